	.target	sm_80

	.elftype	@"ET_EXEC"


//--------------------- .note.nv.tkinfo           --------------------------
	.section	.note.nv.tkinfo,"",@"SHT_NOTE"
	.sectionflags	@"SHF_NOTE_NV_TKINFO"
	.tkinfo
        /*0018*/ 	.word	0x00000002
        /*0030*/ 	.string	""
        /*0030*/ 	.string	"ptxas"
        /*0030*/ 	.string	"Cuda compilation tools, release 13.0, V13.0.88"
        /*0030*/ 	.string	"Build cuda_13.0.r13.0/compiler.36424714_0"
        /*0030*/ 	.string	"-arch sm_80 -m 64 "



//--------------------- .note.nv.cuinfo           --------------------------
	.section	.note.nv.cuinfo,"",@"SHT_NOTE"
	.sectionflags	@"SHF_NOTE_NV_CUINFO"
        /*0018*/ 	.short	0x0002
        /*001a*/ 	.short	0x0050
        /*001c*/ 	.short	0x0082
	.zero		2


//--------------------- .nv.info                  --------------------------
	.section	.nv.info,"",@"SHT_CUDA_INFO"
	.align	4


	//----- nvinfo : EIATTR_REGCOUNT
	.align		4
        /*0000*/ 	.byte	0x04, 0x2f
        /*0002*/ 	.short	(.L_12 - .L_11)
	.align		4
.L_11:
        /*0004*/ 	.word	index@(_ZN7cutlass13device_kernelIN5flash19enable_sm80_to_sm89INS1_16FlashAttnFwdSm80INS1_25CollectiveMainloopFwdSm80ILi4ELi1ELb0EN4cute5tupleIJNS5_1CILi128EEENS7_ILi112EEENS7_ILi64EEEEEELi64ENS_10bfloat16_tEfNS_4arch4Sm80ELb1ELb0ELb1ELb1ELb1ELb1ELb1ELb0EEENS1_21CollectiveEpilogueFwdINS6_IJS8_SA_S9_EEENS6_IJNS7_ILi1EEESI_SI_EEESC_SE_Li128ELb1ELb1ELb0ELb0EEENS1_19SingleTileSchedulerILb1ELb0ELb1ELi128EEEEEEEEEvNT_6ParamsE)
        /*0008*/ 	.word	0x000000ff


	//----- nvinfo : EIATTR_FRAME_SIZE
	.align		4
.L_12:
        /*000c*/ 	.byte	0x04, 0x11
        /*000e*/ 	.short	(.L_14 - .L_13)
	.align		4
.L_13:
        /*0010*/ 	.word	index@(_ZN7cutlass13device_kernelIN5flash19enable_sm80_to_sm89INS1_16FlashAttnFwdSm80INS1_25CollectiveMainloopFwdSm80ILi4ELi1ELb0EN4cute5tupleIJNS5_1CILi128EEENS7_ILi112EEENS7_ILi64EEEEEELi64ENS_10bfloat16_tEfNS_4arch4Sm80ELb1ELb0ELb1ELb1ELb1ELb1ELb1ELb0EEENS1_21CollectiveEpilogueFwdINS6_IJS8_SA_S9_EEENS6_IJNS7_ILi1EEESI_SI_EEESC_SE_Li128ELb1ELb1ELb0ELb0EEENS1_19SingleTileSchedulerILb1ELb0ELb1ELi128EEEEEEEEEvNT_6ParamsE)
        /*0014*/ 	.word	0x00000068


	//----- nvinfo : EIATTR_REGCOUNT
	.align		4
.L_14:
        /*0018*/ 	.byte	0x04, 0x2f
        /*001a*/ 	.short	(.L_16 - .L_15)
	.align		4
.L_15:
        /*001c*/ 	.word	index@(_ZN7cutlass13device_kernelIN5flash19enable_sm80_to_sm89INS1_16FlashAttnFwdSm80INS1_25CollectiveMainloopFwdSm80ILi4ELi1ELb0EN4cute5tupleIJNS5_1CILi128EEENS7_ILi112EEENS7_ILi64EEEEEELi64ENS_10bfloat16_tEfNS_4arch4Sm80ELb1ELb0ELb1ELb1ELb1ELb0ELb1ELb0EEENS1_21CollectiveEpilogueFwdINS6_IJS8_SA_S9_EEENS6_IJNS7_ILi1EEESI_SI_EEESC_SE_Li128ELb1ELb1ELb0ELb0EEENS1_19SingleTileSchedulerILb1ELb0ELb1ELi128EEEEEEEEEvNT_6ParamsE)
        /*0020*/ 	.word	0x000000ff


	//----- nvinfo : EIATTR_FRAME_SIZE
	.align		4
.L_16:
        /*0024*/ 	.byte	0x04, 0x11
        /*0026*/ 	.short	(.L_18 - .L_17)
	.align		4
.L_17:
        /*0028*/ 	.word	index@(_ZN7cutlass13device_kernelIN5flash19enable_sm80_to_sm89INS1_16FlashAttnFwdSm80INS1_25CollectiveMainloopFwdSm80ILi4ELi1ELb0EN4cute5tupleIJNS5_1CILi128EEENS7_ILi112EEENS7_ILi64EEEEEELi64ENS_10bfloat16_tEfNS_4arch4Sm80ELb1ELb0ELb1ELb1ELb1ELb0ELb1ELb0EEENS1_21CollectiveEpilogueFwdINS6_IJS8_SA_S9_EEENS6_IJNS7_ILi1EEESI_SI_EEESC_SE_Li128ELb1ELb1ELb0ELb0EEENS1_19SingleTileSchedulerILb1ELb0ELb1ELi128EEEEEEEEEvNT_6ParamsE)
        /*002c*/ 	.word	0x00000078


	//----- nvinfo : EIATTR_REGCOUNT
	.align		4
.L_18:
        /*0030*/ 	.byte	0x04, 0x2f
        /*0032*/ 	.short	(.L_20 - .L_19)
	.align		4
.L_19:
        /*0034*/ 	.word	index@(_ZN7cutlass13device_kernelIN5flash19enable_sm80_to_sm89INS1_16FlashAttnFwdSm80INS1_25CollectiveMainloopFwdSm80ILi4ELi1ELb0EN4cute5tupleIJNS5_1CILi128EEENS7_ILi112EEENS7_ILi64EEEEEELi64ENS_10bfloat16_tEfNS_4arch4Sm80ELb1ELb0ELb1ELb0ELb1ELb0ELb1ELb0EEENS1_21CollectiveEpilogueFwdINS6_IJS8_SA_S9_EEENS6_IJNS7_ILi1EEESI_SI_EEESC_SE_Li128ELb0ELb1ELb0ELb0EEENS1_30DynamicPersistentTileSchedulerILi128ELi128ELb0ELb1ELb0EEEEEEEEEvNT_6ParamsE)
        /*0038*/ 	.word	0x000000ff


	//----- nvinfo : EIATTR_FRAME_SIZE
	.align		4
.L_20:
        /*003c*/ 	.byte	0x04, 0x11
        /*003e*/ 	.short	(.L_22 - .L_21)
	.align		4
.L_21:
        /*0040*/ 	.word	index@($__internal_1_$__cuda_sm70_shflsync_idx_p)
        /*0044*/ 	.word	0x00000000


	//----- nvinfo : EIATTR_FRAME_SIZE
	.align		4
.L_22:
        /*0048*/ 	.byte	0x04, 0x11
        /*004a*/ 	.short	(.L_24 - .L_23)
	.align		4
.L_23:
        /*004c*/ 	.word	index@($__internal_0_$__cuda_sm70_shflsync_bfly_p)
        /*0050*/ 	.word	0x00000000


	//----- nvinfo : EIATTR_FRAME_SIZE
	.align		4
.L_24:
        /*0054*/ 	.byte	0x04, 0x11
        /*0056*/ 	.short	(.L_26 - .L_25)
	.align		4
.L_25:
        /*0058*/ 	.word	index@(_ZN7cutlass13device_kernelIN5flash19enable_sm80_to_sm89INS1_16FlashAttnFwdSm80INS1_25CollectiveMainloopFwdSm80ILi4ELi1ELb0EN4cute5tupleIJNS5_1CILi128EEENS7_ILi112EEENS7_ILi64EEEEEELi64ENS_10bfloat16_tEfNS_4arch4Sm80ELb1ELb0ELb1ELb0ELb1ELb0ELb1ELb0EEENS1_21CollectiveEpilogueFwdINS6_IJS8_SA_S9_EEENS6_IJNS7_ILi1EEESI_SI_EEESC_SE_Li128ELb0ELb1ELb0ELb0EEENS1_30DynamicPersistentTileSchedulerILi128ELi128ELb0ELb1ELb0EEEEEEEEEvNT_6ParamsE)
        /*005c*/ 	.word	0x000000a8


	//----- nvinfo : EIATTR_REGCOUNT
	.align		4
.L_26:
        /*0060*/ 	.byte	0x04, 0x2f
        /*0062*/ 	.short	(.L_28 - .L_27)
	.align		4
.L_27:
        /*0064*/ 	.word	index@(_ZN7cutlass13device_kernelIN5flash19enable_sm80_to_sm89INS1_16FlashAttnFwdSm80INS1_25CollectiveMainloopFwdSm80ILi4ELi1ELb0EN4cute5tupleIJNS5_1CILi128EEENS7_ILi96EEENS7_ILi64EEEEEELi64ENS_10bfloat16_tEfNS_4arch4Sm80ELb0ELb1ELb1ELb1ELb1ELb1ELb1ELb0EEENS1_21CollectiveEpilogueFwdINS6_IJS8_SA_S9_EEENS6_IJNS7_ILi1EEESI_SI_EEESC_SE_Li128ELb1ELb1ELb0ELb0EEENS1_19SingleTileSchedulerILb1ELb0ELb1ELi128EEEEEEEEEvNT_6ParamsE)
        /*0068*/ 	.word	0x000000ff


	//----- nvinfo : EIATTR_FRAME_SIZE
	.align		4
.L_28:
        /*006c*/ 	.byte	0x04, 0x11
        /*006e*/ 	.short	(.L_30 - .L_29)
	.align		4
.L_29:
        /*0070*/ 	.word	index@(_ZN7cutlass13device_kernelIN5flash19enable_sm80_to_sm89INS1_16FlashAttnFwdSm80INS1_25CollectiveMainloopFwdSm80ILi4ELi1ELb0EN4cute5tupleIJNS5_1CILi128EEENS7_ILi96EEENS7_ILi64EEEEEELi64ENS_10bfloat16_tEfNS_4arch4Sm80ELb0ELb1ELb1ELb1ELb1ELb1ELb1ELb0EEENS1_21CollectiveEpilogueFwdINS6_IJS8_SA_S9_EEENS6_IJNS7_ILi1EEESI_SI_EEESC_SE_Li128ELb1ELb1ELb0ELb0EEENS1_19SingleTileSchedulerILb1ELb0ELb1ELi128EEEEEEEEEvNT_6ParamsE)
        /*0074*/ 	.word	0x00000050


	//----- nvinfo : EIATTR_REGCOUNT
	.align		4
.L_30:
        /*0078*/ 	.byte	0x04, 0x2f
        /*007a*/ 	.short	(.L_32 - .L_31)
	.align		4
.L_31:
        /*007c*/ 	.word	index@(_ZN7cutlass13device_kernelIN5flash19enable_sm80_to_sm89INS1_16FlashAttnFwdSm80INS1_25CollectiveMainloopFwdSm80ILi4ELi1ELb0EN4cute5tupleIJNS5_1CILi128EEENS7_ILi96EEENS7_ILi64EEEEEELi64ENS_10bfloat16_tEfNS_4arch4Sm80ELb0ELb1ELb1ELb1ELb1ELb0ELb1ELb0EEENS1_21CollectiveEpilogueFwdINS6_IJS8_SA_S9_EEENS6_IJNS7_ILi1EEESI_SI_EEESC_SE_Li128ELb1ELb1ELb0ELb0EEENS1_19SingleTileSchedulerILb1ELb0ELb1ELi128EEEEEEEEEvNT_6ParamsE)
        /*0080*/ 	.word	0x000000ff


	//----- nvinfo : EIATTR_FRAME_SIZE
	.align		4
.L_32:
        /*0084*/ 	.byte	0x04, 0x11
        /*0086*/ 	.short	(.L_34 - .L_33)
	.align		4
.L_33:
        /*0088*/ 	.word	index@(_ZN7cutlass13device_kernelIN5flash19enable_sm80_to_sm89INS1_16FlashAttnFwdSm80INS1_25CollectiveMainloopFwdSm80ILi4ELi1ELb0EN4cute5tupleIJNS5_1CILi128EEENS7_ILi96EEENS7_ILi64EEEEEELi64ENS_10bfloat16_tEfNS_4arch4Sm80ELb0ELb1ELb1ELb1ELb1ELb0ELb1ELb0EEENS1_21CollectiveEpilogueFwdINS6_IJS8_SA_S9_EEENS6_IJNS7_ILi1EEESI_SI_EEESC_SE_Li128ELb1ELb1ELb0ELb0EEENS1_19SingleTileSchedulerILb1ELb0ELb1ELi128EEEEEEEEEvNT_6ParamsE)
        /*008c*/ 	.word	0x00000048


	//----- nvinfo : EIATTR_REGCOUNT
	.align		4
.L_34:
        /*0090*/ 	.byte	0x04, 0x2f
        /*0092*/ 	.short	(.L_36 - .L_35)
	.align		4
.L_35:
        /*0094*/ 	.word	index@(_ZN7cutlass13device_kernelIN5flash19enable_sm80_to_sm89INS1_16FlashAttnFwdSm80INS1_25CollectiveMainloopFwdSm80ILi4ELi1ELb0EN4cute5tupleIJNS5_1CILi128EEENS7_ILi96EEENS7_ILi64EEEEEELi64ENS_10bfloat16_tEfNS_4arch4Sm80ELb0ELb1ELb1ELb0ELb1ELb0ELb1ELb0EEENS1_21CollectiveEpilogueFwdINS6_IJS8_SA_S9_EEENS6_IJNS7_ILi1EEESI_SI_EEESC_SE_Li128ELb0ELb1ELb0ELb0EEENS1_19SingleTileSchedulerILb0ELb0ELb1ELi128EEEEEEEEEvNT_6ParamsE)
        /*0098*/ 	.word	0x000000ff


	//----- nvinfo : EIATTR_FRAME_SIZE
	.align		4
.L_36:
        /*009c*/ 	.byte	0x04, 0x11
        /*009e*/ 	.short	(.L_38 - .L_37)
	.align		4
.L_37:
        /*00a0*/ 	.word	index@(_ZN7cutlass13device_kernelIN5flash19enable_sm80_to_sm89INS1_16FlashAttnFwdSm80INS1_25CollectiveMainloopFwdSm80ILi4ELi1ELb0EN4cute5tupleIJNS5_1CILi128EEENS7_ILi96EEENS7_ILi64EEEEEELi64ENS_10bfloat16_tEfNS_4arch4Sm80ELb0ELb1ELb1ELb0ELb1ELb0ELb1ELb0EEENS1_21CollectiveEpilogueFwdINS6_IJS8_SA_S9_EEENS6_IJNS7_ILi1EEESI_SI_EEESC_SE_Li128ELb0ELb1ELb0ELb0EEENS1_19SingleTileSchedulerILb0ELb0ELb1ELi128EEEEEEEEEvNT_6ParamsE)
        /*00a4*/ 	.word	0x00000040


	//----- nvinfo : EIATTR_REGCOUNT
	.align		4
.L_38:
        /*00a8*/ 	.byte	0x04, 0x2f
        /*00aa*/ 	.short	(.L_40 - .L_39)
	.align		4
.L_39:
        /*00ac*/ 	.word	index@(_ZN7cutlass13device_kernelIN5flash19enable_sm80_to_sm89INS1_16FlashAttnFwdSm80INS1_25CollectiveMainloopFwdSm80ILi4ELi1ELb0EN4cute5tupleIJNS5_1CILi128EEENS7_ILi112EEENS7_ILi64EEEEEELi64ENS_10bfloat16_tEfNS_4arch4Sm80ELb0ELb0ELb1ELb1ELb1ELb1ELb1ELb0EEENS1_21CollectiveEpilogueFwdINS6_IJS8_SA_S9_EEENS6_IJNS7_ILi1EEESI_SI_EEESC_SE_Li128ELb1ELb1ELb0ELb0EEENS1_19SingleTileSchedulerILb1ELb0ELb1ELi128EEEEEEEEEvNT_6ParamsE)
        /*00b0*/ 	.word	0x000000ff


	//----- nvinfo : EIATTR_FRAME_SIZE
	.align		4
.L_40:
        /*00b4*/ 	.byte	0x04, 0x11
        /*00b6*/ 	.short	(.L_42 - .L_41)
	.align		4
.L_41:
        /*00b8*/ 	.word	index@(_ZN7cutlass13device_kernelIN5flash19enable_sm80_to_sm89INS1_16FlashAttnFwdSm80INS1_25CollectiveMainloopFwdSm80ILi4ELi1ELb0EN4cute5tupleIJNS5_1CILi128EEENS7_ILi112EEENS7_ILi64EEEEEELi64ENS_10bfloat16_tEfNS_4arch4Sm80ELb0ELb0ELb1ELb1ELb1ELb1ELb1ELb0EEENS1_21CollectiveEpilogueFwdINS6_IJS8_SA_S9_EEENS6_IJNS7_ILi1EEESI_SI_EEESC_SE_Li128ELb1ELb1ELb0ELb0EEENS1_19SingleTileSchedulerILb1ELb0ELb1ELi128EEEEEEEEEvNT_6ParamsE)
        /*00bc*/ 	.word	0x00000048


	//----- nvinfo : EIATTR_REGCOUNT
	.align		4
.L_42:
        /*00c0*/ 	.byte	0x04, 0x2f
        /*00c2*/ 	.short	(.L_44 - .L_43)
	.align		4
.L_43:
        /*00c4*/ 	.word	index@(_ZN7cutlass13device_kernelIN5flash19enable_sm80_to_sm89INS1_16FlashAttnFwdSm80INS1_25CollectiveMainloopFwdSm80ILi4ELi1ELb0EN4cute5tupleIJNS5_1CILi128EEENS7_ILi112EEENS7_ILi64EEEEEELi64ENS_10bfloat16_tEfNS_4arch4Sm80ELb0ELb0ELb1ELb1ELb1ELb0ELb1ELb0EEENS1_21CollectiveEpilogueFwdINS6_IJS8_SA_S9_EEENS6_IJNS7_ILi1EEESI_SI_EEESC_SE_Li128ELb1ELb1ELb0ELb0EEENS1_19SingleTileSchedulerILb1ELb0ELb1ELi128EEEEEEEEEvNT_6ParamsE)
        /*00c8*/ 	.word	0x000000ff


	//----- nvinfo : EIATTR_FRAME_SIZE
	.align		4
.L_44:
        /*00cc*/ 	.byte	0x04, 0x11
        /*00ce*/ 	.short	(.L_46 - .L_45)
	.align		4
.L_45:
        /*00d0*/ 	.word	index@(_ZN7cutlass13device_kernelIN5flash19enable_sm80_to_sm89INS1_16FlashAttnFwdSm80INS1_25CollectiveMainloopFwdSm80ILi4ELi1ELb0EN4cute5tupleIJNS5_1CILi128EEENS7_ILi112EEENS7_ILi64EEEEEELi64ENS_10bfloat16_tEfNS_4arch4Sm80ELb0ELb0ELb1ELb1ELb1ELb0ELb1ELb0EEENS1_21CollectiveEpilogueFwdINS6_IJS8_SA_S9_EEENS6_IJNS7_ILi1EEESI_SI_EEESC_SE_Li128ELb1ELb1ELb0ELb0EEENS1_19SingleTileSchedulerILb1ELb0ELb1ELi128EEEEEEEEEvNT_6ParamsE)
        /*00d4*/ 	.word	0x00000048


	//----- nvinfo : EIATTR_REGCOUNT
	.align		4
.L_46:
        /*00d8*/ 	.byte	0x04, 0x2f
        /*00da*/ 	.short	(.L_48 - .L_47)
	.align		4
.L_47:
        /*00dc*/ 	.word	index@(_ZN7cutlass13device_kernelIN5flash19enable_sm80_to_sm89INS1_16FlashAttnFwdSm80INS1_25CollectiveMainloopFwdSm80ILi4ELi1ELb0EN4cute5tupleIJNS5_1CILi128EEENS7_ILi112EEENS7_ILi64EEEEEELi64ENS_10bfloat16_tEfNS_4arch4Sm80ELb0ELb0ELb1ELb0ELb1ELb0ELb1ELb0EEENS1_21CollectiveEpilogueFwdINS6_IJS8_SA_S9_EEENS6_IJNS7_ILi1EEESI_SI_EEESC_SE_Li128ELb0ELb1ELb0ELb0EEENS1_19SingleTileSchedulerILb0ELb0ELb1ELi128EEEEEEEEEvNT_6ParamsE)
        /*00e0*/ 	.word	0x000000ff


	//----- nvinfo : EIATTR_FRAME_SIZE
	.align		4
.L_48:
        /*00e4*/ 	.byte	0x04, 0x11
        /*00e6*/ 	.short	(.L_50 - .L_49)
	.align		4
.L_49:
        /*00e8*/ 	.word	index@(_ZN7cutlass13device_kernelIN5flash19enable_sm80_to_sm89INS1_16FlashAttnFwdSm80INS1_25CollectiveMainloopFwdSm80ILi4ELi1ELb0EN4cute5tupleIJNS5_1CILi128EEENS7_ILi112EEENS7_ILi64EEEEEELi64ENS_10bfloat16_tEfNS_4arch4Sm80ELb0ELb0ELb1ELb0ELb1ELb0ELb1ELb0EEENS1_21CollectiveEpilogueFwdINS6_IJS8_SA_S9_EEENS6_IJNS7_ILi1EEESI_SI_EEESC_SE_Li128ELb0ELb1ELb0ELb0EEENS1_19SingleTileSchedulerILb0ELb0ELb1ELi128EEEEEEEEEvNT_6ParamsE)
        /*00ec*/ 	.word	0x00000078


	//----- nvinfo : EIATTR_MIN_STACK_SIZE
	.align		4
.L_50:
        /*00f0*/ 	.byte	0x04, 0x12
        /*00f2*/ 	.short	(.L_52 - .L_51)
	.align		4
.L_51:
        /*00f4*/ 	.word	index@(_ZN7cutlass13device_kernelIN5flash19enable_sm80_to_sm89INS1_16FlashAttnFwdSm80INS1_25CollectiveMainloopFwdSm80ILi4ELi1ELb0EN4cute5tupleIJNS5_1CILi128EEENS7_ILi112EEENS7_ILi64EEEEEELi64ENS_10bfloat16_tEfNS_4arch4Sm80ELb0ELb0ELb1ELb0ELb1ELb0ELb1ELb0EEENS1_21CollectiveEpilogueFwdINS6_IJS8_SA_S9_EEENS6_IJNS7_ILi1EEESI_SI_EEESC_SE_Li128ELb0ELb1ELb0ELb0EEENS1_19SingleTileSchedulerILb0ELb0ELb1ELi128EEEEEEEEEvNT_6ParamsE)
        /*00f8*/ 	.word	0x00000078


	//----- nvinfo : EIATTR_MIN_STACK_SIZE
	.align		4
.L_52:
        /*00fc*/ 	.byte	0x04, 0x12
        /*00fe*/ 	.short	(.L_54 - .L_53)
	.align		4
.L_53:
        /*0100*/ 	.word	index@(_ZN7cutlass13device_kernelIN5flash19enable_sm80_to_sm89INS1_16FlashAttnFwdSm80INS1_25CollectiveMainloopFwdSm80ILi4ELi1ELb0EN4cute5tupleIJNS5_1CILi128EEENS7_ILi112EEENS7_ILi64EEEEEELi64ENS_10bfloat16_tEfNS_4arch4Sm80ELb0ELb0ELb1ELb1ELb1ELb0ELb1ELb0EEENS1_21CollectiveEpilogueFwdINS6_IJS8_SA_S9_EEENS6_IJNS7_ILi1EEESI_SI_EEESC_SE_Li128ELb1ELb1ELb0ELb0EEENS1_19SingleTileSchedulerILb1ELb0ELb1ELi128EEEEEEEEEvNT_6ParamsE)
        /*0104*/ 	.word	0x00000048


	//----- nvinfo : EIATTR_MIN_STACK_SIZE
	.align		4
.L_54:
        /*0108*/ 	.byte	0x04, 0x12
        /*010a*/ 	.short	(.L_56 - .L_55)
	.align		4
.L_55:
        /*010c*/ 	.word	index@(_ZN7cutlass13device_kernelIN5flash19enable_sm80_to_sm89INS1_16FlashAttnFwdSm80INS1_25CollectiveMainloopFwdSm80ILi4ELi1ELb0EN4cute5tupleIJNS5_1CILi128EEENS7_ILi112EEENS7_ILi64EEEEEELi64ENS_10bfloat16_tEfNS_4arch4Sm80ELb0ELb0ELb1ELb1ELb1ELb1ELb1ELb0EEENS1_21CollectiveEpilogueFwdINS6_IJS8_SA_S9_EEENS6_IJNS7_ILi1EEESI_SI_EEESC_SE_Li128ELb1ELb1ELb0ELb0EEENS1_19SingleTileSchedulerILb1ELb0ELb1ELi128EEEEEEEEEvNT_6ParamsE)
        /*0110*/ 	.word	0x00000048


	//----- nvinfo : EIATTR_MIN_STACK_SIZE
	.align		4
.L_56:
        /*0114*/ 	.byte	0x04, 0x12
        /*0116*/ 	.short	(.L_58 - .L_57)
	.align		4
.L_57:
        /*0118*/ 	.word	index@(_ZN7cutlass13device_kernelIN5flash19enable_sm80_to_sm89INS1_16FlashAttnFwdSm80INS1_25CollectiveMainloopFwdSm80ILi4ELi1ELb0EN4cute5tupleIJNS5_1CILi128EEENS7_ILi96EEENS7_ILi64EEEEEELi64ENS_10bfloat16_tEfNS_4arch4Sm80ELb0ELb1ELb1ELb0ELb1ELb0ELb1ELb0EEENS1_21CollectiveEpilogueFwdINS6_IJS8_SA_S9_EEENS6_IJNS7_ILi1EEESI_SI_EEESC_SE_Li128ELb0ELb1ELb0ELb0EEENS1_19SingleTileSchedulerILb0ELb0ELb1ELi128EEEEEEEEEvNT_6ParamsE)
        /*011c*/ 	.word	0x00000040


	//----- nvinfo : EIATTR_MIN_STACK_SIZE
	.align		4
.L_58:
        /*0120*/ 	.byte	0x04, 0x12
        /*0122*/ 	.short	(.L_60 - .L_59)
	.align		4
.L_59:
        /*0124*/ 	.word	index@(_ZN7cutlass13device_kernelIN5flash19enable_sm80_to_sm89INS1_16FlashAttnFwdSm80INS1_25CollectiveMainloopFwdSm80ILi4ELi1ELb0EN4cute5tupleIJNS5_1CILi128EEENS7_ILi96EEENS7_ILi64EEEEEELi64ENS_10bfloat16_tEfNS_4arch4Sm80ELb0ELb1ELb1ELb1ELb1ELb0ELb1ELb0EEENS1_21CollectiveEpilogueFwdINS6_IJS8_SA_S9_EEENS6_IJNS7_ILi1EEESI_SI_EEESC_SE_Li128ELb1ELb1ELb0ELb0EEENS1_19SingleTileSchedulerILb1ELb0ELb1ELi128EEEEEEEEEvNT_6ParamsE)
        /*0128*/ 	.word	0x00000048


	//----- nvinfo : EIATTR_MIN_STACK_SIZE
	.align		4
.L_60:
        /*012c*/ 	.byte	0x04, 0x12
        /*012e*/ 	.short	(.L_62 - .L_61)
	.align		4
.L_61:
        /*0130*/ 	.word	index@(_ZN7cutlass13device_kernelIN5flash19enable_sm80_to_sm89INS1_16FlashAttnFwdSm80INS1_25CollectiveMainloopFwdSm80ILi4ELi1ELb0EN4cute5tupleIJNS5_1CILi128EEENS7_ILi96EEENS7_ILi64EEEEEELi64ENS_10bfloat16_tEfNS_4arch4Sm80ELb0ELb1ELb1ELb1ELb1ELb1ELb1ELb0EEENS1_21CollectiveEpilogueFwdINS6_IJS8_SA_S9_EEENS6_IJNS7_ILi1EEESI_SI_EEESC_SE_Li128ELb1ELb1ELb0ELb0EEENS1_19SingleTileSchedulerILb1ELb0ELb1ELi128EEEEEEEEEvNT_6ParamsE)
        /*0134*/ 	.word	0x00000050


	//----- nvinfo : EIATTR_MIN_STACK_SIZE
	.align		4
.L_62:
        /*0138*/ 	.byte	0x04, 0x12
        /*013a*/ 	.short	(.L_64 - .L_63)
	.align		4
.L_63:
        /*013c*/ 	.word	index@(_ZN7cutlass13device_kernelIN5flash19enable_sm80_to_sm89INS1_16FlashAttnFwdSm80INS1_25CollectiveMainloopFwdSm80ILi4ELi1ELb0EN4cute5tupleIJNS5_1CILi128EEENS7_ILi112EEENS7_ILi64EEEEEELi64ENS_10bfloat16_tEfNS_4arch4Sm80ELb1ELb0ELb1ELb0ELb1ELb0ELb1ELb0EEENS1_21CollectiveEpilogueFwdINS6_IJS8_SA_S9_EEENS6_IJNS7_ILi1EEESI_SI_EEESC_SE_Li128ELb0ELb1ELb0ELb0EEENS1_30DynamicPersistentTileSchedulerILi128ELi128ELb0ELb1ELb0EEEEEEEEEvNT_6ParamsE)
        /*0140*/ 	.word	0x000000a8


	//----- nvinfo : EIATTR_MIN_STACK_SIZE
	.align		4
.L_64:
        /*0144*/ 	.byte	0x04, 0x12
        /*0146*/ 	.short	(.L_66 - .L_65)
	.align		4
.L_65:
        /*0148*/ 	.word	index@(_ZN7cutlass13device_kernelIN5flash19enable_sm80_to_sm89INS1_16FlashAttnFwdSm80INS1_25CollectiveMainloopFwdSm80ILi4ELi1ELb0EN4cute5tupleIJNS5_1CILi128EEENS7_ILi112EEENS7_ILi64EEEEEELi64ENS_10bfloat16_tEfNS_4arch4Sm80ELb1ELb0ELb1ELb1ELb1ELb0ELb1ELb0EEENS1_21CollectiveEpilogueFwdINS6_IJS8_SA_S9_EEENS6_IJNS7_ILi1EEESI_SI_EEESC_SE_Li128ELb1ELb1ELb0ELb0EEENS1_19SingleTileSchedulerILb1ELb0ELb1ELi128EEEEEEEEEvNT_6ParamsE)
        /*014c*/ 	.word	0x00000078


	//----- nvinfo : EIATTR_MIN_STACK_SIZE
	.align		4
.L_66:
        /*0150*/ 	.byte	0x04, 0x12
        /*0152*/ 	.short	(.L_68 - .L_67)
	.align		4
.L_67:
        /*0154*/ 	.word	index@(_ZN7cutlass13device_kernelIN5flash19enable_sm80_to_sm89INS1_16FlashAttnFwdSm80INS1_25CollectiveMainloopFwdSm80ILi4ELi1ELb0EN4cute5tupleIJNS5_1CILi128EEENS7_ILi112EEENS7_ILi64EEEEEELi64ENS_10bfloat16_tEfNS_4arch4Sm80ELb1ELb0ELb1ELb1ELb1ELb1ELb1ELb0EEENS1_21CollectiveEpilogueFwdINS6_IJS8_SA_S9_EEENS6_IJNS7_ILi1EEESI_SI_EEESC_SE_Li128ELb1ELb1ELb0ELb0EEENS1_19SingleTileSchedulerILb1ELb0ELb1ELi128EEEEEEEEEvNT_6ParamsE)
        /*0158*/ 	.word	0x00000068
.L_68:


//--------------------- .nv.info._ZN7cutlass13device_kernelIN5flash19enable_sm80_to_sm89INS1_16FlashAttnFwdSm80INS1_25CollectiveMainloopFwdSm80ILi4ELi1ELb0EN4cute5tupleIJNS5_1CILi128EEENS7_ILi112EEENS7_ILi64EEEEEELi64ENS_10bfloat16_tEfNS_4arch4Sm80ELb0ELb0ELb1ELb0ELb1ELb0ELb1ELb0EEENS1_21CollectiveEpilogueFwdINS6_IJS8_SA_S9_EEENS6_IJNS7_ILi1EEESI_SI_EEESC_SE_Li128ELb0ELb1ELb0ELb0EEENS1_19SingleTileSchedulerILb0ELb0ELb1ELi128EEEEEEEEEvNT_6ParamsE --------------------------
	.section	.nv.info._ZN7cutlass13device_kernelIN5flash19enable_sm80_to_sm89INS1_16FlashAttnFwdSm80INS1_25CollectiveMainloopFwdSm80ILi4ELi1ELb0EN4cute5tupleIJNS5_1CILi128EEENS7_ILi112EEENS7_ILi64EEEEEELi64ENS_10bfloat16_tEfNS_4arch4Sm80ELb0ELb0ELb1ELb0ELb1ELb0ELb1ELb0EEENS1_21CollectiveEpilogueFwdINS6_IJS8_SA_S9_EEENS6_IJNS7_ILi1EEESI_SI_EEESC_SE_Li128ELb0ELb1ELb0ELb0EEENS1_19SingleTileSchedulerILb0ELb0ELb1ELi128EEEEEEEEEvNT_6ParamsE,"",@"SHT_CUDA_INFO"
	.sectionflags	@""
	.align	4


	//----- nvinfo : EIATTR_CUDA_API_VERSION
	.align		4
        /*0000*/ 	.byte	0x04, 0x37
        /*0002*/ 	.short	(.L_70 - .L_69)
.L_69:
        /*0004*/ 	.word	0x00000082


	//----- nvinfo : EIATTR_SW2861232_WAR
	.align		4
.L_70:
        /*0008*/ 	.byte	0x01, 0x35
	.zero		2


	//----- nvinfo : EIATTR_PARAM_CBANK
	.align		4
        /*000c*/ 	.byte	0x04, 0x0a
        /*000e*/ 	.short	(.L_72 - .L_71)
	.align		4
.L_71:
        /*0010*/ 	.word	index@(.nv.constant0._ZN7cutlass13device_kernelIN5flash19enable_sm80_to_sm89INS1_16FlashAttnFwdSm80INS1_25CollectiveMainloopFwdSm80ILi4ELi1ELb0EN4cute5tupleIJNS5_1CILi128EEENS7_ILi112EEENS7_ILi64EEEEEELi64ENS_10bfloat16_tEfNS_4arch4Sm80ELb0ELb0ELb1ELb0ELb1ELb0ELb1ELb0EEENS1_21CollectiveEpilogueFwdINS6_IJS8_SA_S9_EEENS6_IJNS7_ILi1EEESI_SI_EEESC_SE_Li128ELb0ELb1ELb0ELb0EEENS1_19SingleTileSchedulerILb0ELb0ELb1ELi128EEEEEEEEEvNT_6ParamsE)
        /*0014*/ 	.short	0x0160
        /*0016*/ 	.short	0x0418


	//----- nvinfo : EIATTR_CBANK_PARAM_SIZE
	.align		4
.L_72:
        /*0018*/ 	.byte	0x03, 0x19
        /*001a*/ 	.short	0x0418


	//----- nvinfo : EIATTR_KPARAM_INFO
	.align		4
        /*001c*/ 	.byte	0x04, 0x17
        /*001e*/ 	.short	(.L_74 - .L_73)
.L_73:
        /*0020*/ 	.word	0x00000000
        /*0024*/ 	.short	0x0000
        /*0026*/ 	.short	0x0000
        /*0028*/ 	.byte	0x00, 0xf0, 0x61, 0x10


	//----- nvinfo : EIATTR_MAXREG_COUNT
	.align		4
.L_74:
        /*002c*/ 	.byte	0x03, 0x1b
        /*002e*/ 	.short	0x00ff


	//----- nvinfo : EIATTR_NUM_BARRIERS
	.align		4
        /*0030*/ 	.byte	0x02, 0x4c
        /*0032*/ 	.byte	0x02
	.zero		1


	//----- nvinfo : EIATTR_ANNOTATIONS
	.align		4
        /*0034*/ 	.byte	0x04, 0x55
        /*0036*/ 	.short	(.L_76 - .L_75)


	//   ....[0]....
.L_75:
        /*0038*/ 	.word	0x00000001
        /*003c*/ 	.byte	0x80, 0x03, 0x00, 0x00, 0x01, 0x00, 0x00, 0x00, 0xc0, 0x03, 0x00, 0x00, 0x01, 0x00, 0x00, 0x00
        /* <DEDUP_REMOVED lines=43> */
        /*02fc*/ 	.byte	0xf0, 0xd8, 0x00, 0x00


	//----- nvinfo : EIATTR_MERCURY_ISA_VERSION
	.align		4
.L_76:
        /*0300*/ 	.byte	0x03, 0x5f
        /*0302*/ 	.short	0x0000


	//----- nvinfo : EIATTR_COOP_GROUP_MASK_REGIDS
	.align		4
        /*0304*/ 	.byte	0x04, 0x29
        /*0306*/ 	.short	(.L_78 - .L_77)


	//   ....[0]....
.L_77:
        /*0308*/ 	.word	0xffffffff


	//   ....[1]....
        /*030c*/ 	.word	0xffffffff


	//   ....[2]....
        /*0310*/ 	.word	0xffffffff


	//   ....[3]....
        /*0314*/ 	.word	0xffffffff


	//   ....[4]....
        /*0318*/ 	.word	0xffffffff


	//   ....[5]....
        /*031c*/ 	.word	0xffffffff


	//   ....[6]....
        /*0320*/ 	.word	0xffffffff


	//   ....[7]....
        /*0324*/ 	.word	0xffffffff


	//   ....[8]....
        /*0328*/ 	.word	0xffffffff


	//   ....[9]....
        /*032c*/ 	.word	0xffffffff


	//   ....[10]....
        /*0330*/ 	.word	0xffffffff


	//   ....[11]....
        /*0334*/ 	.word	0xffffffff


	//   ....[12]....
        /*0338*/ 	.word	0xffffffff


	//   ....[13]....
        /*033c*/ 	.word	0xffffffff


	//   ....[14]....
        /*0340*/ 	.word	0xffffffff


	//   ....[15]....
        /*0344*/ 	.word	0xffffffff


	//   ....[16]....
        /*0348*/ 	.word	0xffffffff


	//   ....[17]....
        /*034c*/ 	.word	0xffffffff


	//   ....[18]....
        /*0350*/ 	.word	0xffffffff


	//   ....[19]....
        /*0354*/ 	.word	0xffffffff


	//   ....[20]....
        /*0358*/ 	.word	0xffffffff


	//   ....[21]....
        /*035c*/ 	.word	0xffffffff


	//   ....[22]....
        /*0360*/ 	.word	0xffffffff


	//   ....[23]....
        /*0364*/ 	.word	0xffffffff


	//   ....[24]....
        /*0368*/ 	.word	0xffffffff


	//   ....[25]....
        /*036c*/ 	.word	0xffffffff


	//   ....[26]....
        /*0370*/ 	.word	0xffffffff


	//   ....[27]....
        /*0374*/ 	.word	0xffffffff


	//   ....[28]....
        /*0378*/ 	.word	0xffffffff


	//   ....[29]....
        /*037c*/ 	.word	0xffffffff


	//   ....[30]....
        /*0380*/ 	.word	0xffffffff


	//   ....[31]....
        /*0384*/ 	.word	0xffffffff


	//   ....[32]....
        /*0388*/ 	.word	0xffffffff


	//   ....[33]....
        /*038c*/ 	.word	0xffffffff


	//   ....[34]....
        /*0390*/ 	.word	0xffffffff


	//   ....[35]....
        /*0394*/ 	.word	0xffffffff


	//   ....[36]....
        /*0398*/ 	.word	0xffffffff


	//   ....[37]....
        /*039c*/ 	.word	0xffffffff


	//   ....[38]....
        /*03a0*/ 	.word	0xffffffff


	//   ....[39]....
        /*03a4*/ 	.word	0xffffffff


	//   ....[40]....
        /*03a8*/ 	.word	0xffffffff


	//   ....[41]....
        /*03ac*/ 	.word	0xffffffff


	//   ....[42]....
        /*03b0*/ 	.word	0xffffffff


	//   ....[43]....
        /*03b4*/ 	.word	0xffffffff


	//   ....[44]....
        /*03b8*/ 	.word	0xffffffff


	//   ....[45]....
        /*03bc*/ 	.word	0xffffffff


	//   ....[46]....
        /*03c0*/ 	.word	0xffffffff


	//   ....[47]....
        /*03c4*/ 	.word	0xffffffff


	//   ....[48]....
        /*03c8*/ 	.word	0xffffffff


	//   ....[49]....
        /*03cc*/ 	.word	0xffffffff


	//   ....[50]....
        /*03d0*/ 	.word	0xffffffff


	//   ....[51]....
        /*03d4*/ 	.word	0xffffffff


	//   ....[52]....
        /*03d8*/ 	.word	0xffffffff


	//   ....[53]....
        /*03dc*/ 	.word	0xffffffff


	//   ....[54]....
        /*03e0*/ 	.word	0xffffffff


	//   ....[55]....
        /*03e4*/ 	.word	0xffffffff


	//   ....[56]....
        /*03e8*/ 	.word	0xffffffff


	//   ....[57]....
        /*03ec*/ 	.word	0xffffffff


	//   ....[58]....
        /*03f0*/ 	.word	0xffffffff


	//   ....[59]....
        /*03f4*/ 	.word	0xffffffff


	//   ....[60]....
        /*03f8*/ 	.word	0xffffffff


	//   ....[61]....
        /*03fc*/ 	.word	0xffffffff


	//   ....[62]....
        /*0400*/ 	.word	0xffffffff


	//   ....[63]....
        /*0404*/ 	.word	0xffffffff


	//   ....[64]....
        /*0408*/ 	.word	0xffffffff


	//   ....[65]....
        /*040c*/ 	.word	0xffffffff


	//   ....[66]....
        /*0410*/ 	.word	0xffffffff


	//   ....[67]....
        /*0414*/ 	.word	0xffffffff


	//   ....[68]....
        /*0418*/ 	.word	0xffffffff


	//   ....[69]....
        /*041c*/ 	.word	0xffffffff


	//   ....[70]....
        /*0420*/ 	.word	0xffffffff


	//   ....[71]....
        /*0424*/ 	.word	0xffffffff


	//   ....[72]....
        /*0428*/ 	.word	0xffffffff


	//   ....[73]....
        /*042c*/ 	.word	0xffffffff


	//   ....[74]....
        /*0430*/ 	.word	0xffffffff


	//   ....[75]....
        /*0434*/ 	.word	0xffffffff


	//   ....[76]....
        /*0438*/ 	.word	0xffffffff


	//   ....[77]....
        /*043c*/ 	.word	0xffffffff


	//   ....[78]....
        /*0440*/ 	.word	0xffffffff


	//   ....[79]....
        /*0444*/ 	.word	0xffffffff


	//   ....[80]....
        /*0448*/ 	.word	0xffffffff


	//   ....[81]....
        /*044c*/ 	.word	0xffffffff


	//   ....[82]....
        /*0450*/ 	.word	0xffffffff


	//   ....[83]....
        /*0454*/ 	.word	0xffffffff


	//   ....[84]....
        /*0458*/ 	.word	0xffffffff


	//   ....[85]....
        /*045c*/ 	.word	0xffffffff


	//   ....[86]....
        /*0460*/ 	.word	0xffffffff


	//   ....[87]....
        /*0464*/ 	.word	0xffffffff


	//   ....[88]....
        /*0468*/ 	.word	0xffffffff


	//   ....[89]....
        /*046c*/ 	.word	0xffffffff


	//   ....[90]....
        /*0470*/ 	.word	0xffffffff


	//   ....[91]....
        /*0474*/ 	.word	0xffffffff


	//   ....[92]....
        /*0478*/ 	.word	0xffffffff


	//   ....[93]....
        /*047c*/ 	.word	0xffffffff


	//   ....[94]....
        /*0480*/ 	.word	0xffffffff


	//   ....[95]....
        /*0484*/ 	.word	0xffffffff


	//   ....[96]....
        /*0488*/ 	.word	0xffffffff


	//   ....[97]....
        /*048c*/ 	.word	0xffffffff


	//   ....[98]....
        /*0490*/ 	.word	0xffffffff


	//   ....[99]....
        /*0494*/ 	.word	0xffffffff


	//   ....[100]....
        /*0498*/ 	.word	0xffffffff


	//   ....[101]....
        /*049c*/ 	.word	0xffffffff


	//   ....[102]....
        /*04a0*/ 	.word	0xffffffff


	//   ....[103]....
        /*04a4*/ 	.word	0xffffffff


	//   ....[104]....
        /*04a8*/ 	.word	0xffffffff


	//   ....[105]....
        /*04ac*/ 	.word	0xffffffff


	//   ....[106]....
        /*04b0*/ 	.word	0xffffffff


	//   ....[107]....
        /*04b4*/ 	.word	0xffffffff


	//   ....[108]....
        /*04b8*/ 	.word	0xffffffff


	//   ....[109]....
        /*04bc*/ 	.word	0xffffffff


	//   ....[110]....
        /*04c0*/ 	.word	0xffffffff


	//   ....[111]....
        /*04c4*/ 	.word	0xffffffff


	//   ....[112]....
        /*04c8*/ 	.word	0xffffffff


	//   ....[113]....
        /*04cc*/ 	.word	0xffffffff


	//   ....[114]....
        /*04d0*/ 	.word	0xffffffff


	//   ....[115]....
        /*04d4*/ 	.word	0xffffffff


	//   ....[116]....
        /*04d8*/ 	.word	0xffffffff


	//   ....[117]....
        /*04dc*/ 	.word	0xffffffff


	//   ....[118]....
        /*04e0*/ 	.word	0xffffffff


	//   ....[119]....
        /*04e4*/ 	.word	0xffffffff


	//   ....[120]....
        /*04e8*/ 	.word	0xffffffff


	//   ....[121]....
        /*04ec*/ 	.word	0xffffffff


	//   ....[122]....
        /*04f0*/ 	.word	0xffffffff


	//   ....[123]....
        /*04f4*/ 	.word	0xffffffff


	//   ....[124]....
        /*04f8*/ 	.word	0xffffffff


	//   ....[125]....
        /*04fc*/ 	.word	0xffffffff


	//   ....[126]....
        /*0500*/ 	.word	0xffffffff


	//   ....[127]....
        /*0504*/ 	.word	0xffffffff


	//   ....[128]....
        /*0508*/ 	.word	0xffffffff


	//   ....[129]....
        /*050c*/ 	.word	0xffffffff


	//   ....[130]....
        /*0510*/ 	.word	0xffffffff


	//   ....[131]....
        /*0514*/ 	.word	0xffffffff


	//   ....[132]....
        /*0518*/ 	.word	0xffffffff


	//   ....[133]....
        /*051c*/ 	.word	0xffffffff


	//----- nvinfo : EIATTR_COOP_GROUP_INSTR_OFFSETS
	.align		4
.L_78:
        /*0520*/ 	.byte	0x04, 0x28
        /*0522*/ 	.short	(.L_80 - .L_79)


	//   ....[0]....
.L_79:
        /*0524*/ 	.word	0x000005f0


	//   ....[1]....
        /*0528*/ 	.word	0x00000630


	//   ....[2]....
        /*052c*/ 	.word	0x00000650


	//   ....[3]....
        /*0530*/ 	.word	0x00000670


	//   ....[4]....
        /*0534*/ 	.word	0x000006a0


	//   ....[5]....
        /*0538*/ 	.word	0x000006d0


	//   ....[6]....
        /*053c*/ 	.word	0x000006f0


	//   ....[7]....
        /*0540*/ 	.word	0x00000760


	//   ....[8]....
        /*0544*/ 	.word	0x000007b0


	//   ....[9]....
        /*0548*/ 	.word	0x00000880


	//   ....[10]....
        /*054c*/ 	.word	0x00000890


	//   ....[11]....
        /*0550*/ 	.word	0x000008c0


	//   ....[12]....
        /*0554*/ 	.word	0x00000900


	//   ....[13]....
        /*0558*/ 	.word	0x00000950


	//   ....[14]....
        /*055c*/ 	.word	0x00000980


	//   ....[15]....
        /*0560*/ 	.word	0x00000990


	//   ....[16]....
        /*0564*/ 	.word	0x00000de0


	//   ....[17]....
        /*0568*/ 	.word	0x00000e10


	//   ....[18]....
        /*056c*/ 	.word	0x00000e30


	//   ....[19]....
        /*0570*/ 	.word	0x00000e50


	//   ....[20]....
        /*0574*/ 	.word	0x00000e70


	//   ....[21]....
        /*0578*/ 	.word	0x00000e80


	//   ....[22]....
        /*057c*/ 	.word	0x00000e90


	//   ....[23]....
        /*0580*/ 	.word	0x00000ec0


	//   ....[24]....
        /*0584*/ 	.word	0x00000ef0


	//   ....[25]....
        /*0588*/ 	.word	0x00000f40


	//   ....[26]....
        /*058c*/ 	.word	0x00000f70


	//   ....[27]....
        /*0590*/ 	.word	0x00000fc0


	//   ....[28]....
        /*0594*/ 	.word	0x00000ff0


	//   ....[29]....
        /*0598*/ 	.word	0x00001060


	//   ....[30]....
        /*059c*/ 	.word	0x000016a0


	//   ....[31]....
        /*05a0*/ 	.word	0x000016b0


	//   ....[32]....
        /*05a4*/ 	.word	0x000016c0


	//   ....[33]....
        /*05a8*/ 	.word	0x000016d0


	//   ....[34]....
        /*05ac*/ 	.word	0x000016e0


	//   ....[35]....
        /*05b0*/ 	.word	0x000016f0


	//   ....[36]....
        /*05b4*/ 	.word	0x00001700


	//   ....[37]....
        /*05b8*/ 	.word	0x00001720


	//   ....[38]....
        /*05bc*/ 	.word	0x00001760


	//   ....[39]....
        /*05c0*/ 	.word	0x00001770


	//   ....[40]....
        /*05c4*/ 	.word	0x000017a0


	//   ....[41]....
        /*05c8*/ 	.word	0x000017d0


	//   ....[42]....
        /*05cc*/ 	.word	0x000017f0


	//   ....[43]....
        /*05d0*/ 	.word	0x00001800


	//   ....[44]....
        /*05d4*/ 	.word	0x00003320


	//   ....[45]....
        /*05d8*/ 	.word	0x00003330


	//   ....[46]....
        /*05dc*/ 	.word	0x00003340


	//   ....[47]....
        /*05e0*/ 	.word	0x00003350


	//   ....[48]....
        /*05e4*/ 	.word	0x00003360


	//   ....[49]....
        /*05e8*/ 	.word	0x00003370


	//   ....[50]....
        /*05ec*/ 	.word	0x00003380


	//   ....[51]....
        /*05f0*/ 	.word	0x00003390


	//   ....[52]....
        /*05f4*/ 	.word	0x000033a0


	//   ....[53]....
        /*05f8*/ 	.word	0x000033b0


	//   ....[54]....
        /*05fc*/ 	.word	0x000033c0


	//   ....[55]....
        /*0600*/ 	.word	0x000033d0


	//   ....[56]....
        /*0604*/ 	.word	0x000033e0


	//   ....[57]....
        /*0608*/ 	.word	0x000033f0


	//   ....[58]....
        /*060c*/ 	.word	0x00004490


	//   ....[59]....
        /*0610*/ 	.word	0x000044d0


	//   ....[60]....
        /*0614*/ 	.word	0x000045d0


	//   ....[61]....
        /*0618*/ 	.word	0x00004600


	//   ....[62]....
        /*061c*/ 	.word	0x00004630


	//   ....[63]....
        /*0620*/ 	.word	0x000046d0


	//   ....[64]....
        /*0624*/ 	.word	0x000047a0


	//   ....[65]....
        /*0628*/ 	.word	0x000048e0


	//   ....[66]....
        /*062c*/ 	.word	0x00007900


	//   ....[67]....
        /*0630*/ 	.word	0x00007920


	//   ....[68]....
        /*0634*/ 	.word	0x00007930


	//   ....[69]....
        /*0638*/ 	.word	0x00007940


	//   ....[70]....
        /*063c*/ 	.word	0x00007950


	//   ....[71]....
        /*0640*/ 	.word	0x00007960


	//   ....[72]....
        /*0644*/ 	.word	0x00007970


	//   ....[73]....
        /*0648*/ 	.word	0x00007990


	//   ....[74]....
        /*064c*/ 	.word	0x000079a0


	//   ....[75]....
        /*0650*/ 	.word	0x000079c0


	//   ....[76]....
        /*0654*/ 	.word	0x00007a10


	//   ....[77]....
        /*0658*/ 	.word	0x00007a50


	//   ....[78]....
        /*065c*/ 	.word	0x00007a70


	//   ....[79]....
        /*0660*/ 	.word	0x00007a80


	//   ....[80]....
        /*0664*/ 	.word	0x00007e70


	//   ....[81]....
        /*0668*/ 	.word	0x00007e90


	//   ....[82]....
        /*066c*/ 	.word	0x00007eb0


	//   ....[83]....
        /*0670*/ 	.word	0x00007ee0


	//   ....[84]....
        /*0674*/ 	.word	0x00007f10


	//   ....[85]....
        /*0678*/ 	.word	0x00007f60


	//   ....[86]....
        /*067c*/ 	.word	0x00007f90


	//   ....[87]....
        /*0680*/ 	.word	0x00007fc0


	//   ....[88]....
        /*0684*/ 	.word	0x00007fd0


	//   ....[89]....
        /*0688*/ 	.word	0x00007ff0


	//   ....[90]....
        /*068c*/ 	.word	0x00008060


	//   ....[91]....
        /*0690*/ 	.word	0x00008080


	//   ....[92]....
        /*0694*/ 	.word	0x000080b0


	//   ....[93]....
        /*0698*/ 	.word	0x000080c0


	//   ....[94]....
        /*069c*/ 	.word	0x00009cf0


	//   ....[95]....
        /*06a0*/ 	.word	0x00009f40


	//   ....[96]....
        /*06a4*/ 	.word	0x00009f80


	//   ....[97]....
        /*06a8*/ 	.word	0x00009f90


	//   ....[98]....
        /*06ac*/ 	.word	0x0000a000


	//   ....[99]....
        /*06b0*/ 	.word	0x0000a050


	//   ....[100]....
        /*06b4*/ 	.word	0x0000a1b0


	//   ....[101]....
        /*06b8*/ 	.word	0x0000a510


	//   ....[102]....
        /*06bc*/ 	.word	0x0000cfd0


	//   ....[103]....
        /*06c0*/ 	.word	0x0000cfe0


	//   ....[104]....
        /*06c4*/ 	.word	0x0000cff0


	//   ....[105]....
        /*06c8*/ 	.word	0x0000d000


	//   ....[106]....
        /*06cc*/ 	.word	0x0000d030


	//   ....[107]....
        /*06d0*/ 	.word	0x0000d070


	//   ....[108]....
        /*06d4*/ 	.word	0x0000d080


	//   ....[109]....
        /*06d8*/ 	.word	0x0000d090


	//   ....[110]....
        /*06dc*/ 	.word	0x0000e050


	//   ....[111]....
        /*06e0*/ 	.word	0x0000e080


	//   ....[112]....
        /*06e4*/ 	.word	0x0000e0a0


	//   ....[113]....
        /*06e8*/ 	.word	0x0000e0c0


	//   ....[114]....
        /*06ec*/ 	.word	0x0000e240


	//   ....[115]....
        /*06f0*/ 	.word	0x0000e260


	//   ....[116]....
        /*06f4*/ 	.word	0x0000e270


	//   ....[117]....
        /*06f8*/ 	.word	0x0000e280


	//   ....[118]....
        /*06fc*/ 	.word	0x0000e2b0


	//   ....[119]....
        /*0700*/ 	.word	0x0000e2d0


	//   ....[120]....
        /*0704*/ 	.word	0x0000e320


	//   ....[121]....
        /*0708*/ 	.word	0x0000e360


	//   ....[122]....
        /*070c*/ 	.word	0x0000e370


	//   ....[123]....
        /*0710*/ 	.word	0x0000e380


	//   ....[124]....
        /*0714*/ 	.word	0x0000e450


	//   ....[125]....
        /*0718*/ 	.word	0x0000e490


	//   ....[126]....
        /*071c*/ 	.word	0x0000e4c0


	//   ....[127]....
        /*0720*/ 	.word	0x0000e4e0


	//   ....[128]....
        /*0724*/ 	.word	0x0000e500


	//   ....[129]....
        /*0728*/ 	.word	0x0000e520


	//   ....[130]....
        /*072c*/ 	.word	0x0000e530


	//   ....[131]....
        /*0730*/ 	.word	0x0000e550


	//   ....[132]....
        /*0734*/ 	.word	0x0000e680


	//   ....[133]....
        /*0738*/ 	.word	0x0000e690


	//----- nvinfo : EIATTR_EXIT_INSTR_OFFSETS
	.align		4
.L_80:
        /*073c*/ 	.byte	0x04, 0x1c
        /*073e*/ 	.short	(.L_82 - .L_81)


	//   ....[0]....
.L_81:
        /*0740*/ 	.word	0x00000040


	//   ....[1]....
        /*0744*/ 	.word	0x0000e6c0


	//   ....[2]....
        /*0748*/ 	.word	0x0000e700


	//----- nvinfo : EIATTR_CTAIDZ_USED
	.align		4
.L_82:
        /*074c*/ 	.byte	0x01, 0x04
	.zero		2


	//----- nvinfo : EIATTR_MAX_THREADS
	.align		4
        /*0750*/ 	.byte	0x04, 0x05
        /*0752*/ 	.short	(.L_84 - .L_83)
.L_83:
        /*0754*/ 	.word	0x00000080
        /*0758*/ 	.word	0x00000001
        /*075c*/ 	.word	0x00000001
.L_84:


//--------------------- .nv.info._ZN7cutlass13device_kernelIN5flash19enable_sm80_to_sm89INS1_16FlashAttnFwdSm80INS1_25CollectiveMainloopFwdSm80ILi4ELi1ELb0EN4cute5tupleIJNS5_1CILi128EEENS7_ILi112EEENS7_ILi64EEEEEELi64ENS_10bfloat16_tEfNS_4arch4Sm80ELb0ELb0ELb1ELb1ELb1ELb0ELb1ELb0EEENS1_21CollectiveEpilogueFwdINS6_IJS8_SA_S9_EEENS6_IJNS7_ILi1EEESI_SI_EEESC_SE_Li128ELb1ELb1ELb0ELb0EEENS1_19SingleTileSchedulerILb1ELb0ELb1ELi128EEEEEEEEEvNT_6ParamsE --------------------------
	.section	.nv.info._ZN7cutlass13device_kernelIN5flash19enable_sm80_to_sm89INS1_16FlashAttnFwdSm80INS1_25CollectiveMainloopFwdSm80ILi4ELi1ELb0EN4cute5tupleIJNS5_1CILi128EEENS7_ILi112EEENS7_ILi64EEEEEELi64ENS_10bfloat16_tEfNS_4arch4Sm80ELb0ELb0ELb1ELb1ELb1ELb0ELb1ELb0EEENS1_21CollectiveEpilogueFwdINS6_IJS8_SA_S9_EEENS6_IJNS7_ILi1EEESI_SI_EEESC_SE_Li128ELb1ELb1ELb0ELb0EEENS1_19SingleTileSchedulerILb1ELb0ELb1ELi128EEEEEEEEEvNT_6ParamsE,"",@"SHT_CUDA_INFO"
	.sectionflags	@""
	.align	4


	//----- nvinfo : EIATTR_CUDA_API_VERSION
	.align		4
        /*0000*/ 	.byte	0x04, 0x37
        /*0002*/ 	.short	(.L_86 - .L_85)
.L_85:
        /*0004*/ 	.word	0x00000082


	//----- nvinfo : EIATTR_SW2861232_WAR
	.align		4
.L_86:
        /*0008*/ 	.byte	0x01, 0x35
	.zero		2


	//----- nvinfo : EIATTR_PARAM_CBANK
	.align		4
        /*000c*/ 	.byte	0x04, 0x0a
        /*000e*/ 	.short	(.L_88 - .L_87)
	.align		4
.L_87:
        /*0010*/ 	.word	index@(.nv.constant0._ZN7cutlass13device_kernelIN5flash19enable_sm80_to_sm89INS1_16FlashAttnFwdSm80INS1_25CollectiveMainloopFwdSm80ILi4ELi1ELb0EN4cute5tupleIJNS5_1CILi128EEENS7_ILi112EEENS7_ILi64EEEEEELi64ENS_10bfloat16_tEfNS_4arch4Sm80ELb0ELb0ELb1ELb1ELb1ELb0ELb1ELb0EEENS1_21CollectiveEpilogueFwdINS6_IJS8_SA_S9_EEENS6_IJNS7_ILi1EEESI_SI_EEESC_SE_Li128ELb1ELb1ELb0ELb0EEENS1_19SingleTileSchedulerILb1ELb0ELb1ELi128EEEEEEEEEvNT_6ParamsE)
        /*0014*/ 	.short	0x0160
        /*0016*/ 	.short	0x0418


	//----- nvinfo : EIATTR_CBANK_PARAM_SIZE
	.align		4
.L_88:
        /*0018*/ 	.byte	0x03, 0x19
        /*001a*/ 	.short	0x0418


	//----- nvinfo : EIATTR_KPARAM_INFO
	.align		4
        /*001c*/ 	.byte	0x04, 0x17
        /*001e*/ 	.short	(.L_90 - .L_89)
.L_89:
        /*0020*/ 	.word	0x00000000
        /*0024*/ 	.short	0x0000
        /*0026*/ 	.short	0x0000
        /*0028*/ 	.byte	0x00, 0xf0, 0x61, 0x10


	//----- nvinfo : EIATTR_MAXREG_COUNT
	.align		4
.L_90:
        /*002c*/ 	.byte	0x03, 0x1b
        /*002e*/ 	.short	0x00ff


	//----- nvinfo : EIATTR_NUM_BARRIERS
	.align		4
        /*0030*/ 	.byte	0x02, 0x4c
        /*0032*/ 	.byte	0x02
	.zero		1


	//----- nvinfo : EIATTR_ANNOTATIONS
	.align		4
        /*0034*/ 	.byte	0x04, 0x55
        /*0036*/ 	.short	(.L_92 - .L_91)


	//   ....[0]....
.L_91:
        /* <DEDUP_REMOVED lines=23> */
        /*019c*/ 	.byte	0x10, 0xd2, 0x00, 0x00, 0x01, 0x00, 0x00, 0x00, 0x20, 0xd2, 0x00, 0x00


	//----- nvinfo : EIATTR_MERCURY_ISA_VERSION
	.align		4
.L_92:
        /*01a8*/ 	.byte	0x03, 0x5f
        /*01aa*/ 	.short	0x0000


	//----- nvinfo : EIATTR_COOP_GROUP_MASK_REGIDS
	.align		4
        /*01ac*/ 	.byte	0x04, 0x29
        /*01ae*/ 	.short	(.L_94 - .L_93)


	//   ....[0]....
.L_93:
        /*01b0*/ 	.word	0xffffffff


	//   ....[1]....
        /*01b4*/ 	.word	0xffffffff


	//   ....[2]....
        /*01b8*/ 	.word	0xffffffff


	//   ....[3]....
        /*01bc*/ 	.word	0xffffffff


	//   ....[4]....
        /*01c0*/ 	.word	0xffffffff


	//   ....[5]....
        /*01c4*/ 	.word	0xffffffff


	//   ....[6]....
        /*01c8*/ 	.word	0xffffffff


	//   ....[7]....
        /*01cc*/ 	.word	0xffffffff


	//   ....[8]....
        /*01d0*/ 	.word	0xffffffff


	//   ....[9]....
        /*01d4*/ 	.word	0xffffffff


	//   ....[10]....
        /*01d8*/ 	.word	0xffffffff


	//   ....[11]....
        /*01dc*/ 	.word	0xffffffff


	//   ....[12]....
        /*01e0*/ 	.word	0xffffffff


	//   ....[13]....
        /*01e4*/ 	.word	0xffffffff


	//   ....[14]....
        /*01e8*/ 	.word	0xffffffff


	//   ....[15]....
        /*01ec*/ 	.word	0xffffffff


	//   ....[16]....
        /*01f0*/ 	.word	0xffffffff


	//   ....[17]....
        /*01f4*/ 	.word	0xffffffff


	//   ....[18]....
        /*01f8*/ 	.word	0xffffffff


	//   ....[19]....
        /*01fc*/ 	.word	0xffffffff


	//   ....[20]....
        /*0200*/ 	.word	0xffffffff


	//   ....[21]....
        /*0204*/ 	.word	0xffffffff


	//   ....[22]....
        /*0208*/ 	.word	0xffffffff


	//   ....[23]....
        /*020c*/ 	.word	0xffffffff


	//   ....[24]....
        /*0210*/ 	.word	0xffffffff


	//   ....[25]....
        /*0214*/ 	.word	0xffffffff


	//   ....[26]....
        /*0218*/ 	.word	0xffffffff


	//   ....[27]....
        /*021c*/ 	.word	0xffffffff


	//   ....[28]....
        /*0220*/ 	.word	0xffffffff


	//   ....[29]....
        /*0224*/ 	.word	0xffffffff


	//   ....[30]....
        /*0228*/ 	.word	0xffffffff


	//   ....[31]....
        /*022c*/ 	.word	0xffffffff


	//   ....[32]....
        /*0230*/ 	.word	0xffffffff


	//   ....[33]....
        /*0234*/ 	.word	0xffffffff


	//   ....[34]....
        /*0238*/ 	.word	0xffffffff


	//   ....[35]....
        /*023c*/ 	.word	0xffffffff


	//   ....[36]....
        /*0240*/ 	.word	0xffffffff


	//   ....[37]....
        /*0244*/ 	.word	0xffffffff


	//   ....[38]....
        /*0248*/ 	.word	0xffffffff


	//   ....[39]....
        /*024c*/ 	.word	0xffffffff


	//   ....[40]....
        /*0250*/ 	.word	0xffffffff


	//   ....[41]....
        /*0254*/ 	.word	0xffffffff


	//   ....[42]....
        /*0258*/ 	.word	0xffffffff


	//   ....[43]....
        /*025c*/ 	.word	0xffffffff


	//   ....[44]....
        /*0260*/ 	.word	0xffffffff


	//   ....[45]....
        /*0264*/ 	.word	0xffffffff


	//   ....[46]....
        /*0268*/ 	.word	0xffffffff


	//   ....[47]....
        /*026c*/ 	.word	0xffffffff


	//   ....[48]....
        /*0270*/ 	.word	0xffffffff


	//   ....[49]....
        /*0274*/ 	.word	0xffffffff


	//   ....[50]....
        /*0278*/ 	.word	0xffffffff


	//   ....[51]....
        /*027c*/ 	.word	0xffffffff


	//   ....[52]....
        /*0280*/ 	.word	0xffffffff


	//   ....[53]....
        /*0284*/ 	.word	0xffffffff


	//   ....[54]....
        /*0288*/ 	.word	0xffffffff


	//   ....[55]....
        /*028c*/ 	.word	0xffffffff


	//   ....[56]....
        /*0290*/ 	.word	0xffffffff


	//   ....[57]....
        /*0294*/ 	.word	0xffffffff


	//   ....[58]....
        /*0298*/ 	.word	0xffffffff


	//   ....[59]....
        /*029c*/ 	.word	0xffffffff


	//   ....[60]....
        /*02a0*/ 	.word	0xffffffff


	//   ....[61]....
        /*02a4*/ 	.word	0xffffffff


	//   ....[62]....
        /*02a8*/ 	.word	0xffffffff


	//   ....[63]....
        /*02ac*/ 	.word	0xffffffff


	//   ....[64]....
        /*02b0*/ 	.word	0xffffffff


	//   ....[65]....
        /*02b4*/ 	.word	0xffffffff


	//   ....[66]....
        /*02b8*/ 	.word	0xffffffff


	//   ....[67]....
        /*02bc*/ 	.word	0xffffffff


	//   ....[68]....
        /*02c0*/ 	.word	0xffffffff


	//   ....[69]....
        /*02c4*/ 	.word	0xffffffff


	//   ....[70]....
        /*02c8*/ 	.word	0xffffffff


	//   ....[71]....
        /*02cc*/ 	.word	0xffffffff


	//   ....[72]....
        /*02d0*/ 	.word	0xffffffff


	//   ....[73]....
        /*02d4*/ 	.word	0xffffffff


	//   ....[74]....
        /*02d8*/ 	.word	0xffffffff


	//   ....[75]....
        /*02dc*/ 	.word	0xffffffff


	//   ....[76]....
        /*02e0*/ 	.word	0xffffffff


	//   ....[77]....
        /*02e4*/ 	.word	0xffffffff


	//   ....[78]....
        /*02e8*/ 	.word	0xffffffff


	//   ....[79]....
        /*02ec*/ 	.word	0xffffffff


	//   ....[80]....
        /*02f0*/ 	.word	0xffffffff


	//   ....[81]....
        /*02f4*/ 	.word	0xffffffff


	//   ....[82]....
        /*02f8*/ 	.word	0xffffffff


	//   ....[83]....
        /*02fc*/ 	.word	0xffffffff


	//   ....[84]....
        /*0300*/ 	.word	0xffffffff


	//   ....[85]....
        /*0304*/ 	.word	0xffffffff


	//   ....[86]....
        /*0308*/ 	.word	0xffffffff


	//   ....[87]....
        /*030c*/ 	.word	0xffffffff


	//   ....[88]....
        /*0310*/ 	.word	0xffffffff


	//   ....[89]....
        /*0314*/ 	.word	0xffffffff


	//   ....[90]....
        /*0318*/ 	.word	0xffffffff


	//   ....[91]....
        /*031c*/ 	.word	0xffffffff


	//   ....[92]....
        /*0320*/ 	.word	0xffffffff


	//   ....[93]....
        /*0324*/ 	.word	0xffffffff


	//   ....[94]....
        /*0328*/ 	.word	0xffffffff


	//   ....[95]....
        /*032c*/ 	.word	0xffffffff


	//   ....[96]....
        /*0330*/ 	.word	0xffffffff


	//   ....[97]....
        /*0334*/ 	.word	0xffffffff


	//   ....[98]....
        /*0338*/ 	.word	0xffffffff


	//   ....[99]....
        /*033c*/ 	.word	0xffffffff


	//   ....[100]....
        /*0340*/ 	.word	0xffffffff


	//   ....[101]....
        /*0344*/ 	.word	0xffffffff


	//   ....[102]....
        /*0348*/ 	.word	0xffffffff


	//   ....[103]....
        /*034c*/ 	.word	0xffffffff


	//   ....[104]....
        /*0350*/ 	.word	0xffffffff


	//   ....[105]....
        /*0354*/ 	.word	0xffffffff


	//   ....[106]....
        /*0358*/ 	.word	0xffffffff


	//   ....[107]....
        /*035c*/ 	.word	0xffffffff


	//   ....[108]....
        /*0360*/ 	.word	0xffffffff


	//   ....[109]....
        /*0364*/ 	.word	0xffffffff


	//   ....[110]....
        /*0368*/ 	.word	0xffffffff


	//   ....[111]....
        /*036c*/ 	.word	0xffffffff


	//   ....[112]....
        /*0370*/ 	.word	0xffffffff


	//   ....[113]....
        /*0374*/ 	.word	0xffffffff


	//   ....[114]....
        /*0378*/ 	.word	0xffffffff


	//   ....[115]....
        /*037c*/ 	.word	0xffffffff


	//   ....[116]....
        /*0380*/ 	.word	0xffffffff


	//   ....[117]....
        /*0384*/ 	.word	0xffffffff


	//   ....[118]....
        /*0388*/ 	.word	0xffffffff


	//   ....[119]....
        /*038c*/ 	.word	0xffffffff


	//   ....[120]....
        /*0390*/ 	.word	0xffffffff


	//   ....[121]....
        /*0394*/ 	.word	0xffffffff


	//   ....[122]....
        /*0398*/ 	.word	0xffffffff


	//   ....[123]....
        /*039c*/ 	.word	0xffffffff


	//   ....[124]....
        /*03a0*/ 	.word	0xffffffff


	//   ....[125]....
        /*03a4*/ 	.word	0xffffffff


	//   ....[126]....
        /*03a8*/ 	.word	0xffffffff


	//   ....[127]....
        /*03ac*/ 	.word	0xffffffff


	//   ....[128]....
        /*03b0*/ 	.word	0xffffffff


	//   ....[129]....
        /*03b4*/ 	.word	0xffffffff


	//   ....[130]....
        /*03b8*/ 	.word	0xffffffff


	//   ....[131]....
        /*03bc*/ 	.word	0xffffffff


	//   ....[132]....
        /*03c0*/ 	.word	0xffffffff


	//   ....[133]....
        /*03c4*/ 	.word	0xffffffff


	//   ....[134]....
        /*03c8*/ 	.word	0xffffffff


	//   ....[135]....
        /*03cc*/ 	.word	0xffffffff


	//   ....[136]....
        /*03d0*/ 	.word	0xffffffff


	//   ....[137]....
        /*03d4*/ 	.word	0xffffffff


	//   ....[138]....
        /*03d8*/ 	.word	0xffffffff


	//   ....[139]....
        /*03dc*/ 	.word	0xffffffff


	//   ....[140]....
        /*03e0*/ 	.word	0xffffffff


	//   ....[141]....
        /*03e4*/ 	.word	0xffffffff


	//   ....[142]....
        /*03e8*/ 	.word	0xffffffff


	//   ....[143]....
        /*03ec*/ 	.word	0xffffffff


	//   ....[144]....
        /*03f0*/ 	.word	0xffffffff


	//   ....[145]....
        /*03f4*/ 	.word	0xffffffff


	//   ....[146]....
        /*03f8*/ 	.word	0xffffffff


	//   ....[147]....
        /*03fc*/ 	.word	0xffffffff


	//   ....[148]....
        /*0400*/ 	.word	0xffffffff


	//   ....[149]....
        /*0404*/ 	.word	0xffffffff


	//   ....[150]....
        /*0408*/ 	.word	0xffffffff


	//----- nvinfo : EIATTR_COOP_GROUP_INSTR_OFFSETS
	.align		4
.L_94:
        /*040c*/ 	.byte	0x04, 0x28
        /*040e*/ 	.short	(.L_96 - .L_95)


	//   ....[0]....
.L_95:
        /*0410*/ 	.word	0x000000a0


	//   ....[1]....
        /*0414*/ 	.word	0x00001030


	//   ....[2]....
        /*0418*/ 	.word	0x00001160


	//   ....[3]....
        /*041c*/ 	.word	0x000011f0


	//   ....[4]....
        /*0420*/ 	.word	0x00001220


	//   ....[5]....
        /*0424*/ 	.word	0x000012b0


	//   ....[6]....
        /*0428*/ 	.word	0x000012e0


	//   ....[7]....
        /*042c*/ 	.word	0x00001370


	//   ....[8]....
        /*0430*/ 	.word	0x000013a0


	//   ....[9]....
        /*0434*/ 	.word	0x00001430


	//   ....[10]....
        /*0438*/ 	.word	0x00001460


	//   ....[11]....
        /*043c*/ 	.word	0x000014f0


	//   ....[12]....
        /*0440*/ 	.word	0x00001520


	//   ....[13]....
        /*0444*/ 	.word	0x000015b0


	//   ....[14]....
        /*0448*/ 	.word	0x000015e0


	//   ....[15]....
        /*044c*/ 	.word	0x00001660


	//   ....[16]....
        /*0450*/ 	.word	0x000016a0


	//   ....[17]....
        /*0454*/ 	.word	0x00001bb0


	//   ....[18]....
        /*0458*/ 	.word	0x00001bd0


	//   ....[19]....
        /*045c*/ 	.word	0x00001c00


	//   ....[20]....
        /*0460*/ 	.word	0x00001c30


	//   ....[21]....
        /*0464*/ 	.word	0x00001c40


	//   ....[22]....
        /*0468*/ 	.word	0x00001c60


	//   ....[23]....
        /*046c*/ 	.word	0x00001c70


	//   ....[24]....
        /*0470*/ 	.word	0x00001c90


	//   ....[25]....
        /*0474*/ 	.word	0x00001d30


	//   ....[26]....
        /*0478*/ 	.word	0x00001d70


	//   ....[27]....
        /*047c*/ 	.word	0x00001d80


	//   ....[28]....
        /*0480*/ 	.word	0x00001d90


	//   ....[29]....
        /*0484*/ 	.word	0x00001db0


	//   ....[30]....
        /*0488*/ 	.word	0x00001dd0


	//   ....[31]....
        /*048c*/ 	.word	0x00001f90


	//   ....[32]....
        /*0490*/ 	.word	0x00001fc0


	//   ....[33]....
        /*0494*/ 	.word	0x00001ff0


	//   ....[34]....
        /*0498*/ 	.word	0x00002020


	//   ....[35]....
        /*049c*/ 	.word	0x00002050


	//   ....[36]....
        /*04a0*/ 	.word	0x000020d0


	//   ....[37]....
        /*04a4*/ 	.word	0x00002100


	//   ....[38]....
        /*04a8*/ 	.word	0x00002130


	//   ....[39]....
        /*04ac*/ 	.word	0x00002160


	//   ....[40]....
        /*04b0*/ 	.word	0x00002190


	//   ....[41]....
        /*04b4*/ 	.word	0x00002220


	//   ....[42]....
        /*04b8*/ 	.word	0x00002250


	//   ....[43]....
        /*04bc*/ 	.word	0x000022a0


	//   ....[44]....
        /*04c0*/ 	.word	0x000022d0


	//   ....[45]....
        /*04c4*/ 	.word	0x00003ed0


	//   ....[46]....
        /*04c8*/ 	.word	0x00003ef0


	//   ....[47]....
        /*04cc*/ 	.word	0x00003f00


	//   ....[48]....
        /*04d0*/ 	.word	0x00003f10


	//   ....[49]....
        /*04d4*/ 	.word	0x00003f20


	//   ....[50]....
        /*04d8*/ 	.word	0x00003f30


	//   ....[51]....
        /*04dc*/ 	.word	0x00003f40


	//   ....[52]....
        /*04e0*/ 	.word	0x00003f60


	//   ....[53]....
        /*04e4*/ 	.word	0x00003f70


	//   ....[54]....
        /*04e8*/ 	.word	0x00003f90


	//   ....[55]....
        /*04ec*/ 	.word	0x00003fc0


	//   ....[56]....
        /*04f0*/ 	.word	0x00003fe0


	//   ....[57]....
        /*04f4*/ 	.word	0x00004000


	//   ....[58]....
        /*04f8*/ 	.word	0x00004020


	//   ....[59]....
        /*04fc*/ 	.word	0x00004f90


	//   ....[60]....
        /*0500*/ 	.word	0x00004fc0


	//   ....[61]....
        /*0504*/ 	.word	0x000050f0


	//   ....[62]....
        /*0508*/ 	.word	0x00005120


	//   ....[63]....
        /*050c*/ 	.word	0x00005150


	//   ....[64]....
        /*0510*/ 	.word	0x000051e0


	//   ....[65]....
        /*0514*/ 	.word	0x000052c0


	//   ....[66]....
        /*0518*/ 	.word	0x00005430


	//   ....[67]....
        /*051c*/ 	.word	0x00007e20


	//   ....[68]....
        /*0520*/ 	.word	0x00007e40


	//   ....[69]....
        /*0524*/ 	.word	0x00007e50


	//   ....[70]....
        /*0528*/ 	.word	0x00007e60


	//   ....[71]....
        /*052c*/ 	.word	0x00007e70


	//   ....[72]....
        /*0530*/ 	.word	0x00007e80


	//   ....[73]....
        /*0534*/ 	.word	0x00007e90


	//   ....[74]....
        /*0538*/ 	.word	0x00007eb0


	//   ....[75]....
        /*053c*/ 	.word	0x00007ec0


	//   ....[76]....
        /*0540*/ 	.word	0x00007ee0


	//   ....[77]....
        /*0544*/ 	.word	0x00007f30


	//   ....[78]....
        /*0548*/ 	.word	0x00007f70


	//   ....[79]....
        /*054c*/ 	.word	0x00007f90


	//   ....[80]....
        /*0550*/ 	.word	0x00007fa0


	//   ....[81]....
        /*0554*/ 	.word	0x000083c0


	//   ....[82]....
        /*0558*/ 	.word	0x000083f0


	//   ....[83]....
        /*055c*/ 	.word	0x00008410


	//   ....[84]....
        /*0560*/ 	.word	0x00008440


	//   ....[85]....
        /*0564*/ 	.word	0x00008470


	//   ....[86]....
        /*0568*/ 	.word	0x000084c0


	//   ....[87]....
        /*056c*/ 	.word	0x000084f0


	//   ....[88]....
        /*0570*/ 	.word	0x00008510


	//   ....[89]....
        /*0574*/ 	.word	0x00008550


	//   ....[90]....
        /*0578*/ 	.word	0x00008580


	//   ....[91]....
        /*057c*/ 	.word	0x000085b0


	//   ....[92]....
        /*0580*/ 	.word	0x000085d0


	//   ....[93]....
        /*0584*/ 	.word	0x00008600


	//   ....[94]....
        /*0588*/ 	.word	0x00008620


	//   ....[95]....
        /*058c*/ 	.word	0x0000a0f0


	//   ....[96]....
        /*0590*/ 	.word	0x0000a310


	//   ....[97]....
        /*0594*/ 	.word	0x0000a360


	//   ....[98]....
        /*0598*/ 	.word	0x0000a390


	//   ....[99]....
        /*059c*/ 	.word	0x0000a3b0


	//   ....[100]....
        /*05a0*/ 	.word	0x0000a470


	//   ....[101]....
        /*05a4*/ 	.word	0x0000a5a0


	//   ....[102]....
        /*05a8*/ 	.word	0x0000a870


	//   ....[103]....
        /*05ac*/ 	.word	0x0000d280


	//   ....[104]....
        /*05b0*/ 	.word	0x0000d290


	//   ....[105]....
        /*05b4*/ 	.word	0x0000d2a0


	//   ....[106]....
        /*05b8*/ 	.word	0x0000d2b0


	//   ....[107]....
        /*05bc*/ 	.word	0x0000d2e0


	//   ....[108]....
        /*05c0*/ 	.word	0x0000d300


	//   ....[109]....
        /*05c4*/ 	.word	0x0000d320


	//   ....[110]....
        /*05c8*/ 	.word	0x0000d330


	//   ....[111]....
        /*05cc*/ 	.word	0x0000e7f0


	//   ....[112]....
        /*05d0*/ 	.word	0x0000e810


	//   ....[113]....
        /*05d4*/ 	.word	0x0000e840


	//   ....[114]....
        /*05d8*/ 	.word	0x0000e880


	//   ....[115]....
        /*05dc*/ 	.word	0x0000e8c0


	//   ....[116]....
        /*05e0*/ 	.word	0x0000e8e0


	//   ....[117]....
        /*05e4*/ 	.word	0x0000e910


	//   ....[118]....
        /*05e8*/ 	.word	0x0000e940


	//   ....[119]....
        /*05ec*/ 	.word	0x0000e990


	//   ....[120]....
        /*05f0*/ 	.word	0x0000e9a0


	//   ....[121]....
        /*05f4*/ 	.word	0x0000e9c0


	//   ....[122]....
        /*05f8*/ 	.word	0x0000ea10


	//   ....[123]....
        /*05fc*/ 	.word	0x0000ea30


	//   ....[124]....
        /*0600*/ 	.word	0x0000ea60


	//   ....[125]....
        /*0604*/ 	.word	0x0000eab0


	//   ....[126]....
        /*0608*/ 	.word	0x0000eae0


	//   ....[127]....
        /*060c*/ 	.word	0x0000eaf0


	//   ....[128]....
        /*0610*/ 	.word	0x0000ebf0


	//   ....[129]....
        /*0614*/ 	.word	0x0000ec10


	//   ....[130]....
        /*0618*/ 	.word	0x0000ec30


	//   ....[131]....
        /*061c*/ 	.word	0x0000ec60


	//   ....[132]....
        /*0620*/ 	.word	0x0000ec80


	//   ....[133]....
        /*0624*/ 	.word	0x0000ed10


	//   ....[134]....
        /*0628*/ 	.word	0x0000ed30


	//   ....[135]....
        /*062c*/ 	.word	0x0000f5b0


	//   ....[136]....
        /*0630*/ 	.word	0x0000f5e0


	//   ....[137]....
        /*0634*/ 	.word	0x0000f610


	//   ....[138]....
        /*0638*/ 	.word	0x0000f640


	//   ....[139]....
        /*063c*/ 	.word	0x0000f670


	//   ....[140]....
        /*0640*/ 	.word	0x0000f6a0


	//   ....[141]....
        /*0644*/ 	.word	0x0000f6d0


	//   ....[142]....
        /*0648*/ 	.word	0x0000f6f0


	//   ....[143]....
        /*064c*/ 	.word	0x0000f720


	//   ....[144]....
        /*0650*/ 	.word	0x0000f730


	//   ....[145]....
        /*0654*/ 	.word	0x0000f740


	//   ....[146]....
        /*0658*/ 	.word	0x0000f750


	//   ....[147]....
        /*065c*/ 	.word	0x0000f760


	//   ....[148]....
        /*0660*/ 	.word	0x0000f770


	//   ....[149]....
        /*0664*/ 	.word	0x0000f7a0


	//   ....[150]....
        /*0668*/ 	.word	0x0000f7c0


	//----- nvinfo : EIATTR_EXIT_INSTR_OFFSETS
	.align		4
.L_96:
        /*066c*/ 	.byte	0x04, 0x1c
        /*066e*/ 	.short	(.L_98 - .L_97)


	//   ....[0]....
.L_97:
        /*0670*/ 	.word	0x00000450


	//   ....[1]....
        /*0674*/ 	.word	0x0000edc0


	//   ....[2]....
        /*0678*/ 	.word	0x0000ee00


	//   ....[3]....
        /*067c*/ 	.word	0x0000f920


	//   ....[4]....
        /*0680*/ 	.word	0x0000f960


	//----- nvinfo : EIATTR_CTAIDZ_USED
	.align		4
.L_98:
        /*0684*/ 	.byte	0x01, 0x04
	.zero		2


	//----- nvinfo : EIATTR_MAX_THREADS
	.align		4
        /*0688*/ 	.byte	0x04, 0x05
        /*068a*/ 	.short	(.L_100 - .L_99)
.L_99:
        /*068c*/ 	.word	0x00000080
        /*0690*/ 	.word	0x00000001
        /*0694*/ 	.word	0x00000001


	//----- nvinfo : EIATTR_CRS_STACK_SIZE
	.align		4
.L_100:
        /*0698*/ 	.byte	0x04, 0x1e
        /*069a*/ 	.short	(.L_102 - .L_101)
.L_101:
        /*069c*/ 	.word	0x00000000
.L_102:


//--------------------- .nv.info._ZN7cutlass13device_kernelIN5flash19enable_sm80_to_sm89INS1_16FlashAttnFwdSm80INS1_25CollectiveMainloopFwdSm80ILi4ELi1ELb0EN4cute5tupleIJNS5_1CILi128EEENS7_ILi112EEENS7_ILi64EEEEEELi64ENS_10bfloat16_tEfNS_4arch4Sm80ELb0ELb0ELb1ELb1ELb1ELb1ELb1ELb0EEENS1_21CollectiveEpilogueFwdINS6_IJS8_SA_S9_EEENS6_IJNS7_ILi1EEESI_SI_EEESC_SE_Li128ELb1ELb1ELb0ELb0EEENS1_19SingleTileSchedulerILb1ELb0ELb1ELi128EEEEEEEEEvNT_6ParamsE --------------------------
	.section	.nv.info._ZN7cutlass13device_kernelIN5flash19enable_sm80_to_sm89INS1_16FlashAttnFwdSm80INS1_25CollectiveMainloopFwdSm80ILi4ELi1ELb0EN4cute5tupleIJNS5_1CILi128EEENS7_ILi112EEENS7_ILi64EEEEEELi64ENS_10bfloat16_tEfNS_4arch4Sm80ELb0ELb0ELb1ELb1ELb1ELb1ELb1ELb0EEENS1_21CollectiveEpilogueFwdINS6_IJS8_SA_S9_EEENS6_IJNS7_ILi1EEESI_SI_EEESC_SE_Li128ELb1ELb1ELb0ELb0EEENS1_19SingleTileSchedulerILb1ELb0ELb1ELi128EEEEEEEEEvNT_6ParamsE,"",@"SHT_CUDA_INFO"
	.sectionflags	@""
	.align	4


	//----- nvinfo : EIATTR_CUDA_API_VERSION
	.align		4
        /*0000*/ 	.byte	0x04, 0x37
        /*0002*/ 	.short	(.L_104 - .L_103)
.L_103:
        /*0004*/ 	.word	0x00000082


	//----- nvinfo : EIATTR_SW2861232_WAR
	.align		4
.L_104:
        /*0008*/ 	.byte	0x01, 0x35
	.zero		2


	//----- nvinfo : EIATTR_PARAM_CBANK
	.align		4
        /*000c*/ 	.byte	0x04, 0x0a
        /*000e*/ 	.short	(.L_106 - .L_105)
	.align		4
.L_105:
        /*0010*/ 	.word	index@(.nv.constant0._ZN7cutlass13device_kernelIN5flash19enable_sm80_to_sm89INS1_16FlashAttnFwdSm80INS1_25CollectiveMainloopFwdSm80ILi4ELi1ELb0EN4cute5tupleIJNS5_1CILi128EEENS7_ILi112EEENS7_ILi64EEEEEELi64ENS_10bfloat16_tEfNS_4arch4Sm80ELb0ELb0ELb1ELb1ELb1ELb1ELb1ELb0EEENS1_21CollectiveEpilogueFwdINS6_IJS8_SA_S9_EEENS6_IJNS7_ILi1EEESI_SI_EEESC_SE_Li128ELb1ELb1ELb0ELb0EEENS1_19SingleTileSchedulerILb1ELb0ELb1ELi128EEEEEEEEEvNT_6ParamsE)
        /*0014*/ 	.short	0x0160
        /*0016*/ 	.short	0x0418


	//----- nvinfo : EIATTR_CBANK_PARAM_SIZE
	.align		4
.L_106:
        /*0018*/ 	.byte	0x03, 0x19
        /*001a*/ 	.short	0x0418


	//----- nvinfo : EIATTR_KPARAM_INFO
	.align		4
        /*001c*/ 	.byte	0x04, 0x17
        /*001e*/ 	.short	(.L_108 - .L_107)
.L_107:
        /*0020*/ 	.word	0x00000000
        /*0024*/ 	.short	0x0000
        /*0026*/ 	.short	0x0000
        /*0028*/ 	.byte	0x00, 0xf0, 0x61, 0x10


	//----- nvinfo : EIATTR_MAXREG_COUNT
	.align		4
.L_108:
        /*002c*/ 	.byte	0x03, 0x1b
        /*002e*/ 	.short	0x00ff


	//----- nvinfo : EIATTR_NUM_BARRIERS
	.align		4
        /*0030*/ 	.byte	0x02, 0x4c
        /*0032*/ 	.byte	0x02
	.zero		1


	//----- nvinfo : EIATTR_ANNOTATIONS
	.align		4
        /*0034*/ 	.byte	0x04, 0x55
        /*0036*/ 	.short	(.L_110 - .L_109)


	//   ....[0]....
.L_109:
        /* <DEDUP_REMOVED lines=26> */


	//----- nvinfo : EIATTR_MERCURY_ISA_VERSION
	.align		4
.L_110:
        /*01c0*/ 	.byte	0x03, 0x5f
        /*01c2*/ 	.short	0x0000


	//----- nvinfo : EIATTR_COOP_GROUP_MASK_REGIDS
	.align		4
        /*01c4*/ 	.byte	0x04, 0x29
        /*01c6*/ 	.short	(.L_112 - .L_111)


	//   ....[0]....
.L_111:
        /*01c8*/ 	.word	0xffffffff


	//   ....[1]....
        /*01cc*/ 	.word	0xffffffff


	//   ....[2]....
        /*01d0*/ 	.word	0xffffffff


	//   ....[3]....
        /*01d4*/ 	.word	0xffffffff


	//   ....[4]....
        /*01d8*/ 	.word	0xffffffff


	//   ....[5]....
        /*01dc*/ 	.word	0xffffffff


	//   ....[6]....
        /*01e0*/ 	.word	0xffffffff


	//   ....[7]....
        /*01e4*/ 	.word	0xffffffff


	//   ....[8]....
        /*01e8*/ 	.word	0xffffffff


	//   ....[9]....
        /*01ec*/ 	.word	0xffffffff


	//   ....[10]....
        /*01f0*/ 	.word	0xffffffff


	//   ....[11]....
        /*01f4*/ 	.word	0xffffffff


	//   ....[12]....
        /*01f8*/ 	.word	0xffffffff


	//   ....[13]....
        /*01fc*/ 	.word	0xffffffff


	//   ....[14]....
        /*0200*/ 	.word	0xffffffff


	//   ....[15]....
        /*0204*/ 	.word	0xffffffff


	//   ....[16]....
        /*0208*/ 	.word	0xffffffff


	//   ....[17]....
        /*020c*/ 	.word	0xffffffff


	//   ....[18]....
        /*0210*/ 	.word	0xffffffff


	//   ....[19]....
        /*0214*/ 	.word	0xffffffff


	//   ....[20]....
        /*0218*/ 	.word	0xffffffff


	//   ....[21]....
        /*021c*/ 	.word	0xffffffff


	//   ....[22]....
        /*0220*/ 	.word	0xffffffff


	//   ....[23]....
        /*0224*/ 	.word	0xffffffff


	//   ....[24]....
        /*0228*/ 	.word	0xffffffff


	//   ....[25]....
        /*022c*/ 	.word	0xffffffff


	//   ....[26]....
        /*0230*/ 	.word	0xffffffff


	//   ....[27]....
        /*0234*/ 	.word	0xffffffff


	//   ....[28]....
        /*0238*/ 	.word	0xffffffff


	//   ....[29]....
        /*023c*/ 	.word	0xffffffff


	//   ....[30]....
        /*0240*/ 	.word	0xffffffff


	//   ....[31]....
        /*0244*/ 	.word	0xffffffff


	//   ....[32]....
        /*0248*/ 	.word	0xffffffff


	//   ....[33]....
        /*024c*/ 	.word	0xffffffff


	//   ....[34]....
        /*0250*/ 	.word	0xffffffff


	//   ....[35]....
        /*0254*/ 	.word	0xffffffff


	//   ....[36]....
        /*0258*/ 	.word	0xffffffff


	//   ....[37]....
        /*025c*/ 	.word	0xffffffff


	//   ....[38]....
        /*0260*/ 	.word	0xffffffff


	//   ....[39]....
        /*0264*/ 	.word	0xffffffff


	//   ....[40]....
        /*0268*/ 	.word	0xffffffff


	//   ....[41]....
        /*026c*/ 	.word	0xffffffff


	//   ....[42]....
        /*0270*/ 	.word	0xffffffff


	//   ....[43]....
        /*0274*/ 	.word	0xffffffff


	//   ....[44]....
        /*0278*/ 	.word	0xffffffff


	//   ....[45]....
        /*027c*/ 	.word	0xffffffff


	//   ....[46]....
        /*0280*/ 	.word	0xffffffff


	//   ....[47]....
        /*0284*/ 	.word	0xffffffff


	//   ....[48]....
        /*0288*/ 	.word	0xffffffff


	//   ....[49]....
        /*028c*/ 	.word	0xffffffff


	//   ....[50]....
        /*0290*/ 	.word	0xffffffff


	//   ....[51]....
        /*0294*/ 	.word	0xffffffff


	//   ....[52]....
        /*0298*/ 	.word	0xffffffff


	//   ....[53]....
        /*029c*/ 	.word	0xffffffff


	//   ....[54]....
        /*02a0*/ 	.word	0xffffffff


	//   ....[55]....
        /*02a4*/ 	.word	0xffffffff


	//   ....[56]....
        /*02a8*/ 	.word	0xffffffff


	//   ....[57]....
        /*02ac*/ 	.word	0xffffffff


	//   ....[58]....
        /*02b0*/ 	.word	0xffffffff


	//   ....[59]....
        /*02b4*/ 	.word	0xffffffff


	//   ....[60]....
        /*02b8*/ 	.word	0xffffffff


	//   ....[61]....
        /*02bc*/ 	.word	0xffffffff


	//   ....[62]....
        /*02c0*/ 	.word	0xffffffff


	//   ....[63]....
        /*02c4*/ 	.word	0xffffffff


	//   ....[64]....
        /*02c8*/ 	.word	0xffffffff


	//   ....[65]....
        /*02cc*/ 	.word	0xffffffff


	//   ....[66]....
        /*02d0*/ 	.word	0xffffffff


	//   ....[67]....
        /*02d4*/ 	.word	0xffffffff


	//   ....[68]....
        /*02d8*/ 	.word	0xffffffff


	//   ....[69]....
        /*02dc*/ 	.word	0xffffffff


	//   ....[70]....
        /*02e0*/ 	.word	0xffffffff


	//   ....[71]....
        /*02e4*/ 	.word	0xffffffff


	//   ....[72]....
        /*02e8*/ 	.word	0xffffffff


	//   ....[73]....
        /*02ec*/ 	.word	0xffffffff


	//   ....[74]....
        /*02f0*/ 	.word	0xffffffff


	//   ....[75]....
        /*02f4*/ 	.word	0xffffffff


	//   ....[76]....
        /*02f8*/ 	.word	0xffffffff


	//   ....[77]....
        /*02fc*/ 	.word	0xffffffff


	//   ....[78]....
        /*0300*/ 	.word	0xffffffff


	//   ....[79]....
        /*0304*/ 	.word	0xffffffff


	//   ....[80]....
        /*0308*/ 	.word	0xffffffff


	//   ....[81]....
        /*030c*/ 	.word	0xffffffff


	//   ....[82]....
        /*0310*/ 	.word	0xffffffff


	//   ....[83]....
        /*0314*/ 	.word	0xffffffff


	//   ....[84]....
        /*0318*/ 	.word	0xffffffff


	//   ....[85]....
        /*031c*/ 	.word	0xffffffff


	//   ....[86]....
        /*0320*/ 	.word	0xffffffff


	//   ....[87]....
        /*0324*/ 	.word	0xffffffff


	//   ....[88]....
        /*0328*/ 	.word	0xffffffff


	//   ....[89]....
        /*032c*/ 	.word	0xffffffff


	//   ....[90]....
        /*0330*/ 	.word	0xffffffff


	//   ....[91]....
        /*0334*/ 	.word	0xffffffff


	//   ....[92]....
        /*0338*/ 	.word	0xffffffff


	//   ....[93]....
        /*033c*/ 	.word	0xffffffff


	//   ....[94]....
        /*0340*/ 	.word	0xffffffff


	//   ....[95]....
        /*0344*/ 	.word	0xffffffff


	//   ....[96]....
        /*0348*/ 	.word	0xffffffff


	//   ....[97]....
        /*034c*/ 	.word	0xffffffff


	//   ....[98]....
        /*0350*/ 	.word	0xffffffff


	//   ....[99]....
        /*0354*/ 	.word	0xffffffff


	//   ....[100]....
        /*0358*/ 	.word	0xffffffff


	//   ....[101]....
        /*035c*/ 	.word	0xffffffff


	//   ....[102]....
        /*0360*/ 	.word	0xffffffff


	//   ....[103]....
        /*0364*/ 	.word	0xffffffff


	//   ....[104]....
        /*0368*/ 	.word	0xffffffff


	//   ....[105]....
        /*036c*/ 	.word	0xffffffff


	//   ....[106]....
        /*0370*/ 	.word	0xffffffff


	//   ....[107]....
        /*0374*/ 	.word	0xffffffff


	//   ....[108]....
        /*0378*/ 	.word	0xffffffff


	//   ....[109]....
        /*037c*/ 	.word	0xffffffff


	//   ....[110]....
        /*0380*/ 	.word	0xffffffff


	//   ....[111]....
        /*0384*/ 	.word	0xffffffff


	//   ....[112]....
        /*0388*/ 	.word	0xffffffff


	//   ....[113]....
        /*038c*/ 	.word	0xffffffff


	//   ....[114]....
        /*0390*/ 	.word	0xffffffff


	//   ....[115]....
        /*0394*/ 	.word	0xffffffff


	//   ....[116]....
        /*0398*/ 	.word	0xffffffff


	//   ....[117]....
        /*039c*/ 	.word	0xffffffff


	//   ....[118]....
        /*03a0*/ 	.word	0xffffffff


	//   ....[119]....
        /*03a4*/ 	.word	0xffffffff


	//   ....[120]....
        /*03a8*/ 	.word	0xffffffff


	//   ....[121]....
        /*03ac*/ 	.word	0xffffffff


	//   ....[122]....
        /*03b0*/ 	.word	0xffffffff


	//   ....[123]....
        /*03b4*/ 	.word	0xffffffff


	//   ....[124]....
        /*03b8*/ 	.word	0xffffffff


	//   ....[125]....
        /*03bc*/ 	.word	0xffffffff


	//   ....[126]....
        /*03c0*/ 	.word	0xffffffff


	//   ....[127]....
        /*03c4*/ 	.word	0xffffffff


	//   ....[128]....
        /*03c8*/ 	.word	0xffffffff


	//   ....[129]....
        /*03cc*/ 	.word	0xffffffff


	//   ....[130]....
        /*03d0*/ 	.word	0xffffffff


	//   ....[131]....
        /*03d4*/ 	.word	0xffffffff


	//   ....[132]....
        /*03d8*/ 	.word	0xffffffff


	//   ....[133]....
        /*03dc*/ 	.word	0xffffffff


	//   ....[134]....
        /*03e0*/ 	.word	0xffffffff


	//   ....[135]....
        /*03e4*/ 	.word	0xffffffff


	//   ....[136]....
        /*03e8*/ 	.word	0xffffffff


	//   ....[137]....
        /*03ec*/ 	.word	0xffffffff


	//   ....[138]....
        /*03f0*/ 	.word	0xffffffff


	//   ....[139]....
        /*03f4*/ 	.word	0xffffffff


	//   ....[140]....
        /*03f8*/ 	.word	0xffffffff


	//   ....[141]....
        /*03fc*/ 	.word	0xffffffff


	//   ....[142]....
        /*0400*/ 	.word	0xffffffff


	//   ....[143]....
        /*0404*/ 	.word	0xffffffff


	//   ....[144]....
        /*0408*/ 	.word	0xffffffff


	//   ....[145]....
        /*040c*/ 	.word	0xffffffff


	//   ....[146]....
        /*0410*/ 	.word	0xffffffff


	//   ....[147]....
        /*0414*/ 	.word	0xffffffff


	//   ....[148]....
        /*0418*/ 	.word	0xffffffff


	//   ....[149]....
        /*041c*/ 	.word	0xffffffff


	//   ....[150]....
        /*0420*/ 	.word	0xffffffff


	//   ....[151]....
        /*0424*/ 	.word	0xffffffff


	//   ....[152]....
        /*0428*/ 	.word	0xffffffff


	//   ....[153]....
        /*042c*/ 	.word	0xffffffff


	//   ....[154]....
        /*0430*/ 	.word	0xffffffff


	//   ....[155]....
        /*0434*/ 	.word	0xffffffff


	//   ....[156]....
        /*0438*/ 	.word	0xffffffff


	//   ....[157]....
        /*043c*/ 	.word	0xffffffff


	//   ....[158]....
        /*0440*/ 	.word	0xffffffff


	//   ....[159]....
        /*0444*/ 	.word	0xffffffff


	//   ....[160]....
        /*0448*/ 	.word	0xffffffff


	//   ....[161]....
        /*044c*/ 	.word	0xffffffff


	//   ....[162]....
        /*0450*/ 	.word	0xffffffff


	//   ....[163]....
        /*0454*/ 	.word	0xffffffff


	//   ....[164]....
        /*0458*/ 	.word	0xffffffff


	//   ....[165]....
        /*045c*/ 	.word	0xffffffff


	//   ....[166]....
        /*0460*/ 	.word	0xffffffff


	//   ....[167]....
        /*0464*/ 	.word	0xffffffff


	//   ....[168]....
        /*0468*/ 	.word	0xffffffff


	//   ....[169]....
        /*046c*/ 	.word	0xffffffff


	//   ....[170]....
        /*0470*/ 	.word	0xffffffff


	//   ....[171]....
        /*0474*/ 	.word	0xffffffff


	//   ....[172]....
        /*0478*/ 	.word	0xffffffff


	//   ....[173]....
        /*047c*/ 	.word	0xffffffff


	//   ....[174]....
        /*0480*/ 	.word	0xffffffff


	//   ....[175]....
        /*0484*/ 	.word	0xffffffff


	//   ....[176]....
        /*0488*/ 	.word	0xffffffff


	//   ....[177]....
        /*048c*/ 	.word	0xffffffff


	//   ....[178]....
        /*0490*/ 	.word	0xffffffff


	//   ....[179]....
        /*0494*/ 	.word	0xffffffff


	//   ....[180]....
        /*0498*/ 	.word	0xffffffff


	//   ....[181]....
        /*049c*/ 	.word	0xffffffff


	//   ....[182]....
        /*04a0*/ 	.word	0xffffffff


	//----- nvinfo : EIATTR_COOP_GROUP_INSTR_OFFSETS
	.align		4
.L_112:
        /*04a4*/ 	.byte	0x04, 0x28
        /*04a6*/ 	.short	(.L_114 - .L_113)


	//   ....[0]....
.L_113:
        /*04a8*/ 	.word	0x000000a0


	//   ....[1]....
        /*04ac*/ 	.word	0x00002b50


	//   ....[2]....
        /*04b0*/ 	.word	0x00002ba0


	//   ....[3]....
        /*04b4*/ 	.word	0x00003390


	//   ....[4]....
        /*04b8*/ 	.word	0x000033b0


	//   ....[5]....
        /*04bc*/ 	.word	0x00003b20


	//   ....[6]....
        /*04c0*/ 	.word	0x00003b40


	//   ....[7]....
        /*04c4*/ 	.word	0x000042b0


	//   ....[8]....
        /*04c8*/ 	.word	0x000042c0


	//   ....[9]....
        /*04cc*/ 	.word	0x00004b60


	//   ....[10]....
        /*04d0*/ 	.word	0x00004bb0


	//   ....[11]....
        /*04d4*/ 	.word	0x000058c0


	//   ....[12]....
        /*04d8*/ 	.word	0x000058f0


	//   ....[13]....
        /*04dc*/ 	.word	0x00006030


	//   ....[14]....
        /*04e0*/ 	.word	0x00006060


	//   ....[15]....
        /*04e4*/ 	.word	0x000067a0


	//   ....[16]....
        /*04e8*/ 	.word	0x000067c0


	//   ....[17]....
        /*04ec*/ 	.word	0x00006f20


	//   ....[18]....
        /*04f0*/ 	.word	0x00006f50


	//   ....[19]....
        /*04f4*/ 	.word	0x00007090


	//   ....[20]....
        /*04f8*/ 	.word	0x000070c0


	//   ....[21]....
        /*04fc*/ 	.word	0x000071b0


	//   ....[22]....
        /*0500*/ 	.word	0x000071e0


	//   ....[23]....
        /*0504*/ 	.word	0x000072d0


	//   ....[24]....
        /*0508*/ 	.word	0x000072f0


	//   ....[25]....
        /*050c*/ 	.word	0x00007b50


	//   ....[26]....
        /*0510*/ 	.word	0x00007b70


	//   ....[27]....
        /*0514*/ 	.word	0x00007c60


	//   ....[28]....
        /*0518*/ 	.word	0x00007c90


	//   ....[29]....
        /*051c*/ 	.word	0x00007d80


	//   ....[30]....
        /*0520*/ 	.word	0x00007db0


	//   ....[31]....
        /*0524*/ 	.word	0x00007ea0


	//   ....[32]....
        /*0528*/ 	.word	0x00007ed0


	//   ....[33]....
        /*052c*/ 	.word	0x000089f0


	//   ....[34]....
        /*0530*/ 	.word	0x00008a20


	//   ....[35]....
        /*0534*/ 	.word	0x00008a50


	//   ....[36]....
        /*0538*/ 	.word	0x00008a70


	//   ....[37]....
        /*053c*/ 	.word	0x00008a90


	//   ....[38]....
        /*0540*/ 	.word	0x00008ad0


	//   ....[39]....
        /*0544*/ 	.word	0x00008af0


	//   ....[40]....
        /*0548*/ 	.word	0x00008b30


	//   ....[41]....
        /*054c*/ 	.word	0x00008b70


	//   ....[42]....
        /*0550*/ 	.word	0x00008ba0


	//   ....[43]....
        /*0554*/ 	.word	0x00008bc0


	//   ....[44]....
        /*0558*/ 	.word	0x00008c40


	//   ....[45]....
        /*055c*/ 	.word	0x00008c50


	//   ....[46]....
        /*0560*/ 	.word	0x00008cd0


	//   ....[47]....
        /*0564*/ 	.word	0x00008d30


	//   ....[48]....
        /*0568*/ 	.word	0x00008de0


	//   ....[49]....
        /*056c*/ 	.word	0x00009200


	//   ....[50]....
        /*0570*/ 	.word	0x00009230


	//   ....[51]....
        /*0574*/ 	.word	0x00009260


	//   ....[52]....
        /*0578*/ 	.word	0x00009280


	//   ....[53]....
        /*057c*/ 	.word	0x00009290


	//   ....[54]....
        /*0580*/ 	.word	0x000092b0


	//   ....[55]....
        /*0584*/ 	.word	0x000092c0


	//   ....[56]....
        /*0588*/ 	.word	0x000092e0


	//   ....[57]....
        /*058c*/ 	.word	0x000092f0


	//   ....[58]....
        /*0590*/ 	.word	0x00009320


	//   ....[59]....
        /*0594*/ 	.word	0x00009350


	//   ....[60]....
        /*0598*/ 	.word	0x00009380


	//   ....[61]....
        /*059c*/ 	.word	0x000093a0


	//   ....[62]....
        /*05a0*/ 	.word	0x000093d0


	//   ....[63]....
        /*05a4*/ 	.word	0x0000ce10


	//   ....[64]....
        /*05a8*/ 	.word	0x0000ce40


	//   ....[65]....
        /*05ac*/ 	.word	0x0000ce70


	//   ....[66]....
        /*05b0*/ 	.word	0x0000cea0


	//   ....[67]....
        /*05b4*/ 	.word	0x0000ced0


	//   ....[68]....
        /*05b8*/ 	.word	0x0000cf00


	//   ....[69]....
        /*05bc*/ 	.word	0x0000cf30


	//   ....[70]....
        /*05c0*/ 	.word	0x0000cf60


	//   ....[71]....
        /*05c4*/ 	.word	0x0000cf90


	//   ....[72]....
        /*05c8*/ 	.word	0x0000cfc0


	//   ....[73]....
        /*05cc*/ 	.word	0x0000cff0


	//   ....[74]....
        /*05d0*/ 	.word	0x0000d020


	//   ....[75]....
        /*05d4*/ 	.word	0x0000d080


	//   ....[76]....
        /*05d8*/ 	.word	0x0000d0b0


	//   ....[77]....
        /*05dc*/ 	.word	0x0000ed60


	//   ....[78]....
        /*05e0*/ 	.word	0x0000ed80


	//   ....[79]....
        /*05e4*/ 	.word	0x0000ed90


	//   ....[80]....
        /*05e8*/ 	.word	0x0000eda0


	//   ....[81]....
        /*05ec*/ 	.word	0x0000edb0


	//   ....[82]....
        /*05f0*/ 	.word	0x0000edc0


	//   ....[83]....
        /*05f4*/ 	.word	0x0000edd0


	//   ....[84]....
        /*05f8*/ 	.word	0x0000edf0


	//   ....[85]....
        /*05fc*/ 	.word	0x0000ee00


	//   ....[86]....
        /*0600*/ 	.word	0x0000ee20


	//   ....[87]....
        /*0604*/ 	.word	0x0000ee40


	//   ....[88]....
        /*0608*/ 	.word	0x0000ee70


	//   ....[89]....
        /*060c*/ 	.word	0x0000ee90


	//   ....[90]....
        /*0610*/ 	.word	0x0000eeb0


	//   ....[91]....
        /*0614*/ 	.word	0x0000fdd0


	//   ....[92]....
        /*0618*/ 	.word	0x0000fe10


	//   ....[93]....
        /*061c*/ 	.word	0x0000ff50


	//   ....[94]....
        /*0620*/ 	.word	0x0000ff80


	//   ....[95]....
        /*0624*/ 	.word	0x0000ffb0


	//   ....[96]....
        /*0628*/ 	.word	0x000100b0


	//   ....[97]....
        /*062c*/ 	.word	0x00010180


	//   ....[98]....
        /*0630*/ 	.word	0x000102f0


	//   ....[99]....
        /*0634*/ 	.word	0x00012d90


	//   ....[100]....
        /*0638*/ 	.word	0x00012db0


	//   ....[101]....
        /*063c*/ 	.word	0x00012dc0


	//   ....[102]....
        /*0640*/ 	.word	0x00012dd0


	//   ....[103]....
        /*0644*/ 	.word	0x00012de0


	//   ....[104]....
        /*0648*/ 	.word	0x00012df0


	//   ....[105]....
        /*064c*/ 	.word	0x00012e00


	//   ....[106]....
        /*0650*/ 	.word	0x00012e20


	//   ....[107]....
        /*0654*/ 	.word	0x00012e30


	//   ....[108]....
        /*0658*/ 	.word	0x00012e50


	//   ....[109]....
        /*065c*/ 	.word	0x00012ea0


	//   ....[110]....
        /*0660*/ 	.word	0x00012ee0


	//   ....[111]....
        /*0664*/ 	.word	0x00012f00


	//   ....[112]....
        /*0668*/ 	.word	0x00012f10


	//   ....[113]....
        /*066c*/ 	.word	0x00013340


	//   ....[114]....
        /*0670*/ 	.word	0x00013360


	//   ....[115]....
        /*0674*/ 	.word	0x00013380


	//   ....[116]....
        /*0678*/ 	.word	0x000133b0


	//   ....[117]....
        /*067c*/ 	.word	0x000133e0


	//   ....[118]....
        /*0680*/ 	.word	0x00013430


	//   ....[119]....
        /*0684*/ 	.word	0x00013460


	//   ....[120]....
        /*0688*/ 	.word	0x00013480


	//   ....[121]....
        /*068c*/ 	.word	0x000134c0


	//   ....[122]....
        /*0690*/ 	.word	0x000134f0


	//   ....[123]....
        /*0694*/ 	.word	0x00013520


	//   ....[124]....
        /*0698*/ 	.word	0x00013540


	//   ....[125]....
        /*069c*/ 	.word	0x00013570


	//   ....[126]....
        /*06a0*/ 	.word	0x00013590


	//   ....[127]....
        /*06a4*/ 	.word	0x00015060


	//   ....[128]....
        /*06a8*/ 	.word	0x00015280


	//   ....[129]....
        /*06ac*/ 	.word	0x000152d0


	//   ....[130]....
        /*06b0*/ 	.word	0x00015300


	//   ....[131]....
        /*06b4*/ 	.word	0x00015320


	//   ....[132]....
        /*06b8*/ 	.word	0x000153e0


	//   ....[133]....
        /*06bc*/ 	.word	0x00015510


	//   ....[134]....
        /*06c0*/ 	.word	0x000157e0


	//   ....[135]....
        /*06c4*/ 	.word	0x000181f0


	//   ....[136]....
        /*06c8*/ 	.word	0x00018200


	//   ....[137]....
        /*06cc*/ 	.word	0x00018210


	//   ....[138]....
        /*06d0*/ 	.word	0x00018220


	//   ....[139]....
        /*06d4*/ 	.word	0x00018250


	//   ....[140]....
        /*06d8*/ 	.word	0x00018270


	//   ....[141]....
        /*06dc*/ 	.word	0x00018290


	//   ....[142]....
        /*06e0*/ 	.word	0x000182a0


	//   ....[143]....
        /*06e4*/ 	.word	0x00019760


	//   ....[144]....
        /*06e8*/ 	.word	0x00019780


	//   ....[145]....
        /*06ec*/ 	.word	0x000197b0


	//   ....[146]....
        /*06f0*/ 	.word	0x000197e0


	//   ....[147]....
        /*06f4*/ 	.word	0x00019820


	//   ....[148]....
        /*06f8*/ 	.word	0x00019850


	//   ....[149]....
        /*06fc*/ 	.word	0x00019890


	//   ....[150]....
        /*0700*/ 	.word	0x000198b0


	//   ....[151]....
        /*0704*/ 	.word	0x00019900


	//   ....[152]....
        /*0708*/ 	.word	0x00019910


	//   ....[153]....
        /*070c*/ 	.word	0x00019920


	//   ....[154]....
        /*0710*/ 	.word	0x00019940


	//   ....[155]....
        /*0714*/ 	.word	0x00019990


	//   ....[156]....
        /*0718*/ 	.word	0x000199b0


	//   ....[157]....
        /*071c*/ 	.word	0x000199e0


	//   ....[158]....
        /*0720*/ 	.word	0x00019a20


	//   ....[159]....
        /*0724*/ 	.word	0x00019a70


	//   ....[160]....
        /*0728*/ 	.word	0x00019b30


	//   ....[161]....
        /*072c*/ 	.word	0x00019b50


	//   ....[162]....
        /*0730*/ 	.word	0x00019ba0


	//   ....[163]....
        /*0734*/ 	.word	0x00019bc0


	//   ....[164]....
        /*0738*/ 	.word	0x00019bf0


	//   ....[165]....
        /*073c*/ 	.word	0x00019c20


	//   ....[166]....
        /*0740*/ 	.word	0x00019cc0


	//   ....[167]....
        /*0744*/ 	.word	0x0001a550


	//   ....[168]....
        /*0748*/ 	.word	0x0001a580


	//   ....[169]....
        /*074c*/ 	.word	0x0001a5b0


	//   ....[170]....
        /*0750*/ 	.word	0x0001a5e0


	//   ....[171]....
        /*0754*/ 	.word	0x0001a610


	//   ....[172]....
        /*0758*/ 	.word	0x0001a640


	//   ....[173]....
        /*075c*/ 	.word	0x0001a670


	//   ....[174]....
        /*0760*/ 	.word	0x0001a690


	//   ....[175]....
        /*0764*/ 	.word	0x0001a6b0


	//   ....[176]....
        /*0768*/ 	.word	0x0001a6d0


	//   ....[177]....
        /*076c*/ 	.word	0x0001a6e0


	//   ....[178]....
        /*0770*/ 	.word	0x0001a6f0


	//   ....[179]....
        /*0774*/ 	.word	0x0001a700


	//   ....[180]....
        /*0778*/ 	.word	0x0001a710


	//   ....[181]....
        /*077c*/ 	.word	0x0001a720


	//   ....[182]....
        /*0780*/ 	.word	0x0001a750


	//----- nvinfo : EIATTR_EXIT_INSTR_OFFSETS
	.align		4
.L_114:
        /*0784*/ 	.byte	0x04, 0x1c
        /*0786*/ 	.short	(.L_116 - .L_115)


	//   ....[0]....
.L_115:
        /*0788*/ 	.word	0x00000450


	//   ....[1]....
        /*078c*/ 	.word	0x00019d60


	//   ....[2]....
        /*0790*/ 	.word	0x00019da0


	//   ....[3]....
        /*0794*/ 	.word	0x0001a8e0


	//   ....[4]....
        /*0798*/ 	.word	0x0001a920


	//----- nvinfo : EIATTR_CTAIDZ_USED
	.align		4
.L_116:
        /*079c*/ 	.byte	0x01, 0x04
	.zero		2


	//----- nvinfo : EIATTR_MAX_THREADS
	.align		4
        /*07a0*/ 	.byte	0x04, 0x05
        /*07a2*/ 	.short	(.L_118 - .L_117)
.L_117:
        /*07a4*/ 	.word	0x00000080
        /*07a8*/ 	.word	0x00000001
        /*07ac*/ 	.word	0x00000001


	//----- nvinfo : EIATTR_CRS_STACK_SIZE
	.align		4
.L_118:
        /*07b0*/ 	.byte	0x04, 0x1e
        /*07b2*/ 	.short	(.L_120 - .L_119)
.L_119:
        /*07b4*/ 	.word	0x00000000
.L_120:


//--------------------- .nv.info._ZN7cutlass13device_kernelIN5flash19enable_sm80_to_sm89INS1_16FlashAttnFwdSm80INS1_25CollectiveMainloopFwdSm80ILi4ELi1ELb0EN4cute5tupleIJNS5_1CILi128EEENS7_ILi96EEENS7_ILi64EEEEEELi64ENS_10bfloat16_tEfNS_4arch4Sm80ELb0ELb1ELb1ELb0ELb1ELb0ELb1ELb0EEENS1_21CollectiveEpilogueFwdINS6_IJS8_SA_S9_EEENS6_IJNS7_ILi1EEESI_SI_EEESC_SE_Li128ELb0ELb1ELb0ELb0EEENS1_19SingleTileSchedulerILb0ELb0ELb1ELi128EEEEEEEEEvNT_6ParamsE --------------------------
	.section	.nv.info._ZN7cutlass13device_kernelIN5flash19enable_sm80_to_sm89INS1_16FlashAttnFwdSm80INS1_25CollectiveMainloopFwdSm80ILi4ELi1ELb0EN4cute5tupleIJNS5_1CILi128EEENS7_ILi96EEENS7_ILi64EEEEEELi64ENS_10bfloat16_tEfNS_4arch4Sm80ELb0ELb1ELb1ELb0ELb1ELb0ELb1ELb0EEENS1_21CollectiveEpilogueFwdINS6_IJS8_SA_S9_EEENS6_IJNS7_ILi1EEESI_SI_EEESC_SE_Li128ELb0ELb1ELb0ELb0EEENS1_19SingleTileSchedulerILb0ELb0ELb1ELi128EEEEEEEEEvNT_6ParamsE,"",@"SHT_CUDA_INFO"
	.sectionflags	@""
	.align	4


	//----- nvinfo : EIATTR_CUDA_API_VERSION
	.align		4
        /*0000*/ 	.byte	0x04, 0x37
        /*0002*/ 	.short	(.L_122 - .L_121)
.L_121:
        /*0004*/ 	.word	0x00000082


	//----- nvinfo : EIATTR_SW2861232_WAR
	.align		4
.L_122:
        /*0008*/ 	.byte	0x01, 0x35
	.zero		2


	//----- nvinfo : EIATTR_PARAM_CBANK
	.align		4
        /*000c*/ 	.byte	0x04, 0x0a
        /*000e*/ 	.short	(.L_124 - .L_123)
	.align		4
.L_123:
        /*0010*/ 	.word	index@(.nv.constant0._ZN7cutlass13device_kernelIN5flash19enable_sm80_to_sm89INS1_16FlashAttnFwdSm80INS1_25CollectiveMainloopFwdSm80ILi4ELi1ELb0EN4cute5tupleIJNS5_1CILi128EEENS7_ILi96EEENS7_ILi64EEEEEELi64ENS_10bfloat16_tEfNS_4arch4Sm80ELb0ELb1ELb1ELb0ELb1ELb0ELb1ELb0EEENS1_21CollectiveEpilogueFwdINS6_IJS8_SA_S9_EEENS6_IJNS7_ILi1EEESI_SI_EEESC_SE_Li128ELb0ELb1ELb0ELb0EEENS1_19SingleTileSchedulerILb0ELb0ELb1ELi128EEEEEEEEEvNT_6ParamsE)
        /*0014*/ 	.short	0x0160
        /*0016*/ 	.short	0x0418


	//----- nvinfo : EIATTR_CBANK_PARAM_SIZE
	.align		4
.L_124:
        /*0018*/ 	.byte	0x03, 0x19
        /*001a*/ 	.short	0x0418


	//----- nvinfo : EIATTR_KPARAM_INFO
	.align		4
        /*001c*/ 	.byte	0x04, 0x17
        /*001e*/ 	.short	(.L_126 - .L_125)
.L_125:
        /*0020*/ 	.word	0x00000000
        /*0024*/ 	.short	0x0000
        /*0026*/ 	.short	0x0000
        /*0028*/ 	.byte	0x00, 0xf0, 0x61, 0x10


	//----- nvinfo : EIATTR_MAXREG_COUNT
	.align		4
.L_126:
        /*002c*/ 	.byte	0x03, 0x1b
        /*002e*/ 	.short	0x00ff


	//----- nvinfo : EIATTR_NUM_BARRIERS
	.align		4
        /*0030*/ 	.byte	0x02, 0x4c
        /*0032*/ 	.byte	0x02
	.zero		1


	//----- nvinfo : EIATTR_ANNOTATIONS
	.align		4
        /*0034*/ 	.byte	0x04, 0x55
        /*0036*/ 	.short	(.L_128 - .L_127)


	//   ....[0]....
.L_127:
        /* <DEDUP_REMOVED lines=36> */


	//----- nvinfo : EIATTR_MERCURY_ISA_VERSION
	.align		4
.L_128:
        /*0268*/ 	.byte	0x03, 0x5f
        /*026a*/ 	.short	0x0000


	//----- nvinfo : EIATTR_COOP_GROUP_MASK_REGIDS
	.align		4
        /*026c*/ 	.byte	0x04, 0x29
        /*026e*/ 	.short	(.L_130 - .L_129)


	//   ....[0]....
.L_129:
        /*0270*/ 	.word	0xffffffff


	//   ....[1]....
        /*0274*/ 	.word	0xffffffff


	//   ....[2]....
        /*0278*/ 	.word	0xffffffff


	//   ....[3]....
        /*027c*/ 	.word	0xffffffff


	//   ....[4]....
        /*0280*/ 	.word	0xffffffff


	//   ....[5]....
        /*0284*/ 	.word	0xffffffff


	//   ....[6]....
        /*0288*/ 	.word	0xffffffff


	//   ....[7]....
        /*028c*/ 	.word	0xffffffff


	//   ....[8]....
        /*0290*/ 	.word	0xffffffff


	//   ....[9]....
        /*0294*/ 	.word	0xffffffff


	//   ....[10]....
        /*0298*/ 	.word	0xffffffff


	//   ....[11]....
        /*029c*/ 	.word	0xffffffff


	//   ....[12]....
        /*02a0*/ 	.word	0xffffffff


	//   ....[13]....
        /*02a4*/ 	.word	0xffffffff


	//   ....[14]....
        /*02a8*/ 	.word	0xffffffff


	//   ....[15]....
        /*02ac*/ 	.word	0xffffffff


	//   ....[16]....
        /*02b0*/ 	.word	0xffffffff


	//   ....[17]....
        /*02b4*/ 	.word	0xffffffff


	//   ....[18]....
        /*02b8*/ 	.word	0xffffffff


	//   ....[19]....
        /*02bc*/ 	.word	0xffffffff


	//   ....[20]....
        /*02c0*/ 	.word	0xffffffff


	//   ....[21]....
        /*02c4*/ 	.word	0xffffffff


	//   ....[22]....
        /*02c8*/ 	.word	0xffffffff


	//   ....[23]....
        /*02cc*/ 	.word	0xffffffff


	//   ....[24]....
        /*02d0*/ 	.word	0xffffffff


	//   ....[25]....
        /*02d4*/ 	.word	0xffffffff


	//   ....[26]....
        /*02d8*/ 	.word	0xffffffff


	//   ....[27]....
        /*02dc*/ 	.word	0xffffffff


	//   ....[28]....
        /*02e0*/ 	.word	0xffffffff


	//   ....[29]....
        /*02e4*/ 	.word	0xffffffff


	//   ....[30]....
        /*02e8*/ 	.word	0xffffffff


	//   ....[31]....
        /*02ec*/ 	.word	0xffffffff


	//   ....[32]....
        /*02f0*/ 	.word	0xffffffff


	//   ....[33]....
        /*02f4*/ 	.word	0xffffffff


	//   ....[34]....
        /*02f8*/ 	.word	0xffffffff


	//   ....[35]....
        /*02fc*/ 	.word	0xffffffff


	//   ....[36]....
        /*0300*/ 	.word	0xffffffff


	//   ....[37]....
        /*0304*/ 	.word	0xffffffff


	//   ....[38]....
        /*0308*/ 	.word	0xffffffff


	//   ....[39]....
        /*030c*/ 	.word	0xffffffff


	//   ....[40]....
        /*0310*/ 	.word	0xffffffff


	//   ....[41]....
        /*0314*/ 	.word	0xffffffff


	//   ....[42]....
        /*0318*/ 	.word	0xffffffff


	//   ....[43]....
        /*031c*/ 	.word	0xffffffff


	//   ....[44]....
        /*0320*/ 	.word	0xffffffff


	//   ....[45]....
        /*0324*/ 	.word	0xffffffff


	//   ....[46]....
        /*0328*/ 	.word	0xffffffff


	//   ....[47]....
        /*032c*/ 	.word	0xffffffff


	//   ....[48]....
        /*0330*/ 	.word	0xffffffff


	//   ....[49]....
        /*0334*/ 	.word	0xffffffff


	//   ....[50]....
        /*0338*/ 	.word	0xffffffff


	//   ....[51]....
        /*033c*/ 	.word	0xffffffff


	//   ....[52]....
        /*0340*/ 	.word	0xffffffff


	//   ....[53]....
        /*0344*/ 	.word	0xffffffff


	//   ....[54]....
        /*0348*/ 	.word	0xffffffff


	//   ....[55]....
        /*034c*/ 	.word	0xffffffff


	//   ....[56]....
        /*0350*/ 	.word	0xffffffff


	//   ....[57]....
        /*0354*/ 	.word	0xffffffff


	//   ....[58]....
        /*0358*/ 	.word	0xffffffff


	//   ....[59]....
        /*035c*/ 	.word	0xffffffff


	//   ....[60]....
        /*0360*/ 	.word	0xffffffff


	//   ....[61]....
        /*0364*/ 	.word	0xffffffff


	//   ....[62]....
        /*0368*/ 	.word	0xffffffff


	//   ....[63]....
        /*036c*/ 	.word	0xffffffff


	//   ....[64]....
        /*0370*/ 	.word	0xffffffff


	//   ....[65]....
        /*0374*/ 	.word	0xffffffff


	//   ....[66]....
        /*0378*/ 	.word	0xffffffff


	//   ....[67]....
        /*037c*/ 	.word	0xffffffff


	//   ....[68]....
        /*0380*/ 	.word	0xffffffff


	//   ....[69]....
        /*0384*/ 	.word	0xffffffff


	//   ....[70]....
        /*0388*/ 	.word	0xffffffff


	//   ....[71]....
        /*038c*/ 	.word	0xffffffff


	//   ....[72]....
        /*0390*/ 	.word	0xffffffff


	//   ....[73]....
        /*0394*/ 	.word	0xffffffff


	//   ....[74]....
        /*0398*/ 	.word	0xffffffff


	//   ....[75]....
        /*039c*/ 	.word	0xffffffff


	//   ....[76]....
        /*03a0*/ 	.word	0xffffffff


	//   ....[77]....
        /*03a4*/ 	.word	0xffffffff


	//   ....[78]....
        /*03a8*/ 	.word	0xffffffff


	//   ....[79]....
        /*03ac*/ 	.word	0xffffffff


	//   ....[80]....
        /*03b0*/ 	.word	0xffffffff


	//   ....[81]....
        /*03b4*/ 	.word	0xffffffff


	//   ....[82]....
        /*03b8*/ 	.word	0xffffffff


	//   ....[83]....
        /*03bc*/ 	.word	0xffffffff


	//   ....[84]....
        /*03c0*/ 	.word	0xffffffff


	//   ....[85]....
        /*03c4*/ 	.word	0xffffffff


	//   ....[86]....
        /*03c8*/ 	.word	0xffffffff


	//   ....[87]....
        /*03cc*/ 	.word	0xffffffff


	//   ....[88]....
        /*03d0*/ 	.word	0xffffffff


	//   ....[89]....
        /*03d4*/ 	.word	0xffffffff


	//   ....[90]....
        /*03d8*/ 	.word	0xffffffff


	//   ....[91]....
        /*03dc*/ 	.word	0xffffffff


	//   ....[92]....
        /*03e0*/ 	.word	0xffffffff


	//   ....[93]....
        /*03e4*/ 	.word	0xffffffff


	//   ....[94]....
        /*03e8*/ 	.word	0xffffffff


	//   ....[95]....
        /*03ec*/ 	.word	0xffffffff


	//   ....[96]....
        /*03f0*/ 	.word	0xffffffff


	//   ....[97]....
        /*03f4*/ 	.word	0xffffffff


	//   ....[98]....
        /*03f8*/ 	.word	0xffffffff


	//   ....[99]....
        /*03fc*/ 	.word	0xffffffff


	//   ....[100]....
        /*0400*/ 	.word	0xffffffff


	//   ....[101]....
        /*0404*/ 	.word	0xffffffff


	//   ....[102]....
        /*0408*/ 	.word	0xffffffff


	//   ....[103]....
        /*040c*/ 	.word	0xffffffff


	//   ....[104]....
        /*0410*/ 	.word	0xffffffff


	//   ....[105]....
        /*0414*/ 	.word	0xffffffff


	//   ....[106]....
        /*0418*/ 	.word	0xffffffff


	//   ....[107]....
        /*041c*/ 	.word	0xffffffff


	//   ....[108]....
        /*0420*/ 	.word	0xffffffff


	//   ....[109]....
        /*0424*/ 	.word	0xffffffff


	//   ....[110]....
        /*0428*/ 	.word	0xffffffff


	//   ....[111]....
        /*042c*/ 	.word	0xffffffff


	//   ....[112]....
        /*0430*/ 	.word	0xffffffff


	//   ....[113]....
        /*0434*/ 	.word	0xffffffff


	//   ....[114]....
        /*0438*/ 	.word	0xffffffff


	//   ....[115]....
        /*043c*/ 	.word	0xffffffff


	//   ....[116]....
        /*0440*/ 	.word	0xffffffff


	//   ....[117]....
        /*0444*/ 	.word	0xffffffff


	//   ....[118]....
        /*0448*/ 	.word	0xffffffff


	//   ....[119]....
        /*044c*/ 	.word	0xffffffff


	//   ....[120]....
        /*0450*/ 	.word	0xffffffff


	//   ....[121]....
        /*0454*/ 	.word	0xffffffff


	//   ....[122]....
        /*0458*/ 	.word	0xffffffff


	//   ....[123]....
        /*045c*/ 	.word	0xffffffff


	//   ....[124]....
        /*0460*/ 	.word	0xffffffff


	//   ....[125]....
        /*0464*/ 	.word	0xffffffff


	//   ....[126]....
        /*0468*/ 	.word	0xffffffff


	//   ....[127]....
        /*046c*/ 	.word	0xffffffff


	//   ....[128]....
        /*0470*/ 	.word	0xffffffff


	//   ....[129]....
        /*0474*/ 	.word	0xffffffff


	//   ....[130]....
        /*0478*/ 	.word	0xffffffff


	//   ....[131]....
        /*047c*/ 	.word	0xffffffff


	//   ....[132]....
        /*0480*/ 	.word	0xffffffff


	//   ....[133]....
        /*0484*/ 	.word	0xffffffff


	//   ....[134]....
        /*0488*/ 	.word	0xffffffff


	//   ....[135]....
        /*048c*/ 	.word	0xffffffff


	//   ....[136]....
        /*0490*/ 	.word	0xffffffff


	//   ....[137]....
        /*0494*/ 	.word	0xffffffff


	//   ....[138]....
        /*0498*/ 	.word	0xffffffff


	//   ....[139]....
        /*049c*/ 	.word	0xffffffff


	//   ....[140]....
        /*04a0*/ 	.word	0xffffffff


	//   ....[141]....
        /*04a4*/ 	.word	0xffffffff


	//   ....[142]....
        /*04a8*/ 	.word	0xffffffff


	//   ....[143]....
        /*04ac*/ 	.word	0xffffffff


	//   ....[144]....
        /*04b0*/ 	.word	0xffffffff


	//   ....[145]....
        /*04b4*/ 	.word	0xffffffff


	//   ....[146]....
        /*04b8*/ 	.word	0xffffffff


	//   ....[147]....
        /*04bc*/ 	.word	0xffffffff


	//   ....[148]....
        /*04c0*/ 	.word	0xffffffff


	//   ....[149]....
        /*04c4*/ 	.word	0xffffffff


	//   ....[150]....
        /*04c8*/ 	.word	0xffffffff


	//   ....[151]....
        /*04cc*/ 	.word	0xffffffff


	//   ....[152]....
        /*04d0*/ 	.word	0xffffffff


	//   ....[153]....
        /*04d4*/ 	.word	0xffffffff


	//   ....[154]....
        /*04d8*/ 	.word	0xffffffff


	//   ....[155]....
        /*04dc*/ 	.word	0xffffffff


	//   ....[156]....
        /*04e0*/ 	.word	0xffffffff


	//   ....[157]....
        /*04e4*/ 	.word	0xffffffff


	//   ....[158]....
        /*04e8*/ 	.word	0xffffffff


	//   ....[159]....
        /*04ec*/ 	.word	0xffffffff


	//   ....[160]....
        /*04f0*/ 	.word	0xffffffff


	//   ....[161]....
        /*04f4*/ 	.word	0xffffffff


	//   ....[162]....
        /*04f8*/ 	.word	0xffffffff


	//   ....[163]....
        /*04fc*/ 	.word	0xffffffff


	//   ....[164]....
        /*0500*/ 	.word	0xffffffff


	//   ....[165]....
        /*0504*/ 	.word	0xffffffff


	//   ....[166]....
        /*0508*/ 	.word	0xffffffff


	//   ....[167]....
        /*050c*/ 	.word	0xffffffff


	//   ....[168]....
        /*0510*/ 	.word	0xffffffff


	//   ....[169]....
        /*0514*/ 	.word	0xffffffff


	//   ....[170]....
        /*0518*/ 	.word	0xffffffff


	//   ....[171]....
        /*051c*/ 	.word	0xffffffff


	//   ....[172]....
        /*0520*/ 	.word	0xffffffff


	//   ....[173]....
        /*0524*/ 	.word	0xffffffff


	//   ....[174]....
        /*0528*/ 	.word	0xffffffff


	//   ....[175]....
        /*052c*/ 	.word	0xffffffff


	//   ....[176]....
        /*0530*/ 	.word	0xffffffff


	//   ....[177]....
        /*0534*/ 	.word	0xffffffff


	//   ....[178]....
        /*0538*/ 	.word	0xffffffff


	//   ....[179]....
        /*053c*/ 	.word	0xffffffff


	//   ....[180]....
        /*0540*/ 	.word	0xffffffff


	//   ....[181]....
        /*0544*/ 	.word	0xffffffff


	//   ....[182]....
        /*0548*/ 	.word	0xffffffff


	//   ....[183]....
        /*054c*/ 	.word	0xffffffff


	//   ....[184]....
        /*0550*/ 	.word	0xffffffff


	//   ....[185]....
        /*0554*/ 	.word	0xffffffff


	//   ....[186]....
        /*0558*/ 	.word	0xffffffff


	//   ....[187]....
        /*055c*/ 	.word	0xffffffff


	//   ....[188]....
        /*0560*/ 	.word	0xffffffff


	//   ....[189]....
        /*0564*/ 	.word	0xffffffff


	//   ....[190]....
        /*0568*/ 	.word	0xffffffff


	//   ....[191]....
        /*056c*/ 	.word	0xffffffff


	//   ....[192]....
        /*0570*/ 	.word	0xffffffff


	//   ....[193]....
        /*0574*/ 	.word	0xffffffff


	//   ....[194]....
        /*0578*/ 	.word	0xffffffff


	//   ....[195]....
        /*057c*/ 	.word	0xffffffff


	//   ....[196]....
        /*0580*/ 	.word	0xffffffff


	//   ....[197]....
        /*0584*/ 	.word	0xffffffff


	//   ....[198]....
        /*0588*/ 	.word	0xffffffff


	//   ....[199]....
        /*058c*/ 	.word	0xffffffff


	//   ....[200]....
        /*0590*/ 	.word	0xffffffff


	//   ....[201]....
        /*0594*/ 	.word	0xffffffff


	//   ....[202]....
        /*0598*/ 	.word	0xffffffff


	//   ....[203]....
        /*059c*/ 	.word	0xffffffff


	//   ....[204]....
        /*05a0*/ 	.word	0xffffffff


	//   ....[205]....
        /*05a4*/ 	.word	0xffffffff


	//   ....[206]....
        /*05a8*/ 	.word	0xffffffff


	//   ....[207]....
        /*05ac*/ 	.word	0xffffffff


	//   ....[208]....
        /*05b0*/ 	.word	0xffffffff


	//   ....[209]....
        /*05b4*/ 	.word	0xffffffff


	//   ....[210]....
        /*05b8*/ 	.word	0xffffffff


	//   ....[211]....
        /*05bc*/ 	.word	0xffffffff


	//   ....[212]....
        /*05c0*/ 	.word	0xffffffff


	//   ....[213]....
        /*05c4*/ 	.word	0xffffffff


	//   ....[214]....
        /*05c8*/ 	.word	0xffffffff


	//   ....[215]....
        /*05cc*/ 	.word	0xffffffff


	//----- nvinfo : EIATTR_COOP_GROUP_INSTR_OFFSETS
	.align		4
.L_130:
        /*05d0*/ 	.byte	0x04, 0x28
        /*05d2*/ 	.short	(.L_132 - .L_131)


	//   ....[0]....
.L_131:
        /*05d4*/ 	.word	0x00000e50


	//   ....[1]....
        /*05d8*/ 	.word	0x00000e80


	//   ....[2]....
        /*05dc*/ 	.word	0x00000eb0


	//   ....[3]....
        /*05e0*/ 	.word	0x00000ee0


	//   ....[4]....
        /*05e4*/ 	.word	0x00000f10


	//   ....[5]....
        /*05e8*/ 	.word	0x00000f30


	//   ....[6]....
        /*05ec*/ 	.word	0x00000f50


	//   ....[7]....
        /*05f0*/ 	.word	0x00000f70


	//   ....[8]....
        /*05f4*/ 	.word	0x00000fa0


	//   ....[9]....
        /*05f8*/ 	.word	0x00000ff0


	//   ....[10]....
        /*05fc*/ 	.word	0x00001070


	//   ....[11]....
        /*0600*/ 	.word	0x00001090


	//   ....[12]....
        /*0604*/ 	.word	0x000010e0


	//   ....[13]....
        /*0608*/ 	.word	0x000011a0


	//   ....[14]....
        /*060c*/ 	.word	0x000011d0


	//   ....[15]....
        /*0610*/ 	.word	0x00001200


	//   ....[16]....
        /*0614*/ 	.word	0x00001580


	//   ....[17]....
        /*0618*/ 	.word	0x000015b0


	//   ....[18]....
        /*061c*/ 	.word	0x000015c0


	//   ....[19]....
        /*0620*/ 	.word	0x000015d0


	//   ....[20]....
        /*0624*/ 	.word	0x000015e0


	//   ....[21]....
        /*0628*/ 	.word	0x000015f0


	//   ....[22]....
        /*062c*/ 	.word	0x00001600


	//   ....[23]....
        /*0630*/ 	.word	0x00001610


	//   ....[24]....
        /*0634*/ 	.word	0x00001630


	//   ....[25]....
        /*0638*/ 	.word	0x00001650


	//   ....[26]....
        /*063c*/ 	.word	0x00001690


	//   ....[27]....
        /*0640*/ 	.word	0x000016a0


	//   ....[28]....
        /*0644*/ 	.word	0x00001b30


	//   ....[29]....
        /*0648*/ 	.word	0x00001b60


	//   ....[30]....
        /*064c*/ 	.word	0x00001ba0


	//   ....[31]....
        /*0650*/ 	.word	0x00001bc0


	//   ....[32]....
        /*0654*/ 	.word	0x00001bf0


	//   ....[33]....
        /*0658*/ 	.word	0x00001c20


	//   ....[34]....
        /*065c*/ 	.word	0x00001c60


	//   ....[35]....
        /*0660*/ 	.word	0x00001c90


	//   ....[36]....
        /*0664*/ 	.word	0x00001cc0


	//   ....[37]....
        /*0668*/ 	.word	0x00001ce0


	//   ....[38]....
        /*066c*/ 	.word	0x00001d00


	//   ....[39]....
        /*0670*/ 	.word	0x00001d10


	//   ....[40]....
        /*0674*/ 	.word	0x00002890


	//   ....[41]....
        /*0678*/ 	.word	0x000028a0


	//   ....[42]....
        /*067c*/ 	.word	0x000028b0


	//   ....[43]....
        /*0680*/ 	.word	0x000028c0


	//   ....[44]....
        /*0684*/ 	.word	0x000028d0


	//   ....[45]....
        /*0688*/ 	.word	0x000028e0


	//   ....[46]....
        /*068c*/ 	.word	0x000028f0


	//   ....[47]....
        /*0690*/ 	.word	0x00002900


	//   ....[48]....
        /*0694*/ 	.word	0x00002920


	//   ....[49]....
        /*0698*/ 	.word	0x00002950


	//   ....[50]....
        /*069c*/ 	.word	0x00002970


	//   ....[51]....
        /*06a0*/ 	.word	0x00002990


	//   ....[52]....
        /*06a4*/ 	.word	0x00002fa0


	//   ....[53]....
        /*06a8*/ 	.word	0x00003b10


	//   ....[54]....
        /*06ac*/ 	.word	0x00004a40


	//   ....[55]....
        /*06b0*/ 	.word	0x00005560


	//   ....[56]....
        /*06b4*/ 	.word	0x00005d50


	//   ....[57]....
        /*06b8*/ 	.word	0x00005d90


	//   ....[58]....
        /*06bc*/ 	.word	0x00005ea0


	//   ....[59]....
        /*06c0*/ 	.word	0x00005ee0


	//   ....[60]....
        /*06c4*/ 	.word	0x00006bf0


	//   ....[61]....
        /*06c8*/ 	.word	0x00006cc0


	//   ....[62]....
        /*06cc*/ 	.word	0x00006ed0


	//   ....[63]....
        /*06d0*/ 	.word	0x00006f50


	//   ....[64]....
        /*06d4*/ 	.word	0x000093b0


	//   ....[65]....
        /*06d8*/ 	.word	0x000093c0


	//   ....[66]....
        /*06dc*/ 	.word	0x000093d0


	//   ....[67]....
        /*06e0*/ 	.word	0x000093e0


	//   ....[68]....
        /*06e4*/ 	.word	0x000093f0


	//   ....[69]....
        /*06e8*/ 	.word	0x00009400


	//   ....[70]....
        /*06ec*/ 	.word	0x00009410


	//   ....[71]....
        /*06f0*/ 	.word	0x00009420


	//   ....[72]....
        /*06f4*/ 	.word	0x00009430


	//   ....[73]....
        /*06f8*/ 	.word	0x00009440


	//   ....[74]....
        /*06fc*/ 	.word	0x00009450


	//   ....[75]....
        /*0700*/ 	.word	0x00009460


	//   ....[76]....
        /*0704*/ 	.word	0x0000aaf0


	//   ....[77]....
        /*0708*/ 	.word	0x0000ab00


	//   ....[78]....
        /*070c*/ 	.word	0x0000ab10


	//   ....[79]....
        /*0710*/ 	.word	0x0000ab20


	//   ....[80]....
        /*0714*/ 	.word	0x0000ab30


	//   ....[81]....
        /*0718*/ 	.word	0x0000ab40


	//   ....[82]....
        /*071c*/ 	.word	0x0000ab50


	//   ....[83]....
        /*0720*/ 	.word	0x0000ab70


	//   ....[84]....
        /*0724*/ 	.word	0x0000ab90


	//   ....[85]....
        /*0728*/ 	.word	0x0000abd0


	//   ....[86]....
        /*072c*/ 	.word	0x0000abf0


	//   ....[87]....
        /*0730*/ 	.word	0x0000ac10


	//   ....[88]....
        /*0734*/ 	.word	0x0000ad80


	//   ....[89]....
        /*0738*/ 	.word	0x0000afc0


	//   ....[90]....
        /*073c*/ 	.word	0x0000b900


	//   ....[91]....
        /*0740*/ 	.word	0x0000c0c0


	//   ....[92]....
        /*0744*/ 	.word	0x0000cae0


	//   ....[93]....
        /*0748*/ 	.word	0x0000cb00


	//   ....[94]....
        /*074c*/ 	.word	0x0000d130


	//   ....[95]....
        /*0750*/ 	.word	0x0000d330


	//   ....[96]....
        /*0754*/ 	.word	0x0000d380


	//   ....[97]....
        /*0758*/ 	.word	0x0000d4b0


	//   ....[98]....
        /*075c*/ 	.word	0x0000d7d0


	//   ....[99]....
        /*0760*/ 	.word	0x0000d860


	//   ....[100]....
        /*0764*/ 	.word	0x00010140


	//   ....[101]....
        /*0768*/ 	.word	0x00010150


	//   ....[102]....
        /*076c*/ 	.word	0x00010160


	//   ....[103]....
        /*0770*/ 	.word	0x00010170


	//   ....[104]....
        /*0774*/ 	.word	0x00010180


	//   ....[105]....
        /*0778*/ 	.word	0x00010190


	//   ....[106]....
        /*077c*/ 	.word	0x000101a0


	//   ....[107]....
        /*0780*/ 	.word	0x000101b0


	//   ....[108]....
        /*0784*/ 	.word	0x000101c0


	//   ....[109]....
        /*0788*/ 	.word	0x000101d0


	//   ....[110]....
        /*078c*/ 	.word	0x000101e0


	//   ....[111]....
        /*0790*/ 	.word	0x000101f0


	//   ....[112]....
        /*0794*/ 	.word	0x00011860


	//   ....[113]....
        /*0798*/ 	.word	0x00011870


	//   ....[114]....
        /*079c*/ 	.word	0x00011880


	//   ....[115]....
        /*07a0*/ 	.word	0x00011890


	//   ....[116]....
        /*07a4*/ 	.word	0x000118a0


	//   ....[117]....
        /*07a8*/ 	.word	0x000118b0


	//   ....[118]....
        /*07ac*/ 	.word	0x000118c0


	//   ....[119]....
        /*07b0*/ 	.word	0x000118d0


	//   ....[120]....
        /*07b4*/ 	.word	0x000118f0


	//   ....[121]....
        /*07b8*/ 	.word	0x00011920


	//   ....[122]....
        /*07bc*/ 	.word	0x00011960


	//   ....[123]....
        /*07c0*/ 	.word	0x00011980


	//   ....[124]....
        /*07c4*/ 	.word	0x00011ea0


	//   ....[125]....
        /*07c8*/ 	.word	0x00011f50


	//   ....[126]....
        /*07cc*/ 	.word	0x00012050


	//   ....[127]....
        /*07d0*/ 	.word	0x000120a0


	//   ....[128]....
        /*07d4*/ 	.word	0x000120f0


	//   ....[129]....
        /*07d8*/ 	.word	0x00012200


	//   ....[130]....
        /*07dc*/ 	.word	0x000122a0


	//   ....[131]....
        /*07e0*/ 	.word	0x00012500


	//   ....[132]....
        /*07e4*/ 	.word	0x00014e30


	//   ....[133]....
        /*07e8*/ 	.word	0x00014e60


	//   ....[134]....
        /*07ec*/ 	.word	0x00014e80


	//   ....[135]....
        /*07f0*/ 	.word	0x00014ec0


	//   ....[136]....
        /*07f4*/ 	.word	0x00014ee0


	//   ....[137]....
        /*07f8*/ 	.word	0x00014f00


	//   ....[138]....
        /*07fc*/ 	.word	0x00014f20


	//   ....[139]....
        /*0800*/ 	.word	0x00014f40


	//   ....[140]....
        /*0804*/ 	.word	0x00014f60


	//   ....[141]....
        /*0808*/ 	.word	0x00014f80


	//   ....[142]....
        /*080c*/ 	.word	0x00014fa0


	//   ....[143]....
        /*0810*/ 	.word	0x00014fc0


	//   ....[144]....
        /*0814*/ 	.word	0x000163c0


	//   ....[145]....
        /*0818*/ 	.word	0x000163d0


	//   ....[146]....
        /*081c*/ 	.word	0x000163e0


	//   ....[147]....
        /*0820*/ 	.word	0x000163f0


	//   ....[148]....
        /*0824*/ 	.word	0x00016400


	//   ....[149]....
        /*0828*/ 	.word	0x00016410


	//   ....[150]....
        /*082c*/ 	.word	0x00016420


	//   ....[151]....
        /*0830*/ 	.word	0x00016440


	//   ....[152]....
        /*0834*/ 	.word	0x00016460


	//   ....[153]....
        /*0838*/ 	.word	0x000164a0


	//   ....[154]....
        /*083c*/ 	.word	0x000164c0


	//   ....[155]....
        /*0840*/ 	.word	0x000164e0


	//   ....[156]....
        /*0844*/ 	.word	0x00016650


	//   ....[157]....
        /*0848*/ 	.word	0x00016fa0


	//   ....[158]....
        /*084c*/ 	.word	0x000171a0


	//   ....[159]....
        /*0850*/ 	.word	0x00017950


	//   ....[160]....
        /*0854*/ 	.word	0x00018380


	//   ....[161]....
        /*0858*/ 	.word	0x00018760


	//   ....[162]....
        /*085c*/ 	.word	0x000187b0


	//   ....[163]....
        /*0860*/ 	.word	0x000188b0


	//   ....[164]....
        /*0864*/ 	.word	0x00018e90


	//   ....[165]....
        /*0868*/ 	.word	0x00018f10


	//   ....[166]....
        /*086c*/ 	.word	0x00018f40


	//   ....[167]....
        /*0870*/ 	.word	0x000190c0


	//   ....[168]....
        /*0874*/ 	.word	0x0001b540


	//   ....[169]....
        /*0878*/ 	.word	0x0001b550


	//   ....[170]....
        /*087c*/ 	.word	0x0001b560


	//   ....[171]....
        /*0880*/ 	.word	0x0001b570


	//   ....[172]....
        /*0884*/ 	.word	0x0001b5a0


	//   ....[173]....
        /*0888*/ 	.word	0x0001b5c0


	//   ....[174]....
        /*088c*/ 	.word	0x0001b5e0


	//   ....[175]....
        /*0890*/ 	.word	0x0001b5f0


	//   ....[176]....
        /*0894*/ 	.word	0x0001c550


	//   ....[177]....
        /*0898*/ 	.word	0x0001c710


	//   ....[178]....
        /*089c*/ 	.word	0x0001c740


	//   ....[179]....
        /*08a0*/ 	.word	0x0001c770


	//   ....[180]....
        /*08a4*/ 	.word	0x0001c7a0


	//   ....[181]....
        /*08a8*/ 	.word	0x0001c7d0


	//   ....[182]....
        /*08ac*/ 	.word	0x0001c8a0


	//   ....[183]....
        /*08b0*/ 	.word	0x0001c8b0


	//   ....[184]....
        /*08b4*/ 	.word	0x0001c8e0


	//   ....[185]....
        /*08b8*/ 	.word	0x0001c910


	//   ....[186]....
        /*08bc*/ 	.word	0x0001c940


	//   ....[187]....
        /*08c0*/ 	.word	0x0001c950


	//   ....[188]....
        /*08c4*/ 	.word	0x0001c960


	//   ....[189]....
        /*08c8*/ 	.word	0x0001c970


	//   ....[190]....
        /*08cc*/ 	.word	0x0001ca90


	//   ....[191]....
        /*08d0*/ 	.word	0x0001caa0


	//   ....[192]....
        /*08d4*/ 	.word	0x0001cb30


	//   ....[193]....
        /*08d8*/ 	.word	0x0001cb50


	//   ....[194]....
        /*08dc*/ 	.word	0x0001cba0


	//   ....[195]....
        /*08e0*/ 	.word	0x0001cbb0


	//   ....[196]....
        /*08e4*/ 	.word	0x0001cbc0


	//   ....[197]....
        /*08e8*/ 	.word	0x0001ccb0


	//   ....[198]....
        /*08ec*/ 	.word	0x0001cde0


	//   ....[199]....
        /*08f0*/ 	.word	0x0001ce00


	//   ....[200]....
        /*08f4*/ 	.word	0x0001d380


	//   ....[201]....
        /*08f8*/ 	.word	0x0001d3c0


	//   ....[202]....
        /*08fc*/ 	.word	0x0001d3f0


	//   ....[203]....
        /*0900*/ 	.word	0x0001d420


	//   ....[204]....
        /*0904*/ 	.word	0x0001d450


	//   ....[205]....
        /*0908*/ 	.word	0x0001d480


	//   ....[206]....
        /*090c*/ 	.word	0x0001d4b0


	//   ....[207]....
        /*0910*/ 	.word	0x0001d4d0


	//   ....[208]....
        /*0914*/ 	.word	0x0001d4f0


	//   ....[209]....
        /*0918*/ 	.word	0x0001d520


	//   ....[210]....
        /*091c*/ 	.word	0x0001d530


	//   ....[211]....
        /*0920*/ 	.word	0x0001d540


	//   ....[212]....
        /*0924*/ 	.word	0x0001d550


	//   ....[213]....
        /*0928*/ 	.word	0x0001d560


	//   ....[214]....
        /*092c*/ 	.word	0x0001d590


	//   ....[215]....
        /*0930*/ 	.word	0x0001d5b0


	//----- nvinfo : EIATTR_EXIT_INSTR_OFFSETS
	.align		4
.L_132:
        /*0934*/ 	.byte	0x04, 0x1c
        /*0936*/ 	.short	(.L_134 - .L_133)


	//   ....[0]....
.L_133:
        /*0938*/ 	.word	0x00000040


	//   ....[1]....
        /*093c*/ 	.word	0x0001ce20


	//   ....[2]....
        /*0940*/ 	.word	0x0001ce60


	//   ....[3]....
        /*0944*/ 	.word	0x0001d710


	//   ....[4]....
        /*0948*/ 	.word	0x0001d750


	//----- nvinfo : EIATTR_CTAIDZ_USED
	.align		4
.L_134:
        /*094c*/ 	.byte	0x01, 0x04
	.zero		2


	//----- nvinfo : EIATTR_MAX_THREADS
	.align		4
        /*0950*/ 	.byte	0x04, 0x05
        /*0952*/ 	.short	(.L_136 - .L_135)
.L_135:
        /*0954*/ 	.word	0x00000080
        /*0958*/ 	.word	0x00000001
        /*095c*/ 	.word	0x00000001


	//----- nvinfo : EIATTR_CRS_STACK_SIZE
	.align		4
.L_136:
        /*0960*/ 	.byte	0x04, 0x1e
        /*0962*/ 	.short	(.L_138 - .L_137)
.L_137:
        /*0964*/ 	.word	0x00000000
.L_138:


//--------------------- .nv.info._ZN7cutlass13device_kernelIN5flash19enable_sm80_to_sm89INS1_16FlashAttnFwdSm80INS1_25CollectiveMainloopFwdSm80ILi4ELi1ELb0EN4cute5tupleIJNS5_1CILi128EEENS7_ILi96EEENS7_ILi64EEEEEELi64ENS_10bfloat16_tEfNS_4arch4Sm80ELb0ELb1ELb1ELb1ELb1ELb0ELb1ELb0EEENS1_21CollectiveEpilogueFwdINS6_IJS8_SA_S9_EEENS6_IJNS7_ILi1EEESI_SI_EEESC_SE_Li128ELb1ELb1ELb0ELb0EEENS1_19SingleTileSchedulerILb1ELb0ELb1ELi128EEEEEEEEEvNT_6ParamsE --------------------------
	.section	.nv.info._ZN7cutlass13device_kernelIN5flash19enable_sm80_to_sm89INS1_16FlashAttnFwdSm80INS1_25CollectiveMainloopFwdSm80ILi4ELi1ELb0EN4cute5tupleIJNS5_1CILi128EEENS7_ILi96EEENS7_ILi64EEEEEELi64ENS_10bfloat16_tEfNS_4arch4Sm80ELb0ELb1ELb1ELb1ELb1ELb0ELb1ELb0EEENS1_21CollectiveEpilogueFwdINS6_IJS8_SA_S9_EEENS6_IJNS7_ILi1EEESI_SI_EEESC_SE_Li128ELb1ELb1ELb0ELb0EEENS1_19SingleTileSchedulerILb1ELb0ELb1ELi128EEEEEEEEEvNT_6ParamsE,"",@"SHT_CUDA_INFO"
	.sectionflags	@""
	.align	4


	//----- nvinfo : EIATTR_CUDA_API_VERSION
	.align		4
        /*0000*/ 	.byte	0x04, 0x37
        /*0002*/ 	.short	(.L_140 - .L_139)
.L_139:
        /*0004*/ 	.word	0x00000082


	//----- nvinfo : EIATTR_SW2861232_WAR
	.align		4
.L_140:
        /*0008*/ 	.byte	0x01, 0x35
	.zero		2


	//----- nvinfo : EIATTR_PARAM_CBANK
	.align		4
        /*000c*/ 	.byte	0x04, 0x0a
        /*000e*/ 	.short	(.L_142 - .L_141)
	.align		4
.L_141:
        /*0010*/ 	.word	index@(.nv.constant0._ZN7cutlass13device_kernelIN5flash19enable_sm80_to_sm89INS1_16FlashAttnFwdSm80INS1_25CollectiveMainloopFwdSm80ILi4ELi1ELb0EN4cute5tupleIJNS5_1CILi128EEENS7_ILi96EEENS7_ILi64EEEEEELi64ENS_10bfloat16_tEfNS_4arch4Sm80ELb0ELb1ELb1ELb1ELb1ELb0ELb1ELb0EEENS1_21CollectiveEpilogueFwdINS6_IJS8_SA_S9_EEENS6_IJNS7_ILi1EEESI_SI_EEESC_SE_Li128ELb1ELb1ELb0ELb0EEENS1_19SingleTileSchedulerILb1ELb0ELb1ELi128EEEEEEEEEvNT_6ParamsE)
        /*0014*/ 	.short	0x0160
        /*0016*/ 	.short	0x0418


	//----- nvinfo : EIATTR_CBANK_PARAM_SIZE
	.align		4
.L_142:
        /*0018*/ 	.byte	0x03, 0x19
        /*001a*/ 	.short	0x0418


	//----- nvinfo : EIATTR_KPARAM_INFO
	.align		4
        /*001c*/ 	.byte	0x04, 0x17
        /*001e*/ 	.short	(.L_144 - .L_143)
.L_143:
        /*0020*/ 	.word	0x00000000
        /*0024*/ 	.short	0x0000
        /*0026*/ 	.short	0x0000
        /*0028*/ 	.byte	0x00, 0xf0, 0x61, 0x10


	//----- nvinfo : EIATTR_MAXREG_COUNT
	.align		4
.L_144:
        /*002c*/ 	.byte	0x03, 0x1b
        /*002e*/ 	.short	0x00ff


	//----- nvinfo : EIATTR_NUM_BARRIERS
	.align		4
        /*0030*/ 	.byte	0x02, 0x4c
        /*0032*/ 	.byte	0x02
	.zero		1


	//----- nvinfo : EIATTR_ANNOTATIONS
	.align		4
        /*0034*/ 	.byte	0x04, 0x55
        /*0036*/ 	.short	(.L_146 - .L_145)


	//   ....[0]....
.L_145:
        /* <DEDUP_REMOVED lines=34> */


	//----- nvinfo : EIATTR_MERCURY_ISA_VERSION
	.align		4
.L_146:
        /*0248*/ 	.byte	0x03, 0x5f
        /*024a*/ 	.short	0x0000


	//----- nvinfo : EIATTR_COOP_GROUP_MASK_REGIDS
	.align		4
        /*024c*/ 	.byte	0x04, 0x29
        /*024e*/ 	.short	(.L_148 - .L_147)


	//   ....[0]....
.L_147:
        /*0250*/ 	.word	0xffffffff


	//   ....[1]....
        /*0254*/ 	.word	0xffffffff


	//   ....[2]....
        /*0258*/ 	.word	0xffffffff


	//   ....[3]....
        /*025c*/ 	.word	0xffffffff


	//   ....[4]....
        /*0260*/ 	.word	0xffffffff


	//   ....[5]....
        /*0264*/ 	.word	0xffffffff


	//   ....[6]....
        /*0268*/ 	.word	0xffffffff


	//   ....[7]....
        /*026c*/ 	.word	0xffffffff


	//   ....[8]....
        /*0270*/ 	.word	0xffffffff


	//   ....[9]....
        /*0274*/ 	.word	0xffffffff


	//   ....[10]....
        /*0278*/ 	.word	0xffffffff


	//   ....[11]....
        /*027c*/ 	.word	0xffffffff


	//   ....[12]....
        /*0280*/ 	.word	0xffffffff


	//   ....[13]....
        /*0284*/ 	.word	0xffffffff


	//   ....[14]....
        /*0288*/ 	.word	0xffffffff


	//   ....[15]....
        /*028c*/ 	.word	0xffffffff


	//   ....[16]....
        /*0290*/ 	.word	0xffffffff


	//   ....[17]....
        /*0294*/ 	.word	0xffffffff


	//   ....[18]....
        /*0298*/ 	.word	0xffffffff


	//   ....[19]....
        /*029c*/ 	.word	0xffffffff


	//   ....[20]....
        /*02a0*/ 	.word	0xffffffff


	//   ....[21]....
        /*02a4*/ 	.word	0xffffffff


	//   ....[22]....
        /*02a8*/ 	.word	0xffffffff


	//   ....[23]....
        /*02ac*/ 	.word	0xffffffff


	//   ....[24]....
        /*02b0*/ 	.word	0xffffffff


	//   ....[25]....
        /*02b4*/ 	.word	0xffffffff


	//   ....[26]....
        /*02b8*/ 	.word	0xffffffff


	//   ....[27]....
        /*02bc*/ 	.word	0xffffffff


	//   ....[28]....
        /*02c0*/ 	.word	0xffffffff


	//   ....[29]....
        /*02c4*/ 	.word	0xffffffff


	//   ....[30]....
        /*02c8*/ 	.word	0xffffffff


	//   ....[31]....
        /*02cc*/ 	.word	0xffffffff


	//   ....[32]....
        /*02d0*/ 	.word	0xffffffff


	//   ....[33]....
        /*02d4*/ 	.word	0xffffffff


	//   ....[34]....
        /*02d8*/ 	.word	0xffffffff


	//   ....[35]....
        /*02dc*/ 	.word	0xffffffff


	//   ....[36]....
        /*02e0*/ 	.word	0xffffffff


	//   ....[37]....
        /*02e4*/ 	.word	0xffffffff


	//   ....[38]....
        /*02e8*/ 	.word	0xffffffff


	//   ....[39]....
        /*02ec*/ 	.word	0xffffffff


	//   ....[40]....
        /*02f0*/ 	.word	0xffffffff


	//   ....[41]....
        /*02f4*/ 	.word	0xffffffff


	//   ....[42]....
        /*02f8*/ 	.word	0xffffffff


	//   ....[43]....
        /*02fc*/ 	.word	0xffffffff


	//   ....[44]....
        /*0300*/ 	.word	0xffffffff


	//   ....[45]....
        /*0304*/ 	.word	0xffffffff


	//   ....[46]....
        /*0308*/ 	.word	0xffffffff


	//   ....[47]....
        /*030c*/ 	.word	0xffffffff


	//   ....[48]....
        /*0310*/ 	.word	0xffffffff


	//   ....[49]....
        /*0314*/ 	.word	0xffffffff


	//   ....[50]....
        /*0318*/ 	.word	0xffffffff


	//   ....[51]....
        /*031c*/ 	.word	0xffffffff


	//   ....[52]....
        /*0320*/ 	.word	0xffffffff


	//   ....[53]....
        /*0324*/ 	.word	0xffffffff


	//   ....[54]....
        /*0328*/ 	.word	0xffffffff


	//   ....[55]....
        /*032c*/ 	.word	0xffffffff


	//   ....[56]....
        /*0330*/ 	.word	0xffffffff


	//   ....[57]....
        /*0334*/ 	.word	0xffffffff


	//   ....[58]....
        /*0338*/ 	.word	0xffffffff


	//   ....[59]....
        /*033c*/ 	.word	0xffffffff


	//   ....[60]....
        /*0340*/ 	.word	0xffffffff


	//   ....[61]....
        /*0344*/ 	.word	0xffffffff


	//   ....[62]....
        /*0348*/ 	.word	0xffffffff


	//   ....[63]....
        /*034c*/ 	.word	0xffffffff


	//   ....[64]....
        /*0350*/ 	.word	0xffffffff


	//   ....[65]....
        /*0354*/ 	.word	0xffffffff


	//   ....[66]....
        /*0358*/ 	.word	0xffffffff


	//   ....[67]....
        /*035c*/ 	.word	0xffffffff


	//   ....[68]....
        /*0360*/ 	.word	0xffffffff


	//   ....[69]....
        /*0364*/ 	.word	0xffffffff


	//   ....[70]....
        /*0368*/ 	.word	0xffffffff


	//   ....[71]....
        /*036c*/ 	.word	0xffffffff


	//   ....[72]....
        /*0370*/ 	.word	0xffffffff


	//   ....[73]....
        /*0374*/ 	.word	0xffffffff


	//   ....[74]....
        /*0378*/ 	.word	0xffffffff


	//   ....[75]....
        /*037c*/ 	.word	0xffffffff


	//   ....[76]....
        /*0380*/ 	.word	0xffffffff


	//   ....[77]....
        /*0384*/ 	.word	0xffffffff


	//   ....[78]....
        /*0388*/ 	.word	0xffffffff


	//   ....[79]....
        /*038c*/ 	.word	0xffffffff


	//   ....[80]....
        /*0390*/ 	.word	0xffffffff


	//   ....[81]....
        /*0394*/ 	.word	0xffffffff


	//   ....[82]....
        /*0398*/ 	.word	0xffffffff


	//   ....[83]....
        /*039c*/ 	.word	0xffffffff


	//   ....[84]....
        /*03a0*/ 	.word	0xffffffff


	//   ....[85]....
        /*03a4*/ 	.word	0xffffffff


	//   ....[86]....
        /*03a8*/ 	.word	0xffffffff


	//   ....[87]....
        /*03ac*/ 	.word	0xffffffff


	//   ....[88]....
        /*03b0*/ 	.word	0xffffffff


	//   ....[89]....
        /*03b4*/ 	.word	0xffffffff


	//   ....[90]....
        /*03b8*/ 	.word	0xffffffff


	//   ....[91]....
        /*03bc*/ 	.word	0xffffffff


	//   ....[92]....
        /*03c0*/ 	.word	0xffffffff


	//   ....[93]....
        /*03c4*/ 	.word	0xffffffff


	//   ....[94]....
        /*03c8*/ 	.word	0xffffffff


	//   ....[95]....
        /*03cc*/ 	.word	0xffffffff


	//   ....[96]....
        /*03d0*/ 	.word	0xffffffff


	//   ....[97]....
        /*03d4*/ 	.word	0xffffffff


	//   ....[98]....
        /*03d8*/ 	.word	0xffffffff


	//   ....[99]....
        /*03dc*/ 	.word	0xffffffff


	//   ....[100]....
        /*03e0*/ 	.word	0xffffffff


	//   ....[101]....
        /*03e4*/ 	.word	0xffffffff


	//   ....[102]....
        /*03e8*/ 	.word	0xffffffff


	//   ....[103]....
        /*03ec*/ 	.word	0xffffffff


	//   ....[104]....
        /*03f0*/ 	.word	0xffffffff


	//   ....[105]....
        /*03f4*/ 	.word	0xffffffff


	//   ....[106]....
        /*03f8*/ 	.word	0xffffffff


	//   ....[107]....
        /*03fc*/ 	.word	0xffffffff


	//   ....[108]....
        /*0400*/ 	.word	0xffffffff


	//   ....[109]....
        /*0404*/ 	.word	0xffffffff


	//   ....[110]....
        /*0408*/ 	.word	0xffffffff


	//   ....[111]....
        /*040c*/ 	.word	0xffffffff


	//   ....[112]....
        /*0410*/ 	.word	0xffffffff


	//   ....[113]....
        /*0414*/ 	.word	0xffffffff


	//   ....[114]....
        /*0418*/ 	.word	0xffffffff


	//   ....[115]....
        /*041c*/ 	.word	0xffffffff


	//   ....[116]....
        /*0420*/ 	.word	0xffffffff


	//   ....[117]....
        /*0424*/ 	.word	0xffffffff


	//   ....[118]....
        /*0428*/ 	.word	0xffffffff


	//   ....[119]....
        /*042c*/ 	.word	0xffffffff


	//   ....[120]....
        /*0430*/ 	.word	0xffffffff


	//   ....[121]....
        /*0434*/ 	.word	0xffffffff


	//   ....[122]....
        /*0438*/ 	.word	0xffffffff


	//   ....[123]....
        /*043c*/ 	.word	0xffffffff


	//   ....[124]....
        /*0440*/ 	.word	0xffffffff


	//   ....[125]....
        /*0444*/ 	.word	0xffffffff


	//   ....[126]....
        /*0448*/ 	.word	0xffffffff


	//   ....[127]....
        /*044c*/ 	.word	0xffffffff


	//   ....[128]....
        /*0450*/ 	.word	0xffffffff


	//   ....[129]....
        /*0454*/ 	.word	0xffffffff


	//   ....[130]....
        /*0458*/ 	.word	0xffffffff


	//   ....[131]....
        /*045c*/ 	.word	0xffffffff


	//   ....[132]....
        /*0460*/ 	.word	0xffffffff


	//   ....[133]....
        /*0464*/ 	.word	0xffffffff


	//   ....[134]....
        /*0468*/ 	.word	0xffffffff


	//   ....[135]....
        /*046c*/ 	.word	0xffffffff


	//   ....[136]....
        /*0470*/ 	.word	0xffffffff


	//   ....[137]....
        /*0474*/ 	.word	0xffffffff


	//   ....[138]....
        /*0478*/ 	.word	0xffffffff


	//   ....[139]....
        /*047c*/ 	.word	0xffffffff


	//   ....[140]....
        /*0480*/ 	.word	0xffffffff


	//   ....[141]....
        /*0484*/ 	.word	0xffffffff


	//   ....[142]....
        /*0488*/ 	.word	0xffffffff


	//   ....[143]....
        /*048c*/ 	.word	0xffffffff


	//   ....[144]....
        /*0490*/ 	.word	0xffffffff


	//   ....[145]....
        /*0494*/ 	.word	0xffffffff


	//   ....[146]....
        /*0498*/ 	.word	0xffffffff


	//   ....[147]....
        /*049c*/ 	.word	0xffffffff


	//   ....[148]....
        /*04a0*/ 	.word	0xffffffff


	//   ....[149]....
        /*04a4*/ 	.word	0xffffffff


	//   ....[150]....
        /*04a8*/ 	.word	0xffffffff


	//   ....[151]....
        /*04ac*/ 	.word	0xffffffff


	//   ....[152]....
        /*04b0*/ 	.word	0xffffffff


	//   ....[153]....
        /*04b4*/ 	.word	0xffffffff


	//   ....[154]....
        /*04b8*/ 	.word	0xffffffff


	//   ....[155]....
        /*04bc*/ 	.word	0xffffffff


	//   ....[156]....
        /*04c0*/ 	.word	0xffffffff


	//   ....[157]....
        /*04c4*/ 	.word	0xffffffff


	//   ....[158]....
        /*04c8*/ 	.word	0xffffffff


	//   ....[159]....
        /*04cc*/ 	.word	0xffffffff


	//   ....[160]....
        /*04d0*/ 	.word	0xffffffff


	//   ....[161]....
        /*04d4*/ 	.word	0xffffffff


	//   ....[162]....
        /*04d8*/ 	.word	0xffffffff


	//   ....[163]....
        /*04dc*/ 	.word	0xffffffff


	//   ....[164]....
        /*04e0*/ 	.word	0xffffffff


	//   ....[165]....
        /*04e4*/ 	.word	0xffffffff


	//   ....[166]....
        /*04e8*/ 	.word	0xffffffff


	//   ....[167]....
        /*04ec*/ 	.word	0xffffffff


	//   ....[168]....
        /*04f0*/ 	.word	0xffffffff


	//   ....[169]....
        /*04f4*/ 	.word	0xffffffff


	//   ....[170]....
        /*04f8*/ 	.word	0xffffffff


	//   ....[171]....
        /*04fc*/ 	.word	0xffffffff


	//   ....[172]....
        /*0500*/ 	.word	0xffffffff


	//   ....[173]....
        /*0504*/ 	.word	0xffffffff


	//   ....[174]....
        /*0508*/ 	.word	0xffffffff


	//   ....[175]....
        /*050c*/ 	.word	0xffffffff


	//   ....[176]....
        /*0510*/ 	.word	0xffffffff


	//   ....[177]....
        /*0514*/ 	.word	0xffffffff


	//   ....[178]....
        /*0518*/ 	.word	0xffffffff


	//   ....[179]....
        /*051c*/ 	.word	0xffffffff


	//   ....[180]....
        /*0520*/ 	.word	0xffffffff


	//   ....[181]....
        /*0524*/ 	.word	0xffffffff


	//   ....[182]....
        /*0528*/ 	.word	0xffffffff


	//   ....[183]....
        /*052c*/ 	.word	0xffffffff


	//   ....[184]....
        /*0530*/ 	.word	0xffffffff


	//   ....[185]....
        /*0534*/ 	.word	0xffffffff


	//   ....[186]....
        /*0538*/ 	.word	0xffffffff


	//   ....[187]....
        /*053c*/ 	.word	0xffffffff


	//   ....[188]....
        /*0540*/ 	.word	0xffffffff


	//   ....[189]....
        /*0544*/ 	.word	0xffffffff


	//   ....[190]....
        /*0548*/ 	.word	0xffffffff


	//   ....[191]....
        /*054c*/ 	.word	0xffffffff


	//   ....[192]....
        /*0550*/ 	.word	0xffffffff


	//   ....[193]....
        /*0554*/ 	.word	0xffffffff


	//   ....[194]....
        /*0558*/ 	.word	0xffffffff


	//   ....[195]....
        /*055c*/ 	.word	0xffffffff


	//   ....[196]....
        /*0560*/ 	.word	0xffffffff


	//   ....[197]....
        /*0564*/ 	.word	0xffffffff


	//   ....[198]....
        /*0568*/ 	.word	0xffffffff


	//   ....[199]....
        /*056c*/ 	.word	0xffffffff


	//   ....[200]....
        /*0570*/ 	.word	0xffffffff


	//   ....[201]....
        /*0574*/ 	.word	0xffffffff


	//   ....[202]....
        /*0578*/ 	.word	0xffffffff


	//   ....[203]....
        /*057c*/ 	.word	0xffffffff


	//   ....[204]....
        /*0580*/ 	.word	0xffffffff


	//   ....[205]....
        /*0584*/ 	.word	0xffffffff


	//   ....[206]....
        /*0588*/ 	.word	0xffffffff


	//   ....[207]....
        /*058c*/ 	.word	0xffffffff


	//   ....[208]....
        /*0590*/ 	.word	0xffffffff


	//   ....[209]....
        /*0594*/ 	.word	0xffffffff


	//   ....[210]....
        /*0598*/ 	.word	0xffffffff


	//   ....[211]....
        /*059c*/ 	.word	0xffffffff


	//   ....[212]....
        /*05a0*/ 	.word	0xffffffff


	//   ....[213]....
        /*05a4*/ 	.word	0xffffffff


	//   ....[214]....
        /*05a8*/ 	.word	0xffffffff


	//   ....[215]....
        /*05ac*/ 	.word	0xffffffff


	//   ....[216]....
        /*05b0*/ 	.word	0xffffffff


	//----- nvinfo : EIATTR_COOP_GROUP_INSTR_OFFSETS
	.align		4
.L_148:
        /*05b4*/ 	.byte	0x04, 0x28
        /*05b6*/ 	.short	(.L_150 - .L_149)


	//   ....[0]....
.L_149:
        /*05b8*/ 	.word	0x000000a0


	//   ....[1]....
        /*05bc*/ 	.word	0x00001570


	//   ....[2]....
        /*05c0*/ 	.word	0x000015b0


	//   ....[3]....
        /*05c4*/ 	.word	0x00001780


	//   ....[4]....
        /*05c8*/ 	.word	0x000017b0


	//   ....[5]....
        /*05cc*/ 	.word	0x00001840


	//   ....[6]....
        /*05d0*/ 	.word	0x00001870


	//   ....[7]....
        /*05d4*/ 	.word	0x00001900


	//   ....[8]....
        /*05d8*/ 	.word	0x00001930


	//   ....[9]....
        /*05dc*/ 	.word	0x000019c0


	//   ....[10]....
        /*05e0*/ 	.word	0x000019f0


	//   ....[11]....
        /*05e4*/ 	.word	0x00001a80


	//   ....[12]....
        /*05e8*/ 	.word	0x00001ab0


	//   ....[13]....
        /*05ec*/ 	.word	0x00001b40


	//   ....[14]....
        /*05f0*/ 	.word	0x00001b70


	//   ....[15]....
        /*05f4*/ 	.word	0x00001bf0


	//   ....[16]....
        /*05f8*/ 	.word	0x00001c30


	//   ....[17]....
        /*05fc*/ 	.word	0x000020c0


	//   ....[18]....
        /*0600*/ 	.word	0x000020e0


	//   ....[19]....
        /*0604*/ 	.word	0x000020f0


	//   ....[20]....
        /*0608*/ 	.word	0x00002100


	//   ....[21]....
        /*060c*/ 	.word	0x00002110


	//   ....[22]....
        /*0610*/ 	.word	0x00002120


	//   ....[23]....
        /*0614*/ 	.word	0x00002130


	//   ....[24]....
        /*0618*/ 	.word	0x00002150


	//   ....[25]....
        /*061c*/ 	.word	0x00002170


	//   ....[26]....
        /*0620*/ 	.word	0x00002190


	//   ....[27]....
        /*0624*/ 	.word	0x000021a0


	//   ....[28]....
        /*0628*/ 	.word	0x000021b0


	//   ....[29]....
        /*062c*/ 	.word	0x00002690


	//   ....[30]....
        /*0630*/ 	.word	0x000026a0


	//   ....[31]....
        /*0634*/ 	.word	0x000026b0


	//   ....[32]....
        /*0638*/ 	.word	0x000026c0


	//   ....[33]....
        /*063c*/ 	.word	0x000026f0


	//   ....[34]....
        /*0640*/ 	.word	0x00002780


	//   ....[35]....
        /*0644*/ 	.word	0x00002790


	//   ....[36]....
        /*0648*/ 	.word	0x00002830


	//   ....[37]....
        /*064c*/ 	.word	0x00002870


	//   ....[38]....
        /*0650*/ 	.word	0x00002890


	//   ....[39]....
        /*0654*/ 	.word	0x000028e0


	//   ....[40]....
        /*0658*/ 	.word	0x000028f0


	//   ....[41]....
        /*065c*/ 	.word	0x00003320


	//   ....[42]....
        /*0660*/ 	.word	0x00003330


	//   ....[43]....
        /*0664*/ 	.word	0x00003340


	//   ....[44]....
        /*0668*/ 	.word	0x00003350


	//   ....[45]....
        /*066c*/ 	.word	0x00003360


	//   ....[46]....
        /*0670*/ 	.word	0x00003370


	//   ....[47]....
        /*0674*/ 	.word	0x00003380


	//   ....[48]....
        /*0678*/ 	.word	0x00003390


	//   ....[49]....
        /*067c*/ 	.word	0x000033b0


	//   ....[50]....
        /*0680*/ 	.word	0x000033e0


	//   ....[51]....
        /*0684*/ 	.word	0x00003400


	//   ....[52]....
        /*0688*/ 	.word	0x00003420


	//   ....[53]....
        /*068c*/ 	.word	0x00003a40


	//   ....[54]....
        /*0690*/ 	.word	0x00004780


	//   ....[55]....
        /*0694*/ 	.word	0x000054e0


	//   ....[56]....
        /*0698*/ 	.word	0x00006190


	//   ....[57]....
        /*069c*/ 	.word	0x00006820


	//   ....[58]....
        /*06a0*/ 	.word	0x00006870


	//   ....[59]....
        /*06a4*/ 	.word	0x00006990


	//   ....[60]....
        /*06a8*/ 	.word	0x000069e0


	//   ....[61]....
        /*06ac*/ 	.word	0x000076f0


	//   ....[62]....
        /*06b0*/ 	.word	0x00007770


	//   ....[63]....
        /*06b4*/ 	.word	0x00007960


	//   ....[64]....
        /*06b8*/ 	.word	0x000079e0


	//   ....[65]....
        /*06bc*/ 	.word	0x00009c60


	//   ....[66]....
        /*06c0*/ 	.word	0x00009c70


	//   ....[67]....
        /*06c4*/ 	.word	0x00009c80


	//   ....[68]....
        /*06c8*/ 	.word	0x00009c90


	//   ....[69]....
        /*06cc*/ 	.word	0x00009ca0


	//   ....[70]....
        /*06d0*/ 	.word	0x00009cb0


	//   ....[71]....
        /*06d4*/ 	.word	0x00009cc0


	//   ....[72]....
        /*06d8*/ 	.word	0x00009cd0


	//   ....[73]....
        /*06dc*/ 	.word	0x00009ce0


	//   ....[74]....
        /*06e0*/ 	.word	0x00009cf0


	//   ....[75]....
        /*06e4*/ 	.word	0x00009d00


	//   ....[76]....
        /*06e8*/ 	.word	0x00009d10


	//   ....[77]....
        /*06ec*/ 	.word	0x0000b3b0


	//   ....[78]....
        /*06f0*/ 	.word	0x0000b3c0


	//   ....[79]....
        /*06f4*/ 	.word	0x0000b3d0


	//   ....[80]....
        /*06f8*/ 	.word	0x0000b3e0


	//   ....[81]....
        /*06fc*/ 	.word	0x0000b3f0


	//   ....[82]....
        /*0700*/ 	.word	0x0000b400


	//   ....[83]....
        /*0704*/ 	.word	0x0000b410


	//   ....[84]....
        /*0708*/ 	.word	0x0000b430


	//   ....[85]....
        /*070c*/ 	.word	0x0000b450


	//   ....[86]....
        /*0710*/ 	.word	0x0000b490


	//   ....[87]....
        /*0714*/ 	.word	0x0000b4b0


	//   ....[88]....
        /*0718*/ 	.word	0x0000b4d0


	//   ....[89]....
        /*071c*/ 	.word	0x0000b670


	//   ....[90]....
        /*0720*/ 	.word	0x0000b890


	//   ....[91]....
        /*0724*/ 	.word	0x0000c390


	//   ....[92]....
        /*0728*/ 	.word	0x0000cde0


	//   ....[93]....
        /*072c*/ 	.word	0x0000dca0


	//   ....[94]....
        /*0730*/ 	.word	0x0000e030


	//   ....[95]....
        /*0734*/ 	.word	0x0000e190


	//   ....[96]....
        /*0738*/ 	.word	0x0000e4a0


	//   ....[97]....
        /*073c*/ 	.word	0x0000e4d0


	//   ....[98]....
        /*0740*/ 	.word	0x0000e590


	//   ....[99]....
        /*0744*/ 	.word	0x0000e980


	//   ....[100]....
        /*0748*/ 	.word	0x0000ea70


	//   ....[101]....
        /*074c*/ 	.word	0x00011350


	//   ....[102]....
        /*0750*/ 	.word	0x00011360


	//   ....[103]....
        /*0754*/ 	.word	0x00011370


	//   ....[104]....
        /*0758*/ 	.word	0x00011380


	//   ....[105]....
        /*075c*/ 	.word	0x00011390


	//   ....[106]....
        /*0760*/ 	.word	0x000113a0


	//   ....[107]....
        /*0764*/ 	.word	0x000113b0


	//   ....[108]....
        /*0768*/ 	.word	0x000113c0


	//   ....[109]....
        /*076c*/ 	.word	0x000113d0


	//   ....[110]....
        /*0770*/ 	.word	0x000113e0


	//   ....[111]....
        /*0774*/ 	.word	0x000113f0


	//   ....[112]....
        /*0778*/ 	.word	0x00011400


	//   ....[113]....
        /*077c*/ 	.word	0x00012a90


	//   ....[114]....
        /*0780*/ 	.word	0x00012aa0


	//   ....[115]....
        /*0784*/ 	.word	0x00012ab0


	//   ....[116]....
        /*0788*/ 	.word	0x00012ac0


	//   ....[117]....
        /*078c*/ 	.word	0x00012ad0


	//   ....[118]....
        /*0790*/ 	.word	0x00012ae0


	//   ....[119]....
        /*0794*/ 	.word	0x00012af0


	//   ....[120]....
        /*0798*/ 	.word	0x00012b00


	//   ....[121]....
        /*079c*/ 	.word	0x00012b20


	//   ....[122]....
        /*07a0*/ 	.word	0x00012b50


	//   ....[123]....
        /*07a4*/ 	.word	0x00012b90


	//   ....[124]....
        /*07a8*/ 	.word	0x00012bb0


	//   ....[125]....
        /*07ac*/ 	.word	0x000130d0


	//   ....[126]....
        /*07b0*/ 	.word	0x00013250


	//   ....[127]....
        /*07b4*/ 	.word	0x000132a0


	//   ....[128]....
        /*07b8*/ 	.word	0x00013370


	//   ....[129]....
        /*07bc*/ 	.word	0x000133b0


	//   ....[130]....
        /*07c0*/ 	.word	0x000133d0


	//   ....[131]....
        /*07c4*/ 	.word	0x000134d0


	//   ....[132]....
        /*07c8*/ 	.word	0x00013700


	//   ....[133]....
        /*07cc*/ 	.word	0x00016090


	//   ....[134]....
        /*07d0*/ 	.word	0x000160c0


	//   ....[135]....
        /*07d4*/ 	.word	0x000160e0


	//   ....[136]....
        /*07d8*/ 	.word	0x00016120


	//   ....[137]....
        /*07dc*/ 	.word	0x00016140


	//   ....[138]....
        /*07e0*/ 	.word	0x00016160


	//   ....[139]....
        /*07e4*/ 	.word	0x00016180


	//   ....[140]....
        /*07e8*/ 	.word	0x000161a0


	//   ....[141]....
        /*07ec*/ 	.word	0x000161c0


	//   ....[142]....
        /*07f0*/ 	.word	0x000161e0


	//   ....[143]....
        /*07f4*/ 	.word	0x00016200


	//   ....[144]....
        /*07f8*/ 	.word	0x00016220


	//   ....[145]....
        /*07fc*/ 	.word	0x00017610


	//   ....[146]....
        /*0800*/ 	.word	0x00017620


	//   ....[147]....
        /*0804*/ 	.word	0x00017630


	//   ....[148]....
        /*0808*/ 	.word	0x00017640


	//   ....[149]....
        /*080c*/ 	.word	0x00017650


	//   ....[150]....
        /*0810*/ 	.word	0x00017660


	//   ....[151]....
        /*0814*/ 	.word	0x00017670


	//   ....[152]....
        /*0818*/ 	.word	0x00017690


	//   ....[153]....
        /*081c*/ 	.word	0x000176b0


	//   ....[154]....
        /*0820*/ 	.word	0x000176f0


	//   ....[155]....
        /*0824*/ 	.word	0x00017710


	//   ....[156]....
        /*0828*/ 	.word	0x00017730


	//   ....[157]....
        /*082c*/ 	.word	0x000178e0


	//   ....[158]....
        /*0830*/ 	.word	0x00017af0


	//   ....[159]....
        /*0834*/ 	.word	0x00018580


	//   ....[160]....
        /*0838*/ 	.word	0x00018f50


	//   ....[161]....
        /*083c*/ 	.word	0x00019d20


	//   ....[162]....
        /*0840*/ 	.word	0x00019e70


	//   ....[163]....
        /*0844*/ 	.word	0x00019ec0


	//   ....[164]....
        /*0848*/ 	.word	0x0001a160


	//   ....[165]....
        /*084c*/ 	.word	0x0001a650


	//   ....[166]....
        /*0850*/ 	.word	0x0001a8b0


	//   ....[167]....
        /*0854*/ 	.word	0x0001a9e0


	//   ....[168]....
        /*0858*/ 	.word	0x0001ab10


	//   ....[169]....
        /*085c*/ 	.word	0x0001cf60


	//   ....[170]....
        /*0860*/ 	.word	0x0001cf70


	//   ....[171]....
        /*0864*/ 	.word	0x0001cf80


	//   ....[172]....
        /*0868*/ 	.word	0x0001cf90


	//   ....[173]....
        /*086c*/ 	.word	0x0001cfc0


	//   ....[174]....
        /*0870*/ 	.word	0x0001cfe0


	//   ....[175]....
        /*0874*/ 	.word	0x0001d000


	//   ....[176]....
        /*0878*/ 	.word	0x0001d010


	//   ....[177]....
        /*087c*/ 	.word	0x0001e480


	//   ....[178]....
        /*0880*/ 	.word	0x0001e4c0


	//   ....[179]....
        /*0884*/ 	.word	0x0001e4e0


	//   ....[180]....
        /*0888*/ 	.word	0x0001e510


	//   ....[181]....
        /*088c*/ 	.word	0x0001e540


	//   ....[182]....
        /*0890*/ 	.word	0x0001e580


	//   ....[183]....
        /*0894*/ 	.word	0x0001e5c0


	//   ....[184]....
        /*0898*/ 	.word	0x0001e5e0


	//   ....[185]....
        /*089c*/ 	.word	0x0001e670


	//   ....[186]....
        /*08a0*/ 	.word	0x0001e680


	//   ....[187]....
        /*08a4*/ 	.word	0x0001e6b0


	//   ....[188]....
        /*08a8*/ 	.word	0x0001e6f0


	//   ....[189]....
        /*08ac*/ 	.word	0x0001e710


	//   ....[190]....
        /*08b0*/ 	.word	0x0001e740


	//   ....[191]....
        /*08b4*/ 	.word	0x0001e790


	//   ....[192]....
        /*08b8*/ 	.word	0x0001e7c0


	//   ....[193]....
        /*08bc*/ 	.word	0x0001e7d0


	//   ....[194]....
        /*08c0*/ 	.word	0x0001e8d0


	//   ....[195]....
        /*08c4*/ 	.word	0x0001e8f0


	//   ....[196]....
        /*08c8*/ 	.word	0x0001e910


	//   ....[197]....
        /*08cc*/ 	.word	0x0001e940


	//   ....[198]....
        /*08d0*/ 	.word	0x0001e960


	//   ....[199]....
        /*08d4*/ 	.word	0x0001e9f0


	//   ....[200]....
        /*08d8*/ 	.word	0x0001ea10


	//   ....[201]....
        /*08dc*/ 	.word	0x0001f290


	//   ....[202]....
        /*08e0*/ 	.word	0x0001f2c0


	//   ....[203]....
        /*08e4*/ 	.word	0x0001f2f0


	//   ....[204]....
        /*08e8*/ 	.word	0x0001f320


	//   ....[205]....
        /*08ec*/ 	.word	0x0001f350


	//   ....[206]....
        /*08f0*/ 	.word	0x0001f380


	//   ....[207]....
        /*08f4*/ 	.word	0x0001f3b0


	//   ....[208]....
        /*08f8*/ 	.word	0x0001f3d0


	//   ....[209]....
        /*08fc*/ 	.word	0x0001f400


	//   ....[210]....
        /*0900*/ 	.word	0x0001f410


	//   ....[211]....
        /*0904*/ 	.word	0x0001f420


	//   ....[212]....
        /*0908*/ 	.word	0x0001f430


	//   ....[213]....
        /*090c*/ 	.word	0x0001f440


	//   ....[214]....
        /*0910*/ 	.word	0x0001f450


	//   ....[215]....
        /*0914*/ 	.word	0x0001f480


	//   ....[216]....
        /*0918*/ 	.word	0x0001f4a0


	//----- nvinfo : EIATTR_EXIT_INSTR_OFFSETS
	.align		4
.L_150:
        /*091c*/ 	.byte	0x04, 0x1c
        /*091e*/ 	.short	(.L_152 - .L_151)


	//   ....[0]....
.L_151:
        /*0920*/ 	.word	0x00000450


	//   ....[1]....
        /*0924*/ 	.word	0x0001eaa0


	//   ....[2]....
        /*0928*/ 	.word	0x0001eae0


	//   ....[3]....
        /*092c*/ 	.word	0x0001f600


	//   ....[4]....
        /*0930*/ 	.word	0x0001f640


	//----- nvinfo : EIATTR_CTAIDZ_USED
	.align		4
.L_152:
        /*0934*/ 	.byte	0x01, 0x04
	.zero		2


	//----- nvinfo : EIATTR_MAX_THREADS
	.align		4
        /*0938*/ 	.byte	0x04, 0x05
        /*093a*/ 	.short	(.L_154 - .L_153)
.L_153:
        /*093c*/ 	.word	0x00000080
        /*0940*/ 	.word	0x00000001
        /*0944*/ 	.word	0x00000001


	//----- nvinfo : EIATTR_CRS_STACK_SIZE
	.align		4
.L_154:
        /*0948*/ 	.byte	0x04, 0x1e
        /*094a*/ 	.short	(.L_156 - .L_155)
.L_155:
        /*094c*/ 	.word	0x00000000
.L_156:


//--------------------- .nv.info._ZN7cutlass13device_kernelIN5flash19enable_sm80_to_sm89INS1_16FlashAttnFwdSm80INS1_25CollectiveMainloopFwdSm80ILi4ELi1ELb0EN4cute5tupleIJNS5_1CILi128EEENS7_ILi96EEENS7_ILi64EEEEEELi64ENS_10bfloat16_tEfNS_4arch4Sm80ELb0ELb1ELb1ELb1ELb1ELb1ELb1ELb0EEENS1_21CollectiveEpilogueFwdINS6_IJS8_SA_S9_EEENS6_IJNS7_ILi1EEESI_SI_EEESC_SE_Li128ELb1ELb1ELb0ELb0EEENS1_19SingleTileSchedulerILb1ELb0ELb1ELi128EEEEEEEEEvNT_6ParamsE --------------------------
	.section	.nv.info._ZN7cutlass13device_kernelIN5flash19enable_sm80_to_sm89INS1_16FlashAttnFwdSm80INS1_25CollectiveMainloopFwdSm80ILi4ELi1ELb0EN4cute5tupleIJNS5_1CILi128EEENS7_ILi96EEENS7_ILi64EEEEEELi64ENS_10bfloat16_tEfNS_4arch4Sm80ELb0ELb1ELb1ELb1ELb1ELb1ELb1ELb0EEENS1_21CollectiveEpilogueFwdINS6_IJS8_SA_S9_EEENS6_IJNS7_ILi1EEESI_SI_EEESC_SE_Li128ELb1ELb1ELb0ELb0EEENS1_19SingleTileSchedulerILb1ELb0ELb1ELi128EEEEEEEEEvNT_6ParamsE,"",@"SHT_CUDA_INFO"
	.sectionflags	@""
	.align	4


	//----- nvinfo : EIATTR_CUDA_API_VERSION
	.align		4
        /*0000*/ 	.byte	0x04, 0x37
        /*0002*/ 	.short	(.L_158 - .L_157)
.L_157:
        /*0004*/ 	.word	0x00000082


	//----- nvinfo : EIATTR_SW2861232_WAR
	.align		4
.L_158:
        /*0008*/ 	.byte	0x01, 0x35
	.zero		2


	//----- nvinfo : EIATTR_PARAM_CBANK
	.align		4
        /*000c*/ 	.byte	0x04, 0x0a
        /*000e*/ 	.short	(.L_160 - .L_159)
	.align		4
.L_159:
        /*0010*/ 	.word	index@(.nv.constant0._ZN7cutlass13device_kernelIN5flash19enable_sm80_to_sm89INS1_16FlashAttnFwdSm80INS1_25CollectiveMainloopFwdSm80ILi4ELi1ELb0EN4cute5tupleIJNS5_1CILi128EEENS7_ILi96EEENS7_ILi64EEEEEELi64ENS_10bfloat16_tEfNS_4arch4Sm80ELb0ELb1ELb1ELb1ELb1ELb1ELb1ELb0EEENS1_21CollectiveEpilogueFwdINS6_IJS8_SA_S9_EEENS6_IJNS7_ILi1EEESI_SI_EEESC_SE_Li128ELb1ELb1ELb0ELb0EEENS1_19SingleTileSchedulerILb1ELb0ELb1ELi128EEEEEEEEEvNT_6ParamsE)
        /*0014*/ 	.short	0x0160
        /*0016*/ 	.short	0x0418


	//----- nvinfo : EIATTR_CBANK_PARAM_SIZE
	.align		4
.L_160:
        /*0018*/ 	.byte	0x03, 0x19
        /*001a*/ 	.short	0x0418


	//----- nvinfo : EIATTR_KPARAM_INFO
	.align		4
        /*001c*/ 	.byte	0x04, 0x17
        /*001e*/ 	.short	(.L_162 - .L_161)
.L_161:
        /*0020*/ 	.word	0x00000000
        /*0024*/ 	.short	0x0000
        /*0026*/ 	.short	0x0000
        /*0028*/ 	.byte	0x00, 0xf0, 0x61, 0x10


	//----- nvinfo : EIATTR_MAXREG_COUNT
	.align		4
.L_162:
        /*002c*/ 	.byte	0x03, 0x1b
        /*002e*/ 	.short	0x00ff


	//----- nvinfo : EIATTR_NUM_BARRIERS
	.align		4
        /*0030*/ 	.byte	0x02, 0x4c
        /*0032*/ 	.byte	0x02
	.zero		1


	//----- nvinfo : EIATTR_ANNOTATIONS
	.align		4
        /*0034*/ 	.byte	0x04, 0x55
        /*0036*/ 	.short	(.L_164 - .L_163)


	//   ....[0]....
.L_163:
        /* <DEDUP_REMOVED lines=44> */


	//----- nvinfo : EIATTR_MERCURY_ISA_VERSION
	.align		4
.L_164:
        /*02e0*/ 	.byte	0x03, 0x5f
        /*02e2*/ 	.short	0x0000


	//----- nvinfo : EIATTR_COOP_GROUP_MASK_REGIDS
	.align		4
        /*02e4*/ 	.byte	0x04, 0x29
        /*02e6*/ 	.short	(.L_166 - .L_165)


	//   ....[0]....
.L_165:
        /*02e8*/ 	.word	0xffffffff


	//   ....[1]....
        /*02ec*/ 	.word	0xffffffff


	//   ....[2]....
        /*02f0*/ 	.word	0xffffffff


	//   ....[3]....
        /*02f4*/ 	.word	0xffffffff


	//   ....[4]....
        /*02f8*/ 	.word	0xffffffff


	//   ....[5]....
        /*02fc*/ 	.word	0xffffffff


	//   ....[6]....
        /*0300*/ 	.word	0xffffffff


	//   ....[7]....
        /*0304*/ 	.word	0xffffffff


	//   ....[8]....
        /*0308*/ 	.word	0xffffffff


	//   ....[9]....
        /*030c*/ 	.word	0xffffffff


	//   ....[10]....
        /*0310*/ 	.word	0xffffffff


	//   ....[11]....
        /*0314*/ 	.word	0xffffffff


	//   ....[12]....
        /*0318*/ 	.word	0xffffffff


	//   ....[13]....
        /*031c*/ 	.word	0xffffffff


	//   ....[14]....
        /*0320*/ 	.word	0xffffffff


	//   ....[15]....
        /*0324*/ 	.word	0xffffffff


	//   ....[16]....
        /*0328*/ 	.word	0xffffffff


	//   ....[17]....
        /*032c*/ 	.word	0xffffffff


	//   ....[18]....
        /*0330*/ 	.word	0xffffffff


	//   ....[19]....
        /*0334*/ 	.word	0xffffffff


	//   ....[20]....
        /*0338*/ 	.word	0xffffffff


	//   ....[21]....
        /*033c*/ 	.word	0xffffffff


	//   ....[22]....
        /*0340*/ 	.word	0xffffffff


	//   ....[23]....
        /*0344*/ 	.word	0xffffffff


	//   ....[24]....
        /*0348*/ 	.word	0xffffffff


	//   ....[25]....
        /*034c*/ 	.word	0xffffffff


	//   ....[26]....
        /*0350*/ 	.word	0xffffffff


	//   ....[27]....
        /*0354*/ 	.word	0xffffffff


	//   ....[28]....
        /*0358*/ 	.word	0xffffffff


	//   ....[29]....
        /*035c*/ 	.word	0xffffffff


	//   ....[30]....
        /*0360*/ 	.word	0xffffffff


	//   ....[31]....
        /*0364*/ 	.word	0xffffffff


	//   ....[32]....
        /*0368*/ 	.word	0xffffffff


	//   ....[33]....
        /*036c*/ 	.word	0xffffffff


	//   ....[34]....
        /*0370*/ 	.word	0xffffffff


	//   ....[35]....
        /*0374*/ 	.word	0xffffffff


	//   ....[36]....
        /*0378*/ 	.word	0xffffffff


	//   ....[37]....
        /*037c*/ 	.word	0xffffffff


	//   ....[38]....
        /*0380*/ 	.word	0xffffffff


	//   ....[39]....
        /*0384*/ 	.word	0xffffffff


	//   ....[40]....
        /*0388*/ 	.word	0xffffffff


	//   ....[41]....
        /*038c*/ 	.word	0xffffffff


	//   ....[42]....
        /*0390*/ 	.word	0xffffffff


	//   ....[43]....
        /*0394*/ 	.word	0xffffffff


	//   ....[44]....
        /*0398*/ 	.word	0xffffffff


	//   ....[45]....
        /*039c*/ 	.word	0xffffffff


	//   ....[46]....
        /*03a0*/ 	.word	0xffffffff


	//   ....[47]....
        /*03a4*/ 	.word	0xffffffff


	//   ....[48]....
        /*03a8*/ 	.word	0xffffffff


	//   ....[49]....
        /*03ac*/ 	.word	0xffffffff


	//   ....[50]....
        /*03b0*/ 	.word	0xffffffff


	//   ....[51]....
        /*03b4*/ 	.word	0xffffffff


	//   ....[52]....
        /*03b8*/ 	.word	0xffffffff


	//   ....[53]....
        /*03bc*/ 	.word	0xffffffff


	//   ....[54]....
        /*03c0*/ 	.word	0xffffffff


	//   ....[55]....
        /*03c4*/ 	.word	0xffffffff


	//   ....[56]....
        /*03c8*/ 	.word	0xffffffff


	//   ....[57]....
        /*03cc*/ 	.word	0xffffffff


	//   ....[58]....
        /*03d0*/ 	.word	0xffffffff


	//   ....[59]....
        /*03d4*/ 	.word	0xffffffff


	//   ....[60]....
        /*03d8*/ 	.word	0xffffffff


	//   ....[61]....
        /*03dc*/ 	.word	0xffffffff


	//   ....[62]....
        /*03e0*/ 	.word	0xffffffff


	//   ....[63]....
        /*03e4*/ 	.word	0xffffffff


	//   ....[64]....
        /*03e8*/ 	.word	0xffffffff


	//   ....[65]....
        /*03ec*/ 	.word	0xffffffff


	//   ....[66]....
        /*03f0*/ 	.word	0xffffffff


	//   ....[67]....
        /*03f4*/ 	.word	0xffffffff


	//   ....[68]....
        /*03f8*/ 	.word	0xffffffff


	//   ....[69]....
        /*03fc*/ 	.word	0xffffffff


	//   ....[70]....
        /*0400*/ 	.word	0xffffffff


	//   ....[71]....
        /*0404*/ 	.word	0xffffffff


	//   ....[72]....
        /*0408*/ 	.word	0xffffffff


	//   ....[73]....
        /*040c*/ 	.word	0xffffffff


	//   ....[74]....
        /*0410*/ 	.word	0xffffffff


	//   ....[75]....
        /*0414*/ 	.word	0xffffffff


	//   ....[76]....
        /*0418*/ 	.word	0xffffffff


	//   ....[77]....
        /*041c*/ 	.word	0xffffffff


	//   ....[78]....
        /*0420*/ 	.word	0xffffffff


	//   ....[79]....
        /*0424*/ 	.word	0xffffffff


	//   ....[80]....
        /*0428*/ 	.word	0xffffffff


	//   ....[81]....
        /*042c*/ 	.word	0xffffffff


	//   ....[82]....
        /*0430*/ 	.word	0xffffffff


	//   ....[83]....
        /*0434*/ 	.word	0xffffffff


	//   ....[84]....
        /*0438*/ 	.word	0xffffffff


	//   ....[85]....
        /*043c*/ 	.word	0xffffffff


	//   ....[86]....
        /*0440*/ 	.word	0xffffffff


	//   ....[87]....
        /*0444*/ 	.word	0xffffffff


	//   ....[88]....
        /*0448*/ 	.word	0xffffffff


	//   ....[89]....
        /*044c*/ 	.word	0xffffffff


	//   ....[90]....
        /*0450*/ 	.word	0xffffffff


	//   ....[91]....
        /*0454*/ 	.word	0xffffffff


	//   ....[92]....
        /*0458*/ 	.word	0xffffffff


	//   ....[93]....
        /*045c*/ 	.word	0xffffffff


	//   ....[94]....
        /*0460*/ 	.word	0xffffffff


	//   ....[95]....
        /*0464*/ 	.word	0xffffffff


	//   ....[96]....
        /*0468*/ 	.word	0xffffffff


	//   ....[97]....
        /*046c*/ 	.word	0xffffffff


	//   ....[98]....
        /*0470*/ 	.word	0xffffffff


	//   ....[99]....
        /*0474*/ 	.word	0xffffffff


	//   ....[100]....
        /*0478*/ 	.word	0xffffffff


	//   ....[101]....
        /*047c*/ 	.word	0xffffffff


	//   ....[102]....
        /*0480*/ 	.word	0xffffffff


	//   ....[103]....
        /*0484*/ 	.word	0xffffffff


	//   ....[104]....
        /*0488*/ 	.word	0xffffffff


	//   ....[105]....
        /*048c*/ 	.word	0xffffffff


	//   ....[106]....
        /*0490*/ 	.word	0xffffffff


	//   ....[107]....
        /*0494*/ 	.word	0xffffffff


	//   ....[108]....
        /*0498*/ 	.word	0xffffffff


	//   ....[109]....
        /*049c*/ 	.word	0xffffffff


	//   ....[110]....
        /*04a0*/ 	.word	0xffffffff


	//   ....[111]....
        /*04a4*/ 	.word	0xffffffff


	//   ....[112]....
        /*04a8*/ 	.word	0xffffffff


	//   ....[113]....
        /*04ac*/ 	.word	0xffffffff


	//   ....[114]....
        /*04b0*/ 	.word	0xffffffff


	//   ....[115]....
        /*04b4*/ 	.word	0xffffffff


	//   ....[116]....
        /*04b8*/ 	.word	0xffffffff


	//   ....[117]....
        /*04bc*/ 	.word	0xffffffff


	//   ....[118]....
        /*04c0*/ 	.word	0xffffffff


	//   ....[119]....
        /*04c4*/ 	.word	0xffffffff


	//   ....[120]....
        /*04c8*/ 	.word	0xffffffff


	//   ....[121]....
        /*04cc*/ 	.word	0xffffffff


	//   ....[122]....
        /*04d0*/ 	.word	0xffffffff


	//   ....[123]....
        /*04d4*/ 	.word	0xffffffff


	//   ....[124]....
        /*04d8*/ 	.word	0xffffffff


	//   ....[125]....
        /*04dc*/ 	.word	0xffffffff


	//   ....[126]....
        /*04e0*/ 	.word	0xffffffff


	//   ....[127]....
        /*04e4*/ 	.word	0xffffffff


	//   ....[128]....
        /*04e8*/ 	.word	0xffffffff


	//   ....[129]....
        /*04ec*/ 	.word	0xffffffff


	//   ....[130]....
        /*04f0*/ 	.word	0xffffffff


	//   ....[131]....
        /*04f4*/ 	.word	0xffffffff


	//   ....[132]....
        /*04f8*/ 	.word	0xffffffff


	//   ....[133]....
        /*04fc*/ 	.word	0xffffffff


	//   ....[134]....
        /*0500*/ 	.word	0xffffffff


	//   ....[135]....
        /*0504*/ 	.word	0xffffffff


	//   ....[136]....
        /*0508*/ 	.word	0xffffffff


	//   ....[137]....
        /*050c*/ 	.word	0xffffffff


	//   ....[138]....
        /*0510*/ 	.word	0xffffffff


	//   ....[139]....
        /*0514*/ 	.word	0xffffffff


	//   ....[140]....
        /*0518*/ 	.word	0xffffffff


	//   ....[141]....
        /*051c*/ 	.word	0xffffffff


	//   ....[142]....
        /*0520*/ 	.word	0xffffffff


	//   ....[143]....
        /*0524*/ 	.word	0xffffffff


	//   ....[144]....
        /*0528*/ 	.word	0xffffffff


	//   ....[145]....
        /*052c*/ 	.word	0xffffffff


	//   ....[146]....
        /*0530*/ 	.word	0xffffffff


	//   ....[147]....
        /*0534*/ 	.word	0xffffffff


	//   ....[148]....
        /*0538*/ 	.word	0xffffffff


	//   ....[149]....
        /*053c*/ 	.word	0xffffffff


	//   ....[150]....
        /*0540*/ 	.word	0xffffffff


	//   ....[151]....
        /*0544*/ 	.word	0xffffffff


	//   ....[152]....
        /*0548*/ 	.word	0xffffffff


	//   ....[153]....
        /*054c*/ 	.word	0xffffffff


	//   ....[154]....
        /*0550*/ 	.word	0xffffffff


	//   ....[155]....
        /*0554*/ 	.word	0xffffffff


	//   ....[156]....
        /*0558*/ 	.word	0xffffffff


	//   ....[157]....
        /*055c*/ 	.word	0xffffffff


	//   ....[158]....
        /*0560*/ 	.word	0xffffffff


	//   ....[159]....
        /*0564*/ 	.word	0xffffffff


	//   ....[160]....
        /*0568*/ 	.word	0xffffffff


	//   ....[161]....
        /*056c*/ 	.word	0xffffffff


	//   ....[162]....
        /*0570*/ 	.word	0xffffffff


	//   ....[163]....
        /*0574*/ 	.word	0xffffffff


	//   ....[164]....
        /*0578*/ 	.word	0xffffffff


	//   ....[165]....
        /*057c*/ 	.word	0xffffffff


	//   ....[166]....
        /*0580*/ 	.word	0xffffffff


	//   ....[167]....
        /*0584*/ 	.word	0xffffffff


	//   ....[168]....
        /*0588*/ 	.word	0xffffffff


	//   ....[169]....
        /*058c*/ 	.word	0xffffffff


	//   ....[170]....
        /*0590*/ 	.word	0xffffffff


	//   ....[171]....
        /*0594*/ 	.word	0xffffffff


	//   ....[172]....
        /*0598*/ 	.word	0xffffffff


	//   ....[173]....
        /*059c*/ 	.word	0xffffffff


	//   ....[174]....
        /*05a0*/ 	.word	0xffffffff


	//   ....[175]....
        /*05a4*/ 	.word	0xffffffff


	//   ....[176]....
        /*05a8*/ 	.word	0xffffffff


	//   ....[177]....
        /*05ac*/ 	.word	0xffffffff


	//   ....[178]....
        /*05b0*/ 	.word	0xffffffff


	//   ....[179]....
        /*05b4*/ 	.word	0xffffffff


	//   ....[180]....
        /*05b8*/ 	.word	0xffffffff


	//   ....[181]....
        /*05bc*/ 	.word	0xffffffff


	//   ....[182]....
        /*05c0*/ 	.word	0xffffffff


	//   ....[183]....
        /*05c4*/ 	.word	0xffffffff


	//   ....[184]....
        /*05c8*/ 	.word	0xffffffff


	//   ....[185]....
        /*05cc*/ 	.word	0xffffffff


	//   ....[186]....
        /*05d0*/ 	.word	0xffffffff


	//   ....[187]....
        /*05d4*/ 	.word	0xffffffff


	//   ....[188]....
        /*05d8*/ 	.word	0xffffffff


	//   ....[189]....
        /*05dc*/ 	.word	0xffffffff


	//   ....[190]....
        /*05e0*/ 	.word	0xffffffff


	//   ....[191]....
        /*05e4*/ 	.word	0xffffffff


	//   ....[192]....
        /*05e8*/ 	.word	0xffffffff


	//   ....[193]....
        /*05ec*/ 	.word	0xffffffff


	//   ....[194]....
        /*05f0*/ 	.word	0xffffffff


	//   ....[195]....
        /*05f4*/ 	.word	0xffffffff


	//   ....[196]....
        /*05f8*/ 	.word	0xffffffff


	//   ....[197]....
        /*05fc*/ 	.word	0xffffffff


	//   ....[198]....
        /*0600*/ 	.word	0xffffffff


	//   ....[199]....
        /*0604*/ 	.word	0xffffffff


	//   ....[200]....
        /*0608*/ 	.word	0xffffffff


	//   ....[201]....
        /*060c*/ 	.word	0xffffffff


	//   ....[202]....
        /*0610*/ 	.word	0xffffffff


	//   ....[203]....
        /*0614*/ 	.word	0xffffffff


	//   ....[204]....
        /*0618*/ 	.word	0xffffffff


	//   ....[205]....
        /*061c*/ 	.word	0xffffffff


	//   ....[206]....
        /*0620*/ 	.word	0xffffffff


	//   ....[207]....
        /*0624*/ 	.word	0xffffffff


	//   ....[208]....
        /*0628*/ 	.word	0xffffffff


	//   ....[209]....
        /*062c*/ 	.word	0xffffffff


	//   ....[210]....
        /*0630*/ 	.word	0xffffffff


	//   ....[211]....
        /*0634*/ 	.word	0xffffffff


	//   ....[212]....
        /*0638*/ 	.word	0xffffffff


	//   ....[213]....
        /*063c*/ 	.word	0xffffffff


	//   ....[214]....
        /*0640*/ 	.word	0xffffffff


	//   ....[215]....
        /*0644*/ 	.word	0xffffffff


	//   ....[216]....
        /*0648*/ 	.word	0xffffffff


	//   ....[217]....
        /*064c*/ 	.word	0xffffffff


	//   ....[218]....
        /*0650*/ 	.word	0xffffffff


	//   ....[219]....
        /*0654*/ 	.word	0xffffffff


	//   ....[220]....
        /*0658*/ 	.word	0xffffffff


	//   ....[221]....
        /*065c*/ 	.word	0xffffffff


	//   ....[222]....
        /*0660*/ 	.word	0xffffffff


	//   ....[223]....
        /*0664*/ 	.word	0xffffffff


	//   ....[224]....
        /*0668*/ 	.word	0xffffffff


	//   ....[225]....
        /*066c*/ 	.word	0xffffffff


	//   ....[226]....
        /*0670*/ 	.word	0xffffffff


	//   ....[227]....
        /*0674*/ 	.word	0xffffffff


	//   ....[228]....
        /*0678*/ 	.word	0xffffffff


	//   ....[229]....
        /*067c*/ 	.word	0xffffffff


	//   ....[230]....
        /*0680*/ 	.word	0xffffffff


	//   ....[231]....
        /*0684*/ 	.word	0xffffffff


	//   ....[232]....
        /*0688*/ 	.word	0xffffffff


	//   ....[233]....
        /*068c*/ 	.word	0xffffffff


	//   ....[234]....
        /*0690*/ 	.word	0xffffffff


	//   ....[235]....
        /*0694*/ 	.word	0xffffffff


	//   ....[236]....
        /*0698*/ 	.word	0xffffffff


	//   ....[237]....
        /*069c*/ 	.word	0xffffffff


	//   ....[238]....
        /*06a0*/ 	.word	0xffffffff


	//   ....[239]....
        /*06a4*/ 	.word	0xffffffff


	//   ....[240]....
        /*06a8*/ 	.word	0xffffffff


	//   ....[241]....
        /*06ac*/ 	.word	0xffffffff


	//   ....[242]....
        /*06b0*/ 	.word	0xffffffff


	//   ....[243]....
        /*06b4*/ 	.word	0xffffffff


	//   ....[244]....
        /*06b8*/ 	.word	0xffffffff


	//   ....[245]....
        /*06bc*/ 	.word	0xffffffff


	//   ....[246]....
        /*06c0*/ 	.word	0xffffffff


	//   ....[247]....
        /*06c4*/ 	.word	0xffffffff


	//   ....[248]....
        /*06c8*/ 	.word	0xffffffff


	//   ....[249]....
        /*06cc*/ 	.word	0xffffffff


	//   ....[250]....
        /*06d0*/ 	.word	0xffffffff


	//   ....[251]....
        /*06d4*/ 	.word	0xffffffff


	//   ....[252]....
        /*06d8*/ 	.word	0xffffffff


	//   ....[253]....
        /*06dc*/ 	.word	0xffffffff


	//   ....[254]....
        /*06e0*/ 	.word	0xffffffff


	//   ....[255]....
        /*06e4*/ 	.word	0xffffffff


	//   ....[0]....
        /*06e8*/ 	.word	0xffffffff


	//   ....[1]....
        /*06ec*/ 	.word	0xffffffff


	//   ....[2]....
        /*06f0*/ 	.word	0xffffffff


	//   ....[3]....
        /*06f4*/ 	.word	0xffffffff


	//   ....[4]....
        /*06f8*/ 	.word	0xffffffff


	//   ....[5]....
        /*06fc*/ 	.word	0xffffffff


	//   ....[6]....
        /*0700*/ 	.word	0xffffffff


	//   ....[7]....
        /*0704*/ 	.word	0xffffffff


	//   ....[8]....
        /*0708*/ 	.word	0xffffffff


	//   ....[9]....
        /*070c*/ 	.word	0xffffffff


	//   ....[10]....
        /*0710*/ 	.word	0xffffffff


	//   ....[11]....
        /*0714*/ 	.word	0xffffffff


	//   ....[12]....
        /*0718*/ 	.word	0xffffffff


	//   ....[13]....
        /*071c*/ 	.word	0xffffffff


	//   ....[14]....
        /*0720*/ 	.word	0xffffffff


	//   ....[15]....
        /*0724*/ 	.word	0xffffffff


	//   ....[16]....
        /*0728*/ 	.word	0xffffffff


	//----- nvinfo : EIATTR_COOP_GROUP_INSTR_OFFSETS
	.align		4
.L_166:
        /*072c*/ 	.byte	0x04, 0x28
        /*072e*/ 	.short	(.L_168 - .L_167)


	//   ....[0]....
.L_167:
        /*0730*/ 	.word	0x000000a0


	//   ....[1]....
        /*0734*/ 	.word	0x000029d0


	//   ....[2]....
        /*0738*/ 	.word	0x00002a20


	//   ....[3]....
        /*073c*/ 	.word	0x00003210


	//   ....[4]....
        /*0740*/ 	.word	0x00003230


	//   ....[5]....
        /*0744*/ 	.word	0x000039a0


	//   ....[6]....
        /*0748*/ 	.word	0x000039b0


	//   ....[7]....
        /*074c*/ 	.word	0x00004250


	//   ....[8]....
        /*0750*/ 	.word	0x000042b0


	//   ....[9]....
        /*0754*/ 	.word	0x00004e30


	//   ....[10]....
        /*0758*/ 	.word	0x00004e60


	//   ....[11]....
        /*075c*/ 	.word	0x000055a0


	//   ....[12]....
        /*0760*/ 	.word	0x000055c0


	//   ....[13]....
        /*0764*/ 	.word	0x00005d20


	//   ....[14]....
        /*0768*/ 	.word	0x00005d50


	//   ....[15]....
        /*076c*/ 	.word	0x00005e90


	//   ....[16]....
        /*0770*/ 	.word	0x00005ec0


	//   ....[17]....
        /*0774*/ 	.word	0x00005fb0


	//   ....[18]....
        /*0778*/ 	.word	0x00005fd0


	//   ....[19]....
        /*077c*/ 	.word	0x00006700


	//   ....[20]....
        /*0780*/ 	.word	0x00006720


	//   ....[21]....
        /*0784*/ 	.word	0x00006810


	//   ....[22]....
        /*0788*/ 	.word	0x00006840


	//   ....[23]....
        /*078c*/ 	.word	0x00006930


	//   ....[24]....
        /*0790*/ 	.word	0x00006960


	//   ....[25]....
        /*0794*/ 	.word	0x00007c40


	//   ....[26]....
        /*0798*/ 	.word	0x00007c80


	//   ....[27]....
        /*079c*/ 	.word	0x00007e50


	//   ....[28]....
        /*07a0*/ 	.word	0x00007e80


	//   ....[29]....
        /*07a4*/ 	.word	0x00007f10


	//   ....[30]....
        /*07a8*/ 	.word	0x00007f40


	//   ....[31]....
        /*07ac*/ 	.word	0x00007fd0


	//   ....[32]....
        /*07b0*/ 	.word	0x00008000


	//   ....[33]....
        /*07b4*/ 	.word	0x00008090


	//   ....[34]....
        /*07b8*/ 	.word	0x000080c0


	//   ....[35]....
        /*07bc*/ 	.word	0x00008150


	//   ....[36]....
        /*07c0*/ 	.word	0x00008180


	//   ....[37]....
        /*07c4*/ 	.word	0x00008210


	//   ....[38]....
        /*07c8*/ 	.word	0x00008240


	//   ....[39]....
        /*07cc*/ 	.word	0x000082c0


	//   ....[40]....
        /*07d0*/ 	.word	0x00008300


	//   ....[41]....
        /*07d4*/ 	.word	0x00008730


	//   ....[42]....
        /*07d8*/ 	.word	0x00008750


	//   ....[43]....
        /*07dc*/ 	.word	0x00008760


	//   ....[44]....
        /*07e0*/ 	.word	0x00008770


	//   ....[45]....
        /*07e4*/ 	.word	0x00008790


	//   ....[46]....
        /*07e8*/ 	.word	0x000087a0


	//   ....[47]....
        /*07ec*/ 	.word	0x000087b0


	//   ....[48]....
        /*07f0*/ 	.word	0x000087d0


	//   ....[49]....
        /*07f4*/ 	.word	0x000087f0


	//   ....[50]....
        /*07f8*/ 	.word	0x00008810


	//   ....[51]....
        /*07fc*/ 	.word	0x00008840


	//   ....[52]....
        /*0800*/ 	.word	0x00008850


	//   ....[53]....
        /*0804*/ 	.word	0x00008cf0


	//   ....[54]....
        /*0808*/ 	.word	0x00008d10


	//   ....[55]....
        /*080c*/ 	.word	0x00008d20


	//   ....[56]....
        /*0810*/ 	.word	0x00008d30


	//   ....[57]....
        /*0814*/ 	.word	0x00008ea0


	//   ....[58]....
        /*0818*/ 	.word	0x00008ee0


	//   ....[59]....
        /*081c*/ 	.word	0x00008f30


	//   ....[60]....
        /*0820*/ 	.word	0x00008f70


	//   ....[61]....
        /*0824*/ 	.word	0x00009140


	//   ....[62]....
        /*0828*/ 	.word	0x00009180


	//   ....[63]....
        /*082c*/ 	.word	0x000091d0


	//   ....[64]....
        /*0830*/ 	.word	0x00009210


	//   ....[65]....
        /*0834*/ 	.word	0x00009400


	//   ....[66]....
        /*0838*/ 	.word	0x00009440


	//   ....[67]....
        /*083c*/ 	.word	0x00009490


	//   ....[68]....
        /*0840*/ 	.word	0x000094d0


	//   ....[69]....
        /*0844*/ 	.word	0x0000b3e0


	//   ....[70]....
        /*0848*/ 	.word	0x0000b400


	//   ....[71]....
        /*084c*/ 	.word	0x0000b430


	//   ....[72]....
        /*0850*/ 	.word	0x0000b440


	//   ....[73]....
        /*0854*/ 	.word	0x0000b520


	//   ....[74]....
        /*0858*/ 	.word	0x0000b560


	//   ....[75]....
        /*085c*/ 	.word	0x0000b580


	//   ....[76]....
        /*0860*/ 	.word	0x0000b590


	//   ....[77]....
        /*0864*/ 	.word	0x0000b750


	//   ....[78]....
        /*0868*/ 	.word	0x0000b790


	//   ....[79]....
        /*086c*/ 	.word	0x0000b7b0


	//   ....[80]....
        /*0870*/ 	.word	0x0000b7c0


	//   ....[81]....
        /*0874*/ 	.word	0x0000b8c0


	//   ....[82]....
        /*0878*/ 	.word	0x0000b900


	//   ....[83]....
        /*087c*/ 	.word	0x0000b960


	//   ....[84]....
        /*0880*/ 	.word	0x0000b990


	//   ....[85]....
        /*0884*/ 	.word	0x0000dc10


	//   ....[86]....
        /*0888*/ 	.word	0x0000dc20


	//   ....[87]....
        /*088c*/ 	.word	0x0000dc30


	//   ....[88]....
        /*0890*/ 	.word	0x0000dd50


	//   ....[89]....
        /*0894*/ 	.word	0x0000dd60


	//   ....[90]....
        /*0898*/ 	.word	0x0000dd80


	//   ....[91]....
        /*089c*/ 	.word	0x0000dd90


	//   ....[92]....
        /*08a0*/ 	.word	0x0000ddb0


	//   ....[93]....
        /*08a4*/ 	.word	0x0000ddc0


	//   ....[94]....
        /*08a8*/ 	.word	0x0000dde0


	//   ....[95]....
        /*08ac*/ 	.word	0x0000dec0


	//   ....[96]....
        /*08b0*/ 	.word	0x0000df00


	//   ....[97]....
        /*08b4*/ 	.word	0x0000e880


	//   ....[98]....
        /*08b8*/ 	.word	0x0000e890


	//   ....[99]....
        /*08bc*/ 	.word	0x0000e8a0


	//   ....[100]....
        /*08c0*/ 	.word	0x0000e8b0


	//   ....[101]....
        /*08c4*/ 	.word	0x0000e8c0


	//   ....[102]....
        /*08c8*/ 	.word	0x0000e8d0


	//   ....[103]....
        /*08cc*/ 	.word	0x0000e8e0


	//   ....[104]....
        /*08d0*/ 	.word	0x0000e8f0


	//   ....[105]....
        /*08d4*/ 	.word	0x0000e910


	//   ....[106]....
        /*08d8*/ 	.word	0x0000e940


	//   ....[107]....
        /*08dc*/ 	.word	0x0000e960


	//   ....[108]....
        /*08e0*/ 	.word	0x0000e980


	//   ....[109]....
        /*08e4*/ 	.word	0x0000ef60


	//   ....[110]....
        /*08e8*/ 	.word	0x0000fd90


	//   ....[111]....
        /*08ec*/ 	.word	0x00010a20


	//   ....[112]....
        /*08f0*/ 	.word	0x000116b0


	//   ....[113]....
        /*08f4*/ 	.word	0x00011cb0


	//   ....[114]....
        /*08f8*/ 	.word	0x00011cf0


	//   ....[115]....
        /*08fc*/ 	.word	0x00011dc0


	//   ....[116]....
        /*0900*/ 	.word	0x00011dd0


	//   ....[117]....
        /*0904*/ 	.word	0x00012980


	//   ....[118]....
        /*0908*/ 	.word	0x000129f0


	//   ....[119]....
        /*090c*/ 	.word	0x00012a70


	//   ....[120]....
        /*0910*/ 	.word	0x00012ac0


	//   ....[121]....
        /*0914*/ 	.word	0x00015350


	//   ....[122]....
        /*0918*/ 	.word	0x00015360


	//   ....[123]....
        /*091c*/ 	.word	0x00015370


	//   ....[124]....
        /*0920*/ 	.word	0x00015380


	//   ....[125]....
        /*0924*/ 	.word	0x00015390


	//   ....[126]....
        /*0928*/ 	.word	0x000153a0


	//   ....[127]....
        /*092c*/ 	.word	0x000153b0


	//   ....[128]....
        /*0930*/ 	.word	0x000153d0


	//   ....[129]....
        /*0934*/ 	.word	0x000153f0


	//   ....[130]....
        /*0938*/ 	.word	0x00015430


	//   ....[131]....
        /*093c*/ 	.word	0x00015450


	//   ....[132]....
        /*0940*/ 	.word	0x00015470


	//   ....[133]....
        /*0944*/ 	.word	0x00016ac0


	//   ....[134]....
        /*0948*/ 	.word	0x00016ad0


	//   ....[135]....
        /*094c*/ 	.word	0x00016ae0


	//   ....[136]....
        /*0950*/ 	.word	0x00016af0


	//   ....[137]....
        /*0954*/ 	.word	0x00016b00


	//   ....[138]....
        /*0958*/ 	.word	0x00016b10


	//   ....[139]....
        /*095c*/ 	.word	0x00016b20


	//   ....[140]....
        /*0960*/ 	.word	0x00016b40


	//   ....[141]....
        /*0964*/ 	.word	0x00016b60


	//   ....[142]....
        /*0968*/ 	.word	0x00016ba0


	//   ....[143]....
        /*096c*/ 	.word	0x00016bc0


	//   ....[144]....
        /*0970*/ 	.word	0x00016be0


	//   ....[145]....
        /*0974*/ 	.word	0x00016d80


	//   ....[146]....
        /*0978*/ 	.word	0x00016fa0


	//   ....[147]....
        /*097c*/ 	.word	0x00017aa0


	//   ....[148]....
        /*0980*/ 	.word	0x000184d0


	//   ....[149]....
        /*0984*/ 	.word	0x00019460


	//   ....[150]....
        /*0988*/ 	.word	0x00019530


	//   ....[151]....
        /*098c*/ 	.word	0x00019660


	//   ....[152]....
        /*0990*/ 	.word	0x000196f0


	//   ....[153]....
        /*0994*/ 	.word	0x00019b40


	//   ....[154]....
        /*0998*/ 	.word	0x00019cb0


	//   ....[155]....
        /*099c*/ 	.word	0x00019fe0


	//   ....[156]....
        /*09a0*/ 	.word	0x0001a0e0


	//   ....[157]....
        /*09a4*/ 	.word	0x0001c9e0


	//   ....[158]....
        /*09a8*/ 	.word	0x0001c9f0


	//   ....[159]....
        /*09ac*/ 	.word	0x0001ca00


	//   ....[160]....
        /*09b0*/ 	.word	0x0001ca10


	//   ....[161]....
        /*09b4*/ 	.word	0x0001ca20


	//   ....[162]....
        /*09b8*/ 	.word	0x0001ca30


	//   ....[163]....
        /*09bc*/ 	.word	0x0001ca40


	//   ....[164]....
        /*09c0*/ 	.word	0x0001ca50


	//   ....[165]....
        /*09c4*/ 	.word	0x0001ca70


	//   ....[166]....
        /*09c8*/ 	.word	0x0001caa0


	//   ....[167]....
        /*09cc*/ 	.word	0x0001cae0


	//   ....[168]....
        /*09d0*/ 	.word	0x0001cb00


	//   ....[169]....
        /*09d4*/ 	.word	0x0001e170


	//   ....[170]....
        /*09d8*/ 	.word	0x0001e180


	//   ....[171]....
        /*09dc*/ 	.word	0x0001e190


	//   ....[172]....
        /*09e0*/ 	.word	0x0001e1a0


	//   ....[173]....
        /*09e4*/ 	.word	0x0001e1b0


	//   ....[174]....
        /*09e8*/ 	.word	0x0001e1c0


	//   ....[175]....
        /*09ec*/ 	.word	0x0001e1d0


	//   ....[176]....
        /*09f0*/ 	.word	0x0001e1e0


	//   ....[177]....
        /*09f4*/ 	.word	0x0001e200


	//   ....[178]....
        /*09f8*/ 	.word	0x0001e230


	//   ....[179]....
        /*09fc*/ 	.word	0x0001e270


	//   ....[180]....
        /*0a00*/ 	.word	0x0001e290


	//   ....[181]....
        /*0a04*/ 	.word	0x0001e7d0


	//   ....[182]....
        /*0a08*/ 	.word	0x0001e920


	//   ....[183]....
        /*0a0c*/ 	.word	0x0001e970


	//   ....[184]....
        /*0a10*/ 	.word	0x0001ea20


	//   ....[185]....
        /*0a14*/ 	.word	0x0001ea50


	//   ....[186]....
        /*0a18*/ 	.word	0x0001ea80


	//   ....[187]....
        /*0a1c*/ 	.word	0x0001eb80


	//   ....[188]....
        /*0a20*/ 	.word	0x0001edd0


	//   ....[189]....
        /*0a24*/ 	.word	0x000217a0


	//   ....[190]....
        /*0a28*/ 	.word	0x000217d0


	//   ....[191]....
        /*0a2c*/ 	.word	0x000217f0


	//   ....[192]....
        /*0a30*/ 	.word	0x00021830


	//   ....[193]....
        /*0a34*/ 	.word	0x00021850


	//   ....[194]....
        /*0a38*/ 	.word	0x00021870


	//   ....[195]....
        /*0a3c*/ 	.word	0x00021890


	//   ....[196]....
        /*0a40*/ 	.word	0x000218b0


	//   ....[197]....
        /*0a44*/ 	.word	0x000218d0


	//   ....[198]....
        /*0a48*/ 	.word	0x000218f0


	//   ....[199]....
        /*0a4c*/ 	.word	0x00021910


	//   ....[200]....
        /*0a50*/ 	.word	0x00021930


	//   ....[201]....
        /*0a54*/ 	.word	0x00022d50


	//   ....[202]....
        /*0a58*/ 	.word	0x00022d60


	//   ....[203]....
        /*0a5c*/ 	.word	0x00022d70


	//   ....[204]....
        /*0a60*/ 	.word	0x00022d80


	//   ....[205]....
        /*0a64*/ 	.word	0x00022d90


	//   ....[206]....
        /*0a68*/ 	.word	0x00022da0


	//   ....[207]....
        /*0a6c*/ 	.word	0x00022db0


	//   ....[208]....
        /*0a70*/ 	.word	0x00022dd0


	//   ....[209]....
        /*0a74*/ 	.word	0x00022df0


	//   ....[210]....
        /*0a78*/ 	.word	0x00022e30


	//   ....[211]....
        /*0a7c*/ 	.word	0x00022e50


	//   ....[212]....
        /*0a80*/ 	.word	0x00022e70


	//   ....[213]....
        /*0a84*/ 	.word	0x00023020


	//   ....[214]....
        /*0a88*/ 	.word	0x00023230


	//   ....[215]....
        /*0a8c*/ 	.word	0x00023cc0


	//   ....[216]....
        /*0a90*/ 	.word	0x00024670


	//   ....[217]....
        /*0a94*/ 	.word	0x00025590


	//   ....[218]....
        /*0a98*/ 	.word	0x00025660


	//   ....[219]....
        /*0a9c*/ 	.word	0x00025790


	//   ....[220]....
        /*0aa0*/ 	.word	0x00025820


	//   ....[221]....
        /*0aa4*/ 	.word	0x00025c70


	//   ....[222]....
        /*0aa8*/ 	.word	0x00025dd0


	//   ....[223]....
        /*0aac*/ 	.word	0x00026130


	//   ....[224]....
        /*0ab0*/ 	.word	0x00026220


	//   ....[225]....
        /*0ab4*/ 	.word	0x000285f0


	//   ....[226]....
        /*0ab8*/ 	.word	0x00028600


	//   ....[227]....
        /*0abc*/ 	.word	0x00028610


	//   ....[228]....
        /*0ac0*/ 	.word	0x00028620


	//   ....[229]....
        /*0ac4*/ 	.word	0x00028650


	//   ....[230]....
        /*0ac8*/ 	.word	0x00028670


	//   ....[231]....
        /*0acc*/ 	.word	0x00028690


	//   ....[232]....
        /*0ad0*/ 	.word	0x000286a0


	//   ....[233]....
        /*0ad4*/ 	.word	0x00029b70


	//   ....[234]....
        /*0ad8*/ 	.word	0x00029ba0


	//   ....[235]....
        /*0adc*/ 	.word	0x00029bd0


	//   ....[236]....
        /*0ae0*/ 	.word	0x00029c00


	//   ....[237]....
        /*0ae4*/ 	.word	0x00029c40


	//   ....[238]....
        /*0ae8*/ 	.word	0x00029c70


	//   ....[239]....
        /*0aec*/ 	.word	0x00029cb0


	//   ....[240]....
        /*0af0*/ 	.word	0x00029cd0


	//   ....[241]....
        /*0af4*/ 	.word	0x00029d80


	//   ....[242]....
        /*0af8*/ 	.word	0x00029da0


	//   ....[243]....
        /*0afc*/ 	.word	0x00029dd0


	//   ....[244]....
        /*0b00*/ 	.word	0x00029e00


	//   ....[245]....
        /*0b04*/ 	.word	0x00029e30


	//   ....[246]....
        /*0b08*/ 	.word	0x00029e80


	//   ....[247]....
        /*0b0c*/ 	.word	0x00029eb0


	//   ....[248]....
        /*0b10*/ 	.word	0x00029f20


	//   ....[249]....
        /*0b14*/ 	.word	0x00029fe0


	//   ....[250]....
        /*0b18*/ 	.word	0x0002a000


	//   ....[251]....
        /*0b1c*/ 	.word	0x0002a030


	//   ....[252]....
        /*0b20*/ 	.word	0x0002a040


	//   ....[253]....
        /*0b24*/ 	.word	0x0002a050


	//   ....[254]....
        /*0b28*/ 	.word	0x0002a060


	//   ....[255]....
        /*0b2c*/ 	.word	0x0002a150


	//   ....[0]....
        /*0b30*/ 	.word	0x0002a170


	//   ....[1]....
        /*0b34*/ 	.word	0x0002a9e0


	//   ....[2]....
        /*0b38*/ 	.word	0x0002aa10


	//   ....[3]....
        /*0b3c*/ 	.word	0x0002aa40


	//   ....[4]....
        /*0b40*/ 	.word	0x0002aa70


	//   ....[5]....
        /*0b44*/ 	.word	0x0002aaa0


	//   ....[6]....
        /*0b48*/ 	.word	0x0002aad0


	//   ....[7]....
        /*0b4c*/ 	.word	0x0002ab00


	//   ....[8]....
        /*0b50*/ 	.word	0x0002ab20


	//   ....[9]....
        /*0b54*/ 	.word	0x0002ab40


	//   ....[10]....
        /*0b58*/ 	.word	0x0002ab60


	//   ....[11]....
        /*0b5c*/ 	.word	0x0002ab70


	//   ....[12]....
        /*0b60*/ 	.word	0x0002ab80


	//   ....[13]....
        /*0b64*/ 	.word	0x0002ab90


	//   ....[14]....
        /*0b68*/ 	.word	0x0002aba0


	//   ....[15]....
        /*0b6c*/ 	.word	0x0002abb0


	//   ....[16]....
        /*0b70*/ 	.word	0x0002abe0


	//----- nvinfo : EIATTR_EXIT_INSTR_OFFSETS
	.align		4
.L_168:
        /*0b74*/ 	.byte	0x04, 0x1c
        /*0b76*/ 	.short	(.L_170 - .L_169)


	//   ....[0]....
.L_169:
        /*0b78*/ 	.word	0x000003b0


	//   ....[1]....
        /*0b7c*/ 	.word	0x0002a190


	//   ....[2]....
        /*0b80*/ 	.word	0x0002a1d0


	//   ....[3]....
        /*0b84*/ 	.word	0x0002ad70


	//   ....[4]....
        /*0b88*/ 	.word	0x0002adb0


	//----- nvinfo : EIATTR_CTAIDZ_USED
	.align		4
.L_170:
        /*0b8c*/ 	.byte	0x01, 0x04
	.zero		2


	//----- nvinfo : EIATTR_MAX_THREADS
	.align		4
        /*0b90*/ 	.byte	0x04, 0x05
        /*0b92*/ 	.short	(.L_172 - .L_171)
.L_171:
        /*0b94*/ 	.word	0x00000080
        /*0b98*/ 	.word	0x00000001
        /*0b9c*/ 	.word	0x00000001


	//----- nvinfo : EIATTR_CRS_STACK_SIZE
	.align		4
.L_172:
        /*0ba0*/ 	.byte	0x04, 0x1e
        /*0ba2*/ 	.short	(.L_174 - .L_173)
.L_173:
        /*0ba4*/ 	.word	0x00000000
.L_174:


//--------------------- .nv.info._ZN7cutlass13device_kernelIN5flash19enable_sm80_to_sm89INS1_16FlashAttnFwdSm80INS1_25CollectiveMainloopFwdSm80ILi4ELi1ELb0EN4cute5tupleIJNS5_1CILi128EEENS7_ILi112EEENS7_ILi64EEEEEELi64ENS_10bfloat16_tEfNS_4arch4Sm80ELb1ELb0ELb1ELb0ELb1ELb0ELb1ELb0EEENS1_21CollectiveEpilogueFwdINS6_IJS8_SA_S9_EEENS6_IJNS7_ILi1EEESI_SI_EEESC_SE_Li128ELb0ELb1ELb0ELb0EEENS1_30DynamicPersistentTileSchedulerILi128ELi128ELb0ELb1ELb0EEEEEEEEEvNT_6ParamsE --------------------------
	.section	.nv.info._ZN7cutlass13device_kernelIN5flash19enable_sm80_to_sm89INS1_16FlashAttnFwdSm80INS1_25CollectiveMainloopFwdSm80ILi4ELi1ELb0EN4cute5tupleIJNS5_1CILi128EEENS7_ILi112EEENS7_ILi64EEEEEELi64ENS_10bfloat16_tEfNS_4arch4Sm80ELb1ELb0ELb1ELb0ELb1ELb0ELb1ELb0EEENS1_21CollectiveEpilogueFwdINS6_IJS8_SA_S9_EEENS6_IJNS7_ILi1EEESI_SI_EEESC_SE_Li128ELb0ELb1ELb0ELb0EEENS1_30DynamicPersistentTileSchedulerILi128ELi128ELb0ELb1ELb0EEEEEEEEEvNT_6ParamsE,"",@"SHT_CUDA_INFO"
	.sectionflags	@""
	.align	4


	//----- nvinfo : EIATTR_CUDA_API_VERSION
	.align		4
        /*0000*/ 	.byte	0x04, 0x37
        /*0002*/ 	.short	(.L_176 - .L_175)
.L_175:
        /*0004*/ 	.word	0x00000082


	//----- nvinfo : EIATTR_SW2861232_WAR
	.align		4
.L_176:
        /*0008*/ 	.byte	0x01, 0x35
	.zero		2


	//----- nvinfo : EIATTR_PARAM_CBANK
	.align		4
        /*000c*/ 	.byte	0x04, 0x0a
        /*000e*/ 	.short	(.L_178 - .L_177)
	.align		4
.L_177:
        /*0010*/ 	.word	index@(.nv.constant0._ZN7cutlass13device_kernelIN5flash19enable_sm80_to_sm89INS1_16FlashAttnFwdSm80INS1_25CollectiveMainloopFwdSm80ILi4ELi1ELb0EN4cute5tupleIJNS5_1CILi128EEENS7_ILi112EEENS7_ILi64EEEEEELi64ENS_10bfloat16_tEfNS_4arch4Sm80ELb1ELb0ELb1ELb0ELb1ELb0ELb1ELb0EEENS1_21CollectiveEpilogueFwdINS6_IJS8_SA_S9_EEENS6_IJNS7_ILi1EEESI_SI_EEESC_SE_Li128ELb0ELb1ELb0ELb0EEENS1_30DynamicPersistentTileSchedulerILi128ELi128ELb0ELb1ELb0EEEEEEEEEvNT_6ParamsE)
        /*0014*/ 	.short	0x0160
        /*0016*/ 	.short	0x0428


	//----- nvinfo : EIATTR_CBANK_PARAM_SIZE
	.align		4
.L_178:
        /*0018*/ 	.byte	0x03, 0x19
        /*001a*/ 	.short	0x0428


	//----- nvinfo : EIATTR_KPARAM_INFO
	.align		4
        /*001c*/ 	.byte	0x04, 0x17
        /*001e*/ 	.short	(.L_180 - .L_179)
.L_179:
        /*0020*/ 	.word	0x00000000
        /*0024*/ 	.short	0x0000
        /*0026*/ 	.short	0x0000
        /*0028*/ 	.byte	0x00, 0xf0, 0xa1, 0x10


	//----- nvinfo : EIATTR_MAXREG_COUNT
	.align		4
.L_180:
        /*002c*/ 	.byte	0x03, 0x1b
        /*002e*/ 	.short	0x00ff


	//----- nvinfo : EIATTR_NUM_BARRIERS
	.align		4
        /*0030*/ 	.byte	0x02, 0x4c
        /*0032*/ 	.byte	0x06
	.zero		1


	//----- nvinfo : EIATTR_ANNOTATIONS
	.align		4
        /*0034*/ 	.byte	0x04, 0x55
        /*0036*/ 	.short	(.L_182 - .L_181)


	//   ....[0]....
.L_181:
        /* <DEDUP_REMOVED lines=71> */


	//----- nvinfo : EIATTR_MERCURY_ISA_VERSION
	.align		4
.L_182:
        /*0490*/ 	.byte	0x03, 0x5f
        /*0492*/ 	.short	0x0000


	//----- nvinfo : EIATTR_INT_WARP_WIDE_INSTR_OFFSETS
	.align		4
        /*0494*/ 	.byte	0x04, 0x31
        /*0496*/ 	.short	(.L_184 - .L_183)


	//   ....[0]....
.L_183:
        /*0498*/ 	.word	0x000140c0


	//   ....[1]....
        /*049c*/ 	.word	0x00014140


	//----- nvinfo : EIATTR_COOP_GROUP_MASK_REGIDS
	.align		4
.L_184:
        /*04a0*/ 	.byte	0x04, 0x29
        /*04a2*/ 	.short	(.L_186 - .L_185)


	//   ....[0]....
.L_185:
        /*04a4*/ 	.word	0xffffffff


	//   ....[1]....
        /*04a8*/ 	.word	0xffffffff


	//   ....[2]....
        /*04ac*/ 	.word	0xffffffff


	//   ....[3]....
        /*04b0*/ 	.word	0xffffffff


	//   ....[4]....
        /*04b4*/ 	.word	0xffffffff


	//   ....[5]....
        /*04b8*/ 	.word	0xffffffff


	//   ....[6]....
        /*04bc*/ 	.word	0xffffffff


	//   ....[7]....
        /*04c0*/ 	.word	0xffffffff


	//   ....[8]....
        /*04c4*/ 	.word	0xffffffff


	//   ....[9]....
        /*04c8*/ 	.word	0xffffffff


	//   ....[10]....
        /*04cc*/ 	.word	0xffffffff


	//   ....[11]....
        /*04d0*/ 	.word	0xffffffff


	//   ....[12]....
        /*04d4*/ 	.word	0xffffffff


	//   ....[13]....
        /*04d8*/ 	.word	0xffffffff


	//   ....[14]....
        /*04dc*/ 	.word	0xffffffff


	//   ....[15]....
        /*04e0*/ 	.word	0xffffffff


	//   ....[16]....
        /*04e4*/ 	.word	0xffffffff


	//   ....[17]....
        /*04e8*/ 	.word	0xffffffff


	//   ....[18]....
        /*04ec*/ 	.word	0xffffffff


	//   ....[19]....
        /*04f0*/ 	.word	0xffffffff


	//   ....[20]....
        /*04f4*/ 	.word	0xffffffff


	//   ....[21]....
        /*04f8*/ 	.word	0xffffffff


	//   ....[22]....
        /*04fc*/ 	.word	0xffffffff


	//   ....[23]....
        /*0500*/ 	.word	0xffffffff


	//   ....[24]....
        /*0504*/ 	.word	0xffffffff


	//   ....[25]....
        /*0508*/ 	.word	0xffffffff


	//   ....[26]....
        /*050c*/ 	.word	0xffffffff


	//   ....[27]....
        /*0510*/ 	.word	0xffffffff


	//   ....[28]....
        /*0514*/ 	.word	0xffffffff


	//   ....[29]....
        /*0518*/ 	.word	0xffffffff


	//   ....[30]....
        /*051c*/ 	.word	0xffffffff


	//   ....[31]....
        /*0520*/ 	.word	0xffffffff


	//   ....[32]....
        /*0524*/ 	.word	0xffffffff


	//   ....[33]....
        /*0528*/ 	.word	0xffffffff


	//   ....[34]....
        /*052c*/ 	.word	0xffffffff


	//   ....[35]....
        /*0530*/ 	.word	0xffffffff


	//   ....[36]....
        /*0534*/ 	.word	0xffffffff


	//   ....[37]....
        /*0538*/ 	.word	0xffffffff


	//   ....[38]....
        /*053c*/ 	.word	0xffffffff


	//   ....[39]....
        /*0540*/ 	.word	0xffffffff


	//   ....[40]....
        /*0544*/ 	.word	0xffffffff


	//   ....[41]....
        /*0548*/ 	.word	0xffffffff


	//   ....[42]....
        /*054c*/ 	.word	0xffffffff


	//   ....[43]....
        /*0550*/ 	.word	0xffffffff


	//   ....[44]....
        /*0554*/ 	.word	0xffffffff


	//   ....[45]....
        /*0558*/ 	.word	0xffffffff


	//   ....[46]....
        /*055c*/ 	.word	0xffffffff


	//   ....[47]....
        /*0560*/ 	.word	0xffffffff


	//   ....[48]....
        /*0564*/ 	.word	0xffffffff


	//   ....[49]....
        /*0568*/ 	.word	0xffffffff


	//   ....[50]....
        /*056c*/ 	.word	0xffffffff


	//   ....[51]....
        /*0570*/ 	.word	0xffffffff


	//   ....[52]....
        /*0574*/ 	.word	0xffffffff


	//   ....[53]....
        /*0578*/ 	.word	0xffffffff


	//   ....[54]....
        /*057c*/ 	.word	0xffffffff


	//   ....[55]....
        /*0580*/ 	.word	0xffffffff


	//   ....[56]....
        /*0584*/ 	.word	0xffffffff


	//   ....[57]....
        /*0588*/ 	.word	0xffffffff


	//   ....[58]....
        /*058c*/ 	.word	0xffffffff


	//   ....[59]....
        /*0590*/ 	.word	0xffffffff


	//   ....[60]....
        /*0594*/ 	.word	0xffffffff


	//   ....[61]....
        /*0598*/ 	.word	0xffffffff


	//   ....[62]....
        /*059c*/ 	.word	0xffffffff


	//   ....[63]....
        /*05a0*/ 	.word	0xffffffff


	//   ....[64]....
        /*05a4*/ 	.word	0xffffffff


	//   ....[65]....
        /*05a8*/ 	.word	0xffffffff


	//   ....[66]....
        /*05ac*/ 	.word	0xffffffff


	//   ....[67]....
        /*05b0*/ 	.word	0xffffffff


	//   ....[68]....
        /*05b4*/ 	.word	0xffffffff


	//   ....[69]....
        /*05b8*/ 	.word	0xffffffff


	//   ....[70]....
        /*05bc*/ 	.word	0xffffffff


	//   ....[71]....
        /*05c0*/ 	.word	0xffffffff


	//   ....[72]....
        /*05c4*/ 	.word	0xffffffff


	//   ....[73]....
        /*05c8*/ 	.word	0xffffffff


	//   ....[74]....
        /*05cc*/ 	.word	0xffffffff


	//   ....[75]....
        /*05d0*/ 	.word	0xffffffff


	//   ....[76]....
        /*05d4*/ 	.word	0xffffffff


	//   ....[77]....
        /*05d8*/ 	.word	0xffffffff


	//   ....[78]....
        /*05dc*/ 	.word	0xffffffff


	//   ....[79]....
        /*05e0*/ 	.word	0xffffffff


	//   ....[80]....
        /*05e4*/ 	.word	0xffffffff


	//   ....[81]....
        /*05e8*/ 	.word	0xffffffff


	//   ....[82]....
        /*05ec*/ 	.word	0xffffffff


	//   ....[83]....
        /*05f0*/ 	.word	0xffffffff


	//   ....[84]....
        /*05f4*/ 	.word	0xffffffff


	//   ....[85]....
        /*05f8*/ 	.word	0xffffffff


	//   ....[86]....
        /*05fc*/ 	.word	0xffffffff


	//   ....[87]....
        /*0600*/ 	.word	0xffffffff


	//   ....[88]....
        /*0604*/ 	.word	0xffffffff


	//   ....[89]....
        /*0608*/ 	.word	0xffffffff


	//   ....[90]....
        /*060c*/ 	.word	0xffffffff


	//   ....[91]....
        /*0610*/ 	.word	0xffffffff


	//   ....[92]....
        /*0614*/ 	.word	0xffffffff


	//   ....[93]....
        /*0618*/ 	.word	0xffffffff


	//   ....[94]....
        /*061c*/ 	.word	0xffffffff


	//   ....[95]....
        /*0620*/ 	.word	0xffffffff


	//   ....[96]....
        /*0624*/ 	.word	0xffffffff


	//   ....[97]....
        /*0628*/ 	.word	0xffffffff


	//   ....[98]....
        /*062c*/ 	.word	0xffffffff


	//   ....[99]....
        /*0630*/ 	.word	0xffffffff


	//   ....[100]....
        /*0634*/ 	.word	0xffffffff


	//   ....[101]....
        /*0638*/ 	.word	0xffffffff


	//   ....[102]....
        /*063c*/ 	.word	0xffffffff


	//   ....[103]....
        /*0640*/ 	.word	0xffffffff


	//   ....[104]....
        /*0644*/ 	.word	0xffffffff


	//   ....[105]....
        /*0648*/ 	.word	0xffffffff


	//   ....[106]....
        /*064c*/ 	.word	0xffffffff


	//   ....[107]....
        /*0650*/ 	.word	0xffffffff


	//   ....[108]....
        /*0654*/ 	.word	0xffffffff


	//   ....[109]....
        /*0658*/ 	.word	0xffffffff


	//   ....[110]....
        /*065c*/ 	.word	0xffffffff


	//   ....[111]....
        /*0660*/ 	.word	0xffffffff


	//   ....[112]....
        /*0664*/ 	.word	0xffffffff


	//   ....[113]....
        /*0668*/ 	.word	0xffffffff


	//   ....[114]....
        /*066c*/ 	.word	0xffffffff


	//   ....[115]....
        /*0670*/ 	.word	0xffffffff


	//   ....[116]....
        /*0674*/ 	.word	0xffffffff


	//   ....[117]....
        /*0678*/ 	.word	0xffffffff


	//   ....[118]....
        /*067c*/ 	.word	0xffffffff


	//   ....[119]....
        /*0680*/ 	.word	0xffffffff


	//   ....[120]....
        /*0684*/ 	.word	0xffffffff


	//   ....[121]....
        /*0688*/ 	.word	0xffffffff


	//   ....[122]....
        /*068c*/ 	.word	0xffffffff


	//   ....[123]....
        /*0690*/ 	.word	0xffffffff


	//   ....[124]....
        /*0694*/ 	.word	0xffffffff


	//   ....[125]....
        /*0698*/ 	.word	0xffffffff


	//   ....[126]....
        /*069c*/ 	.word	0xffffffff


	//   ....[127]....
        /*06a0*/ 	.word	0xffffffff


	//   ....[128]....
        /*06a4*/ 	.word	0xffffffff


	//   ....[129]....
        /*06a8*/ 	.word	0xffffffff


	//   ....[130]....
        /*06ac*/ 	.word	0xffffffff


	//   ....[131]....
        /*06b0*/ 	.word	0xffffffff


	//   ....[132]....
        /*06b4*/ 	.word	0xffffffff


	//   ....[133]....
        /*06b8*/ 	.word	0xffffffff


	//   ....[134]....
        /*06bc*/ 	.word	0xffffffff


	//   ....[135]....
        /*06c0*/ 	.word	0xffffffff


	//   ....[136]....
        /*06c4*/ 	.word	0xffffffff


	//   ....[137]....
        /*06c8*/ 	.word	0xffffffff


	//   ....[138]....
        /*06cc*/ 	.word	0xffffffff


	//   ....[139]....
        /*06d0*/ 	.word	0xffffffff


	//   ....[140]....
        /*06d4*/ 	.word	0xffffffff


	//   ....[141]....
        /*06d8*/ 	.word	0xffffffff


	//   ....[142]....
        /*06dc*/ 	.word	0xffffffff


	//   ....[143]....
        /*06e0*/ 	.word	0xffffffff


	//   ....[144]....
        /*06e4*/ 	.word	0xffffffff


	//   ....[145]....
        /*06e8*/ 	.word	0xffffffff


	//   ....[146]....
        /*06ec*/ 	.word	0xffffffff


	//   ....[147]....
        /*06f0*/ 	.word	0xffffffff


	//   ....[148]....
        /*06f4*/ 	.word	0xffffffff


	//   ....[149]....
        /*06f8*/ 	.word	0xffffffff


	//   ....[150]....
        /*06fc*/ 	.word	0xffffffff


	//   ....[151]....
        /*0700*/ 	.word	0xffffffff


	//   ....[152]....
        /*0704*/ 	.word	0xffffffff


	//   ....[153]....
        /*0708*/ 	.word	0xffffffff


	//   ....[154]....
        /*070c*/ 	.word	0xffffffff


	//   ....[155]....
        /*0710*/ 	.word	0xffffffff


	//   ....[156]....
        /*0714*/ 	.word	0xffffffff


	//   ....[157]....
        /*0718*/ 	.word	0xffffffff


	//   ....[158]....
        /*071c*/ 	.word	0xffffffff


	//   ....[159]....
        /*0720*/ 	.word	0xffffffff


	//   ....[160]....
        /*0724*/ 	.word	0xffffffff


	//   ....[161]....
        /*0728*/ 	.word	0xffffffff


	//   ....[162]....
        /*072c*/ 	.word	0xffffffff


	//   ....[163]....
        /*0730*/ 	.word	0xffffffff


	//   ....[164]....
        /*0734*/ 	.word	0xffffffff


	//   ....[165]....
        /*0738*/ 	.word	0xffffffff


	//   ....[166]....
        /*073c*/ 	.word	0xffffffff


	//   ....[167]....
        /*0740*/ 	.word	0xffffffff


	//   ....[168]....
        /*0744*/ 	.word	0xffffffff


	//   ....[169]....
        /*0748*/ 	.word	0xffffffff


	//   ....[170]....
        /*074c*/ 	.word	0xffffffff


	//   ....[171]....
        /*0750*/ 	.word	0xffffffff


	//   ....[172]....
        /*0754*/ 	.word	0xffffffff


	//   ....[173]....
        /*0758*/ 	.word	0xffffffff


	//   ....[174]....
        /*075c*/ 	.word	0xffffffff


	//   ....[175]....
        /*0760*/ 	.word	0xffffffff


	//   ....[176]....
        /*0764*/ 	.word	0xffffffff


	//   ....[177]....
        /*0768*/ 	.word	0xffffffff


	//   ....[178]....
        /*076c*/ 	.word	0xffffffff


	//   ....[179]....
        /*0770*/ 	.word	0xffffffff


	//   ....[180]....
        /*0774*/ 	.word	0xffffffff


	//   ....[181]....
        /*0778*/ 	.word	0xffffffff


	//   ....[182]....
        /*077c*/ 	.word	0xffffffff


	//   ....[183]....
        /*0780*/ 	.word	0xffffffff


	//   ....[184]....
        /*0784*/ 	.word	0xffffffff


	//   ....[185]....
        /*0788*/ 	.word	0xffffffff


	//   ....[186]....
        /*078c*/ 	.word	0xffffffff


	//   ....[187]....
        /*0790*/ 	.word	0xffffffff


	//   ....[188]....
        /*0794*/ 	.word	0xffffffff


	//   ....[189]....
        /*0798*/ 	.word	0xffffffff


	//   ....[190]....
        /*079c*/ 	.word	0xffffffff


	//   ....[191]....
        /*07a0*/ 	.word	0xffffffff


	//   ....[192]....
        /*07a4*/ 	.word	0xffffffff


	//   ....[193]....
        /*07a8*/ 	.word	0xffffffff


	//   ....[194]....
        /*07ac*/ 	.word	0xffffffff


	//   ....[195]....
        /*07b0*/ 	.word	0xffffffff


	//   ....[196]....
        /*07b4*/ 	.word	0xffffffff


	//   ....[197]....
        /*07b8*/ 	.word	0xffffffff


	//   ....[198]....
        /*07bc*/ 	.word	0xffffffff


	//   ....[199]....
        /*07c0*/ 	.word	0xffffffff


	//   ....[200]....
        /*07c4*/ 	.word	0xffffffff


	//   ....[201]....
        /*07c8*/ 	.word	0xffffffff


	//   ....[202]....
        /*07cc*/ 	.word	0xffffffff


	//   ....[203]....
        /*07d0*/ 	.word	0xffffffff


	//   ....[204]....
        /*07d4*/ 	.word	0xffffffff


	//   ....[205]....
        /*07d8*/ 	.word	0xffffffff


	//   ....[206]....
        /*07dc*/ 	.word	0xffffffff


	//   ....[207]....
        /*07e0*/ 	.word	0xffffffff


	//   ....[208]....
        /*07e4*/ 	.word	0xffffffff


	//   ....[209]....
        /*07e8*/ 	.word	0xffffffff


	//   ....[210]....
        /*07ec*/ 	.word	0xffffffff


	//   ....[211]....
        /*07f0*/ 	.word	0xffffffff


	//   ....[212]....
        /*07f4*/ 	.word	0xffffffff


	//   ....[213]....
        /*07f8*/ 	.word	0xffffffff


	//   ....[214]....
        /*07fc*/ 	.word	0xffffffff


	//   ....[215]....
        /*0800*/ 	.word	0xffffffff


	//   ....[216]....
        /*0804*/ 	.word	0xffffffff


	//   ....[217]....
        /*0808*/ 	.word	0xffffffff


	//   ....[218]....
        /*080c*/ 	.word	0xffffffff


	//   ....[219]....
        /*0810*/ 	.word	0xffffffff


	//   ....[220]....
        /*0814*/ 	.word	0xffffffff


	//   ....[221]....
        /*0818*/ 	.word	0xffffffff


	//   ....[222]....
        /*081c*/ 	.word	0xffffffff


	//   ....[223]....
        /*0820*/ 	.word	0xffffffff


	//   ....[224]....
        /*0824*/ 	.word	0xffffffff


	//   ....[225]....
        /*0828*/ 	.word	0xffffffff


	//   ....[226]....
        /*082c*/ 	.word	0xffffffff


	//   ....[227]....
        /*0830*/ 	.word	0xffffffff


	//   ....[228]....
        /*0834*/ 	.word	0xffffffff


	//   ....[229]....
        /*0838*/ 	.word	0xffffffff


	//   ....[230]....
        /*083c*/ 	.word	0xffffffff


	//   ....[231]....
        /*0840*/ 	.word	0xffffffff


	//   ....[232]....
        /*0844*/ 	.word	0xffffffff


	//   ....[233]....
        /*0848*/ 	.word	0xffffffff


	//   ....[234]....
        /*084c*/ 	.word	0xffffffff


	//   ....[235]....
        /*0850*/ 	.word	0xffffffff


	//   ....[236]....
        /*0854*/ 	.word	0xffffffff


	//   ....[237]....
        /*0858*/ 	.word	0xffffffff


	//   ....[238]....
        /*085c*/ 	.word	0xffffffff


	//   ....[239]....
        /*0860*/ 	.word	0xffffffff


	//   ....[240]....
        /*0864*/ 	.word	0xffffffff


	//   ....[241]....
        /*0868*/ 	.word	0xffffffff


	//   ....[242]....
        /*086c*/ 	.word	0xffffffff


	//   ....[243]....
        /*0870*/ 	.word	0xffffffff


	//   ....[244]....
        /*0874*/ 	.word	0xffffffff


	//   ....[245]....
        /*0878*/ 	.word	0xffffffff


	//   ....[246]....
        /*087c*/ 	.word	0xffffffff


	//   ....[247]....
        /*0880*/ 	.word	0xffffffff


	//   ....[248]....
        /*0884*/ 	.word	0xffffffff


	//   ....[249]....
        /*0888*/ 	.word	0xffffffff


	//   ....[250]....
        /*088c*/ 	.word	0xffffffff


	//   ....[251]....
        /*0890*/ 	.word	0xffffffff


	//   ....[252]....
        /*0894*/ 	.word	0xffffffff


	//   ....[253]....
        /*0898*/ 	.word	0xffffffff


	//   ....[254]....
        /*089c*/ 	.word	0xffffffff


	//   ....[255]....
        /*08a0*/ 	.word	0xffffffff


	//   ....[0]....
        /*08a4*/ 	.word	0xffffffff


	//   ....[1]....
        /*08a8*/ 	.word	0xffffffff


	//   ....[2]....
        /*08ac*/ 	.word	0xffffffff


	//   ....[3]....
        /*08b0*/ 	.word	0xffffffff


	//   ....[4]....
        /*08b4*/ 	.word	0xffffffff


	//   ....[5]....
        /*08b8*/ 	.word	0xffffffff


	//   ....[6]....
        /*08bc*/ 	.word	0xffffffff


	//   ....[7]....
        /*08c0*/ 	.word	0xffffffff


	//   ....[8]....
        /*08c4*/ 	.word	0xffffffff


	//   ....[9]....
        /*08c8*/ 	.word	0xffffffff


	//   ....[10]....
        /*08cc*/ 	.word	0xffffffff


	//   ....[11]....
        /*08d0*/ 	.word	0xffffffff


	//   ....[12]....
        /*08d4*/ 	.word	0xffffffff


	//   ....[13]....
        /*08d8*/ 	.word	0xffffffff


	//   ....[14]....
        /*08dc*/ 	.word	0xffffffff


	//   ....[15]....
        /*08e0*/ 	.word	0xffffffff


	//   ....[16]....
        /*08e4*/ 	.word	0xffffffff


	//   ....[17]....
        /*08e8*/ 	.word	0xffffffff


	//   ....[18]....
        /*08ec*/ 	.word	0xffffffff


	//   ....[19]....
        /*08f0*/ 	.word	0xffffffff


	//   ....[20]....
        /*08f4*/ 	.word	0xffffffff


	//   ....[21]....
        /*08f8*/ 	.word	0xffffffff


	//   ....[22]....
        /*08fc*/ 	.word	0xffffffff


	//   ....[23]....
        /*0900*/ 	.word	0xffffffff


	//   ....[24]....
        /*0904*/ 	.word	0xffffffff


	//   ....[25]....
        /*0908*/ 	.word	0xffffffff


	//   ....[26]....
        /*090c*/ 	.word	0xffffffff


	//   ....[27]....
        /*0910*/ 	.word	0xffffffff


	//   ....[28]....
        /*0914*/ 	.word	0xffffffff


	//   ....[29]....
        /*0918*/ 	.word	0xffffffff


	//   ....[30]....
        /*091c*/ 	.word	0xffffffff


	//   ....[31]....
        /*0920*/ 	.word	0xffffffff


	//   ....[32]....
        /*0924*/ 	.word	0xffffffff


	//   ....[33]....
        /*0928*/ 	.word	0xffffffff


	//   ....[34]....
        /*092c*/ 	.word	0xffffffff


	//   ....[35]....
        /*0930*/ 	.word	0xffffffff


	//   ....[36]....
        /*0934*/ 	.word	0xffffffff


	//   ....[37]....
        /*0938*/ 	.word	0xffffffff


	//   ....[38]....
        /*093c*/ 	.word	0xffffffff


	//   ....[39]....
        /*0940*/ 	.word	0xffffffff


	//   ....[40]....
        /*0944*/ 	.word	0xffffffff


	//   ....[41]....
        /*0948*/ 	.word	0xffffffff


	//   ....[42]....
        /*094c*/ 	.word	0xffffffff


	//   ....[43]....
        /*0950*/ 	.word	0xffffffff


	//   ....[44]....
        /*0954*/ 	.word	0xffffffff


	//   ....[45]....
        /*0958*/ 	.word	0xffffffff


	//   ....[46]....
        /*095c*/ 	.word	0xffffffff


	//   ....[47]....
        /*0960*/ 	.word	0xffffffff


	//   ....[48]....
        /*0964*/ 	.word	0xffffffff


	//   ....[49]....
        /*0968*/ 	.word	0xffffffff


	//   ....[50]....
        /*096c*/ 	.word	0xffffffff


	//   ....[51]....
        /*0970*/ 	.word	0xffffffff


	//   ....[52]....
        /*0974*/ 	.word	0xffffffff


	//   ....[53]....
        /*0978*/ 	.word	0xffffffff


	//   ....[54]....
        /*097c*/ 	.word	0xffffffff


	//   ....[55]....
        /*0980*/ 	.word	0xffffffff


	//   ....[56]....
        /*0984*/ 	.word	0xffffffff


	//   ....[57]....
        /*0988*/ 	.word	0xffffffff


	//   ....[58]....
        /*098c*/ 	.word	0xffffffff


	//   ....[59]....
        /*0990*/ 	.word	0xffffffff


	//   ....[60]....
        /*0994*/ 	.word	0xffffffff


	//   ....[61]....
        /*0998*/ 	.word	0xffffffff


	//   ....[62]....
        /*099c*/ 	.word	0xffffffff


	//   ....[63]....
        /*09a0*/ 	.word	0xffffffff


	//   ....[64]....
        /*09a4*/ 	.word	0xffffffff


	//   ....[65]....
        /*09a8*/ 	.word	0xffffffff


	//   ....[66]....
        /*09ac*/ 	.word	0xffffffff


	//   ....[67]....
        /*09b0*/ 	.word	0xffffffff


	//   ....[68]....
        /*09b4*/ 	.word	0xffffffff


	//   ....[69]....
        /*09b8*/ 	.word	0xffffffff


	//   ....[70]....
        /*09bc*/ 	.word	0xffffffff


	//----- nvinfo : EIATTR_COOP_GROUP_INSTR_OFFSETS
	.align		4
.L_186:
        /*09c0*/ 	.byte	0x04, 0x28
        /*09c2*/ 	.short	(.L_188 - .L_187)


	//   ....[0]....
.L_187:
        /*09c4*/ 	.word	0x00000050


	//   ....[1]....
        /*09c8*/ 	.word	0x00001360


	//   ....[2]....
        /*09cc*/ 	.word	0x00001380


	//   ....[3]....
        /*09d0*/ 	.word	0x000014d0


	//   ....[4]....
        /*09d4*/ 	.word	0x000014e0


	//   ....[5]....
        /*09d8*/ 	.word	0x000015c0


	//   ....[6]....
        /*09dc*/ 	.word	0x000015e0


	//   ....[7]....
        /*09e0*/ 	.word	0x000016c0


	//   ....[8]....
        /*09e4*/ 	.word	0x000016d0


	//   ....[9]....
        /*09e8*/ 	.word	0x000017b0


	//   ....[10]....
        /*09ec*/ 	.word	0x000017d0


	//   ....[11]....
        /*09f0*/ 	.word	0x000018b0


	//   ....[12]....
        /*09f4*/ 	.word	0x000018c0


	//   ....[13]....
        /*09f8*/ 	.word	0x000019a0


	//   ....[14]....
        /*09fc*/ 	.word	0x000019c0


	//   ....[15]....
        /*0a00*/ 	.word	0x00001aa0


	//   ....[16]....
        /*0a04*/ 	.word	0x00001ab0


	//   ....[17]....
        /*0a08*/ 	.word	0x00001f70


	//   ....[18]....
        /*0a0c*/ 	.word	0x00001f90


	//   ....[19]....
        /*0a10*/ 	.word	0x00001fb0


	//   ....[20]....
        /*0a14*/ 	.word	0x00001fd0


	//   ....[21]....
        /*0a18*/ 	.word	0x00001ff0


	//   ....[22]....
        /*0a1c*/ 	.word	0x00002000


	//   ....[23]....
        /*0a20*/ 	.word	0x00002020


	//   ....[24]....
        /*0a24*/ 	.word	0x00002040


	//   ....[25]....
        /*0a28*/ 	.word	0x000020b0


	//   ....[26]....
        /*0a2c*/ 	.word	0x000020f0


	//   ....[27]....
        /*0a30*/ 	.word	0x00002140


	//   ....[28]....
        /*0a34*/ 	.word	0x00002180


	//   ....[29]....
        /*0a38*/ 	.word	0x00002190


	//   ....[30]....
        /*0a3c*/ 	.word	0x000021b0


	//   ....[31]....
        /*0a40*/ 	.word	0x00002300


	//   ....[32]....
        /*0a44*/ 	.word	0x00002310


	//   ....[33]....
        /*0a48*/ 	.word	0x00002320


	//   ....[34]....
        /*0a4c*/ 	.word	0x00002370


	//   ....[35]....
        /*0a50*/ 	.word	0x00002380


	//   ....[36]....
        /*0a54*/ 	.word	0x00002390


	//   ....[37]....
        /*0a58*/ 	.word	0x000023a0


	//   ....[38]....
        /*0a5c*/ 	.word	0x000023b0


	//   ....[39]....
        /*0a60*/ 	.word	0x000023c0


	//   ....[40]....
        /*0a64*/ 	.word	0x000023e0


	//   ....[41]....
        /*0a68*/ 	.word	0x000023f0


	//   ....[42]....
        /*0a6c*/ 	.word	0x00002410


	//   ....[43]....
        /*0a70*/ 	.word	0x00002490


	//   ....[44]....
        /*0a74*/ 	.word	0x000024b0


	//   ....[45]....
        /*0a78*/ 	.word	0x00003f90


	//   ....[46]....
        /*0a7c*/ 	.word	0x00003fb0


	//   ....[47]....
        /*0a80*/ 	.word	0x00003fc0


	//   ....[48]....
        /*0a84*/ 	.word	0x00003fd0


	//   ....[49]....
        /*0a88*/ 	.word	0x00003fe0


	//   ....[50]....
        /*0a8c*/ 	.word	0x00003ff0


	//   ....[51]....
        /*0a90*/ 	.word	0x00004000


	//   ....[52]....
        /*0a94*/ 	.word	0x00004010


	//   ....[53]....
        /*0a98*/ 	.word	0x00004030


	//   ....[54]....
        /*0a9c*/ 	.word	0x00004060


	//   ....[55]....
        /*0aa0*/ 	.word	0x00004080


	//   ....[56]....
        /*0aa4*/ 	.word	0x000040a0


	//   ....[57]....
        /*0aa8*/ 	.word	0x00004100


	//   ....[58]....
        /*0aac*/ 	.word	0x00004110


	//   ....[59]....
        /*0ab0*/ 	.word	0x000042c0


	//   ....[60]....
        /*0ab4*/ 	.word	0x00004680


	//   ....[61]....
        /*0ab8*/ 	.word	0x00004690


	//   ....[62]....
        /*0abc*/ 	.word	0x000046a0


	//   ....[63]....
        /*0ac0*/ 	.word	0x00005820


	//   ....[64]....
        /*0ac4*/ 	.word	0x00005850


	//   ....[65]....
        /*0ac8*/ 	.word	0x00005870


	//   ....[66]....
        /*0acc*/ 	.word	0x00005880


	//   ....[67]....
        /*0ad0*/ 	.word	0x000058b0


	//   ....[68]....
        /*0ad4*/ 	.word	0x000058d0


	//   ....[69]....
        /*0ad8*/ 	.word	0x000058f0


	//   ....[70]....
        /*0adc*/ 	.word	0x00005900


	//   ....[71]....
        /*0ae0*/ 	.word	0x000084e0


	//   ....[72]....
        /*0ae4*/ 	.word	0x00008500


	//   ....[73]....
        /*0ae8*/ 	.word	0x00008510


	//   ....[74]....
        /*0aec*/ 	.word	0x00008520


	//   ....[75]....
        /*0af0*/ 	.word	0x00008530


	//   ....[76]....
        /*0af4*/ 	.word	0x00008540


	//   ....[77]....
        /*0af8*/ 	.word	0x00008550


	//   ....[78]....
        /*0afc*/ 	.word	0x00008560


	//   ....[79]....
        /*0b00*/ 	.word	0x00008570


	//   ....[80]....
        /*0b04*/ 	.word	0x00008580


	//   ....[81]....
        /*0b08*/ 	.word	0x00008590


	//   ....[82]....
        /*0b0c*/ 	.word	0x000085a0


	//   ....[83]....
        /*0b10*/ 	.word	0x000085b0


	//   ....[84]....
        /*0b14*/ 	.word	0x000085c0


	//   ....[85]....
        /*0b18*/ 	.word	0x0000a0a0


	//   ....[86]....
        /*0b1c*/ 	.word	0x0000a0c0


	//   ....[87]....
        /*0b20*/ 	.word	0x0000a120


	//   ....[88]....
        /*0b24*/ 	.word	0x0000a130


	//   ....[89]....
        /*0b28*/ 	.word	0x0000a170


	//   ....[90]....
        /*0b2c*/ 	.word	0x0000a180


	//   ....[91]....
        /*0b30*/ 	.word	0x0000a1c0


	//   ....[92]....
        /*0b34*/ 	.word	0x0000a1d0


	//   ....[93]....
        /*0b38*/ 	.word	0x0000a210


	//   ....[94]....
        /*0b3c*/ 	.word	0x0000a220


	//   ....[95]....
        /*0b40*/ 	.word	0x0000a260


	//   ....[96]....
        /*0b44*/ 	.word	0x0000a270


	//   ....[97]....
        /*0b48*/ 	.word	0x0000a280


	//   ....[98]....
        /*0b4c*/ 	.word	0x0000a290


	//   ....[99]....
        /*0b50*/ 	.word	0x0000a420


	//   ....[100]....
        /*0b54*/ 	.word	0x0000a7d0


	//   ....[101]....
        /*0b58*/ 	.word	0x0000a7e0


	//   ....[102]....
        /*0b5c*/ 	.word	0x0000a7f0


	//   ....[103]....
        /*0b60*/ 	.word	0x0000b1d0


	//   ....[104]....
        /*0b64*/ 	.word	0x0000b370


	//   ....[105]....
        /*0b68*/ 	.word	0x0000b890


	//   ....[106]....
        /*0b6c*/ 	.word	0x0000b970


	//   ....[107]....
        /*0b70*/ 	.word	0x0000b9f0


	//   ....[108]....
        /*0b74*/ 	.word	0x0000ba20


	//   ....[109]....
        /*0b78*/ 	.word	0x0000bae0


	//   ....[110]....
        /*0b7c*/ 	.word	0x0000bb00


	//   ....[111]....
        /*0b80*/ 	.word	0x0000e900


	//   ....[112]....
        /*0b84*/ 	.word	0x0000e920


	//   ....[113]....
        /*0b88*/ 	.word	0x0000e950


	//   ....[114]....
        /*0b8c*/ 	.word	0x0000e970


	//   ....[115]....
        /*0b90*/ 	.word	0x0000e990


	//   ....[116]....
        /*0b94*/ 	.word	0x0000e9b0


	//   ....[117]....
        /*0b98*/ 	.word	0x0000e9d0


	//   ....[118]....
        /*0b9c*/ 	.word	0x0000e9f0


	//   ....[119]....
        /*0ba0*/ 	.word	0x0000ea10


	//   ....[120]....
        /*0ba4*/ 	.word	0x0000ea30


	//   ....[121]....
        /*0ba8*/ 	.word	0x0000ea50


	//   ....[122]....
        /*0bac*/ 	.word	0x0000ea70


	//   ....[123]....
        /*0bb0*/ 	.word	0x0000ea90


	//   ....[124]....
        /*0bb4*/ 	.word	0x0000ec60


	//   ....[125]....
        /*0bb8*/ 	.word	0x000103f0


	//   ....[126]....
        /*0bbc*/ 	.word	0x00010410


	//   ....[127]....
        /*0bc0*/ 	.word	0x00010470


	//   ....[128]....
        /*0bc4*/ 	.word	0x00010480


	//   ....[129]....
        /*0bc8*/ 	.word	0x000104c0


	//   ....[130]....
        /*0bcc*/ 	.word	0x000104d0


	//   ....[131]....
        /*0bd0*/ 	.word	0x00010510


	//   ....[132]....
        /*0bd4*/ 	.word	0x00010520


	//   ....[133]....
        /*0bd8*/ 	.word	0x00010560


	//   ....[134]....
        /*0bdc*/ 	.word	0x00010570


	//   ....[135]....
        /*0be0*/ 	.word	0x000105b0


	//   ....[136]....
        /*0be4*/ 	.word	0x000105c0


	//   ....[137]....
        /*0be8*/ 	.word	0x000105d0


	//   ....[138]....
        /*0bec*/ 	.word	0x000105e0


	//   ....[139]....
        /*0bf0*/ 	.word	0x00010db0


	//   ....[140]....
        /*0bf4*/ 	.word	0x00010dc0


	//   ....[141]....
        /*0bf8*/ 	.word	0x00010df0


	//   ....[142]....
        /*0bfc*/ 	.word	0x00010e00


	//   ....[143]....
        /*0c00*/ 	.word	0x00010e10


	//   ....[144]....
        /*0c04*/ 	.word	0x00010e40


	//   ....[145]....
        /*0c08*/ 	.word	0x00010e60


	//   ....[146]....
        /*0c0c*/ 	.word	0x00010e90


	//   ....[147]....
        /*0c10*/ 	.word	0x000138c0


	//   ....[148]....
        /*0c14*/ 	.word	0x00013930


	//   ....[149]....
        /*0c18*/ 	.word	0x00013940


	//   ....[150]....
        /*0c1c*/ 	.word	0x00013950


	//   ....[151]....
        /*0c20*/ 	.word	0x00013980


	//   ....[152]....
        /*0c24*/ 	.word	0x000139a0


	//   ....[153]....
        /*0c28*/ 	.word	0x000139b0


	//   ....[154]....
        /*0c2c*/ 	.word	0x000139c0


	//   ....[155]....
        /*0c30*/ 	.word	0x00014730


	//   ....[156]....
        /*0c34*/ 	.word	0x00014b60


	//   ....[157]....
        /*0c38*/ 	.word	0x00014b80


	//   ....[158]....
        /*0c3c*/ 	.word	0x00014b90


	//   ....[159]....
        /*0c40*/ 	.word	0x00014ba0


	//   ....[160]....
        /*0c44*/ 	.word	0x00014bb0


	//   ....[161]....
        /*0c48*/ 	.word	0x00014bc0


	//   ....[162]....
        /*0c4c*/ 	.word	0x00014bd0


	//   ....[163]....
        /*0c50*/ 	.word	0x00014be0


	//   ....[164]....
        /*0c54*/ 	.word	0x00014d50


	//   ....[165]....
        /*0c58*/ 	.word	0x00014d80


	//   ....[166]....
        /*0c5c*/ 	.word	0x00014d90


	//   ....[167]....
        /*0c60*/ 	.word	0x00014da0


	//   ....[168]....
        /*0c64*/ 	.word	0x00014dc0


	//   ....[169]....
        /*0c68*/ 	.word	0x00014de0


	//   ....[170]....
        /*0c6c*/ 	.word	0x00014e70


	//   ....[171]....
        /*0c70*/ 	.word	0x00014ea0


	//   ....[172]....
        /*0c74*/ 	.word	0x00014f30


	//   ....[173]....
        /*0c78*/ 	.word	0x00014f60


	//   ....[174]....
        /*0c7c*/ 	.word	0x00014f70


	//   ....[175]....
        /*0c80*/ 	.word	0x00014f80


	//   ....[176]....
        /*0c84*/ 	.word	0x00014f90


	//   ....[177]....
        /*0c88*/ 	.word	0x00014fa0


	//   ....[178]....
        /*0c8c*/ 	.word	0x000150f0


	//   ....[179]....
        /*0c90*/ 	.word	0x00015100


	//   ....[180]....
        /*0c94*/ 	.word	0x00015600


	//   ....[181]....
        /*0c98*/ 	.word	0x00015620


	//   ....[182]....
        /*0c9c*/ 	.word	0x00015710


	//   ....[183]....
        /*0ca0*/ 	.word	0x00015720


	//   ....[184]....
        /*0ca4*/ 	.word	0x000157a0


	//   ....[185]....
        /*0ca8*/ 	.word	0x000157c0


	//   ....[186]....
        /*0cac*/ 	.word	0x00015840


	//   ....[187]....
        /*0cb0*/ 	.word	0x00015850


	//   ....[188]....
        /*0cb4*/ 	.word	0x000158d0


	//   ....[189]....
        /*0cb8*/ 	.word	0x000158f0


	//   ....[190]....
        /*0cbc*/ 	.word	0x00015970


	//   ....[191]....
        /*0cc0*/ 	.word	0x00015980


	//   ....[192]....
        /*0cc4*/ 	.word	0x00015a00


	//   ....[193]....
        /*0cc8*/ 	.word	0x00015a20


	//   ....[194]....
        /*0ccc*/ 	.word	0x00015aa0


	//   ....[195]....
        /*0cd0*/ 	.word	0x00015ab0


	//   ....[196]....
        /*0cd4*/ 	.word	0x00015bc0


	//   ....[197]....
        /*0cd8*/ 	.word	0x00015cb0


	//   ....[198]....
        /*0cdc*/ 	.word	0x00015d20


	//   ....[199]....
        /*0ce0*/ 	.word	0x00015d90


	//   ....[200]....
        /*0ce4*/ 	.word	0x00015df0


	//   ....[201]....
        /*0ce8*/ 	.word	0x00015e60


	//   ....[202]....
        /*0cec*/ 	.word	0x00015ed0


	//   ....[203]....
        /*0cf0*/ 	.word	0x00015f40


	//   ....[204]....
        /*0cf4*/ 	.word	0x00015fa0


	//   ....[205]....
        /*0cf8*/ 	.word	0x00016010


	//   ....[206]....
        /*0cfc*/ 	.word	0x00016080


	//   ....[207]....
        /*0d00*/ 	.word	0x000160f0


	//   ....[208]....
        /*0d04*/ 	.word	0x00016150


	//   ....[209]....
        /*0d08*/ 	.word	0x000161c0


	//   ....[210]....
        /*0d0c*/ 	.word	0x00016230


	//   ....[211]....
        /*0d10*/ 	.word	0x000162a0


	//   ....[212]....
        /*0d14*/ 	.word	0x00016300


	//   ....[213]....
        /*0d18*/ 	.word	0x00016370


	//   ....[214]....
        /*0d1c*/ 	.word	0x000163e0


	//   ....[215]....
        /*0d20*/ 	.word	0x00016490


	//   ....[216]....
        /*0d24*/ 	.word	0x000164f0


	//   ....[217]....
        /*0d28*/ 	.word	0x000165a0


	//   ....[218]....
        /*0d2c*/ 	.word	0x00016600


	//   ....[219]....
        /*0d30*/ 	.word	0x000166b0


	//   ....[220]....
        /*0d34*/ 	.word	0x00016710


	//   ....[221]....
        /*0d38*/ 	.word	0x000167c0


	//   ....[222]....
        /*0d3c*/ 	.word	0x00016820


	//   ....[223]....
        /*0d40*/ 	.word	0x000168d0


	//   ....[224]....
        /*0d44*/ 	.word	0x00016930


	//   ....[225]....
        /*0d48*/ 	.word	0x000169e0


	//   ....[226]....
        /*0d4c*/ 	.word	0x00016a40


	//   ....[227]....
        /*0d50*/ 	.word	0x00016aa0


	//   ....[228]....
        /*0d54*/ 	.word	0x00016b00


	//   ....[229]....
        /*0d58*/ 	.word	0x00016ee0


	//   ....[230]....
        /*0d5c*/ 	.word	0x000172c0


	//   ....[231]....
        /*0d60*/ 	.word	0x00017d60


	//   ....[232]....
        /*0d64*/ 	.word	0x00017db0


	//   ....[233]....
        /*0d68*/ 	.word	0x00017e00


	//   ....[234]....
        /*0d6c*/ 	.word	0x00017e50


	//   ....[235]....
        /*0d70*/ 	.word	0x00017ea0


	//   ....[236]....
        /*0d74*/ 	.word	0x00017ef0


	//   ....[237]....
        /*0d78*/ 	.word	0x00017f40


	//   ....[238]....
        /*0d7c*/ 	.word	0x00017f90


	//   ....[239]....
        /*0d80*/ 	.word	0x00018000


	//   ....[240]....
        /*0d84*/ 	.word	0x00018070


	//   ....[241]....
        /*0d88*/ 	.word	0x00018120


	//   ....[242]....
        /*0d8c*/ 	.word	0x00018180


	//   ....[243]....
        /*0d90*/ 	.word	0x00018230


	//   ....[244]....
        /*0d94*/ 	.word	0x00018290


	//   ....[245]....
        /*0d98*/ 	.word	0x00018340


	//   ....[246]....
        /*0d9c*/ 	.word	0x000183a0


	//   ....[247]....
        /*0da0*/ 	.word	0x00018450


	//   ....[248]....
        /*0da4*/ 	.word	0x000184b0


	//   ....[249]....
        /*0da8*/ 	.word	0x00018560


	//   ....[250]....
        /*0dac*/ 	.word	0x000185c0


	//   ....[251]....
        /*0db0*/ 	.word	0x00018670


	//   ....[252]....
        /*0db4*/ 	.word	0x000186d0


	//   ....[253]....
        /*0db8*/ 	.word	0x00018740


	//   ....[254]....
        /*0dbc*/ 	.word	0x000187b0


	//   ....[255]....
        /*0dc0*/ 	.word	0x00018860


	//   ....[0]....
        /*0dc4*/ 	.word	0x000188c0


	//   ....[1]....
        /*0dc8*/ 	.word	0x00018970


	//   ....[2]....
        /*0dcc*/ 	.word	0x000189d0


	//   ....[3]....
        /*0dd0*/ 	.word	0x00018a80


	//   ....[4]....
        /*0dd4*/ 	.word	0x00018ae0


	//   ....[5]....
        /*0dd8*/ 	.word	0x00018b90


	//   ....[6]....
        /*0ddc*/ 	.word	0x00018bf0


	//   ....[7]....
        /*0de0*/ 	.word	0x00018ca0


	//   ....[8]....
        /*0de4*/ 	.word	0x00018d00


	//   ....[9]....
        /*0de8*/ 	.word	0x00018db0


	//   ....[10]....
        /*0dec*/ 	.word	0x00018e10


	//   ....[11]....
        /*0df0*/ 	.word	0x00018e80


	//   ....[12]....
        /*0df4*/ 	.word	0x00018ef0


	//   ....[13]....
        /*0df8*/ 	.word	0x000192d0


	//   ....[14]....
        /*0dfc*/ 	.word	0x000196c0


	//   ....[15]....
        /*0e00*/ 	.word	0x0001a1e0


	//   ....[16]....
        /*0e04*/ 	.word	0x0001a220


	//   ....[17]....
        /*0e08*/ 	.word	0x0001a270


	//   ....[18]....
        /*0e0c*/ 	.word	0x0001a2b0


	//   ....[19]....
        /*0e10*/ 	.word	0x0001a300


	//   ....[20]....
        /*0e14*/ 	.word	0x0001a340


	//   ....[21]....
        /*0e18*/ 	.word	0x0001a390


	//   ....[22]....
        /*0e1c*/ 	.word	0x0001a3d0


	//   ....[23]....
        /*0e20*/ 	.word	0x0001a420


	//   ....[24]....
        /*0e24*/ 	.word	0x0001a490


	//   ....[25]....
        /*0e28*/ 	.word	0x0001a500


	//   ....[26]....
        /*0e2c*/ 	.word	0x0001a5b0


	//   ....[27]....
        /*0e30*/ 	.word	0x0001a610


	//   ....[28]....
        /*0e34*/ 	.word	0x0001a6c0


	//   ....[29]....
        /*0e38*/ 	.word	0x0001a720


	//   ....[30]....
        /*0e3c*/ 	.word	0x0001a7d0


	//   ....[31]....
        /*0e40*/ 	.word	0x0001a830


	//   ....[32]....
        /*0e44*/ 	.word	0x0001a8e0


	//   ....[33]....
        /*0e48*/ 	.word	0x0001a940


	//   ....[34]....
        /*0e4c*/ 	.word	0x0001a9f0


	//   ....[35]....
        /*0e50*/ 	.word	0x0001aa50


	//   ....[36]....
        /*0e54*/ 	.word	0x0001ab00


	//   ....[37]....
        /*0e58*/ 	.word	0x0001ab60


	//   ....[38]....
        /*0e5c*/ 	.word	0x0001abb0


	//   ....[39]....
        /*0e60*/ 	.word	0x0001abf0


	//   ....[40]....
        /*0e64*/ 	.word	0x0001ac40


	//   ....[41]....
        /*0e68*/ 	.word	0x0001ac80


	//   ....[42]....
        /*0e6c*/ 	.word	0x0001acd0


	//   ....[43]....
        /*0e70*/ 	.word	0x0001ad10


	//   ....[44]....
        /*0e74*/ 	.word	0x0001ad60


	//   ....[45]....
        /*0e78*/ 	.word	0x0001ada0


	//   ....[46]....
        /*0e7c*/ 	.word	0x0001adf0


	//   ....[47]....
        /*0e80*/ 	.word	0x0001ae50


	//   ....[48]....
        /*0e84*/ 	.word	0x0001aea0


	//   ....[49]....
        /*0e88*/ 	.word	0x0001af00


	//   ....[50]....
        /*0e8c*/ 	.word	0x0001af50


	//   ....[51]....
        /*0e90*/ 	.word	0x0001afb0


	//   ....[52]....
        /*0e94*/ 	.word	0x0001b000


	//   ....[53]....
        /*0e98*/ 	.word	0x0001b050


	//   ....[54]....
        /*0e9c*/ 	.word	0x0001b0c0


	//   ....[55]....
        /*0ea0*/ 	.word	0x0001b130


	//   ....[56]....
        /*0ea4*/ 	.word	0x0001b1a0


	//   ....[57]....
        /*0ea8*/ 	.word	0x0001b200


	//   ....[58]....
        /*0eac*/ 	.word	0x0001b270


	//   ....[59]....
        /*0eb0*/ 	.word	0x0001b2e0


	//   ....[60]....
        /*0eb4*/ 	.word	0x0001b350


	//   ....[61]....
        /*0eb8*/ 	.word	0x0001b3b0


	//   ....[62]....
        /*0ebc*/ 	.word	0x0001b420


	//   ....[63]....
        /*0ec0*/ 	.word	0x0001b490


	//   ....[64]....
        /*0ec4*/ 	.word	0x0001b500


	//   ....[65]....
        /*0ec8*/ 	.word	0x0001b560


	//   ....[66]....
        /*0ecc*/ 	.word	0x0001b5d0


	//   ....[67]....
        /*0ed0*/ 	.word	0x0001b640


	//   ....[68]....
        /*0ed4*/ 	.word	0x0001b6b0


	//   ....[69]....
        /*0ed8*/ 	.word	0x0001b710


	//   ....[70]....
        /*0edc*/ 	.word	0x0001b780


	//----- nvinfo : EIATTR_EXIT_INSTR_OFFSETS
	.align		4
.L_188:
        /*0ee0*/ 	.byte	0x04, 0x1c
        /*0ee2*/ 	.short	(.L_190 - .L_189)


	//   ....[0]....
.L_189:
        /*0ee4*/ 	.word	0x000000a0


	//   ....[1]....
        /*0ee8*/ 	.word	0x00015c60


	//----- nvinfo : EIATTR_MAX_THREADS
	.align		4
.L_190:
        /*0eec*/ 	.byte	0x04, 0x05
        /*0eee*/ 	.short	(.L_192 - .L_191)
.L_191:
        /*0ef0*/ 	.word	0x00000080
        /*0ef4*/ 	.word	0x00000001
        /*0ef8*/ 	.word	0x00000001


	//----- nvinfo : EIATTR_CRS_STACK_SIZE
	.align		4
.L_192:
        /*0efc*/ 	.byte	0x04, 0x1e
        /*0efe*/ 	.short	(.L_194 - .L_193)
.L_193:
        /*0f00*/ 	.word	0x00000000
.L_194:


//--------------------- .nv.info._ZN7cutlass13device_kernelIN5flash19enable_sm80_to_sm89INS1_16FlashAttnFwdSm80INS1_25CollectiveMainloopFwdSm80ILi4ELi1ELb0EN4cute5tupleIJNS5_1CILi128EEENS7_ILi112EEENS7_ILi64EEEEEELi64ENS_10bfloat16_tEfNS_4arch4Sm80ELb1ELb0ELb1ELb1ELb1ELb0ELb1ELb0EEENS1_21CollectiveEpilogueFwdINS6_IJS8_SA_S9_EEENS6_IJNS7_ILi1EEESI_SI_EEESC_SE_Li128ELb1ELb1ELb0ELb0EEENS1_19SingleTileSchedulerILb1ELb0ELb1ELi128EEEEEEEEEvNT_6ParamsE --------------------------
	.section	.nv.info._ZN7cutlass13device_kernelIN5flash19enable_sm80_to_sm89INS1_16FlashAttnFwdSm80INS1_25CollectiveMainloopFwdSm80ILi4ELi1ELb0EN4cute5tupleIJNS5_1CILi128EEENS7_ILi112EEENS7_ILi64EEEEEELi64ENS_10bfloat16_tEfNS_4arch4Sm80ELb1ELb0ELb1ELb1ELb1ELb0ELb1ELb0EEENS1_21CollectiveEpilogueFwdINS6_IJS8_SA_S9_EEENS6_IJNS7_ILi1EEESI_SI_EEESC_SE_Li128ELb1ELb1ELb0ELb0EEENS1_19SingleTileSchedulerILb1ELb0ELb1ELi128EEEEEEEEEvNT_6ParamsE,"",@"SHT_CUDA_INFO"
	.sectionflags	@""
	.align	4


	//----- nvinfo : EIATTR_CUDA_API_VERSION
	.align		4
        /*0000*/ 	.byte	0x04, 0x37
        /*0002*/ 	.short	(.L_196 - .L_195)
.L_195:
        /*0004*/ 	.word	0x00000082


	//----- nvinfo : EIATTR_SW2861232_WAR
	.align		4
.L_196:
        /*0008*/ 	.byte	0x01, 0x35
	.zero		2


	//----- nvinfo : EIATTR_PARAM_CBANK
	.align		4
        /*000c*/ 	.byte	0x04, 0x0a
        /*000e*/ 	.short	(.L_198 - .L_197)
	.align		4
.L_197:
        /*0010*/ 	.word	index@(.nv.constant0._ZN7cutlass13device_kernelIN5flash19enable_sm80_to_sm89INS1_16FlashAttnFwdSm80INS1_25CollectiveMainloopFwdSm80ILi4ELi1ELb0EN4cute5tupleIJNS5_1CILi128EEENS7_ILi112EEENS7_ILi64EEEEEELi64ENS_10bfloat16_tEfNS_4arch4Sm80ELb1ELb0ELb1ELb1ELb1ELb0ELb1ELb0EEENS1_21CollectiveEpilogueFwdINS6_IJS8_SA_S9_EEENS6_IJNS7_ILi1EEESI_SI_EEESC_SE_Li128ELb1ELb1ELb0ELb0EEENS1_19SingleTileSchedulerILb1ELb0ELb1ELi128EEEEEEEEEvNT_6ParamsE)
        /*0014*/ 	.short	0x0160
        /*0016*/ 	.short	0x0418


	//----- nvinfo : EIATTR_CBANK_PARAM_SIZE
	.align		4
.L_198:
        /*0018*/ 	.byte	0x03, 0x19
        /*001a*/ 	.short	0x0418


	//----- nvinfo : EIATTR_KPARAM_INFO
	.align		4
        /*001c*/ 	.byte	0x04, 0x17
        /*001e*/ 	.short	(.L_200 - .L_199)
.L_199:
        /*0020*/ 	.word	0x00000000
        /*0024*/ 	.short	0x0000
        /*0026*/ 	.short	0x0000
        /*0028*/ 	.byte	0x00, 0xf0, 0x61, 0x10


	//----- nvinfo : EIATTR_MAXREG_COUNT
	.align		4
.L_200:
        /*002c*/ 	.byte	0x03, 0x1b
        /*002e*/ 	.short	0x00ff


	//----- nvinfo : EIATTR_NUM_BARRIERS
	.align		4
        /*0030*/ 	.byte	0x02, 0x4c
        /*0032*/ 	.byte	0x02
	.zero		1


	//----- nvinfo : EIATTR_ANNOTATIONS
	.align		4
        /*0034*/ 	.byte	0x04, 0x55
        /*0036*/ 	.short	(.L_202 - .L_201)


	//   ....[0]....
.L_201:
        /* <DEDUP_REMOVED lines=52> */


	//----- nvinfo : EIATTR_MERCURY_ISA_VERSION
	.align		4
.L_202:
        /*0368*/ 	.byte	0x03, 0x5f
        /*036a*/ 	.short	0x0000


	//----- nvinfo : EIATTR_COOP_GROUP_MASK_REGIDS
	.align		4
        /*036c*/ 	.byte	0x04, 0x29
        /*036e*/ 	.short	(.L_204 - .L_203)


	//   ....[0]....
.L_203:
        /*0370*/ 	.word	0xffffffff


	//   ....[1]....
        /*0374*/ 	.word	0xffffffff


	//   ....[2]....
        /*0378*/ 	.word	0xffffffff


	//   ....[3]....
        /*037c*/ 	.word	0xffffffff


	//   ....[4]....
        /*0380*/ 	.word	0xffffffff


	//   ....[5]....
        /*0384*/ 	.word	0xffffffff


	//   ....[6]....
        /*0388*/ 	.word	0xffffffff


	//   ....[7]....
        /*038c*/ 	.word	0xffffffff


	//   ....[8]....
        /*0390*/ 	.word	0xffffffff


	//   ....[9]....
        /*0394*/ 	.word	0xffffffff


	//   ....[10]....
        /*0398*/ 	.word	0xffffffff


	//   ....[11]....
        /*039c*/ 	.word	0xffffffff


	//   ....[12]....
        /*03a0*/ 	.word	0xffffffff


	//   ....[13]....
        /*03a4*/ 	.word	0xffffffff


	//   ....[14]....
        /*03a8*/ 	.word	0xffffffff


	//   ....[15]....
        /*03ac*/ 	.word	0xffffffff


	//   ....[16]....
        /*03b0*/ 	.word	0xffffffff


	//   ....[17]....
        /*03b4*/ 	.word	0xffffffff


	//   ....[18]....
        /*03b8*/ 	.word	0xffffffff


	//   ....[19]....
        /*03bc*/ 	.word	0xffffffff


	//   ....[20]....
        /*03c0*/ 	.word	0xffffffff


	//   ....[21]....
        /*03c4*/ 	.word	0xffffffff


	//   ....[22]....
        /*03c8*/ 	.word	0xffffffff


	//   ....[23]....
        /*03cc*/ 	.word	0xffffffff


	//   ....[24]....
        /*03d0*/ 	.word	0xffffffff


	//   ....[25]....
        /*03d4*/ 	.word	0xffffffff


	//   ....[26]....
        /*03d8*/ 	.word	0xffffffff


	//   ....[27]....
        /*03dc*/ 	.word	0xffffffff


	//   ....[28]....
        /*03e0*/ 	.word	0xffffffff


	//   ....[29]....
        /*03e4*/ 	.word	0xffffffff


	//   ....[30]....
        /*03e8*/ 	.word	0xffffffff


	//   ....[31]....
        /*03ec*/ 	.word	0xffffffff


	//   ....[32]....
        /*03f0*/ 	.word	0xffffffff


	//   ....[33]....
        /*03f4*/ 	.word	0xffffffff


	//   ....[34]....
        /*03f8*/ 	.word	0xffffffff


	//   ....[35]....
        /*03fc*/ 	.word	0xffffffff


	//   ....[36]....
        /*0400*/ 	.word	0xffffffff


	//   ....[37]....
        /*0404*/ 	.word	0xffffffff


	//   ....[38]....
        /*0408*/ 	.word	0xffffffff


	//   ....[39]....
        /*040c*/ 	.word	0xffffffff


	//   ....[40]....
        /*0410*/ 	.word	0xffffffff


	//   ....[41]....
        /*0414*/ 	.word	0xffffffff


	//   ....[42]....
        /*0418*/ 	.word	0xffffffff


	//   ....[43]....
        /*041c*/ 	.word	0xffffffff


	//   ....[44]....
        /*0420*/ 	.word	0xffffffff


	//   ....[45]....
        /*0424*/ 	.word	0xffffffff


	//   ....[46]....
        /*0428*/ 	.word	0xffffffff


	//   ....[47]....
        /*042c*/ 	.word	0xffffffff


	//   ....[48]....
        /*0430*/ 	.word	0xffffffff


	//   ....[49]....
        /*0434*/ 	.word	0xffffffff


	//   ....[50]....
        /*0438*/ 	.word	0xffffffff


	//   ....[51]....
        /*043c*/ 	.word	0xffffffff


	//   ....[52]....
        /*0440*/ 	.word	0xffffffff


	//   ....[53]....
        /*0444*/ 	.word	0xffffffff


	//   ....[54]....
        /*0448*/ 	.word	0xffffffff


	//   ....[55]....
        /*044c*/ 	.word	0xffffffff


	//   ....[56]....
        /*0450*/ 	.word	0xffffffff


	//   ....[57]....
        /*0454*/ 	.word	0xffffffff


	//   ....[58]....
        /*0458*/ 	.word	0xffffffff


	//   ....[59]....
        /*045c*/ 	.word	0xffffffff


	//   ....[60]....
        /*0460*/ 	.word	0xffffffff


	//   ....[61]....
        /*0464*/ 	.word	0xffffffff


	//   ....[62]....
        /*0468*/ 	.word	0xffffffff


	//   ....[63]....
        /*046c*/ 	.word	0xffffffff


	//   ....[64]....
        /*0470*/ 	.word	0xffffffff


	//   ....[65]....
        /*0474*/ 	.word	0xffffffff


	//   ....[66]....
        /*0478*/ 	.word	0xffffffff


	//   ....[67]....
        /*047c*/ 	.word	0xffffffff


	//   ....[68]....
        /*0480*/ 	.word	0xffffffff


	//   ....[69]....
        /*0484*/ 	.word	0xffffffff


	//   ....[70]....
        /*0488*/ 	.word	0xffffffff


	//   ....[71]....
        /*048c*/ 	.word	0xffffffff


	//   ....[72]....
        /*0490*/ 	.word	0xffffffff


	//   ....[73]....
        /*0494*/ 	.word	0xffffffff


	//   ....[74]....
        /*0498*/ 	.word	0xffffffff


	//   ....[75]....
        /*049c*/ 	.word	0xffffffff


	//   ....[76]....
        /*04a0*/ 	.word	0xffffffff


	//   ....[77]....
        /*04a4*/ 	.word	0xffffffff


	//   ....[78]....
        /*04a8*/ 	.word	0xffffffff


	//   ....[79]....
        /*04ac*/ 	.word	0xffffffff


	//   ....[80]....
        /*04b0*/ 	.word	0xffffffff


	//   ....[81]....
        /*04b4*/ 	.word	0xffffffff


	//   ....[82]....
        /*04b8*/ 	.word	0xffffffff


	//   ....[83]....
        /*04bc*/ 	.word	0xffffffff


	//   ....[84]....
        /*04c0*/ 	.word	0xffffffff


	//   ....[85]....
        /*04c4*/ 	.word	0xffffffff


	//   ....[86]....
        /*04c8*/ 	.word	0xffffffff


	//   ....[87]....
        /*04cc*/ 	.word	0xffffffff


	//   ....[88]....
        /*04d0*/ 	.word	0xffffffff


	//   ....[89]....
        /*04d4*/ 	.word	0xffffffff


	//   ....[90]....
        /*04d8*/ 	.word	0xffffffff


	//   ....[91]....
        /*04dc*/ 	.word	0xffffffff


	//   ....[92]....
        /*04e0*/ 	.word	0xffffffff


	//   ....[93]....
        /*04e4*/ 	.word	0xffffffff


	//   ....[94]....
        /*04e8*/ 	.word	0xffffffff


	//   ....[95]....
        /*04ec*/ 	.word	0xffffffff


	//   ....[96]....
        /*04f0*/ 	.word	0xffffffff


	//   ....[97]....
        /*04f4*/ 	.word	0xffffffff


	//   ....[98]....
        /*04f8*/ 	.word	0xffffffff


	//   ....[99]....
        /*04fc*/ 	.word	0xffffffff


	//   ....[100]....
        /*0500*/ 	.word	0xffffffff


	//   ....[101]....
        /*0504*/ 	.word	0xffffffff


	//   ....[102]....
        /*0508*/ 	.word	0xffffffff


	//   ....[103]....
        /*050c*/ 	.word	0xffffffff


	//   ....[104]....
        /*0510*/ 	.word	0xffffffff


	//   ....[105]....
        /*0514*/ 	.word	0xffffffff


	//   ....[106]....
        /*0518*/ 	.word	0xffffffff


	//   ....[107]....
        /*051c*/ 	.word	0xffffffff


	//   ....[108]....
        /*0520*/ 	.word	0xffffffff


	//   ....[109]....
        /*0524*/ 	.word	0xffffffff


	//   ....[110]....
        /*0528*/ 	.word	0xffffffff


	//   ....[111]....
        /*052c*/ 	.word	0xffffffff


	//   ....[112]....
        /*0530*/ 	.word	0xffffffff


	//   ....[113]....
        /*0534*/ 	.word	0xffffffff


	//   ....[114]....
        /*0538*/ 	.word	0xffffffff


	//   ....[115]....
        /*053c*/ 	.word	0xffffffff


	//   ....[116]....
        /*0540*/ 	.word	0xffffffff


	//   ....[117]....
        /*0544*/ 	.word	0xffffffff


	//   ....[118]....
        /*0548*/ 	.word	0xffffffff


	//   ....[119]....
        /*054c*/ 	.word	0xffffffff


	//   ....[120]....
        /*0550*/ 	.word	0xffffffff


	//   ....[121]....
        /*0554*/ 	.word	0xffffffff


	//   ....[122]....
        /*0558*/ 	.word	0xffffffff


	//   ....[123]....
        /*055c*/ 	.word	0xffffffff


	//   ....[124]....
        /*0560*/ 	.word	0xffffffff


	//   ....[125]....
        /*0564*/ 	.word	0xffffffff


	//   ....[126]....
        /*0568*/ 	.word	0xffffffff


	//   ....[127]....
        /*056c*/ 	.word	0xffffffff


	//   ....[128]....
        /*0570*/ 	.word	0xffffffff


	//   ....[129]....
        /*0574*/ 	.word	0xffffffff


	//   ....[130]....
        /*0578*/ 	.word	0xffffffff


	//   ....[131]....
        /*057c*/ 	.word	0xffffffff


	//   ....[132]....
        /*0580*/ 	.word	0xffffffff


	//   ....[133]....
        /*0584*/ 	.word	0xffffffff


	//   ....[134]....
        /*0588*/ 	.word	0xffffffff


	//   ....[135]....
        /*058c*/ 	.word	0xffffffff


	//   ....[136]....
        /*0590*/ 	.word	0xffffffff


	//   ....[137]....
        /*0594*/ 	.word	0xffffffff


	//   ....[138]....
        /*0598*/ 	.word	0xffffffff


	//   ....[139]....
        /*059c*/ 	.word	0xffffffff


	//   ....[140]....
        /*05a0*/ 	.word	0xffffffff


	//   ....[141]....
        /*05a4*/ 	.word	0xffffffff


	//   ....[142]....
        /*05a8*/ 	.word	0xffffffff


	//   ....[143]....
        /*05ac*/ 	.word	0xffffffff


	//   ....[144]....
        /*05b0*/ 	.word	0xffffffff


	//   ....[145]....
        /*05b4*/ 	.word	0xffffffff


	//   ....[146]....
        /*05b8*/ 	.word	0xffffffff


	//   ....[147]....
        /*05bc*/ 	.word	0xffffffff


	//   ....[148]....
        /*05c0*/ 	.word	0xffffffff


	//   ....[149]....
        /*05c4*/ 	.word	0xffffffff


	//   ....[150]....
        /*05c8*/ 	.word	0xffffffff


	//   ....[151]....
        /*05cc*/ 	.word	0xffffffff


	//   ....[152]....
        /*05d0*/ 	.word	0xffffffff


	//   ....[153]....
        /*05d4*/ 	.word	0xffffffff


	//   ....[154]....
        /*05d8*/ 	.word	0xffffffff


	//   ....[155]....
        /*05dc*/ 	.word	0xffffffff


	//   ....[156]....
        /*05e0*/ 	.word	0xffffffff


	//   ....[157]....
        /*05e4*/ 	.word	0xffffffff


	//   ....[158]....
        /*05e8*/ 	.word	0xffffffff


	//   ....[159]....
        /*05ec*/ 	.word	0xffffffff


	//   ....[160]....
        /*05f0*/ 	.word	0xffffffff


	//   ....[161]....
        /*05f4*/ 	.word	0xffffffff


	//   ....[162]....
        /*05f8*/ 	.word	0xffffffff


	//   ....[163]....
        /*05fc*/ 	.word	0xffffffff


	//   ....[164]....
        /*0600*/ 	.word	0xffffffff


	//   ....[165]....
        /*0604*/ 	.word	0xffffffff


	//   ....[166]....
        /*0608*/ 	.word	0xffffffff


	//   ....[167]....
        /*060c*/ 	.word	0xffffffff


	//   ....[168]....
        /*0610*/ 	.word	0xffffffff


	//   ....[169]....
        /*0614*/ 	.word	0xffffffff


	//   ....[170]....
        /*0618*/ 	.word	0xffffffff


	//   ....[171]....
        /*061c*/ 	.word	0xffffffff


	//   ....[172]....
        /*0620*/ 	.word	0xffffffff


	//   ....[173]....
        /*0624*/ 	.word	0xffffffff


	//   ....[174]....
        /*0628*/ 	.word	0xffffffff


	//   ....[175]....
        /*062c*/ 	.word	0xffffffff


	//   ....[176]....
        /*0630*/ 	.word	0xffffffff


	//   ....[177]....
        /*0634*/ 	.word	0xffffffff


	//   ....[178]....
        /*0638*/ 	.word	0xffffffff


	//   ....[179]....
        /*063c*/ 	.word	0xffffffff


	//   ....[180]....
        /*0640*/ 	.word	0xffffffff


	//   ....[181]....
        /*0644*/ 	.word	0xffffffff


	//   ....[182]....
        /*0648*/ 	.word	0xffffffff


	//   ....[183]....
        /*064c*/ 	.word	0xffffffff


	//   ....[184]....
        /*0650*/ 	.word	0xffffffff


	//   ....[185]....
        /*0654*/ 	.word	0xffffffff


	//   ....[186]....
        /*0658*/ 	.word	0xffffffff


	//   ....[187]....
        /*065c*/ 	.word	0xffffffff


	//   ....[188]....
        /*0660*/ 	.word	0xffffffff


	//   ....[189]....
        /*0664*/ 	.word	0xffffffff


	//   ....[190]....
        /*0668*/ 	.word	0xffffffff


	//   ....[191]....
        /*066c*/ 	.word	0xffffffff


	//   ....[192]....
        /*0670*/ 	.word	0xffffffff


	//   ....[193]....
        /*0674*/ 	.word	0xffffffff


	//   ....[194]....
        /*0678*/ 	.word	0xffffffff


	//----- nvinfo : EIATTR_COOP_GROUP_INSTR_OFFSETS
	.align		4
.L_204:
        /*067c*/ 	.byte	0x04, 0x28
        /*067e*/ 	.short	(.L_206 - .L_205)


	//   ....[0]....
.L_205:
        /*0680*/ 	.word	0x000000a0


	//   ....[1]....
        /*0684*/ 	.word	0x00001150


	//   ....[2]....
        /*0688*/ 	.word	0x00001190


	//   ....[3]....
        /*068c*/ 	.word	0x00001360


	//   ....[4]....
        /*0690*/ 	.word	0x00001390


	//   ....[5]....
        /*0694*/ 	.word	0x00001420


	//   ....[6]....
        /*0698*/ 	.word	0x00001450


	//   ....[7]....
        /*069c*/ 	.word	0x000014e0


	//   ....[8]....
        /*06a0*/ 	.word	0x00001510


	//   ....[9]....
        /*06a4*/ 	.word	0x000015a0


	//   ....[10]....
        /*06a8*/ 	.word	0x000015d0


	//   ....[11]....
        /*06ac*/ 	.word	0x00001660


	//   ....[12]....
        /*06b0*/ 	.word	0x00001690


	//   ....[13]....
        /*06b4*/ 	.word	0x00001720


	//   ....[14]....
        /*06b8*/ 	.word	0x00001750


	//   ....[15]....
        /*06bc*/ 	.word	0x000017d0


	//   ....[16]....
        /*06c0*/ 	.word	0x00001810


	//   ....[17]....
        /*06c4*/ 	.word	0x00001cf0


	//   ....[18]....
        /*06c8*/ 	.word	0x00001d00


	//   ....[19]....
        /*06cc*/ 	.word	0x00001d10


	//   ....[20]....
        /*06d0*/ 	.word	0x00001d20


	//   ....[21]....
        /*06d4*/ 	.word	0x00001d30


	//   ....[22]....
        /*06d8*/ 	.word	0x00001d40


	//   ....[23]....
        /*06dc*/ 	.word	0x00001d50


	//   ....[24]....
        /*06e0*/ 	.word	0x00001d70


	//   ....[25]....
        /*06e4*/ 	.word	0x00001d90


	//   ....[26]....
        /*06e8*/ 	.word	0x00001dc0


	//   ....[27]....
        /*06ec*/ 	.word	0x00001dd0


	//   ....[28]....
        /*06f0*/ 	.word	0x00001de0


	//   ....[29]....
        /*06f4*/ 	.word	0x00001df0


	//   ....[30]....
        /*06f8*/ 	.word	0x00001e00


	//   ....[31]....
        /*06fc*/ 	.word	0x00002340


	//   ....[32]....
        /*0700*/ 	.word	0x00002350


	//   ....[33]....
        /*0704*/ 	.word	0x00002360


	//   ....[34]....
        /*0708*/ 	.word	0x00002370


	//   ....[35]....
        /*070c*/ 	.word	0x00002400


	//   ....[36]....
        /*0710*/ 	.word	0x000024e0


	//   ....[37]....
        /*0714*/ 	.word	0x000024f0


	//   ....[38]....
        /*0718*/ 	.word	0x00002510


	//   ....[39]....
        /*071c*/ 	.word	0x00002520


	//   ....[40]....
        /*0720*/ 	.word	0x00002540


	//   ....[41]....
        /*0724*/ 	.word	0x00002550


	//   ....[42]....
        /*0728*/ 	.word	0x00002570


	//   ....[43]....
        /*072c*/ 	.word	0x000025d0


	//   ....[44]....
        /*0730*/ 	.word	0x00002770


	//   ....[45]....
        /*0734*/ 	.word	0x00003140


	//   ....[46]....
        /*0738*/ 	.word	0x00003160


	//   ....[47]....
        /*073c*/ 	.word	0x00003170


	//   ....[48]....
        /*0740*/ 	.word	0x00003180


	//   ....[49]....
        /*0744*/ 	.word	0x00003190


	//   ....[50]....
        /*0748*/ 	.word	0x000031a0


	//   ....[51]....
        /*074c*/ 	.word	0x000031b0


	//   ....[52]....
        /*0750*/ 	.word	0x000031c0


	//   ....[53]....
        /*0754*/ 	.word	0x000031e0


	//   ....[54]....
        /*0758*/ 	.word	0x00003200


	//   ....[55]....
        /*075c*/ 	.word	0x00003220


	//   ....[56]....
        /*0760*/ 	.word	0x00003250


	//   ....[57]....
        /*0764*/ 	.word	0x00003270


	//   ....[58]....
        /*0768*/ 	.word	0x00003290


	//   ....[59]....
        /*076c*/ 	.word	0x000042c0


	//   ....[60]....
        /*0770*/ 	.word	0x000042e0


	//   ....[61]....
        /*0774*/ 	.word	0x00004300


	//   ....[62]....
        /*0778*/ 	.word	0x00004310


	//   ....[63]....
        /*077c*/ 	.word	0x00005330


	//   ....[64]....
        /*0780*/ 	.word	0x00005360


	//   ....[65]....
        /*0784*/ 	.word	0x00005600


	//   ....[66]....
        /*0788*/ 	.word	0x00005650


	//   ....[67]....
        /*078c*/ 	.word	0x00005690


	//   ....[68]....
        /*0790*/ 	.word	0x000057d0


	//   ....[69]....
        /*0794*/ 	.word	0x00005c60


	//   ....[70]....
        /*0798*/ 	.word	0x00005da0


	//   ....[71]....
        /*079c*/ 	.word	0x000085c0


	//   ....[72]....
        /*07a0*/ 	.word	0x000085e0


	//   ....[73]....
        /*07a4*/ 	.word	0x000085f0


	//   ....[74]....
        /*07a8*/ 	.word	0x00008600


	//   ....[75]....
        /*07ac*/ 	.word	0x00008610


	//   ....[76]....
        /*07b0*/ 	.word	0x00008620


	//   ....[77]....
        /*07b4*/ 	.word	0x00008630


	//   ....[78]....
        /*07b8*/ 	.word	0x00008650


	//   ....[79]....
        /*07bc*/ 	.word	0x00008670


	//   ....[80]....
        /*07c0*/ 	.word	0x00008690


	//   ....[81]....
        /*07c4*/ 	.word	0x000086d0


	//   ....[82]....
        /*07c8*/ 	.word	0x00008710


	//   ....[83]....
        /*07cc*/ 	.word	0x00008730


	//   ....[84]....
        /*07d0*/ 	.word	0x00008740


	//   ....[85]....
        /*07d4*/ 	.word	0x0000a090


	//   ....[86]....
        /*07d8*/ 	.word	0x0000a0b0


	//   ....[87]....
        /*07dc*/ 	.word	0x0000a0c0


	//   ....[88]....
        /*07e0*/ 	.word	0x0000a0d0


	//   ....[89]....
        /*07e4*/ 	.word	0x0000a0e0


	//   ....[90]....
        /*07e8*/ 	.word	0x0000a0f0


	//   ....[91]....
        /*07ec*/ 	.word	0x0000a100


	//   ....[92]....
        /*07f0*/ 	.word	0x0000a120


	//   ....[93]....
        /*07f4*/ 	.word	0x0000a130


	//   ....[94]....
        /*07f8*/ 	.word	0x0000a150


	//   ....[95]....
        /*07fc*/ 	.word	0x0000a1a0


	//   ....[96]....
        /*0800*/ 	.word	0x0000a1e0


	//   ....[97]....
        /*0804*/ 	.word	0x0000a200


	//   ....[98]....
        /*0808*/ 	.word	0x0000a210


	//   ....[99]....
        /*080c*/ 	.word	0x0000a4d0


	//   ....[100]....
        /*0810*/ 	.word	0x0000a4e0


	//   ....[101]....
        /*0814*/ 	.word	0x0000a4f0


	//   ....[102]....
        /*0818*/ 	.word	0x0000a500


	//   ....[103]....
        /*081c*/ 	.word	0x0000b020


	//   ....[104]....
        /*0820*/ 	.word	0x0000b5e0


	//   ....[105]....
        /*0824*/ 	.word	0x0000b7d0


	//   ....[106]....
        /*0828*/ 	.word	0x0000b990


	//   ....[107]....
        /*082c*/ 	.word	0x0000bb50


	//   ....[108]....
        /*0830*/ 	.word	0x0000bbd0


	//   ....[109]....
        /*0834*/ 	.word	0x0000bc80


	//   ....[110]....
        /*0838*/ 	.word	0x0000bcc0


	//   ....[111]....
        /*083c*/ 	.word	0x0000eaf0


	//   ....[112]....
        /*0840*/ 	.word	0x0000eb10


	//   ....[113]....
        /*0844*/ 	.word	0x0000eb20


	//   ....[114]....
        /*0848*/ 	.word	0x0000eb30


	//   ....[115]....
        /*084c*/ 	.word	0x0000eb40


	//   ....[116]....
        /*0850*/ 	.word	0x0000eb50


	//   ....[117]....
        /*0854*/ 	.word	0x0000eb60


	//   ....[118]....
        /*0858*/ 	.word	0x0000eb70


	//   ....[119]....
        /*085c*/ 	.word	0x0000eb90


	//   ....[120]....
        /*0860*/ 	.word	0x0000eba0


	//   ....[121]....
        /*0864*/ 	.word	0x0000ebc0


	//   ....[122]....
        /*0868*/ 	.word	0x0000ebf0


	//   ....[123]....
        /*086c*/ 	.word	0x0000ec10


	//   ....[124]....
        /*0870*/ 	.word	0x0000ec20


	//   ....[125]....
        /*0874*/ 	.word	0x0000f0a0


	//   ....[126]....
        /*0878*/ 	.word	0x0000f0c0


	//   ....[127]....
        /*087c*/ 	.word	0x0000f0e0


	//   ....[128]....
        /*0880*/ 	.word	0x0000f110


	//   ....[129]....
        /*0884*/ 	.word	0x0000f140


	//   ....[130]....
        /*0888*/ 	.word	0x0000f190


	//   ....[131]....
        /*088c*/ 	.word	0x0000f1c0


	//   ....[132]....
        /*0890*/ 	.word	0x0000f1e0


	//   ....[133]....
        /*0894*/ 	.word	0x0000f220


	//   ....[134]....
        /*0898*/ 	.word	0x0000f250


	//   ....[135]....
        /*089c*/ 	.word	0x0000f280


	//   ....[136]....
        /*08a0*/ 	.word	0x0000f2a0


	//   ....[137]....
        /*08a4*/ 	.word	0x0000f2d0


	//   ....[138]....
        /*08a8*/ 	.word	0x0000f2f0


	//   ....[139]....
        /*08ac*/ 	.word	0x00010c80


	//   ....[140]....
        /*08b0*/ 	.word	0x00010df0


	//   ....[141]....
        /*08b4*/ 	.word	0x000110b0


	//   ....[142]....
        /*08b8*/ 	.word	0x000110e0


	//   ....[143]....
        /*08bc*/ 	.word	0x00011100


	//   ....[144]....
        /*08c0*/ 	.word	0x000111f0


	//   ....[145]....
        /*08c4*/ 	.word	0x000112a0


	//   ....[146]....
        /*08c8*/ 	.word	0x00011530


	//   ....[147]....
        /*08cc*/ 	.word	0x000141b0


	//   ....[148]....
        /*08d0*/ 	.word	0x000141c0


	//   ....[149]....
        /*08d4*/ 	.word	0x000141d0


	//   ....[150]....
        /*08d8*/ 	.word	0x000141e0


	//   ....[151]....
        /*08dc*/ 	.word	0x00014210


	//   ....[152]....
        /*08e0*/ 	.word	0x00014230


	//   ....[153]....
        /*08e4*/ 	.word	0x00014250


	//   ....[154]....
        /*08e8*/ 	.word	0x00014260


	//   ....[155]....
        /*08ec*/ 	.word	0x000156c0


	//   ....[156]....
        /*08f0*/ 	.word	0x00015700


	//   ....[157]....
        /*08f4*/ 	.word	0x00015720


	//   ....[158]....
        /*08f8*/ 	.word	0x00015750


	//   ....[159]....
        /*08fc*/ 	.word	0x00015780


	//   ....[160]....
        /*0900*/ 	.word	0x000157c0


	//   ....[161]....
        /*0904*/ 	.word	0x00015800


	//   ....[162]....
        /*0908*/ 	.word	0x00015820


	//   ....[163]....
        /*090c*/ 	.word	0x000158b0


	//   ....[164]....
        /*0910*/ 	.word	0x000158c0


	//   ....[165]....
        /*0914*/ 	.word	0x000158f0


	//   ....[166]....
        /*0918*/ 	.word	0x00015930


	//   ....[167]....
        /*091c*/ 	.word	0x00015950


	//   ....[168]....
        /*0920*/ 	.word	0x00015980


	//   ....[169]....
        /*0924*/ 	.word	0x000159d0


	//   ....[170]....
        /*0928*/ 	.word	0x00015a00


	//   ....[171]....
        /*092c*/ 	.word	0x00015a10


	//   ....[172]....
        /*0930*/ 	.word	0x00015b10


	//   ....[173]....
        /*0934*/ 	.word	0x00015b30


	//   ....[174]....
        /*0938*/ 	.word	0x00015b50


	//   ....[175]....
        /*093c*/ 	.word	0x00015b80


	//   ....[176]....
        /*0940*/ 	.word	0x00015ba0


	//   ....[177]....
        /*0944*/ 	.word	0x00015c30


	//   ....[178]....
        /*0948*/ 	.word	0x00015c50


	//   ....[179]....
        /*094c*/ 	.word	0x000164d0


	//   ....[180]....
        /*0950*/ 	.word	0x00016500


	//   ....[181]....
        /*0954*/ 	.word	0x00016530


	//   ....[182]....
        /*0958*/ 	.word	0x00016560


	//   ....[183]....
        /*095c*/ 	.word	0x00016590


	//   ....[184]....
        /*0960*/ 	.word	0x000165c0


	//   ....[185]....
        /*0964*/ 	.word	0x000165f0


	//   ....[186]....
        /*0968*/ 	.word	0x00016610


	//   ....[187]....
        /*096c*/ 	.word	0x00016640


	//   ....[188]....
        /*0970*/ 	.word	0x00016650


	//   ....[189]....
        /*0974*/ 	.word	0x00016660


	//   ....[190]....
        /*0978*/ 	.word	0x00016670


	//   ....[191]....
        /*097c*/ 	.word	0x00016680


	//   ....[192]....
        /*0980*/ 	.word	0x00016690


	//   ....[193]....
        /*0984*/ 	.word	0x000166c0


	//   ....[194]....
        /*0988*/ 	.word	0x000166e0


	//----- nvinfo : EIATTR_EXIT_INSTR_OFFSETS
	.align		4
.L_206:
        /*098c*/ 	.byte	0x04, 0x1c
        /*098e*/ 	.short	(.L_208 - .L_207)


	//   ....[0]....
.L_207:
        /*0990*/ 	.word	0x00000450


	//   ....[1]....
        /*0994*/ 	.word	0x00015ce0


	//   ....[2]....
        /*0998*/ 	.word	0x00015d20


	//   ....[3]....
        /*099c*/ 	.word	0x00016840


	//   ....[4]....
        /*09a0*/ 	.word	0x00016880


	//----- nvinfo : EIATTR_CTAIDZ_USED
	.align		4
.L_208:
        /*09a4*/ 	.byte	0x01, 0x04
	.zero		2


	//----- nvinfo : EIATTR_MAX_THREADS
	.align		4
        /*09a8*/ 	.byte	0x04, 0x05
        /*09aa*/ 	.short	(.L_210 - .L_209)
.L_209:
        /*09ac*/ 	.word	0x00000080
        /*09b0*/ 	.word	0x00000001
        /*09b4*/ 	.word	0x00000001


	//----- nvinfo : EIATTR_CRS_STACK_SIZE
	.align		4
.L_210:
        /*09b8*/ 	.byte	0x04, 0x1e
        /*09ba*/ 	.short	(.L_212 - .L_211)
.L_211:
        /*09bc*/ 	.word	0x00000000
.L_212:


//--------------------- .nv.info._ZN7cutlass13device_kernelIN5flash19enable_sm80_to_sm89INS1_16FlashAttnFwdSm80INS1_25CollectiveMainloopFwdSm80ILi4ELi1ELb0EN4cute5tupleIJNS5_1CILi128EEENS7_ILi112EEENS7_ILi64EEEEEELi64ENS_10bfloat16_tEfNS_4arch4Sm80ELb1ELb0ELb1ELb1ELb1ELb1ELb1ELb0EEENS1_21CollectiveEpilogueFwdINS6_IJS8_SA_S9_EEENS6_IJNS7_ILi1EEESI_SI_EEESC_SE_Li128ELb1ELb1ELb0ELb0EEENS1_19SingleTileSchedulerILb1ELb0ELb1ELi128EEEEEEEEEvNT_6ParamsE --------------------------
	.section	.nv.info._ZN7cutlass13device_kernelIN5flash19enable_sm80_to_sm89INS1_16FlashAttnFwdSm80INS1_25CollectiveMainloopFwdSm80ILi4ELi1ELb0EN4cute5tupleIJNS5_1CILi128EEENS7_ILi112EEENS7_ILi64EEEEEELi64ENS_10bfloat16_tEfNS_4arch4Sm80ELb1ELb0ELb1ELb1ELb1ELb1ELb1ELb0EEENS1_21CollectiveEpilogueFwdINS6_IJS8_SA_S9_EEENS6_IJNS7_ILi1EEESI_SI_EEESC_SE_Li128ELb1ELb1ELb0ELb0EEENS1_19SingleTileSchedulerILb1ELb0ELb1ELi128EEEEEEEEEvNT_6ParamsE,"",@"SHT_CUDA_INFO"
	.sectionflags	@""
	.align	4


	//----- nvinfo : EIATTR_CUDA_API_VERSION
	.align		4
        /*0000*/ 	.byte	0x04, 0x37
        /*0002*/ 	.short	(.L_214 - .L_213)
.L_213:
        /*0004*/ 	.word	0x00000082


	//----- nvinfo : EIATTR_SW2861232_WAR
	.align		4
.L_214:
        /*0008*/ 	.byte	0x01, 0x35
	.zero		2


	//----- nvinfo : EIATTR_PARAM_CBANK
	.align		4
        /*000c*/ 	.byte	0x04, 0x0a
        /*000e*/ 	.short	(.L_216 - .L_215)
	.align		4
.L_215:
        /*0010*/ 	.word	index@(.nv.constant0._ZN7cutlass13device_kernelIN5flash19enable_sm80_to_sm89INS1_16FlashAttnFwdSm80INS1_25CollectiveMainloopFwdSm80ILi4ELi1ELb0EN4cute5tupleIJNS5_1CILi128EEENS7_ILi112EEENS7_ILi64EEEEEELi64ENS_10bfloat16_tEfNS_4arch4Sm80ELb1ELb0ELb1ELb1ELb1ELb1ELb1ELb0EEENS1_21CollectiveEpilogueFwdINS6_IJS8_SA_S9_EEENS6_IJNS7_ILi1EEESI_SI_EEESC_SE_Li128ELb1ELb1ELb0ELb0EEENS1_19SingleTileSchedulerILb1ELb0ELb1ELi128EEEEEEEEEvNT_6ParamsE)
        /*0014*/ 	.short	0x0160
        /*0016*/ 	.short	0x0418


	//----- nvinfo : EIATTR_CBANK_PARAM_SIZE
	.align		4
.L_216:
        /*0018*/ 	.byte	0x03, 0x19
        /*001a*/ 	.short	0x0418


	//----- nvinfo : EIATTR_KPARAM_INFO
	.align		4
        /*001c*/ 	.byte	0x04, 0x17
        /*001e*/ 	.short	(.L_218 - .L_217)
.L_217:
        /*0020*/ 	.word	0x00000000
        /*0024*/ 	.short	0x0000
        /*0026*/ 	.short	0x0000
        /*0028*/ 	.byte	0x00, 0xf0, 0x61, 0x10


	//----- nvinfo : EIATTR_MAXREG_COUNT
	.align		4
.L_218:
        /*002c*/ 	.byte	0x03, 0x1b
        /*002e*/ 	.short	0x00ff


	//----- nvinfo : EIATTR_NUM_BARRIERS
	.align		4
        /*0030*/ 	.byte	0x02, 0x4c
        /*0032*/ 	.byte	0x02
	.zero		1


	//----- nvinfo : EIATTR_ANNOTATIONS
	.align		4
        /*0034*/ 	.byte	0x04, 0x55
        /*0036*/ 	.short	(.L_220 - .L_219)


	//   ....[0]....
.L_219:
        /* <DEDUP_REMOVED lines=51> */


	//----- nvinfo : EIATTR_MERCURY_ISA_VERSION
	.align		4
.L_220:
        /*0350*/ 	.byte	0x03, 0x5f
        /*0352*/ 	.short	0x0000


	//----- nvinfo : EIATTR_COOP_GROUP_MASK_REGIDS
	.align		4
        /*0354*/ 	.byte	0x04, 0x29
        /*0356*/ 	.short	(.L_222 - .L_221)


	//   ....[0]....
.L_221:
        /*0358*/ 	.word	0xffffffff


	//   ....[1]....
        /*035c*/ 	.word	0xffffffff


	//   ....[2]....
        /*0360*/ 	.word	0xffffffff


	//   ....[3]....
        /*0364*/ 	.word	0xffffffff


	//   ....[4]....
        /*0368*/ 	.word	0xffffffff


	//   ....[5]....
        /*036c*/ 	.word	0xffffffff


	//   ....[6]....
        /*0370*/ 	.word	0xffffffff


	//   ....[7]....
        /*0374*/ 	.word	0xffffffff


	//   ....[8]....
        /*0378*/ 	.word	0xffffffff


	//   ....[9]....
        /*037c*/ 	.word	0xffffffff


	//   ....[10]....
        /*0380*/ 	.word	0xffffffff


	//   ....[11]....
        /*0384*/ 	.word	0xffffffff


	//   ....[12]....
        /*0388*/ 	.word	0xffffffff


	//   ....[13]....
        /*038c*/ 	.word	0xffffffff


	//   ....[14]....
        /*0390*/ 	.word	0xffffffff


	//   ....[15]....
        /*0394*/ 	.word	0xffffffff


	//   ....[16]....
        /*0398*/ 	.word	0xffffffff


	//   ....[17]....
        /*039c*/ 	.word	0xffffffff


	//   ....[18]....
        /*03a0*/ 	.word	0xffffffff


	//   ....[19]....
        /*03a4*/ 	.word	0xffffffff


	//   ....[20]....
        /*03a8*/ 	.word	0xffffffff


	//   ....[21]....
        /*03ac*/ 	.word	0xffffffff


	//   ....[22]....
        /*03b0*/ 	.word	0xffffffff


	//   ....[23]....
        /*03b4*/ 	.word	0xffffffff


	//   ....[24]....
        /*03b8*/ 	.word	0xffffffff


	//   ....[25]....
        /*03bc*/ 	.word	0xffffffff


	//   ....[26]....
        /*03c0*/ 	.word	0xffffffff


	//   ....[27]....
        /*03c4*/ 	.word	0xffffffff


	//   ....[28]....
        /*03c8*/ 	.word	0xffffffff


	//   ....[29]....
        /*03cc*/ 	.word	0xffffffff


	//   ....[30]....
        /*03d0*/ 	.word	0xffffffff


	//   ....[31]....
        /*03d4*/ 	.word	0xffffffff


	//   ....[32]....
        /*03d8*/ 	.word	0xffffffff


	//   ....[33]....
        /*03dc*/ 	.word	0xffffffff


	//   ....[34]....
        /*03e0*/ 	.word	0xffffffff


	//   ....[35]....
        /*03e4*/ 	.word	0xffffffff


	//   ....[36]....
        /*03e8*/ 	.word	0xffffffff


	//   ....[37]....
        /*03ec*/ 	.word	0xffffffff


	//   ....[38]....
        /*03f0*/ 	.word	0xffffffff


	//   ....[39]....
        /*03f4*/ 	.word	0xffffffff


	//   ....[40]....
        /*03f8*/ 	.word	0xffffffff


	//   ....[41]....
        /*03fc*/ 	.word	0xffffffff


	//   ....[42]....
        /*0400*/ 	.word	0xffffffff


	//   ....[43]....
        /*0404*/ 	.word	0xffffffff


	//   ....[44]....
        /*0408*/ 	.word	0xffffffff


	//   ....[45]....
        /*040c*/ 	.word	0xffffffff


	//   ....[46]....
        /*0410*/ 	.word	0xffffffff


	//   ....[47]....
        /*0414*/ 	.word	0xffffffff


	//   ....[48]....
        /*0418*/ 	.word	0xffffffff


	//   ....[49]....
        /*041c*/ 	.word	0xffffffff


	//   ....[50]....
        /*0420*/ 	.word	0xffffffff


	//   ....[51]....
        /*0424*/ 	.word	0xffffffff


	//   ....[52]....
        /*0428*/ 	.word	0xffffffff


	//   ....[53]....
        /*042c*/ 	.word	0xffffffff


	//   ....[54]....
        /*0430*/ 	.word	0xffffffff


	//   ....[55]....
        /*0434*/ 	.word	0xffffffff


	//   ....[56]....
        /*0438*/ 	.word	0xffffffff


	//   ....[57]....
        /*043c*/ 	.word	0xffffffff


	//   ....[58]....
        /*0440*/ 	.word	0xffffffff


	//   ....[59]....
        /*0444*/ 	.word	0xffffffff


	//   ....[60]....
        /*0448*/ 	.word	0xffffffff


	//   ....[61]....
        /*044c*/ 	.word	0xffffffff


	//   ....[62]....
        /*0450*/ 	.word	0xffffffff


	//   ....[63]....
        /*0454*/ 	.word	0xffffffff


	//   ....[64]....
        /*0458*/ 	.word	0xffffffff


	//   ....[65]....
        /*045c*/ 	.word	0xffffffff


	//   ....[66]....
        /*0460*/ 	.word	0xffffffff


	//   ....[67]....
        /*0464*/ 	.word	0xffffffff


	//   ....[68]....
        /*0468*/ 	.word	0xffffffff


	//   ....[69]....
        /*046c*/ 	.word	0xffffffff


	//   ....[70]....
        /*0470*/ 	.word	0xffffffff


	//   ....[71]....
        /*0474*/ 	.word	0xffffffff


	//   ....[72]....
        /*0478*/ 	.word	0xffffffff


	//   ....[73]....
        /*047c*/ 	.word	0xffffffff


	//   ....[74]....
        /*0480*/ 	.word	0xffffffff


	//   ....[75]....
        /*0484*/ 	.word	0xffffffff


	//   ....[76]....
        /*0488*/ 	.word	0xffffffff


	//   ....[77]....
        /*048c*/ 	.word	0xffffffff


	//   ....[78]....
        /*0490*/ 	.word	0xffffffff


	//   ....[79]....
        /*0494*/ 	.word	0xffffffff


	//   ....[80]....
        /*0498*/ 	.word	0xffffffff


	//   ....[81]....
        /*049c*/ 	.word	0xffffffff


	//   ....[82]....
        /*04a0*/ 	.word	0xffffffff


	//   ....[83]....
        /*04a4*/ 	.word	0xffffffff


	//   ....[84]....
        /*04a8*/ 	.word	0xffffffff


	//   ....[85]....
        /*04ac*/ 	.word	0xffffffff


	//   ....[86]....
        /*04b0*/ 	.word	0xffffffff


	//   ....[87]....
        /*04b4*/ 	.word	0xffffffff


	//   ....[88]....
        /*04b8*/ 	.word	0xffffffff


	//   ....[89]....
        /*04bc*/ 	.word	0xffffffff


	//   ....[90]....
        /*04c0*/ 	.word	0xffffffff


	//   ....[91]....
        /*04c4*/ 	.word	0xffffffff


	//   ....[92]....
        /*04c8*/ 	.word	0xffffffff


	//   ....[93]....
        /*04cc*/ 	.word	0xffffffff


	//   ....[94]....
        /*04d0*/ 	.word	0xffffffff


	//   ....[95]....
        /*04d4*/ 	.word	0xffffffff


	//   ....[96]....
        /*04d8*/ 	.word	0xffffffff


	//   ....[97]....
        /*04dc*/ 	.word	0xffffffff


	//   ....[98]....
        /*04e0*/ 	.word	0xffffffff


	//   ....[99]....
        /*04e4*/ 	.word	0xffffffff


	//   ....[100]....
        /*04e8*/ 	.word	0xffffffff


	//   ....[101]....
        /*04ec*/ 	.word	0xffffffff


	//   ....[102]....
        /*04f0*/ 	.word	0xffffffff


	//   ....[103]....
        /*04f4*/ 	.word	0xffffffff


	//   ....[104]....
        /*04f8*/ 	.word	0xffffffff


	//   ....[105]....
        /*04fc*/ 	.word	0xffffffff


	//   ....[106]....
        /*0500*/ 	.word	0xffffffff


	//   ....[107]....
        /*0504*/ 	.word	0xffffffff


	//   ....[108]....
        /*0508*/ 	.word	0xffffffff


	//   ....[109]....
        /*050c*/ 	.word	0xffffffff


	//   ....[110]....
        /*0510*/ 	.word	0xffffffff


	//   ....[111]....
        /*0514*/ 	.word	0xffffffff


	//   ....[112]....
        /*0518*/ 	.word	0xffffffff


	//   ....[113]....
        /*051c*/ 	.word	0xffffffff


	//   ....[114]....
        /*0520*/ 	.word	0xffffffff


	//   ....[115]....
        /*0524*/ 	.word	0xffffffff


	//   ....[116]....
        /*0528*/ 	.word	0xffffffff


	//   ....[117]....
        /*052c*/ 	.word	0xffffffff


	//   ....[118]....
        /*0530*/ 	.word	0xffffffff


	//   ....[119]....
        /*0534*/ 	.word	0xffffffff


	//   ....[120]....
        /*0538*/ 	.word	0xffffffff


	//   ....[121]....
        /*053c*/ 	.word	0xffffffff


	//   ....[122]....
        /*0540*/ 	.word	0xffffffff


	//   ....[123]....
        /*0544*/ 	.word	0xffffffff


	//   ....[124]....
        /*0548*/ 	.word	0xffffffff


	//   ....[125]....
        /*054c*/ 	.word	0xffffffff


	//   ....[126]....
        /*0550*/ 	.word	0xffffffff


	//   ....[127]....
        /*0554*/ 	.word	0xffffffff


	//   ....[128]....
        /*0558*/ 	.word	0xffffffff


	//   ....[129]....
        /*055c*/ 	.word	0xffffffff


	//   ....[130]....
        /*0560*/ 	.word	0xffffffff


	//   ....[131]....
        /*0564*/ 	.word	0xffffffff


	//   ....[132]....
        /*0568*/ 	.word	0xffffffff


	//   ....[133]....
        /*056c*/ 	.word	0xffffffff


	//   ....[134]....
        /*0570*/ 	.word	0xffffffff


	//   ....[135]....
        /*0574*/ 	.word	0xffffffff


	//   ....[136]....
        /*0578*/ 	.word	0xffffffff


	//   ....[137]....
        /*057c*/ 	.word	0xffffffff


	//   ....[138]....
        /*0580*/ 	.word	0xffffffff


	//   ....[139]....
        /*0584*/ 	.word	0xffffffff


	//   ....[140]....
        /*0588*/ 	.word	0xffffffff


	//   ....[141]....
        /*058c*/ 	.word	0xffffffff


	//   ....[142]....
        /*0590*/ 	.word	0xffffffff


	//   ....[143]....
        /*0594*/ 	.word	0xffffffff


	//   ....[144]....
        /*0598*/ 	.word	0xffffffff


	//   ....[145]....
        /*059c*/ 	.word	0xffffffff


	//   ....[146]....
        /*05a0*/ 	.word	0xffffffff


	//   ....[147]....
        /*05a4*/ 	.word	0xffffffff


	//   ....[148]....
        /*05a8*/ 	.word	0xffffffff


	//   ....[149]....
        /*05ac*/ 	.word	0xffffffff


	//   ....[150]....
        /*05b0*/ 	.word	0xffffffff


	//   ....[151]....
        /*05b4*/ 	.word	0xffffffff


	//   ....[152]....
        /*05b8*/ 	.word	0xffffffff


	//   ....[153]....
        /*05bc*/ 	.word	0xffffffff


	//   ....[154]....
        /*05c0*/ 	.word	0xffffffff


	//   ....[155]....
        /*05c4*/ 	.word	0xffffffff


	//   ....[156]....
        /*05c8*/ 	.word	0xffffffff


	//   ....[157]....
        /*05cc*/ 	.word	0xffffffff


	//   ....[158]....
        /*05d0*/ 	.word	0xffffffff


	//   ....[159]....
        /*05d4*/ 	.word	0xffffffff


	//   ....[160]....
        /*05d8*/ 	.word	0xffffffff


	//   ....[161]....
        /*05dc*/ 	.word	0xffffffff


	//   ....[162]....
        /*05e0*/ 	.word	0xffffffff


	//   ....[163]....
        /*05e4*/ 	.word	0xffffffff


	//   ....[164]....
        /*05e8*/ 	.word	0xffffffff


	//   ....[165]....
        /*05ec*/ 	.word	0xffffffff


	//   ....[166]....
        /*05f0*/ 	.word	0xffffffff


	//   ....[167]....
        /*05f4*/ 	.word	0xffffffff


	//   ....[168]....
        /*05f8*/ 	.word	0xffffffff


	//   ....[169]....
        /*05fc*/ 	.word	0xffffffff


	//   ....[170]....
        /*0600*/ 	.word	0xffffffff


	//   ....[171]....
        /*0604*/ 	.word	0xffffffff


	//   ....[172]....
        /*0608*/ 	.word	0xffffffff


	//   ....[173]....
        /*060c*/ 	.word	0xffffffff


	//   ....[174]....
        /*0610*/ 	.word	0xffffffff


	//   ....[175]....
        /*0614*/ 	.word	0xffffffff


	//   ....[176]....
        /*0618*/ 	.word	0xffffffff


	//   ....[177]....
        /*061c*/ 	.word	0xffffffff


	//   ....[178]....
        /*0620*/ 	.word	0xffffffff


	//   ....[179]....
        /*0624*/ 	.word	0xffffffff


	//   ....[180]....
        /*0628*/ 	.word	0xffffffff


	//   ....[181]....
        /*062c*/ 	.word	0xffffffff


	//   ....[182]....
        /*0630*/ 	.word	0xffffffff


	//   ....[183]....
        /*0634*/ 	.word	0xffffffff


	//   ....[184]....
        /*0638*/ 	.word	0xffffffff


	//   ....[185]....
        /*063c*/ 	.word	0xffffffff


	//   ....[186]....
        /*0640*/ 	.word	0xffffffff


	//   ....[187]....
        /*0644*/ 	.word	0xffffffff


	//   ....[188]....
        /*0648*/ 	.word	0xffffffff


	//   ....[189]....
        /*064c*/ 	.word	0xffffffff


	//   ....[190]....
        /*0650*/ 	.word	0xffffffff


	//   ....[191]....
        /*0654*/ 	.word	0xffffffff


	//   ....[192]....
        /*0658*/ 	.word	0xffffffff


	//   ....[193]....
        /*065c*/ 	.word	0xffffffff


	//   ....[194]....
        /*0660*/ 	.word	0xffffffff


	//   ....[195]....
        /*0664*/ 	.word	0xffffffff


	//   ....[196]....
        /*0668*/ 	.word	0xffffffff


	//   ....[197]....
        /*066c*/ 	.word	0xffffffff


	//   ....[198]....
        /*0670*/ 	.word	0xffffffff


	//   ....[199]....
        /*0674*/ 	.word	0xffffffff


	//   ....[200]....
        /*0678*/ 	.word	0xffffffff


	//   ....[201]....
        /*067c*/ 	.word	0xffffffff


	//   ....[202]....
        /*0680*/ 	.word	0xffffffff


	//   ....[203]....
        /*0684*/ 	.word	0xffffffff


	//   ....[204]....
        /*0688*/ 	.word	0xffffffff


	//   ....[205]....
        /*068c*/ 	.word	0xffffffff


	//   ....[206]....
        /*0690*/ 	.word	0xffffffff


	//   ....[207]....
        /*0694*/ 	.word	0xffffffff


	//   ....[208]....
        /*0698*/ 	.word	0xffffffff


	//   ....[209]....
        /*069c*/ 	.word	0xffffffff


	//   ....[210]....
        /*06a0*/ 	.word	0xffffffff


	//   ....[211]....
        /*06a4*/ 	.word	0xffffffff


	//   ....[212]....
        /*06a8*/ 	.word	0xffffffff


	//   ....[213]....
        /*06ac*/ 	.word	0xffffffff


	//   ....[214]....
        /*06b0*/ 	.word	0xffffffff


	//   ....[215]....
        /*06b4*/ 	.word	0xffffffff


	//   ....[216]....
        /*06b8*/ 	.word	0xffffffff


	//   ....[217]....
        /*06bc*/ 	.word	0xffffffff


	//   ....[218]....
        /*06c0*/ 	.word	0xffffffff


	//   ....[219]....
        /*06c4*/ 	.word	0xffffffff


	//   ....[220]....
        /*06c8*/ 	.word	0xffffffff


	//   ....[221]....
        /*06cc*/ 	.word	0xffffffff


	//   ....[222]....
        /*06d0*/ 	.word	0xffffffff


	//   ....[223]....
        /*06d4*/ 	.word	0xffffffff


	//   ....[224]....
        /*06d8*/ 	.word	0xffffffff


	//   ....[225]....
        /*06dc*/ 	.word	0xffffffff


	//   ....[226]....
        /*06e0*/ 	.word	0xffffffff


	//   ....[227]....
        /*06e4*/ 	.word	0xffffffff


	//   ....[228]....
        /*06e8*/ 	.word	0xffffffff


	//   ....[229]....
        /*06ec*/ 	.word	0xffffffff


	//   ....[230]....
        /*06f0*/ 	.word	0xffffffff


	//   ....[231]....
        /*06f4*/ 	.word	0xffffffff


	//   ....[232]....
        /*06f8*/ 	.word	0xffffffff


	//   ....[233]....
        /*06fc*/ 	.word	0xffffffff


	//   ....[234]....
        /*0700*/ 	.word	0xffffffff


	//   ....[235]....
        /*0704*/ 	.word	0xffffffff


	//   ....[236]....
        /*0708*/ 	.word	0xffffffff


	//   ....[237]....
        /*070c*/ 	.word	0xffffffff


	//   ....[238]....
        /*0710*/ 	.word	0xffffffff


	//   ....[239]....
        /*0714*/ 	.word	0xffffffff


	//   ....[240]....
        /*0718*/ 	.word	0xffffffff


	//   ....[241]....
        /*071c*/ 	.word	0xffffffff


	//   ....[242]....
        /*0720*/ 	.word	0xffffffff


	//   ....[243]....
        /*0724*/ 	.word	0xffffffff


	//   ....[244]....
        /*0728*/ 	.word	0xffffffff


	//   ....[245]....
        /*072c*/ 	.word	0xffffffff


	//   ....[246]....
        /*0730*/ 	.word	0xffffffff


	//   ....[247]....
        /*0734*/ 	.word	0xffffffff


	//   ....[248]....
        /*0738*/ 	.word	0xffffffff


	//   ....[249]....
        /*073c*/ 	.word	0xffffffff


	//   ....[250]....
        /*0740*/ 	.word	0xffffffff


	//   ....[251]....
        /*0744*/ 	.word	0xffffffff


	//   ....[252]....
        /*0748*/ 	.word	0xffffffff


	//   ....[253]....
        /*074c*/ 	.word	0xffffffff


	//   ....[254]....
        /*0750*/ 	.word	0xffffffff


	//   ....[255]....
        /*0754*/ 	.word	0xffffffff


	//   ....[0]....
        /*0758*/ 	.word	0xffffffff


	//   ....[1]....
        /*075c*/ 	.word	0xffffffff


	//   ....[2]....
        /*0760*/ 	.word	0xffffffff


	//----- nvinfo : EIATTR_COOP_GROUP_INSTR_OFFSETS
	.align		4
.L_222:
        /*0764*/ 	.byte	0x04, 0x28
        /*0766*/ 	.short	(.L_224 - .L_223)


	//   ....[0]....
.L_223:
        /*0768*/ 	.word	0x000000a0


	//   ....[1]....
        /*076c*/ 	.word	0x00002c70


	//   ....[2]....
        /*0770*/ 	.word	0x00002cc0


	//   ....[3]....
        /*0774*/ 	.word	0x000034b0


	//   ....[4]....
        /*0778*/ 	.word	0x000034d0


	//   ....[5]....
        /*077c*/ 	.word	0x00003c40


	//   ....[6]....
        /*0780*/ 	.word	0x00003c60


	//   ....[7]....
        /*0784*/ 	.word	0x000043d0


	//   ....[8]....
        /*0788*/ 	.word	0x000043e0


	//   ....[9]....
        /*078c*/ 	.word	0x00004c80


	//   ....[10]....
        /*0790*/ 	.word	0x00004cd0


	//   ....[11]....
        /*0794*/ 	.word	0x000059e0


	//   ....[12]....
        /*0798*/ 	.word	0x00005a10


	//   ....[13]....
        /*079c*/ 	.word	0x00006150


	//   ....[14]....
        /*07a0*/ 	.word	0x00006180


	//   ....[15]....
        /*07a4*/ 	.word	0x000068c0


	//   ....[16]....
        /*07a8*/ 	.word	0x000068e0


	//   ....[17]....
        /*07ac*/ 	.word	0x00007040


	//   ....[18]....
        /*07b0*/ 	.word	0x00007070


	//   ....[19]....
        /*07b4*/ 	.word	0x000071b0


	//   ....[20]....
        /*07b8*/ 	.word	0x000071e0


	//   ....[21]....
        /*07bc*/ 	.word	0x000072d0


	//   ....[22]....
        /*07c0*/ 	.word	0x00007300


	//   ....[23]....
        /*07c4*/ 	.word	0x000073f0


	//   ....[24]....
        /*07c8*/ 	.word	0x00007410


	//   ....[25]....
        /*07cc*/ 	.word	0x00007c70


	//   ....[26]....
        /*07d0*/ 	.word	0x00007c90


	//   ....[27]....
        /*07d4*/ 	.word	0x00007d80


	//   ....[28]....
        /*07d8*/ 	.word	0x00007db0


	//   ....[29]....
        /*07dc*/ 	.word	0x00007ea0


	//   ....[30]....
        /*07e0*/ 	.word	0x00007ed0


	//   ....[31]....
        /*07e4*/ 	.word	0x00007fc0


	//   ....[32]....
        /*07e8*/ 	.word	0x00007ff0


	//   ....[33]....
        /*07ec*/ 	.word	0x00008b90


	//   ....[34]....
        /*07f0*/ 	.word	0x00008bd0


	//   ....[35]....
        /*07f4*/ 	.word	0x00008da0


	//   ....[36]....
        /*07f8*/ 	.word	0x00008dd0


	//   ....[37]....
        /*07fc*/ 	.word	0x00008e60


	//   ....[38]....
        /*0800*/ 	.word	0x00008e90


	//   ....[39]....
        /*0804*/ 	.word	0x00008f20


	//   ....[40]....
        /*0808*/ 	.word	0x00008f50


	//   ....[41]....
        /*080c*/ 	.word	0x00008fe0


	//   ....[42]....
        /*0810*/ 	.word	0x00009010


	//   ....[43]....
        /*0814*/ 	.word	0x000090a0


	//   ....[44]....
        /*0818*/ 	.word	0x000090d0


	//   ....[45]....
        /*081c*/ 	.word	0x00009160


	//   ....[46]....
        /*0820*/ 	.word	0x00009190


	//   ....[47]....
        /*0824*/ 	.word	0x00009210


	//   ....[48]....
        /*0828*/ 	.word	0x00009250


	//   ....[49]....
        /*082c*/ 	.word	0x000096c0


	//   ....[50]....
        /*0830*/ 	.word	0x000096e0


	//   ....[51]....
        /*0834*/ 	.word	0x000096f0


	//   ....[52]....
        /*0838*/ 	.word	0x00009700


	//   ....[53]....
        /*083c*/ 	.word	0x00009720


	//   ....[54]....
        /*0840*/ 	.word	0x00009730


	//   ....[55]....
        /*0844*/ 	.word	0x00009740


	//   ....[56]....
        /*0848*/ 	.word	0x00009760


	//   ....[57]....
        /*084c*/ 	.word	0x00009790


	//   ....[58]....
        /*0850*/ 	.word	0x000097b0


	//   ....[59]....
        /*0854*/ 	.word	0x000097c0


	//   ....[60]....
        /*0858*/ 	.word	0x00009810


	//   ....[61]....
        /*085c*/ 	.word	0x00009840


	//   ....[62]....
        /*0860*/ 	.word	0x00009880


	//   ....[63]....
        /*0864*/ 	.word	0x00009ce0


	//   ....[64]....
        /*0868*/ 	.word	0x00009d00


	//   ....[65]....
        /*086c*/ 	.word	0x00009d10


	//   ....[66]....
        /*0870*/ 	.word	0x00009d20


	//   ....[67]....
        /*0874*/ 	.word	0x00009e90


	//   ....[68]....
        /*0878*/ 	.word	0x00009ed0


	//   ....[69]....
        /*087c*/ 	.word	0x00009f20


	//   ....[70]....
        /*0880*/ 	.word	0x00009f60


	//   ....[71]....
        /*0884*/ 	.word	0x0000a130


	//   ....[72]....
        /*0888*/ 	.word	0x0000a170


	//   ....[73]....
        /*088c*/ 	.word	0x0000a1c0


	//   ....[74]....
        /*0890*/ 	.word	0x0000a200


	//   ....[75]....
        /*0894*/ 	.word	0x0000a3f0


	//   ....[76]....
        /*0898*/ 	.word	0x0000a430


	//   ....[77]....
        /*089c*/ 	.word	0x0000a480


	//   ....[78]....
        /*08a0*/ 	.word	0x0000a4c0


	//   ....[79]....
        /*08a4*/ 	.word	0x0000c3c0


	//   ....[80]....
        /*08a8*/ 	.word	0x0000c3e0


	//   ....[81]....
        /*08ac*/ 	.word	0x0000c410


	//   ....[82]....
        /*08b0*/ 	.word	0x0000c420


	//   ....[83]....
        /*08b4*/ 	.word	0x0000c500


	//   ....[84]....
        /*08b8*/ 	.word	0x0000c540


	//   ....[85]....
        /*08bc*/ 	.word	0x0000c560


	//   ....[86]....
        /*08c0*/ 	.word	0x0000c570


	//   ....[87]....
        /*08c4*/ 	.word	0x0000c730


	//   ....[88]....
        /*08c8*/ 	.word	0x0000c770


	//   ....[89]....
        /*08cc*/ 	.word	0x0000c790


	//   ....[90]....
        /*08d0*/ 	.word	0x0000c7a0


	//   ....[91]....
        /*08d4*/ 	.word	0x0000c8a0


	//   ....[92]....
        /*08d8*/ 	.word	0x0000c8e0


	//   ....[93]....
        /*08dc*/ 	.word	0x0000c940


	//   ....[94]....
        /*08e0*/ 	.word	0x0000c970


	//   ....[95]....
        /*08e4*/ 	.word	0x0000ebc0


	//   ....[96]....
        /*08e8*/ 	.word	0x0000ebd0


	//   ....[97]....
        /*08ec*/ 	.word	0x0000ebf0


	//   ....[98]....
        /*08f0*/ 	.word	0x0000ed30


	//   ....[99]....
        /*08f4*/ 	.word	0x0000ed40


	//   ....[100]....
        /*08f8*/ 	.word	0x0000ed60


	//   ....[101]....
        /*08fc*/ 	.word	0x0000edc0


	//   ....[102]....
        /*0900*/ 	.word	0x0000ede0


	//   ....[103]....
        /*0904*/ 	.word	0x0000ee90


	//   ....[104]....
        /*0908*/ 	.word	0x0000eea0


	//   ....[105]....
        /*090c*/ 	.word	0x0000eee0


	//   ....[106]....
        /*0910*/ 	.word	0x0000eef0


	//   ....[107]....
        /*0914*/ 	.word	0x0000ef20


	//   ....[108]....
        /*0918*/ 	.word	0x0000efc0


	//   ....[109]....
        /*091c*/ 	.word	0x0000f9e0


	//   ....[110]....
        /*0920*/ 	.word	0x0000fa00


	//   ....[111]....
        /*0924*/ 	.word	0x0000fa10


	//   ....[112]....
        /*0928*/ 	.word	0x0000fa20


	//   ....[113]....
        /*092c*/ 	.word	0x0000fa30


	//   ....[114]....
        /*0930*/ 	.word	0x0000fa40


	//   ....[115]....
        /*0934*/ 	.word	0x0000fa50


	//   ....[116]....
        /*0938*/ 	.word	0x0000fa60


	//   ....[117]....
        /*093c*/ 	.word	0x0000fa80


	//   ....[118]....
        /*0940*/ 	.word	0x0000faa0


	//   ....[119]....
        /*0944*/ 	.word	0x0000fac0


	//   ....[120]....
        /*0948*/ 	.word	0x0000faf0


	//   ....[121]....
        /*094c*/ 	.word	0x0000fb10


	//   ....[122]....
        /*0950*/ 	.word	0x0000fb30


	//   ....[123]....
        /*0954*/ 	.word	0x00010b50


	//   ....[124]....
        /*0958*/ 	.word	0x00010b70


	//   ....[125]....
        /*095c*/ 	.word	0x00010b90


	//   ....[126]....
        /*0960*/ 	.word	0x00010ba0


	//   ....[127]....
        /*0964*/ 	.word	0x00011b40


	//   ....[128]....
        /*0968*/ 	.word	0x00011dc0


	//   ....[129]....
        /*096c*/ 	.word	0x00011df0


	//   ....[130]....
        /*0970*/ 	.word	0x00011fd0


	//   ....[131]....
        /*0974*/ 	.word	0x00012030


	//   ....[132]....
        /*0978*/ 	.word	0x00012170


	//   ....[133]....
        /*097c*/ 	.word	0x000123d0


	//   ....[134]....
        /*0980*/ 	.word	0x00012500


	//   ....[135]....
        /*0984*/ 	.word	0x00015140


	//   ....[136]....
        /*0988*/ 	.word	0x00015160


	//   ....[137]....
        /*098c*/ 	.word	0x00015170


	//   ....[138]....
        /*0990*/ 	.word	0x00015180


	//   ....[139]....
        /*0994*/ 	.word	0x00015190


	//   ....[140]....
        /*0998*/ 	.word	0x000151a0


	//   ....[141]....
        /*099c*/ 	.word	0x000151b0


	//   ....[142]....
        /*09a0*/ 	.word	0x000151d0


	//   ....[143]....
        /*09a4*/ 	.word	0x000151f0


	//   ....[144]....
        /*09a8*/ 	.word	0x00015210


	//   ....[145]....
        /*09ac*/ 	.word	0x00015230


	//   ....[146]....
        /*09b0*/ 	.word	0x00015240


	//   ....[147]....
        /*09b4*/ 	.word	0x00015250


	//   ....[148]....
        /*09b8*/ 	.word	0x00015260


	//   ....[149]....
        /*09bc*/ 	.word	0x00016c60


	//   ....[150]....
        /*09c0*/ 	.word	0x00016c80


	//   ....[151]....
        /*09c4*/ 	.word	0x00016c90


	//   ....[152]....
        /*09c8*/ 	.word	0x00016ca0


	//   ....[153]....
        /*09cc*/ 	.word	0x00016cb0


	//   ....[154]....
        /*09d0*/ 	.word	0x00016cc0


	//   ....[155]....
        /*09d4*/ 	.word	0x00016cd0


	//   ....[156]....
        /*09d8*/ 	.word	0x00016cf0


	//   ....[157]....
        /*09dc*/ 	.word	0x00016d00


	//   ....[158]....
        /*09e0*/ 	.word	0x00016d20


	//   ....[159]....
        /*09e4*/ 	.word	0x00016d70


	//   ....[160]....
        /*09e8*/ 	.word	0x00016db0


	//   ....[161]....
        /*09ec*/ 	.word	0x00016dd0


	//   ....[162]....
        /*09f0*/ 	.word	0x00016de0


	//   ....[163]....
        /*09f4*/ 	.word	0x00017050


	//   ....[164]....
        /*09f8*/ 	.word	0x00017060


	//   ....[165]....
        /*09fc*/ 	.word	0x00017070


	//   ....[166]....
        /*0a00*/ 	.word	0x00017080


	//   ....[167]....
        /*0a04*/ 	.word	0x000179c0


	//   ....[168]....
        /*0a08*/ 	.word	0x00017cf0


	//   ....[169]....
        /*0a0c*/ 	.word	0x00018320


	//   ....[170]....
        /*0a10*/ 	.word	0x00018530


	//   ....[171]....
        /*0a14*/ 	.word	0x000186c0


	//   ....[172]....
        /*0a18*/ 	.word	0x00018730


	//   ....[173]....
        /*0a1c*/ 	.word	0x000187f0


	//   ....[174]....
        /*0a20*/ 	.word	0x00018810


	//   ....[175]....
        /*0a24*/ 	.word	0x0001b670


	//   ....[176]....
        /*0a28*/ 	.word	0x0001b690


	//   ....[177]....
        /*0a2c*/ 	.word	0x0001b6a0


	//   ....[178]....
        /*0a30*/ 	.word	0x0001b6b0


	//   ....[179]....
        /*0a34*/ 	.word	0x0001b6c0


	//   ....[180]....
        /*0a38*/ 	.word	0x0001b6d0


	//   ....[181]....
        /*0a3c*/ 	.word	0x0001b6e0


	//   ....[182]....
        /*0a40*/ 	.word	0x0001b6f0


	//   ....[183]....
        /*0a44*/ 	.word	0x0001b710


	//   ....[184]....
        /*0a48*/ 	.word	0x0001b720


	//   ....[185]....
        /*0a4c*/ 	.word	0x0001b740


	//   ....[186]....
        /*0a50*/ 	.word	0x0001b770


	//   ....[187]....
        /*0a54*/ 	.word	0x0001b790


	//   ....[188]....
        /*0a58*/ 	.word	0x0001b7a0


	//   ....[189]....
        /*0a5c*/ 	.word	0x0001bc20


	//   ....[190]....
        /*0a60*/ 	.word	0x0001bc40


	//   ....[191]....
        /*0a64*/ 	.word	0x0001bc60


	//   ....[192]....
        /*0a68*/ 	.word	0x0001bc90


	//   ....[193]....
        /*0a6c*/ 	.word	0x0001bcc0


	//   ....[194]....
        /*0a70*/ 	.word	0x0001bd10


	//   ....[195]....
        /*0a74*/ 	.word	0x0001bd40


	//   ....[196]....
        /*0a78*/ 	.word	0x0001bd60


	//   ....[197]....
        /*0a7c*/ 	.word	0x0001bda0


	//   ....[198]....
        /*0a80*/ 	.word	0x0001bdd0


	//   ....[199]....
        /*0a84*/ 	.word	0x0001be00


	//   ....[200]....
        /*0a88*/ 	.word	0x0001be20


	//   ....[201]....
        /*0a8c*/ 	.word	0x0001be50


	//   ....[202]....
        /*0a90*/ 	.word	0x0001be70


	//   ....[203]....
        /*0a94*/ 	.word	0x0001d800


	//   ....[204]....
        /*0a98*/ 	.word	0x0001d970


	//   ....[205]....
        /*0a9c*/ 	.word	0x0001dc30


	//   ....[206]....
        /*0aa0*/ 	.word	0x0001dc60


	//   ....[207]....
        /*0aa4*/ 	.word	0x0001dc80


	//   ....[208]....
        /*0aa8*/ 	.word	0x0001dd70


	//   ....[209]....
        /*0aac*/ 	.word	0x0001de20


	//   ....[210]....
        /*0ab0*/ 	.word	0x0001e0b0


	//   ....[211]....
        /*0ab4*/ 	.word	0x00020d30


	//   ....[212]....
        /*0ab8*/ 	.word	0x00020d40


	//   ....[213]....
        /*0abc*/ 	.word	0x00020d50


	//   ....[214]....
        /*0ac0*/ 	.word	0x00020d60


	//   ....[215]....
        /*0ac4*/ 	.word	0x00020d90


	//   ....[216]....
        /*0ac8*/ 	.word	0x00020db0


	//   ....[217]....
        /*0acc*/ 	.word	0x00020dd0


	//   ....[218]....
        /*0ad0*/ 	.word	0x00020de0


	//   ....[219]....
        /*0ad4*/ 	.word	0x00022230


	//   ....[220]....
        /*0ad8*/ 	.word	0x00022260


	//   ....[221]....
        /*0adc*/ 	.word	0x000222b0


	//   ....[222]....
        /*0ae0*/ 	.word	0x000222e0


	//   ....[223]....
        /*0ae4*/ 	.word	0x00022310


	//   ....[224]....
        /*0ae8*/ 	.word	0x00022350


	//   ....[225]....
        /*0aec*/ 	.word	0x00022380


	//   ....[226]....
        /*0af0*/ 	.word	0x000223c0


	//   ....[227]....
        /*0af4*/ 	.word	0x00022420


	//   ....[228]....
        /*0af8*/ 	.word	0x00022430


	//   ....[229]....
        /*0afc*/ 	.word	0x00022440


	//   ....[230]....
        /*0b00*/ 	.word	0x00022470


	//   ....[231]....
        /*0b04*/ 	.word	0x000224b0


	//   ....[232]....
        /*0b08*/ 	.word	0x000224d0


	//   ....[233]....
        /*0b0c*/ 	.word	0x00022500


	//   ....[234]....
        /*0b10*/ 	.word	0x00022540


	//   ....[235]....
        /*0b14*/ 	.word	0x00022590


	//   ....[236]....
        /*0b18*/ 	.word	0x00022650


	//   ....[237]....
        /*0b1c*/ 	.word	0x00022670


	//   ....[238]....
        /*0b20*/ 	.word	0x000226c0


	//   ....[239]....
        /*0b24*/ 	.word	0x000226e0


	//   ....[240]....
        /*0b28*/ 	.word	0x00022710


	//   ....[241]....
        /*0b2c*/ 	.word	0x00022740


	//   ....[242]....
        /*0b30*/ 	.word	0x000227e0


	//   ....[243]....
        /*0b34*/ 	.word	0x00023070


	//   ....[244]....
        /*0b38*/ 	.word	0x000230a0


	//   ....[245]....
        /*0b3c*/ 	.word	0x000230d0


	//   ....[246]....
        /*0b40*/ 	.word	0x00023100


	//   ....[247]....
        /*0b44*/ 	.word	0x00023130


	//   ....[248]....
        /*0b48*/ 	.word	0x00023160


	//   ....[249]....
        /*0b4c*/ 	.word	0x00023190


	//   ....[250]....
        /*0b50*/ 	.word	0x000231b0


	//   ....[251]....
        /*0b54*/ 	.word	0x000231d0


	//   ....[252]....
        /*0b58*/ 	.word	0x000231f0


	//   ....[253]....
        /*0b5c*/ 	.word	0x00023200


	//   ....[254]....
        /*0b60*/ 	.word	0x00023210


	//   ....[255]....
        /*0b64*/ 	.word	0x00023220


	//   ....[0]....
        /*0b68*/ 	.word	0x00023230


	//   ....[1]....
        /*0b6c*/ 	.word	0x00023240


	//   ....[2]....
        /*0b70*/ 	.word	0x00023270


	//----- nvinfo : EIATTR_EXIT_INSTR_OFFSETS
	.align		4
.L_224:
        /*0b74*/ 	.byte	0x04, 0x1c
        /*0b76*/ 	.short	(.L_226 - .L_225)


	//   ....[0]....
.L_225:
        /*0b78*/ 	.word	0x00000450


	//   ....[1]....
        /*0b7c*/ 	.word	0x00022880


	//   ....[2]....
        /*0b80*/ 	.word	0x000228c0


	//   ....[3]....
        /*0b84*/ 	.word	0x00023400


	//   ....[4]....
        /*0b88*/ 	.word	0x00023440


	//----- nvinfo : EIATTR_CTAIDZ_USED
	.align		4
.L_226:
        /*0b8c*/ 	.byte	0x01, 0x04
	.zero		2


	//----- nvinfo : EIATTR_MAX_THREADS
	.align		4
        /*0b90*/ 	.byte	0x04, 0x05
        /*0b92*/ 	.short	(.L_228 - .L_227)
.L_227:
        /*0b94*/ 	.word	0x00000080
        /*0b98*/ 	.word	0x00000001
        /*0b9c*/ 	.word	0x00000001


	//----- nvinfo : EIATTR_CRS_STACK_SIZE
	.align		4
.L_228:
        /*0ba0*/ 	.byte	0x04, 0x1e
        /*0ba2*/ 	.short	(.L_230 - .L_229)
.L_229:
        /*0ba4*/ 	.word	0x00000000
.L_230:


//--------------------- .nv.callgraph             --------------------------
	.section	.nv.callgraph,"",@"SHT_CUDA_CALLGRAPH"
	.align	4
	.sectionentsize	8
	.align		4
        /*0000*/ 	.word	0x00000000
	.align		4
        /*0004*/ 	.word	0xffffffff
	.align		4
        /*0008*/ 	.word	0x00000000
	.align		4
        /*000c*/ 	.word	0xfffffffe
	.align		4
        /*0010*/ 	.word	0x00000000
	.align		4
        /*0014*/ 	.word	0xfffffffd
	.align		4
        /*0018*/ 	.word	0x00000000
	.align		4
        /*001c*/ 	.word	0xfffffffc


//--------------------- .nv.rel.action            --------------------------
	.section	.nv.rel.action,"",@"SHT_CUDA_RELOCINFO"
	.align	8
	.sectionentsize	8
        /*0000*/ 	.byte	0x73, 0x00, 0x00, 0x00, 0x00, 0x00, 0x00, 0x00, 0x00, 0x00, 0x00, 0x11, 0x25, 0x00, 0x05, 0x36


//--------------------- .nv.constant4             --------------------------
	.section	.nv.constant4,"a",@progbits
	.align	8
	.align		8
.nv.constant4:
        /*0000*/ 	.dword	_ZN79_INTERNAL_eedeaa7d_43_flash_fwd_hdim64_bf16_paged_softcap_sm80_cu_cf07d2ef_40384cuda3std3__45__cpo5beginE
	.align		8
        /*0008*/ 	.dword	_ZN79_INTERNAL_eedeaa7d_43_flash_fwd_hdim64_bf16_paged_softcap_sm80_cu_cf07d2ef_40384cuda3std3__45__cpo3endE
	.align		8
        /*0010*/ 	.dword	_ZN79_INTERNAL_eedeaa7d_43_flash_fwd_hdim64_bf16_paged_softcap_sm80_cu_cf07d2ef_40384cuda3std3__45__cpo6cbeginE
	.align		8
        /*0018*/ 	.dword	_ZN79_INTERNAL_eedeaa7d_43_flash_fwd_hdim64_bf16_paged_softcap_sm80_cu_cf07d2ef_40384cuda3std3__45__cpo4cendE
	.align		8
        /*0020*/ 	.dword	_ZN79_INTERNAL_eedeaa7d_43_flash_fwd_hdim64_bf16_paged_softcap_sm80_cu_cf07d2ef_40384cuda3std3__481_GLOBAL__N__eedeaa7d_43_flash_fwd_hdim64_bf16_paged_softcap_sm80_cu_cf07d2ef_40386ignoreE
	.align		8
        /*0028*/ 	.dword	_ZN79_INTERNAL_eedeaa7d_43_flash_fwd_hdim64_bf16_paged_softcap_sm80_cu_cf07d2ef_40384cuda3std3__419piecewise_constructE
	.align		8
        /*0030*/ 	.dword	_ZN79_INTERNAL_eedeaa7d_43_flash_fwd_hdim64_bf16_paged_softcap_sm80_cu_cf07d2ef_40384cuda3std3__48in_placeE
	.align		8
        /*0038*/ 	.dword	_ZN79_INTERNAL_eedeaa7d_43_flash_fwd_hdim64_bf16_paged_softcap_sm80_cu_cf07d2ef_40384cuda3std6ranges3__45__cpo4swapE
	.align		8
        /*0040*/ 	.dword	_ZN79_INTERNAL_eedeaa7d_43_flash_fwd_hdim64_bf16_paged_softcap_sm80_cu_cf07d2ef_40384cuda3std6ranges3__45__cpo9iter_moveE
	.align		8
        /*0048*/ 	.dword	_ZN79_INTERNAL_eedeaa7d_43_flash_fwd_hdim64_bf16_paged_softcap_sm80_cu_cf07d2ef_40384cute7productE
	.align		8
        /*0050*/ 	.dword	_ZN79_INTERNAL_eedeaa7d_43_flash_fwd_hdim64_bf16_paged_softcap_sm80_cu_cf07d2ef_40384cute1_E


//--------------------- .nv.constant0._ZN7cutlass13device_kernelIN5flash19enable_sm80_to_sm89INS1_16FlashAttnFwdSm80INS1_25CollectiveMainloopFwdSm80ILi4ELi1ELb0EN4cute5tupleIJNS5_1CILi128EEENS7_ILi112EEENS7_ILi64EEEEEELi64ENS_10bfloat16_tEfNS_4arch4Sm80ELb0ELb0ELb1ELb0ELb1ELb0ELb1ELb0EEENS1_21CollectiveEpilogueFwdINS6_IJS8_SA_S9_EEENS6_IJNS7_ILi1EEESI_SI_EEESC_SE_Li128ELb0ELb1ELb0ELb0EEENS1_19SingleTileSchedulerILb0ELb0ELb1ELi128EEEEEEEEEvNT_6ParamsE --------------------------
	.section	.nv.constant0._ZN7cutlass13device_kernelIN5flash19enable_sm80_to_sm89INS1_16FlashAttnFwdSm80INS1_25CollectiveMainloopFwdSm80ILi4ELi1ELb0EN4cute5tupleIJNS5_1CILi128EEENS7_ILi112EEENS7_ILi64EEEEEELi64ENS_10bfloat16_tEfNS_4arch4Sm80ELb0ELb0ELb1ELb0ELb1ELb0ELb1ELb0EEENS1_21CollectiveEpilogueFwdINS6_IJS8_SA_S9_EEENS6_IJNS7_ILi1EEESI_SI_EEESC_SE_Li128ELb0ELb1ELb0ELb0EEENS1_19SingleTileSchedulerILb0ELb0ELb1ELi128EEEEEEEEEvNT_6ParamsE,"a",@progbits
	.sectionflags	@""
	.align	4
.nv.constant0._ZN7cutlass13device_kernelIN5flash19enable_sm80_to_sm89INS1_16FlashAttnFwdSm80INS1_25CollectiveMainloopFwdSm80ILi4ELi1ELb0EN4cute5tupleIJNS5_1CILi128EEENS7_ILi112EEENS7_ILi64EEEEEELi64ENS_10bfloat16_tEfNS_4arch4Sm80ELb0ELb0ELb1ELb0ELb1ELb0ELb1ELb0EEENS1_21CollectiveEpilogueFwdINS6_IJS8_SA_S9_EEENS6_IJNS7_ILi1EEESI_SI_EEESC_SE_Li128ELb0ELb1ELb0ELb0EEENS1_19SingleTileSchedulerILb0ELb0ELb1ELi128EEEEEEEEEvNT_6ParamsE:
	.zero		1400


//--------------------- .nv.constant0._ZN7cutlass13device_kernelIN5flash19enable_sm80_to_sm89INS1_16FlashAttnFwdSm80INS1_25CollectiveMainloopFwdSm80ILi4ELi1ELb0EN4cute5tupleIJNS5_1CILi128EEENS7_ILi112EEENS7_ILi64EEEEEELi64ENS_10bfloat16_tEfNS_4arch4Sm80ELb0ELb0ELb1ELb1ELb1ELb0ELb1ELb0EEENS1_21CollectiveEpilogueFwdINS6_IJS8_SA_S9_EEENS6_IJNS7_ILi1EEESI_SI_EEESC_SE_Li128ELb1ELb1ELb0ELb0EEENS1_19SingleTileSchedulerILb1ELb0ELb1ELi128EEEEEEEEEvNT_6ParamsE --------------------------
	.section	.nv.constant0._ZN7cutlass13device_kernelIN5flash19enable_sm80_to_sm89INS1_16FlashAttnFwdSm80INS1_25CollectiveMainloopFwdSm80ILi4ELi1ELb0EN4cute5tupleIJNS5_1CILi128EEENS7_ILi112EEENS7_ILi64EEEEEELi64ENS_10bfloat16_tEfNS_4arch4Sm80ELb0ELb0ELb1ELb1ELb1ELb0ELb1ELb0EEENS1_21CollectiveEpilogueFwdINS6_IJS8_SA_S9_EEENS6_IJNS7_ILi1EEESI_SI_EEESC_SE_Li128ELb1ELb1ELb0ELb0EEENS1_19SingleTileSchedulerILb1ELb0ELb1ELi128EEEEEEEEEvNT_6ParamsE,"a",@progbits
	.sectionflags	@""
	.align	4
.nv.constant0._ZN7cutlass13device_kernelIN5flash19enable_sm80_to_sm89INS1_16FlashAttnFwdSm80INS1_25CollectiveMainloopFwdSm80ILi4ELi1ELb0EN4cute5tupleIJNS5_1CILi128EEENS7_ILi112EEENS7_ILi64EEEEEELi64ENS_10bfloat16_tEfNS_4arch4Sm80ELb0ELb0ELb1ELb1ELb1ELb0ELb1ELb0EEENS1_21CollectiveEpilogueFwdINS6_IJS8_SA_S9_EEENS6_IJNS7_ILi1EEESI_SI_EEESC_SE_Li128ELb1ELb1ELb0ELb0EEENS1_19SingleTileSchedulerILb1ELb0ELb1ELi128EEEEEEEEEvNT_6ParamsE:
	.zero		1400


//--------------------- .nv.constant0._ZN7cutlass13device_kernelIN5flash19enable_sm80_to_sm89INS1_16FlashAttnFwdSm80INS1_25CollectiveMainloopFwdSm80ILi4ELi1ELb0EN4cute5tupleIJNS5_1CILi128EEENS7_ILi112EEENS7_ILi64EEEEEELi64ENS_10bfloat16_tEfNS_4arch4Sm80ELb0ELb0ELb1ELb1ELb1ELb1ELb1ELb0EEENS1_21CollectiveEpilogueFwdINS6_IJS8_SA_S9_EEENS6_IJNS7_ILi1EEESI_SI_EEESC_SE_Li128ELb1ELb1ELb0ELb0EEENS1_19SingleTileSchedulerILb1ELb0ELb1ELi128EEEEEEEEEvNT_6ParamsE --------------------------
	.section	.nv.constant0._ZN7cutlass13device_kernelIN5flash19enable_sm80_to_sm89INS1_16FlashAttnFwdSm80INS1_25CollectiveMainloopFwdSm80ILi4ELi1ELb0EN4cute5tupleIJNS5_1CILi128EEENS7_ILi112EEENS7_ILi64EEEEEELi64ENS_10bfloat16_tEfNS_4arch4Sm80ELb0ELb0ELb1ELb1ELb1ELb1ELb1ELb0EEENS1_21CollectiveEpilogueFwdINS6_IJS8_SA_S9_EEENS6_IJNS7_ILi1EEESI_SI_EEESC_SE_Li128ELb1ELb1ELb0ELb0EEENS1_19SingleTileSchedulerILb1ELb0ELb1ELi128EEEEEEEEEvNT_6ParamsE,"a",@progbits
	.sectionflags	@""
	.align	4
.nv.constant0._ZN7cutlass13device_kernelIN5flash19enable_sm80_to_sm89INS1_16FlashAttnFwdSm80INS1_25CollectiveMainloopFwdSm80ILi4ELi1ELb0EN4cute5tupleIJNS5_1CILi128EEENS7_ILi112EEENS7_ILi64EEEEEELi64ENS_10bfloat16_tEfNS_4arch4Sm80ELb0ELb0ELb1ELb1ELb1ELb1ELb1ELb0EEENS1_21CollectiveEpilogueFwdINS6_IJS8_SA_S9_EEENS6_IJNS7_ILi1EEESI_SI_EEESC_SE_Li128ELb1ELb1ELb0ELb0EEENS1_19SingleTileSchedulerILb1ELb0ELb1ELi128EEEEEEEEEvNT_6ParamsE:
	.zero		1400


//--------------------- .nv.constant0._ZN7cutlass13device_kernelIN5flash19enable_sm80_to_sm89INS1_16FlashAttnFwdSm80INS1_25CollectiveMainloopFwdSm80ILi4ELi1ELb0EN4cute5tupleIJNS5_1CILi128EEENS7_ILi96EEENS7_ILi64EEEEEELi64ENS_10bfloat16_tEfNS_4arch4Sm80ELb0ELb1ELb1ELb0ELb1ELb0ELb1ELb0EEENS1_21CollectiveEpilogueFwdINS6_IJS8_SA_S9_EEENS6_IJNS7_ILi1EEESI_SI_EEESC_SE_Li128ELb0ELb1ELb0ELb0EEENS1_19SingleTileSchedulerILb0ELb0ELb1ELi128EEEEEEEEEvNT_6ParamsE --------------------------
	.section	.nv.constant0._ZN7cutlass13device_kernelIN5flash19enable_sm80_to_sm89INS1_16FlashAttnFwdSm80INS1_25CollectiveMainloopFwdSm80ILi4ELi1ELb0EN4cute5tupleIJNS5_1CILi128EEENS7_ILi96EEENS7_ILi64EEEEEELi64ENS_10bfloat16_tEfNS_4arch4Sm80ELb0ELb1ELb1ELb0ELb1ELb0ELb1ELb0EEENS1_21CollectiveEpilogueFwdINS6_IJS8_SA_S9_EEENS6_IJNS7_ILi1EEESI_SI_EEESC_SE_Li128ELb0ELb1ELb0ELb0EEENS1_19SingleTileSchedulerILb0ELb0ELb1ELi128EEEEEEEEEvNT_6ParamsE,"a",@progbits
	.sectionflags	@""
	.align	4
.nv.constant0._ZN7cutlass13device_kernelIN5flash19enable_sm80_to_sm89INS1_16FlashAttnFwdSm80INS1_25CollectiveMainloopFwdSm80ILi4ELi1ELb0EN4cute5tupleIJNS5_1CILi128EEENS7_ILi96EEENS7_ILi64EEEEEELi64ENS_10bfloat16_tEfNS_4arch4Sm80ELb0ELb1ELb1ELb0ELb1ELb0ELb1ELb0EEENS1_21CollectiveEpilogueFwdINS6_IJS8_SA_S9_EEENS6_IJNS7_ILi1EEESI_SI_EEESC_SE_Li128ELb0ELb1ELb0ELb0EEENS1_19SingleTileSchedulerILb0ELb0ELb1ELi128EEEEEEEEEvNT_6ParamsE:
	.zero		1400


//--------------------- .nv.constant0._ZN7cutlass13device_kernelIN5flash19enable_sm80_to_sm89INS1_16FlashAttnFwdSm80INS1_25CollectiveMainloopFwdSm80ILi4ELi1ELb0EN4cute5tupleIJNS5_1CILi128EEENS7_ILi96EEENS7_ILi64EEEEEELi64ENS_10bfloat16_tEfNS_4arch4Sm80ELb0ELb1ELb1ELb1ELb1ELb0ELb1ELb0EEENS1_21CollectiveEpilogueFwdINS6_IJS8_SA_S9_EEENS6_IJNS7_ILi1EEESI_SI_EEESC_SE_Li128ELb1ELb1ELb0ELb0EEENS1_19SingleTileSchedulerILb1ELb0ELb1ELi128EEEEEEEEEvNT_6ParamsE --------------------------
	.section	.nv.constant0._ZN7cutlass13device_kernelIN5flash19enable_sm80_to_sm89INS1_16FlashAttnFwdSm80INS1_25CollectiveMainloopFwdSm80ILi4ELi1ELb0EN4cute5tupleIJNS5_1CILi128EEENS7_ILi96EEENS7_ILi64EEEEEELi64ENS_10bfloat16_tEfNS_4arch4Sm80ELb0ELb1ELb1ELb1ELb1ELb0ELb1ELb0EEENS1_21CollectiveEpilogueFwdINS6_IJS8_SA_S9_EEENS6_IJNS7_ILi1EEESI_SI_EEESC_SE_Li128ELb1ELb1ELb0ELb0EEENS1_19SingleTileSchedulerILb1ELb0ELb1ELi128EEEEEEEEEvNT_6ParamsE,"a",@progbits
	.sectionflags	@""
	.align	4
.nv.constant0._ZN7cutlass13device_kernelIN5flash19enable_sm80_to_sm89INS1_16FlashAttnFwdSm80INS1_25CollectiveMainloopFwdSm80ILi4ELi1ELb0EN4cute5tupleIJNS5_1CILi128EEENS7_ILi96EEENS7_ILi64EEEEEELi64ENS_10bfloat16_tEfNS_4arch4Sm80ELb0ELb1ELb1ELb1ELb1ELb0ELb1ELb0EEENS1_21CollectiveEpilogueFwdINS6_IJS8_SA_S9_EEENS6_IJNS7_ILi1EEESI_SI_EEESC_SE_Li128ELb1ELb1ELb0ELb0EEENS1_19SingleTileSchedulerILb1ELb0ELb1ELi128EEEEEEEEEvNT_6ParamsE:
	.zero		1400


//--------------------- .nv.constant0._ZN7cutlass13device_kernelIN5flash19enable_sm80_to_sm89INS1_16FlashAttnFwdSm80INS1_25CollectiveMainloopFwdSm80ILi4ELi1ELb0EN4cute5tupleIJNS5_1CILi128EEENS7_ILi96EEENS7_ILi64EEEEEELi64ENS_10bfloat16_tEfNS_4arch4Sm80ELb0ELb1ELb1ELb1ELb1ELb1ELb1ELb0EEENS1_21CollectiveEpilogueFwdINS6_IJS8_SA_S9_EEENS6_IJNS7_ILi1EEESI_SI_EEESC_SE_Li128ELb1ELb1ELb0ELb0EEENS1_19SingleTileSchedulerILb1ELb0ELb1ELi128EEEEEEEEEvNT_6ParamsE --------------------------
	.section	.nv.constant0._ZN7cutlass13device_kernelIN5flash19enable_sm80_to_sm89INS1_16FlashAttnFwdSm80INS1_25CollectiveMainloopFwdSm80ILi4ELi1ELb0EN4cute5tupleIJNS5_1CILi128EEENS7_ILi96EEENS7_ILi64EEEEEELi64ENS_10bfloat16_tEfNS_4arch4Sm80ELb0ELb1ELb1ELb1ELb1ELb1ELb1ELb0EEENS1_21CollectiveEpilogueFwdINS6_IJS8_SA_S9_EEENS6_IJNS7_ILi1EEESI_SI_EEESC_SE_Li128ELb1ELb1ELb0ELb0EEENS1_19SingleTileSchedulerILb1ELb0ELb1ELi128EEEEEEEEEvNT_6ParamsE,"a",@progbits
	.sectionflags	@""
	.align	4
.nv.constant0._ZN7cutlass13device_kernelIN5flash19enable_sm80_to_sm89INS1_16FlashAttnFwdSm80INS1_25CollectiveMainloopFwdSm80ILi4ELi1ELb0EN4cute5tupleIJNS5_1CILi128EEENS7_ILi96EEENS7_ILi64EEEEEELi64ENS_10bfloat16_tEfNS_4arch4Sm80ELb0ELb1ELb1ELb1ELb1ELb1ELb1ELb0EEENS1_21CollectiveEpilogueFwdINS6_IJS8_SA_S9_EEENS6_IJNS7_ILi1EEESI_SI_EEESC_SE_Li128ELb1ELb1ELb0ELb0EEENS1_19SingleTileSchedulerILb1ELb0ELb1ELi128EEEEEEEEEvNT_6ParamsE:
	.zero		1400


//--------------------- .nv.constant0._ZN7cutlass13device_kernelIN5flash19enable_sm80_to_sm89INS1_16FlashAttnFwdSm80INS1_25CollectiveMainloopFwdSm80ILi4ELi1ELb0EN4cute5tupleIJNS5_1CILi128EEENS7_ILi112EEENS7_ILi64EEEEEELi64ENS_10bfloat16_tEfNS_4arch4Sm80ELb1ELb0ELb1ELb0ELb1ELb0ELb1ELb0EEENS1_21CollectiveEpilogueFwdINS6_IJS8_SA_S9_EEENS6_IJNS7_ILi1EEESI_SI_EEESC_SE_Li128ELb0ELb1ELb0ELb0EEENS1_30DynamicPersistentTileSchedulerILi128ELi128ELb0ELb1ELb0EEEEEEEEEvNT_6ParamsE --------------------------
	.section	.nv.constant0._ZN7cutlass13device_kernelIN5flash19enable_sm80_to_sm89INS1_16FlashAttnFwdSm80INS1_25CollectiveMainloopFwdSm80ILi4ELi1ELb0EN4cute5tupleIJNS5_1CILi128EEENS7_ILi112EEENS7_ILi64EEEEEELi64ENS_10bfloat16_tEfNS_4arch4Sm80ELb1ELb0ELb1ELb0ELb1ELb0ELb1ELb0EEENS1_21CollectiveEpilogueFwdINS6_IJS8_SA_S9_EEENS6_IJNS7_ILi1EEESI_SI_EEESC_SE_Li128ELb0ELb1ELb0ELb0EEENS1_30DynamicPersistentTileSchedulerILi128ELi128ELb0ELb1ELb0EEEEEEEEEvNT_6ParamsE,"a",@progbits
	.sectionflags	@""
	.align	4
.nv.constant0._ZN7cutlass13device_kernelIN5flash19enable_sm80_to_sm89INS1_16FlashAttnFwdSm80INS1_25CollectiveMainloopFwdSm80ILi4ELi1ELb0EN4cute5tupleIJNS5_1CILi128EEENS7_ILi112EEENS7_ILi64EEEEEELi64ENS_10bfloat16_tEfNS_4arch4Sm80ELb1ELb0ELb1ELb0ELb1ELb0ELb1ELb0EEENS1_21CollectiveEpilogueFwdINS6_IJS8_SA_S9_EEENS6_IJNS7_ILi1EEESI_SI_EEESC_SE_Li128ELb0ELb1ELb0ELb0EEENS1_30DynamicPersistentTileSchedulerILi128ELi128ELb0ELb1ELb0EEEEEEEEEvNT_6ParamsE:
	.zero		1416


//--------------------- .nv.constant0._ZN7cutlass13device_kernelIN5flash19enable_sm80_to_sm89INS1_16FlashAttnFwdSm80INS1_25CollectiveMainloopFwdSm80ILi4ELi1ELb0EN4cute5tupleIJNS5_1CILi128EEENS7_ILi112EEENS7_ILi64EEEEEELi64ENS_10bfloat16_tEfNS_4arch4Sm80ELb1ELb0ELb1ELb1ELb1ELb0ELb1ELb0EEENS1_21CollectiveEpilogueFwdINS6_IJS8_SA_S9_EEENS6_IJNS7_ILi1EEESI_SI_EEESC_SE_Li128ELb1ELb1ELb0ELb0EEENS1_19SingleTileSchedulerILb1ELb0ELb1ELi128EEEEEEEEEvNT_6ParamsE --------------------------
	.section	.nv.constant0._ZN7cutlass13device_kernelIN5flash19enable_sm80_to_sm89INS1_16FlashAttnFwdSm80INS1_25CollectiveMainloopFwdSm80ILi4ELi1ELb0EN4cute5tupleIJNS5_1CILi128EEENS7_ILi112EEENS7_ILi64EEEEEELi64ENS_10bfloat16_tEfNS_4arch4Sm80ELb1ELb0ELb1ELb1ELb1ELb0ELb1ELb0EEENS1_21CollectiveEpilogueFwdINS6_IJS8_SA_S9_EEENS6_IJNS7_ILi1EEESI_SI_EEESC_SE_Li128ELb1ELb1ELb0ELb0EEENS1_19SingleTileSchedulerILb1ELb0ELb1ELi128EEEEEEEEEvNT_6ParamsE,"a",@progbits
	.sectionflags	@""
	.align	4
.nv.constant0._ZN7cutlass13device_kernelIN5flash19enable_sm80_to_sm89INS1_16FlashAttnFwdSm80INS1_25CollectiveMainloopFwdSm80ILi4ELi1ELb0EN4cute5tupleIJNS5_1CILi128EEENS7_ILi112EEENS7_ILi64EEEEEELi64ENS_10bfloat16_tEfNS_4arch4Sm80ELb1ELb0ELb1ELb1ELb1ELb0ELb1ELb0EEENS1_21CollectiveEpilogueFwdINS6_IJS8_SA_S9_EEENS6_IJNS7_ILi1EEESI_SI_EEESC_SE_Li128ELb1ELb1ELb0ELb0EEENS1_19SingleTileSchedulerILb1ELb0ELb1ELi128EEEEEEEEEvNT_6ParamsE:
	.zero		1400


//--------------------- .nv.constant0._ZN7cutlass13device_kernelIN5flash19enable_sm80_to_sm89INS1_16FlashAttnFwdSm80INS1_25CollectiveMainloopFwdSm80ILi4ELi1ELb0EN4cute5tupleIJNS5_1CILi128EEENS7_ILi112EEENS7_ILi64EEEEEELi64ENS_10bfloat16_tEfNS_4arch4Sm80ELb1ELb0ELb1ELb1ELb1ELb1ELb1ELb0EEENS1_21CollectiveEpilogueFwdINS6_IJS8_SA_S9_EEENS6_IJNS7_ILi1EEESI_SI_EEESC_SE_Li128ELb1ELb1ELb0ELb0EEENS1_19SingleTileSchedulerILb1ELb0ELb1ELi128EEEEEEEEEvNT_6ParamsE --------------------------
	.section	.nv.constant0._ZN7cutlass13device_kernelIN5flash19enable_sm80_to_sm89INS1_16FlashAttnFwdSm80INS1_25CollectiveMainloopFwdSm80ILi4ELi1ELb0EN4cute5tupleIJNS5_1CILi128EEENS7_ILi112EEENS7_ILi64EEEEEELi64ENS_10bfloat16_tEfNS_4arch4Sm80ELb1ELb0ELb1ELb1ELb1ELb1ELb1ELb0EEENS1_21CollectiveEpilogueFwdINS6_IJS8_SA_S9_EEENS6_IJNS7_ILi1EEESI_SI_EEESC_SE_Li128ELb1ELb1ELb0ELb0EEENS1_19SingleTileSchedulerILb1ELb0ELb1ELi128EEEEEEEEEvNT_6ParamsE,"a",@progbits
	.sectionflags	@""
	.align	4
.nv.constant0._ZN7cutlass13device_kernelIN5flash19enable_sm80_to_sm89INS1_16FlashAttnFwdSm80INS1_25CollectiveMainloopFwdSm80ILi4ELi1ELb0EN4cute5tupleIJNS5_1CILi128EEENS7_ILi112EEENS7_ILi64EEEEEELi64ENS_10bfloat16_tEfNS_4arch4Sm80ELb1ELb0ELb1ELb1ELb1ELb1ELb1ELb0EEENS1_21CollectiveEpilogueFwdINS6_IJS8_SA_S9_EEENS6_IJNS7_ILi1EEESI_SI_EEESC_SE_Li128ELb1ELb1ELb0ELb0EEENS1_19SingleTileSchedulerILb1ELb0ELb1ELi128EEEEEEEEEvNT_6ParamsE:
	.zero		1400


//--------------------- .text._ZN7cutlass13device_kernelIN5flash19enable_sm80_to_sm89INS1_16FlashAttnFwdSm80INS1_25CollectiveMainloopFwdSm80ILi4ELi1ELb0EN4cute5tupleIJNS5_1CILi128EEENS7_ILi112EEENS7_ILi64EEEEEELi64ENS_10bfloat16_tEfNS_4arch4Sm80ELb0ELb0ELb1ELb0ELb1ELb0ELb1ELb0EEENS1_21CollectiveEpilogueFwdINS6_IJS8_SA_S9_EEENS6_IJNS7_ILi1EEESI_SI_EEESC_SE_Li128ELb0ELb1ELb0ELb0EEENS1_19SingleTileSchedulerILb0ELb0ELb1ELi128EEEEEEEEEvNT_6ParamsE --------------------------
	.section	.text._ZN7cutlass13device_kernelIN5flash19enable_sm80_to_sm89INS1_16FlashAttnFwdSm80INS1_25CollectiveMainloopFwdSm80ILi4ELi1ELb0EN4cute5tupleIJNS5_1CILi128EEENS7_ILi112EEENS7_ILi64EEEEEELi64ENS_10bfloat16_tEfNS_4arch4Sm80ELb0ELb0ELb1ELb0ELb1ELb0ELb1ELb0EEENS1_21CollectiveEpilogueFwdINS6_IJS8_SA_S9_EEENS6_IJNS7_ILi1EEESI_SI_EEESC_SE_Li128ELb0ELb1ELb0ELb0EEENS1_19SingleTileSchedulerILb0ELb0ELb1ELi128EEEEEEEEEvNT_6ParamsE,"ax",@progbits
	.sectioninfo	@"SHI_REGISTERS=255"
	.align	128
.text._ZN7cutlass13device_kernelIN5flash19enable_sm80_to_sm89INS1_16FlashAttnFwdSm80INS1_25CollectiveMainloopFwdSm80ILi4ELi1ELb0EN4cute5tupleIJNS5_1CILi128EEENS7_ILi112EEENS7_ILi64EEEEEELi64ENS_10bfloat16_tEfNS_4arch4Sm80ELb0ELb0ELb1ELb0ELb1ELb0ELb1ELb0EEENS1_21CollectiveEpilogueFwdINS6_IJS8_SA_S9_EEENS6_IJNS7_ILi1EEESI_SI_EEESC_SE_Li128ELb0ELb1ELb0ELb0EEENS1_19SingleTileSchedulerILb0ELb0ELb1ELi128EEEEEEEEEvNT_6ParamsE:
        .type           _ZN7cutlass13device_kernelIN5flash19enable_sm80_to_sm89INS1_16FlashAttnFwdSm80INS1_25CollectiveMainloopFwdSm80ILi4ELi1ELb0EN4cute5tupleIJNS5_1CILi128EEENS7_ILi112EEENS7_ILi64EEEEEELi64ENS_10bfloat16_tEfNS_4arch4Sm80ELb0ELb0ELb1ELb0ELb1ELb0ELb1ELb0EEENS1_21CollectiveEpilogueFwdINS6_IJS8_SA_S9_EEENS6_IJNS7_ILi1EEESI_SI_EEESC_SE_Li128ELb0ELb1ELb0ELb0EEENS1_19SingleTileSchedulerILb0ELb0ELb1ELi128EEEEEEEEEvNT_6ParamsE,@function
        .size           _ZN7cutlass13device_kernelIN5flash19enable_sm80_to_sm89INS1_16FlashAttnFwdSm80INS1_25CollectiveMainloopFwdSm80ILi4ELi1ELb0EN4cute5tupleIJNS5_1CILi128EEENS7_ILi112EEENS7_ILi64EEEEEELi64ENS_10bfloat16_tEfNS_4arch4Sm80ELb0ELb0ELb1ELb0ELb1ELb0ELb1ELb0EEENS1_21CollectiveEpilogueFwdINS6_IJS8_SA_S9_EEENS6_IJNS7_ILi1EEESI_SI_EEESC_SE_Li128ELb0ELb1ELb0ELb0EEENS1_19SingleTileSchedulerILb0ELb0ELb1ELi128EEEEEEEEEvNT_6ParamsE,(.L_x_798 - _ZN7cutlass13device_kernelIN5flash19enable_sm80_to_sm89INS1_16FlashAttnFwdSm80INS1_25CollectiveMainloopFwdSm80ILi4ELi1ELb0EN4cute5tupleIJNS5_1CILi128EEENS7_ILi112EEENS7_ILi64EEEEEELi64ENS_10bfloat16_tEfNS_4arch4Sm80ELb0ELb0ELb1ELb0ELb1ELb0ELb1ELb0EEENS1_21CollectiveEpilogueFwdINS6_IJS8_SA_S9_EEENS6_IJNS7_ILi1EEESI_SI_EEESC_SE_Li128ELb0ELb1ELb0ELb0EEENS1_19SingleTileSchedulerILb0ELb0ELb1ELi128EEEEEEEEEvNT_6ParamsE)
        .other          _ZN7cutlass13device_kernelIN5flash19enable_sm80_to_sm89INS1_16FlashAttnFwdSm80INS1_25CollectiveMainloopFwdSm80ILi4ELi1ELb0EN4cute5tupleIJNS5_1CILi128EEENS7_ILi112EEENS7_ILi64EEEEEELi64ENS_10bfloat16_tEfNS_4arch4Sm80ELb0ELb0ELb1ELb0ELb1ELb0ELb1ELb0EEENS1_21CollectiveEpilogueFwdINS6_IJS8_SA_S9_EEENS6_IJNS7_ILi1EEESI_SI_EEESC_SE_Li128ELb0ELb1ELb0ELb0EEENS1_19SingleTileSchedulerILb0ELb0ELb1ELi128EEEEEEEEEvNT_6ParamsE,@"STO_CUDA_ENTRY STV_DEFAULT"
_ZN7cutlass13device_kernelIN5flash19enable_sm80_to_sm89INS1_16FlashAttnFwdSm80INS1_25CollectiveMainloopFwdSm80ILi4ELi1ELb0EN4cute5tupleIJNS5_1CILi128EEENS7_ILi112EEENS7_ILi64EEEEEELi64ENS_10bfloat16_tEfNS_4arch4Sm80ELb0ELb0ELb1ELb0ELb1ELb0ELb1ELb0EEENS1_21CollectiveEpilogueFwdINS6_IJS8_SA_S9_EEENS6_IJNS7_ILi1EEESI_SI_EEESC_SE_Li128ELb0ELb1ELb0ELb0EEENS1_19SingleTileSchedulerILb0ELb0ELb1ELi128EEEEEEEEEvNT_6ParamsE:
[----:B------:R-:W-:-:S03]  /*0000*/  MOV R1, c[0x0][0x28] ;  /* 0x00000a0000017a02 */ /* 0x000fc60000000f00 */
[----:B------:R-:W1:Y:S01]  /*0010*/  S2UR UR14, SR_CTAID.Z ;  /* 0x00000000000e79c3 */ /* 0x000e620000002700 */
[----:B------:R-:W-:Y:S02]  /*0020*/  IADD3 R1, R1, -0x78, RZ ;  /* 0xffffff8801017810 */ /* 0x000fe40007ffe0ff */
[----:B-1----:R-:W-:-:S13]  /*0030*/  ISETP.LE.AND P0, PT, RZ, UR14, PT ;  /* 0x0000000eff007c0c */ /* 0x002fda000bf03270 */
[----:B------:R-:W-:Y:S05]  /*0040*/  @!P0 EXIT ;  /* 0x000000000000894d */ /* 0x000fea0003800000 */
[----:B------:R-:W-:Y:S02]  /*0050*/  ULDC.64 UR4, c[0x0][0x340] ;  /* 0x0000d00000047ab9 */ /* 0x000fe40000000a00 */
[----:B------:R-:W-:Y:S02]  /*0060*/  UISETP.NE.U32.AND UP1, UPT, URZ, UR4, UPT ;  /* 0x000000043f00728c */ /* 0x000fe4000bf25070 */
[----:B------:R-:W-:Y:S02]  /*0070*/  ULDC.64 UR8, c[0x0][0x340] ;  /* 0x0000d00000087ab9 */ /* 0x000fe40000000a00 */
[----:B------:R-:W-:Y:S02]  /*0080*/  UISETP.NE.AND.EX UP1, UPT, URZ, UR5, UPT, UP1 ;  /* 0x000000053f00728c */ /* 0x000fe4000bf25310 */
[----:B------:R-:W-:Y:S02]  /*0090*/  ULDC.64 UR12, c[0x0][0x118] ;  /* 0x00004600000c7ab9 */ /* 0x000fe40000000a00 */
[----:B------:R-:W-:-:S02]  /*00a0*/  ULDC.64 UR4, c[0x0][0x370] ;  /* 0x0000dc0000047ab9 */ /* 0x000fc40000000a00 */
[----:B------:R-:W-:Y:S01]  /*00b0*/  PLOP3.LUT P1, PT, PT, PT, UP1, 0x80, 0x0 ;  /* 0x000000000000781c */ /* 0x000fe20003f2f018 */
[----:B------:R-:W-:-:S04]  /*00c0*/  UISETP.NE.U32.AND UP0, UPT, URZ, UR4, UPT ;  /* 0x000000043f00728c */ /* 0x000fc8000bf05070 */
[----:B------:R-:W-:Y:S02]  /*00d0*/  @UP1 UMOV UR6, 0x4 ;  /* 0x0000000400061882 */ /* 0x000fe40000000000 */
[----:B------:R-:W-:Y:S02]  /*00e0*/  @UP1 UIMAD.WIDE UR6, UR14, UR6, UR8 ;  /* 0x000000060e0612a5 */ /* 0x000fe4000f8e0208 */
[----:B------:R-:W-:-:S04]  /*00f0*/  UISETP.NE.AND.EX UP0, UPT, URZ, UR5, UPT, UP0 ;  /* 0x000000053f00728c */ /* 0x000fc8000bf05300 */
[----:B------:R-:W-:Y:S02]  /*0100*/  IMAD.U32 R2, RZ, RZ, UR6 ;  /* 0x00000006ff027e24 */ /* 0x000fe4000f8e00ff */
[----:B------:R-:W-:Y:S01]  /*0110*/  IMAD.U32 R3, RZ, RZ, UR7 ;  /* 0x00000007ff037e24 */ /* 0x000fe2000f8e00ff */
[----:B------:R-:W-:Y:S01]  /*0120*/  ULDC.64 UR6, c[0x0][0x370] ;  /* 0x0000dc0000067ab9 */ /* 0x000fe20000000a00 */
[----:B------:R-:W-:-:S03]  /*0130*/  PLOP3.LUT P2, PT, PT, PT, UP0, 0x80, 0x0 ;  /* 0x000000000000781c */ /* 0x000fc60003f4f008 */
[----:B------:R1:W2:Y:S01]  /*0140*/  @P1 LDG.E R12, [R2.64] ;  /* 0x0000000c020c1981 */ /* 0x0002a2000c1e1900 */
[----:B------:R-:W-:Y:S02]  /*0150*/  @UP0 UMOV UR4, 0x4 ;  /* 0x0000000400040882 */ /* 0x000fe40000000000 */
[----:B------:R-:W-:-:S06]  /*0160*/  @UP0 UIMAD.WIDE UR4, UR14, UR4, UR6 ;  /* 0x000000040e0402a5 */ /* 0x000fcc000f8e0206 */
[----:B-1----:R-:W-:Y:S02]  /*0170*/  IMAD.U32 R2, RZ, RZ, UR4 ;  /* 0x00000004ff027e24 */ /* 0x002fe4000f8e00ff */
[----:B------:R-:W-:Y:S01]  /*0180*/  IMAD.U32 R3, RZ, RZ, UR5 ;  /* 0x00000005ff037e24 */ /* 0x000fe2000f8e00ff */
[----:B------:R-:W1:Y:S01]  /*0190*/  S2R R41, SR_TID.X ;  /* 0x0000000000297919 */ /* 0x000e620000002100 */
[----:B------:R-:W3:Y:S03]  /*01a0*/  S2UR UR7, SR_CTAID.Y ;  /* 0x00000000000779c3 */ /* 0x000ee60000002600 */
[----:B------:R-:W4:Y:S01]  /*01b0*/  S2R R13, SR_CTAID.X ;  /* 0x00000000000d7919 */ /* 0x000f220000002500 */
[----:B------:R-:W-:Y:S01]  /*01c0*/  IMAD.MOV.U32 R19, RZ, RZ, c[0x0][0x2c4] ;  /* 0x0000b100ff137624 */ /* 0x000fe200078e00ff */
[----:B------:R-:W-:Y:S02]  /*01d0*/  ULDC.64 UR4, c[0x0][0x1b8] ;  /* 0x00006e0000047ab9 */ /* 0x000fe40000000a00 */
[----:B------:R5:W2:Y:S01]  /*01e0*/  @P2 LDG.E R14, [R2.64] ;  /* 0x0000000c020e2981 */ /* 0x000aa2000c1e1900 */
[----:B------:R-:W-:Y:S01]  /*01f0*/  USHF.R.S32.HI UR9, URZ, 0x1f, UR14 ;  /* 0x0000001f3f097899 */ /* 0x000fe2000801140e */
[C---:B------:R-:W-:Y:S01]  /*0200*/  ISETP.NE.AND P0, PT, R19.reuse, 0x1, PT ;  /* 0x000000011300780c */ /* 0x040fe20003f05270 */
[----:B------:R-:W-:-:S02]  /*0210*/  IMAD R19, R19, c[0x0][0x168], RZ ;  /* 0x00005a0013137a24 */ /* 0x000fc400078e02ff */
[----:B------:R-:W-:Y:S01]  /*0220*/  IMAD.MOV.U32 R248, RZ, RZ, RZ ;  /* 0x000000fffff87224 */ /* 0x000fe200078e00ff */
[----:B-1----:R-:W-:Y:S01]  /*0230*/  SHF.R.S32.HI R24, RZ, 0x1f, R41 ;  /* 0x0000001fff187819 */ /* 0x002fe20000011429 */
[----:B---3--:R-:W-:Y:S02]  /*0240*/  USHF.R.S32.HI UR6, URZ, 0x1f, UR7 ;  /* 0x0000001f3f067899 */ /* 0x008fe40008011407 */
[----:B------:R-:W-:Y:S01]  /*0250*/  UIMAD.WIDE.U32 UR10, UR7, UR4, URZ ;  /* 0x00000004070a72a5 */ /* 0x000fe2000f8e003f */
[CC--:B------:R-:W-:Y:S01]  /*0260*/  LEA.HI R9, R24.reuse, R41.reuse, RZ, 0x6 ;  /* 0x0000002918097211 */ /* 0x0c0fe200078f30ff */
[----:B------:R-:W-:Y:S01]  /*0270*/  UIMAD UR8, UR6, UR4, URZ ;  /* 0x00000004060872a4 */ /* 0x000fe2000f8e023f */
[----:B-----5:R-:W-:-:S03]  /*0280*/  LEA.HI R2, R24, R41, RZ, 0x3 ;  /* 0x0000002918027211 */ /* 0x020fc600078f18ff */
[----:B------:R-:W-:Y:S01]  /*0290*/  UIMAD UR8, UR7, UR5, UR8 ;  /* 0x00000005070872a4 */ /* 0x000fe2000f8e0208 */
[----:B------:R-:W-:Y:S02]  /*02a0*/  LOP3.LUT R0, R2, 0xfffffff8, RZ, 0xc0, !PT ;  /* 0xfffffff802007812 */ /* 0x000fe400078ec0ff */
[----:B------:R-:W-:Y:S01]  /*02b0*/  ULDC.64 UR4, c[0x0][0x1c0] ;  /* 0x0000700000047ab9 */ /* 0x000fe20000000a00 */
[----:B------:R-:W-:Y:S01]  /*02c0*/  SHF.R.S32.HI R17, RZ, 0x3, R2 ;  /* 0x00000003ff117819 */ /* 0x000fe20000011402 */
[----:B------:R-:W-:Y:S01]  /*02d0*/  UIADD3 UR11, UR11, UR8, URZ ;  /* 0x000000080b0b7290 */ /* 0x000fe2000fffe03f */
[----:B------:R-:W-:Y:S01]  /*02e0*/  IMAD.IADD R16, R41, 0x1, -R0 ;  /* 0x0000000129107824 */ /* 0x000fe200078e0a00 */
[----:B------:R-:W-:Y:S02]  /*02f0*/  UIMAD UR9, UR9, UR4, URZ ;  /* 0x00000004090972a4 */ /* 0x000fe4000f8e023f */
[----:B------:R-:W-:Y:S01]  /*0300*/  UIMAD.WIDE.U32 UR10, UR14, UR4, UR10 ;  /* 0x000000040e0a72a5 */ /* 0x000fe2000f8e000a */
[C---:B------:R-:W-:Y:S01]  /*0310*/  IMAD R193, R16.reuse, 0x10, R17 ;  /* 0x0000001010c17824 */ /* 0x040fe200078e0211 */
[----:B------:R-:W-:Y:S01]  /*0320*/  UIMAD UR5, UR14, UR5, UR9 ;  /* 0x000000050e0572a4 */ /* 0x000fe2000f8e0209 */
[----:B------:R-:W-:Y:S01]  /*0330*/  IMAD.SHL.U32 R92, R16, 0x8, RZ ;  /* 0x00000008105c7824 */ /* 0x000fe200078e00ff */
[----:B------:R-:W-:Y:S01]  /*0340*/  ULDC UR4, c[0x0][0x2ac] ;  /* 0x0000ab0000047ab9 */ /* 0x000fe20000000800 */
[----:B----4-:R-:W-:Y:S01]  /*0350*/  IMAD R7, R13, 0x80, R193 ;  /* 0x000000800d077824 */ /* 0x010fe200078e02c1 */
[----:B------:R-:W-:Y:S01]  /*0360*/  UIADD3 UR5, UR11, UR5, URZ ;  /* 0x000000050b057290 */ /* 0x000fe2000fffe03f */
[----:B------:R-:W-:Y:S01]  /*0370*/  IMAD.U32 R3, RZ, RZ, UR11 ;  /* 0x0000000bff037e24 */ /* 0x000fe2000f8e00ff */
[----:B------:R-:W-:Y:S01]  /*0380*/  STL [R1+0x24], R193 ;  /* 0x000024c101007387 */ /* 0x000fe20000100800 */
[----:B------:R-:W-:Y:S01]  /*0390*/  @P0 IMAD.HI.U32 R0, R7, c[0x0][0x2c8], RZ ;  /* 0x0000b20007000a27 */ /* 0x000fe200078e00ff */
[----:B------:R-:W-:Y:S01]  /*03a0*/  ISETP.GE.AND P5, PT, R92, c[0x0][0x198], PT ;  /* 0x000066005c007a0c */ /* 0x000fe20003fa6270 */
[----:B------:R-:W-:Y:S01]  /*03b0*/  UMOV UR11, URZ ;  /* 0x0000003f000b7c82 */ /* 0x000fe20008000000 */
[----:B------:R1:W-:Y:S01]  /*03c0*/  STL [R1+0x30], R7 ;  /* 0x0000300701007387 */ /* 0x0003e20000100800 */
[----:B------:R-:W-:Y:S01]  /*03d0*/  IMAD.MOV.U32 R4, RZ, RZ, R7 ;  /* 0x000000ffff047224 */ /* 0x000fe200078e0007 */
[----:B------:R-:W-:Y:S01]  /*03e0*/  @P0 SHF.R.U32.HI R4, RZ, c[0x0][0x2cc], R0 ;  /* 0x0000b300ff040a19 */ /* 0x000fe20000011600 */
[----:B------:R-:W-:Y:S01]  /*03f0*/  IMAD.U32 R2, RZ, RZ, UR10 ;  /* 0x0000000aff027e24 */ /* 0x000fe2000f8e00ff */
[----:B------:R-:W-:Y:S01]  /*0400*/  SHF.R.S32.HI R192, RZ, 0x1f, R92 ;  /* 0x0000001fffc07819 */ /* 0x000fe2000001145c */
[----:B------:R-:W-:Y:S01]  /*0410*/  IMAD.U32 R3, RZ, RZ, UR5 ;  /* 0x00000005ff037e24 */ /* 0x000fe2000f8e00ff */
[--C-:B------:R-:W-:Y:S01]  /*0420*/  SHF.R.S32.HI R5, RZ, 0x1f, R4.reuse ;  /* 0x0000001fff057819 */ /* 0x100fe20000011404 */
[----:B------:R-:W-:Y:S01]  /*0430*/  IMAD.MOV R0, RZ, RZ, -R4 ;  /* 0x000000ffff007224 */ /* 0x000fe200078e0a04 */
[----:B------:R-:W-:Y:S01]  /*0440*/  ULDC UR10, c[0x0][0x1d0] ;  /* 0x00007400000a7ab9 */ /* 0x000fe20000000800 */
[----:B------:R-:W-:Y:S01]  /*0450*/  IMAD.WIDE.U32 R2, R4, c[0x0][0x1b0], R2 ;  /* 0x00006c0004027a25 */ /* 0x000fe200078e0002 */
[----:B------:R-:W-:-:S02]  /*0460*/  UIMAD UR10, UR4, UR10, URZ ;  /* 0x0000000a040a72a4 */ /* 0x000fc4000f8e023f */
[----:B------:R-:W-:Y:S01]  /*0470*/  UMOV UR8, 0x70 ;  /* 0x0000007000087882 */ /* 0x000fe20000000000 */
[----:B------:R-:W-:Y:S01]  /*0480*/  IMAD R6, R5, c[0x0][0x1b0], RZ ;  /* 0x00006c0005067a24 */ /* 0x000fe200078e02ff */
[----:B------:R-:W-:Y:S01]  /*0490*/  UIADD3 UR5, UR10, 0x6f, URZ ;  /* 0x0000006f0a057890 */ /* 0x000fe2000fffe03f */
[----:B------:R-:W-:Y:S01]  /*04a0*/  IMAD R5, R0, c[0x0][0x2c4], R7 ;  /* 0x0000b10000057a24 */ /* 0x000fe200078e0207 */
[----:B------:R-:W-:Y:S01]  /*04b0*/  UMOV UR4, URZ ;  /* 0x0000003f00047c82 */ /* 0x000fe20008000000 */
[----:B------:R-:W-:Y:S01]  /*04c0*/  IMAD R0, R4, c[0x0][0x1b4], R6 ;  /* 0x00006d0004007a24 */ /* 0x000fe200078e0206 */
[----:B------:R-:W-:Y:S01]  /*04d0*/  UIMAD.WIDE UR4, UR5, -0x6db6db6d, UR4 ;  /* 0x92492493050478a5 */ /* 0x000fe2000f8e0204 */
[----:B------:R-:W-:Y:S01]  /*04e0*/  IMAD R13, R13, 0x80, R17 ;  /* 0x000000800d0d7824 */ /* 0x000fe200078e0211 */
[----:B------:R-:W-:Y:S01]  /*04f0*/  SHF.R.S32.HI R4, RZ, 0x1f, R5 ;  /* 0x0000001fff047819 */ /* 0x000fe20000011405 */
[----:B------:R-:W-:Y:S01]  /*0500*/  IMAD.IADD R3, R3, 0x1, R0 ;  /* 0x0000000103037824 */ /* 0x000fe200078e0200 */
[----:B------:R-:W-:-:S02]  /*0510*/  USHF.R.U32.HI UR9, URZ, 0x1f, UR5 ;  /* 0x0000001f3f097899 */ /* 0x000fc40008011605 */
[CC--:B------:R-:W-:Y:S01]  /*0520*/  ISETP.GE.AND P6, PT, R13.reuse, R19.reuse, PT ;  /* 0x000000130d00720c */ /* 0x0c0fe20003fc6270 */
[----:B------:R-:W-:Y:S01]  /*0530*/  IMAD R0, R4, c[0x0][0x1a8], RZ ;  /* 0x00006a0004007a24 */ /* 0x000fe200078e02ff */
[----:B------:R-:W-:Y:S01]  /*0540*/  IADD3 R10, R13, 0x10, RZ ;  /* 0x000000100d0a7810 */ /* 0x000fe20007ffe0ff */
[----:B------:R-:W-:Y:S01]  /*0550*/  IMAD.WIDE.U32 R2, R5, c[0x0][0x1a8], R2 ;  /* 0x00006a0005027a25 */ /* 0x000fe200078e0002 */
[----:B------:R-:W-:Y:S01]  /*0560*/  IADD3 R11, R13, 0x20, RZ ;  /* 0x000000200d0b7810 */ /* 0x000fe20007ffe0ff */
[----:B------:R-:W-:Y:S01]  /*0570*/  ULEA.HI.SX32 UR9, UR5, UR9, 0x1a ;  /* 0x0000000905097291 */ /* 0x000fe2000f8fd23f */
[-C--:B------:R-:W-:Y:S01]  /*0580*/  ISETP.GE.AND P3, PT, R10, R19.reuse, PT ;  /* 0x000000130a00720c */ /* 0x080fe20003f66270 */
[----:B------:R-:W-:Y:S01]  /*0590*/  IMAD R0, R5, c[0x0][0x1ac], R0 ;  /* 0x00006b0005007a24 */ /* 0x000fe200078e0200 */
[----:B-1----:R-:W-:Y:S01]  /*05a0*/  LEA R7, P0, R2, c[0x0][0x160], 0x1 ;  /* 0x0000580002077a11 */ /* 0x002fe200078008ff */
[----:B------:R-:W-:Y:S01]  /*05b0*/  IMAD.MOV.U32 R10, RZ, RZ, c[0x0][0x2b8] ;  /* 0x0000ae00ff0a7624 */ /* 0x000fe200078e00ff */
[----:B------:R-:W-:Y:S01]  /*05c0*/  ISETP.GE.AND P4, PT, R11, R19, PT ;  /* 0x000000130b00720c */ /* 0x000fe20003f86270 */
[----:B------:R-:W-:Y:S01]  /*05d0*/  IMAD.IADD R0, R3, 0x1, R0 ;  /* 0x0000000103007824 */ /* 0x000fe200078e0200 */
[----:B------:R-:W-:Y:S01]  /*05e0*/  IADD3 R11, R13, 0x50, RZ ;  /* 0x000000500d0b7810 */ /* 0x000fe20007ffe0ff */
[----:B------:R-:W1:Y:S01]  /*05f0*/  SHFL.IDX PT, R3, R7, RZ, 0x181f ;  /* 0x00181fff07037589 */ /* 0x000e6200000e0000 */
[----:B------:R-:W-:-:S02]  /*0600*/  UIMAD UR8, UR9, UR8, -0x70 ;  /* 0xffffff90090874a4 */ /* 0x000fc4000f8e0208 */
[----:B------:R-:W-:Y:S01]  /*0610*/  LEA.HI.X R6, R2, c[0x0][0x164], R0, 0x1, P0 ;  /* 0x0000590002067a11 */ /* 0x000fe200000f0c00 */
[----:B------:R-:W-:Y:S01]  /*0620*/  IMAD.SHL.U32 R0, R17, 0x40, RZ ;  /* 0x0000004011007824 */ /* 0x000fe200078e00ff */
[----:B------:R-:W-:Y:S01]  /*0630*/  SHFL.IDX PT, R4, R7, 0x1, 0x181f ;  /* 0x00381f0007047f89 */ /* 0x000fe200000e0000 */
[----:B------:R-:W-:-:S03]  /*0640*/  ULDC.64 UR4, c[0x0][0x2b0] ;  /* 0x0000ac0000047ab9 */ /* 0x000fc60000000a00 */
[----:B------:R-:W3:Y:S01]  /*0650*/  SHFL.IDX PT, R5, R6, RZ, 0x181f ;  /* 0x00181fff06057589 */ /* 0x000ee200000e0000 */
[----:B------:R-:W-:-:S03]  /*0660*/  LOP3.LUT R0, R0, 0x1c0, RZ, 0xc0, !PT ;  /* 0x000001c000007812 */ /* 0x000fc600078ec0ff */
[----:B------:R-:W4:Y:S01]  /*0670*/  SHFL.IDX PT, R8, R6, 0x1, 0x181f ;  /* 0x00381f0006087f89 */ /* 0x000f2200000e0000 */
[----:B------:R-:W-:Y:S02]  /*0680*/  SHF.R.U32.HI R2, RZ, 0x3, R0 ;  /* 0x00000003ff027819 */ /* 0x000fe40000011600 */
[----:B------:R-:W-:Y:S01]  /*0690*/  LOP3.LUT R0, R0, 0x38, R92, 0xf8, !PT ;  /* 0x0000003800007812 */ /* 0x000fe200078ef85c */
[----:B------:R-:W-:Y:S03]  /*06a0*/  SHFL.IDX PT, R15, R6, 0x5, 0x181f ;  /* 0x00b81f00060f7f89 */ /* 0x000fe600000e0000 */
[----:B------:R-:W-:Y:S01]  /*06b0*/  LOP3.LUT R0, R0, R2, RZ, 0x3c, !PT ;  /* 0x0000000200007212 */ /* 0x000fe200078e3cff */
[----:B------:R-:W-:Y:S01]  /*06c0*/  IMAD.SHL.U32 R2, R9, 0x8, RZ ;  /* 0x0000000809027824 */ /* 0x000fe200078e00ff */
[----:B------:R-:W-:Y:S04]  /*06d0*/  SHFL.IDX PT, R18, R6, 0x7, 0x181f ;  /* 0x00f81f0006127f89 */ /* 0x000fe800000e0000 */
[----:B------:R-:W-:Y:S01]  /*06e0*/  LOP3.LUT R191, R0, 0xfffffe00, R2, 0xf8, !PT ;  /* 0xfffffe0000bf7812 */ /* 0x000fe200078ef802 */
[----:B------:R-:W-:Y:S01]  /*06f0*/  SHFL.IDX PT, R9, R7, 0x2, 0x181f ;  /* 0x00581f0007097f89 */ /* 0x000fe200000e0000 */
[----:B-1----:R-:W-:-:S03]  /*0700*/  @!P6 LEA R2, P0, R92, R3, 0x1 ;  /* 0x000000035c02e211 */ /* 0x002fc600078008ff */
[----:B------:R-:W-:Y:S01]  /*0710*/  @!P6 IMAD.SHL.U32 R0, R191, 0x2, RZ ;  /* 0x00000002bf00e824 */ /* 0x000fe200078e00ff */
[----:B--2---:R1:W2:Y:S01]  /*0720*/  @P1 R2UR UR15, R12 ;  /* 0x000000000c0f13c2 */ /* 0x0042a200000e0000 */
[----:B---3--:R-:W-:Y:S01]  /*0730*/  @!P6 LEA.HI.X R3, R92, R5, R192, 0x1, P0 ;  /* 0x000000055c03e211 */ /* 0x008fe200000f0cc0 */
[----:B--2---:R-:W-:Y:S01]  /*0740*/  @!UP1 UMOV UR15, UR14 ;  /* 0x0000000e000f9c82 */ /* 0x004fe20008000000 */
[----:B------:R-:W-:Y:S01]  /*0750*/  ISETP.NE.AND P0, PT, R10, 0x1, PT ;  /* 0x000000010a00780c */ /* 0x000fe20003f05270 */
[----:B------:R-:W-:Y:S01]  /*0760*/  SHFL.IDX PT, R5, R6, 0x3, 0x181f ;  /* 0x00781f0006057f89 */ /* 0x000fe200000e0000 */
[----:B------:R-:W-:Y:S02]  /*0770*/  USHF.R.S32.HI UR14, URZ, 0x1f, UR15 ;  /* 0x0000001f3f0e7899 */ /* 0x000fe4000801140f */
[----:B------:R-:W-:Y:S01]  /*0780*/  UIMAD.WIDE.U32 UR16, UR15, UR4, URZ ;  /* 0x000000040f1072a5 */ /* 0x000fe2000f8e003f */
[----:B------:R2:W-:Y:S01]  /*0790*/  @!P6 LDGSTS.E.BYPASS.LTC128B.128 [R0+0x7100], [R2.64], !P5 ;  /* 0x071000000200efae */ /* 0x0005e2000e901d4c */
[----:B------:R-:W-:-:S03]  /*07a0*/  UIMAD UR14, UR14, UR4, URZ ;  /* 0x000000040e0e72a4 */ /* 0x000fc6000f8e023f */
[----:B------:R-:W-:Y:S01]  /*07b0*/  SHFL.IDX PT, R10, R6, 0x2, 0x181f ;  /* 0x00581f00060a7f89 */ /* 0x000fe200000e0000 */
[----:B------:R-:W-:-:S03]  /*07c0*/  UIMAD UR14, UR15, UR5, UR14 ;  /* 0x000000050f0e72a4 */ /* 0x000fc6000f8e020e */
[----:B------:R-:W-:Y:S01]  /*07d0*/  ULDC.64 UR4, c[0x0][0x1e8] ;  /* 0x00007a0000047ab9 */ /* 0x000fe20000000a00 */
[----:B------:R-:W-:Y:S01]  /*07e0*/  STL [R1+0x28], R191 ;  /* 0x000028bf01007387 */ /* 0x000fe20000100800 */
[----:B------:R-:W-:Y:S01]  /*07f0*/  UIADD3 UR14, UR17, UR14, URZ ;  /* 0x0000000e110e7290 */ /* 0x000fe2000fffe03f */
[----:B-1----:R-:W-:Y:S02]  /*0800*/  IADD3 R12, R13, 0x40, RZ ;  /* 0x000000400d0c7810 */ /* 0x002fe40007ffe0ff */
[C---:B--2---:R-:W-:Y:S01]  /*0810*/  @!P3 LEA R2, P6, R92.reuse, R4, 0x1 ;  /* 0x000000045c02b211 */ /* 0x044fe200078c08ff */
[----:B------:R-:W-:Y:S01]  /*0820*/  @!P3 IMAD.SHL.U32 R0, R191, 0x2, RZ ;  /* 0x00000002bf00b824 */ /* 0x000fe200078e00ff */
[----:B------:R-:W-:Y:S01]  /*0830*/  IADD3 R4, R13, 0x30, RZ ;  /* 0x000000300d047810 */ /* 0x000fe20007ffe0ff */
[----:B------:R1:W2:Y:S01]  /*0840*/  @P2 R2UR UR11, R14 ;  /* 0x000000000e0b23c2 */ /* 0x0002a200000e0000 */
[----:B----4-:R-:W-:Y:S01]  /*0850*/  @!P3 LEA.HI.X R3, R92, R8, R192, 0x1, P6 ;  /* 0x000000085c03b211 */ /* 0x010fe200030f0cc0 */
[----:B------:R-:W-:Y:S01]  /*0860*/  UIMAD UR15, UR6, UR4, URZ ;  /* 0x00000004060f72a4 */ /* 0x000fe2000f8e023f */
[-C--:B------:R-:W-:Y:S01]  /*0870*/  ISETP.GE.AND P6, PT, R4, R19.reuse, PT ;  /* 0x000000130400720c */ /* 0x080fe20003fc6270 */
[----:B------:R-:W-:Y:S04]  /*0880*/  SHFL.IDX PT, R8, R7, 0x4, 0x181f ;  /* 0x00981f0007087f89 */ /* 0x000fe800000e0000 */
[----:B------:R-:W3:Y:S04]  /*0890*/  SHFL.IDX PT, R4, R7, 0x3, 0x181f ;  /* 0x00781f0007047f89 */ /* 0x000ee800000e0000 */
[----:B------:R4:W-:Y:S01]  /*08a0*/  @!P3 LDGSTS.E.BYPASS.LTC128B.128 [R0+0x7900], [R2.64], !P5 ;  /* 0x079000000200bfae */ /* 0x0009e2000e901d4c */
[----:B------:R-:W-:-:S03]  /*08b0*/  ISETP.GE.AND P3, PT, R12, R19, PT ;  /* 0x000000130c00720c */ /* 0x000fc60003f66270 */
[----:B------:R-:W-:Y:S01]  /*08c0*/  SHFL.IDX PT, R12, R6, 0x6, 0x181f ;  /* 0x00d81f00060c7f89 */ /* 0x000fe200000e0000 */
[----:B------:R-:W-:Y:S02]  /*08d0*/  UIMAD.WIDE.U32 UR20, UR7, UR4, URZ ;  /* 0x00000004071472a5 */ /* 0x000fe4000f8e003f */
[----:B------:R-:W-:Y:S01]  /*08e0*/  UIADD3 UR18, UR9, -0x1, URZ ;  /* 0xffffffff09127890 */ /* 0x000fe2000fffe03f */
[----:B------:R-:W-:Y:S04]  /*08f0*/  STL [R1+0x2c], R192 ;  /* 0x00002cc001007387 */ /* 0x000fe80000100800 */
[----:B-1----:R-:W-:Y:S01]  /*0900*/  SHFL.IDX PT, R14, R7, 0x7, 0x181f ;  /* 0x00f81f00070e7f89 */ /* 0x002fe200000e0000 */
[----:B---3--:R-:W-:-:S04]  /*0910*/  @!P6 LEA R4, P2, R92, R4, 0x1 ;  /* 0x000000045c04e211 */ /* 0x008fc800078408ff */
[C-C-:B------:R-:W-:Y:S02]  /*0920*/  @!P6 LEA.HI.X R5, R92.reuse, R5, R192.reuse, 0x1, P2 ;  /* 0x000000055c05e211 */ /* 0x140fe400010f0cc0 */
[C---:B----4-:R-:W-:Y:S01]  /*0930*/  @!P4 LEA R2, P1, R92.reuse, R9, 0x1 ;  /* 0x000000095c02c211 */ /* 0x050fe200078208ff */
[----:B------:R-:W-:Y:S01]  /*0940*/  @!P4 IMAD.SHL.U32 R0, R191, 0x2, RZ ;  /* 0x00000002bf00c824 */ /* 0x000fe200078e00ff */
[----:B------:R-:W1:Y:S02]  /*0950*/  SHFL.IDX PT, R9, R6, 0x4, 0x181f ;  /* 0x00981f0006097f89 */ /* 0x000e6400000e0000 */
[----:B------:R-:W-:Y:S02]  /*0960*/  @!P4 LEA.HI.X R3, R92, R10, R192, 0x1, P1 ;  /* 0x0000000a5c03c211 */ /* 0x000fe400008f0cc0 */
[----:B------:R-:W-:Y:S01]  /*0970*/  ISETP.GE.AND P1, PT, R11, R19, PT ;  /* 0x000000130b00720c */ /* 0x000fe20003f26270 */
[----:B------:R-:W-:Y:S04]  /*0980*/  SHFL.IDX PT, R10, R7, 0x6, 0x181f ;  /* 0x00d81f00070a7f89 */ /* 0x000fe800000e0000 */
[----:B------:R-:W3:Y:S04]  /*0990*/  SHFL.IDX PT, R11, R7, 0x5, 0x181f ;  /* 0x00b81f00070b7f89 */ /* 0x000ee800000e0000 */
[----:B------:R4:W-:Y:S02]  /*09a0*/  @!P4 LDGSTS.E.BYPASS.LTC128B.128 [R0+0x8100], [R2.64], !P5 ;  /* 0x081000000200cfae */ /* 0x0009e4000e901d4c */
[----:B----4-:R-:W-:-:S02]  /*09b0*/  IADD3 R0, R13, 0x60, RZ ;  /* 0x000000600d007810 */ /* 0x010fc40007ffe0ff */
[----:B------:R-:W-:Y:S01]  /*09c0*/  @!P3 LEA R2, P2, R92, R8, 0x1 ;  /* 0x000000085c02b211 */ /* 0x000fe200078408ff */
[C---:B------:R-:W-:Y:S01]  /*09d0*/  @!P6 IMAD.SHL.U32 R8, R191.reuse, 0x2, RZ ;  /* 0x00000002bf08e824 */ /* 0x040fe200078e00ff */
[----:B------:R-:W-:Y:S01]  /*09e0*/  ISETP.GE.AND P4, PT, R0, R19, PT ;  /* 0x000000130000720c */ /* 0x000fe20003f86270 */
[----:B------:R-:W-:Y:S01]  /*09f0*/  @!P3 IMAD.SHL.U32 R0, R191, 0x2, RZ ;  /* 0x00000002bf00b824 */ /* 0x000fe200078e00ff */
[----:B-1----:R-:W-:Y:S02]  /*0a00*/  @!P3 LEA.HI.X R3, R92, R9, R192, 0x1, P2 ;  /* 0x000000095c03b211 */ /* 0x002fe400010f0cc0 */
[----:B------:R1:W-:Y:S04]  /*0a10*/  @!P6 LDGSTS.E.BYPASS.LTC128B.128 [R8+0x8900], [R4.64], !P5 ;  /* 0x089000000408efae */ /* 0x0003e8000e901d4c */
[----:B------:R4:W-:Y:S01]  /*0a20*/  @!P3 LDGSTS.E.BYPASS.LTC128B.128 [R0+0x9100], [R2.64], !P5 ;  /* 0x091000000200bfae */ /* 0x0009e2000e901d4c */
[----:B-1----:R-:W-:-:S02]  /*0a30*/  IADD3 R5, R13, 0x70, RZ ;  /* 0x000000700d057810 */ /* 0x002fc40007ffe0ff */
[----:B----4-:R-:W-:Y:S02]  /*0a40*/  IADD3 R0, R193, UR8, RZ ;  /* 0x00000008c1007c10 */ /* 0x010fe4000fffe0ff */
[----:B---3--:R-:W-:Y:S02]  /*0a50*/  @!P1 LEA R2, P2, R92, R11, 0x1 ;  /* 0x0000000b5c029211 */ /* 0x008fe400078408ff */
[C---:B------:R-:W-:Y:S02]  /*0a60*/  ISETP.GE.AND P6, PT, R0.reuse, UR10, PT ;  /* 0x0000000a00007c0c */ /* 0x040fe4000bfc6270 */
[----:B--2---:R-:W-:Y:S01]  /*0a70*/  IADD3 R9, R0, UR11, RZ ;  /* 0x0000000b00097c10 */ /* 0x004fe2000fffe0ff */
[----:B------:R-:W-:Y:S01]  /*0a80*/  @!P1 IMAD.SHL.U32 R0, R191, 0x2, RZ ;  /* 0x00000002bf009824 */ /* 0x000fe200078e00ff */
[----:B------:R-:W-:Y:S02]  /*0a90*/  ISETP.GT.OR P6, PT, R193, 0x6f, P6 ;  /* 0x0000006fc100780c */ /* 0x000fe400037c4670 */
[----:B------:R-:W-:Y:S01]  /*0aa0*/  ISETP.GE.AND P3, PT, R5, R19, PT ;  /* 0x000000130500720c */ /* 0x000fe20003f66270 */
[----:B------:R-:W-:Y:S01]  /*0ab0*/  @P0 IMAD.HI.U32 R4, R9, c[0x0][0x2bc], RZ ;  /* 0x0000af0009040a27 */ /* 0x000fe200078e00ff */
[----:B------:R-:W-:-:S02]  /*0ac0*/  @!P1 LEA.HI.X R3, R92, R15, R192, 0x1, P2 ;  /* 0x0000000f5c039211 */ /* 0x000fc400010f0cc0 */
[C---:B------:R-:W-:Y:S01]  /*0ad0*/  @!P4 LEA R6, P2, R92.reuse, R10, 0x1 ;  /* 0x0000000a5c06c211 */ /* 0x040fe200078408ff */
[----:B------:R-:W-:Y:S01]  /*0ae0*/  IMAD.MOV.U32 R8, RZ, RZ, R9 ;  /* 0x000000ffff087224 */ /* 0x000fe200078e0009 */
[----:B------:R-:W-:Y:S01]  /*0af0*/  @P0 SHF.R.U32.HI R8, RZ, c[0x0][0x2c0], R4 ;  /* 0x0000b000ff080a19 */ /* 0x000fe20000011604 */
[----:B------:R1:W-:Y:S01]  /*0b00*/  @!P1 LDGSTS.E.BYPASS.LTC128B.128 [R0+0x9900], [R2.64], !P5 ;  /* 0x0990000002009fae */ /* 0x0003e2000e901d4c */
[----:B------:R-:W-:Y:S01]  /*0b10*/  @!P4 LEA.HI.X R7, R92, R12, R192, 0x1, P2 ;  /* 0x0000000c5c07c211 */ /* 0x000fe200010f0cc0 */
[----:B------:R-:W-:-:S04]  /*0b20*/  @!P4 IMAD.SHL.U32 R10, R191, 0x2, RZ ;  /* 0x00000002bf0ac824 */ /* 0x000fc800078e00ff */
[C---:B------:R-:W-:Y:S01]  /*0b30*/  @!P3 LEA R4, P2, R92.reuse, R14, 0x1 ;  /* 0x0000000e5c04b211 */ /* 0x040fe200078408ff */
[----:B------:R2:W-:Y:S03]  /*0b40*/  @!P4 LDGSTS.E.BYPASS.LTC128B.128 [R10+0xa100], [R6.64], !P5 ;  /* 0x0a100000060acfae */ /* 0x0005e6000e901d4c */
[----:B------:R-:W-:Y:S02]  /*0b50*/  @!P3 LEA.HI.X R5, R92, R18, R192, 0x1, P2 ;  /* 0x000000125c05b211 */ /* 0x000fe400010f0cc0 */
[----:B-1----:R-:W-:-:S04]  /*0b60*/  @!P6 IADD3 R0, P1, R8, UR16, RZ ;  /* 0x000000100800ec10 */ /* 0x002fc8000ff3e0ff */
[----:B------:R-:W-:Y:S02]  /*0b70*/  @!P6 LEA.HI.X.SX32 R3, R8, UR14, 0x1, P1 ;  /* 0x0000000e0803ec11 */ /* 0x000fe400088f0eff */
[----:B------:R-:W-:-:S04]  /*0b80*/  @!P6 LEA R2, P1, R0, c[0x0][0x2a0], 0x2 ;  /* 0x0000a8000002ea11 */ /* 0x000fc800078210ff */
[----:B------:R-:W-:Y:S01]  /*0b90*/  @!P6 LEA.HI.X R3, R0, c[0x0][0x2a4], R3, 0x2, P1 ;  /* 0x0000a9000003ea11 */ /* 0x000fe200008f1403 */
[----:B------:R-:W-:-:S05]  /*0ba0*/  @!P3 IMAD.SHL.U32 R0, R191, 0x2, RZ ;  /* 0x00000002bf00b824 */ /* 0x000fca00078e00ff */
[----:B------:R1:W-:Y:S04]  /*0bb0*/  @!P3 LDGSTS.E.BYPASS.LTC128B.128 [R0+0xa900], [R4.64], !P5 ;  /* 0x0a9000000400bfae */ /* 0x0003e8000e901d4c */
[----:B------:R-:W0:Y:S04]  /*0bc0*/  LDGDEPBAR ;  /* 0x00000000000079af */ /* 0x000e280000000000 */
[----:B------:R-:W-:Y:S06]  /*0bd0*/  BAR.SYNC.DEFER_BLOCKING 0x0 ;  /* 0x0000000000007b1d */ /* 0x000fec0000010000 */
[----:B------:R3:W4:Y:S01]  /*0be0*/  @!P6 LDG.E R248, [R2.64] ;  /* 0x0000000c02f8e981 */ /* 0x000722000c1e1900 */
[----:B-1----:R-:W-:Y:S01]  /*0bf0*/  IMAD.MOV R0, RZ, RZ, -R8 ;  /* 0x000000ffff007224 */ /* 0x002fe200078e0a08 */
[----:B------:R-:W-:Y:S01]  /*0c00*/  UIMAD UR15, UR7, UR5, UR15 ;  /* 0x00000005070f72a4 */ /* 0x000fe2000f8e020f */
[----:B------:R-:W-:Y:S01]  /*0c10*/  ISETP.GE.AND P3, PT, R92, c[0x0][0x1d4], PT ;  /* 0x000075005c007a0c */ /* 0x000fe20003f66270 */
[----:B------:R-:W-:Y:S01]  /*0c20*/  UIMAD UR18, UR18, -0x70, UR10 ;  /* 0xffffff90121278a4 */ /* 0x000fe2000f8e020a */
[----:B------:R-:W-:Y:S01]  /*0c30*/  IMAD R42, R0, c[0x0][0x2b8], R9 ;  /* 0x0000ae00002a7a24 */ /* 0x000fe200078e0209 */
[----:B------:R-:W-:Y:S01]  /*0c40*/  UIADD3 UR15, UR21, UR15, URZ ;  /* 0x0000000f150f7290 */ /* 0x000fe2000fffe03f */
[----:B--2---:R-:W-:Y:S01]  /*0c50*/  LEA.HI R10, R24, R41, RZ, 0x4 ;  /* 0x00000029180a7211 */ /* 0x004fe200078f20ff */
[----:B------:R-:W-:-:S02]  /*0c60*/  UISETP.GE.AND UP0, UPT, UR10, 0x1, UPT ;  /* 0x000000010a00788c */ /* 0x000fc4000bf06270 */
[----:B------:R-:W-:Y:S01]  /*0c70*/  SHF.R.S32.HI R23, RZ, 0x1f, R42 ;  /* 0x0000001fff177819 */ /* 0x000fe2000001142a */
[----:B------:R-:W-:Y:S01]  /*0c80*/  STL [R1+0x10], R42 ;  /* 0x0000102a01007387 */ /* 0x000fe20000100800 */
[----:B------:R-:W-:Y:S01]  /*0c90*/  IADD3 R18, -R17, UR18, RZ ;  /* 0x0000001211127c10 */ /* 0x000fe2000fffe1ff */
[----:B------:R-:W-:Y:S01]  /*0ca0*/  ULDC.64 UR4, c[0x0][0x210] ;  /* 0x0000840000047ab9 */ /* 0x000fe20000000a00 */
[----:B------:R-:W-:Y:S01]  /*0cb0*/  SHF.R.S32.HI R9, RZ, 0x4, R10 ;  /* 0x00000004ff097819 */ /* 0x000fe2000001140a */
[----:B------:R-:W-:Y:S01]  /*0cc0*/  IMAD R0, R23, c[0x0][0x1e0], RZ ;  /* 0x0000780017007a24 */ /* 0x000fe200078e02ff */
[C---:B------:R-:W-:Y:S01]  /*0cd0*/  ISETP.GE.AND P5, PT, R18.reuse, 0x1, PT ;  /* 0x000000011200780c */ /* 0x040fe20003fa6270 */
[----:B------:R-:W-:Y:S01]  /*0ce0*/  UIMAD UR6, UR6, UR4, URZ ;  /* 0x00000004060672a4 */ /* 0x000fe2000f8e023f */
[----:B------:R-:W-:Y:S01]  /*0cf0*/  ISETP.GE.AND P4, PT, R18, 0x11, PT ;  /* 0x000000111200780c */ /* 0x000fe20003f86270 */
[----:B------:R-:W-:Y:S01]  /*0d00*/  IMAD R0, R42, c[0x0][0x1e4], R0 ;  /* 0x000079002a007a24 */ /* 0x000fe200078e0200 */
[----:B------:R-:W-:Y:S01]  /*0d10*/  ISETP.GE.AND P6, PT, R18, 0x41, PT ;  /* 0x000000411200780c */ /* 0x000fe20003fc6270 */
[----:B------:R-:W-:-:S02]  /*0d20*/  UIMAD.WIDE.U32 UR22, UR7, UR4, URZ ;  /* 0x00000004071672a5 */ /* 0x000fc4000f8e003f */
[----:B------:R-:W-:Y:S01]  /*0d30*/  UIMAD UR5, UR7, UR5, UR6 ;  /* 0x00000005070572a4 */ /* 0x000fe2000f8e0206 */
[----:B---3--:R-:W-:-:S03]  /*0d40*/  IMAD.WIDE.U32 R2, R42, c[0x0][0x1e0], RZ ;  /* 0x000078002a027a25 */ /* 0x008fc600078e00ff */
[----:B------:R-:W-:Y:S01]  /*0d50*/  UIADD3 UR5, UR23, UR5, URZ ;  /* 0x0000000517057290 */ /* 0x000fe2000fffe03f */
[----:B------:R-:W-:Y:S01]  /*0d60*/  IMAD.IADD R3, R3, 0x1, R0 ;  /* 0x0000000103037824 */ /* 0x000fe200078e0200 */
[----:B----4-:R-:W-:-:S03]  /*0d70*/  SHF.R.S32.HI R40, RZ, 0x1f, R248 ;  /* 0x0000001fff287819 */ /* 0x010fc600000114f8 */
[----:B------:R-:W-:-:S04]  /*0d80*/  IMAD.WIDE.U32 R2, R248, c[0x0][0x1f0], R2 ;  /* 0x00007c00f8027a25 */ /* 0x000fc800078e0002 */
[----:B------:R-:W-:Y:S01]  /*0d90*/  IMAD R0, R40, c[0x0][0x1f0], RZ ;  /* 0x00007c0028007a24 */ /* 0x000fe200078e02ff */
[----:B------:R-:W-:-:S03]  /*0da0*/  IADD3 R6, P2, R2, UR20, RZ ;  /* 0x0000001402067c10 */ /* 0x000fc6000ff5e0ff */
[----:B------:R-:W-:Y:S01]  /*0db0*/  IMAD R0, R248, c[0x0][0x1f4], R0 ;  /* 0x00007d00f8007a24 */ /* 0x000fe200078e0200 */
[----:B------:R-:W-:-:S04]  /*0dc0*/  LEA R7, P1, R6, c[0x0][0x1c8], 0x1 ;  /* 0x0000720006077a11 */ /* 0x000fc800078208ff */
[----:B------:R-:W-:Y:S01]  /*0dd0*/  IADD3.X R2, R3, UR15, R0, P2, !PT ;  /* 0x0000000f03027c10 */ /* 0x000fe200097fe400 */
[----:B------:R-:W-:Y:S01]  /*0de0*/  SHFL.IDX PT, R11, R7, 0x2, 0x181f ;  /* 0x00581f00070b7f89 */ /* 0x000fe200000e0000 */
[----:B------:R-:W-:Y:S02]  /*0df0*/  LEA.HI R3, R10, R9, RZ, 0x1 ;  /* 0x000000090a037211 */ /* 0x000fe400078f08ff */
[----:B------:R-:W-:Y:S01]  /*0e00*/  LEA.HI.X R6, R6, c[0x0][0x1cc], R2, 0x1, P1 ;  /* 0x0000730006067a11 */ /* 0x000fe200008f0c02 */
[----:B------:R-:W1:Y:S01]  /*0e10*/  SHFL.IDX PT, R0, R7, RZ, 0x181f ;  /* 0x00181fff07007589 */ /* 0x000e6200000e0000 */
[----:B------:R-:W-:-:S03]  /*0e20*/  LOP3.LUT R3, R3, 0xfffffffe, RZ, 0xc0, !PT ;  /* 0xfffffffe03037812 */ /* 0x000fc600078ec0ff */
[----:B------:R-:W2:Y:S02]  /*0e30*/  SHFL.IDX PT, R5, R6, RZ, 0x181f ;  /* 0x00181fff06057589 */ /* 0x000ea400000e0000 */
[----:B------:R-:W-:Y:S02]  /*0e40*/  IMAD.IADD R21, R9, 0x1, -R3 ;  /* 0x0000000109157824 */ /* 0x000fe400078e0a03 */
[----:B------:R-:W3:Y:S01]  /*0e50*/  SHFL.IDX PT, R2, R7, 0x1, 0x181f ;  /* 0x00381f0007027f89 */ /* 0x000ee200000e0000 */
[----:B------:R-:W-:-:S03]  /*0e60*/  @P4 IMAD.SHL.U32 R9, R191, 0x2, RZ ;  /* 0x00000002bf094824 */ /* 0x000fc600078e00ff */
[----:B------:R-:W4:Y:S04]  /*0e70*/  SHFL.IDX PT, R8, R6, 0x1, 0x181f ;  /* 0x00381f0006087f89 */ /* 0x000f2800000e0000 */
[----:B------:R-:W5:Y:S04]  /*0e80*/  SHFL.IDX PT, R12, R6, 0x2, 0x181f ;  /* 0x00581f00060c7f89 */ /* 0x000f6800000e0000 */
[----:B------:R-:W-:Y:S01]  /*0e90*/  SHFL.IDX PT, R13, R7, 0x4, 0x181f ;  /* 0x00981f00070d7f89 */ /* 0x000fe200000e0000 */
[----:B-1----:R-:W-:Y:S01]  /*0ea0*/  @P5 LEA R4, P2, R92, R0, 0x1 ;  /* 0x000000005c045211 */ /* 0x002fe200078408ff */
[----:B------:R-:W-:-:S02]  /*0eb0*/  @P5 IMAD.SHL.U32 R0, R191, 0x2, RZ ;  /* 0x00000002bf005824 */ /* 0x000fc400078e00ff */
[----:B------:R-:W-:Y:S01]  /*0ec0*/  SHFL.IDX PT, R14, R7, 0x5, 0x181f ;  /* 0x00b81f00070e7f89 */ /* 0x000fe200000e0000 */
[----:B--2---:R-:W-:Y:S02]  /*0ed0*/  @P5 LEA.HI.X R5, R92, R5, R192, 0x1, P2 ;  /* 0x000000055c055211 */ /* 0x004fe400010f0cc0 */
[----:B------:R-:W-:Y:S01]  /*0ee0*/  ISETP.GE.AND P2, PT, R18, 0x31, PT ;  /* 0x000000311200780c */ /* 0x000fe20003f46270 */
[----:B------:R-:W-:Y:S01]  /*0ef0*/  SHFL.IDX PT, R20, R6, 0x5, 0x181f ;  /* 0x00b81f0006147f89 */ /* 0x000fe200000e0000 */
[----:B---3--:R-:W-:-:S03]  /*0f00*/  @P4 LEA R2, P1, R92, R2, 0x1 ;  /* 0x000000025c024211 */ /* 0x008fc600078208ff */
[----:B------:R1:W-:Y:S01]  /*0f10*/  @P5 LDGSTS.E.BYPASS.LTC128B.128 [R0+0x3900], [R4.64], !P3 ;  /* 0x0390000004005fae */ /* 0x0003e2000d901d4c */
[----:B----4-:R-:W-:Y:S02]  /*0f20*/  @P4 LEA.HI.X R3, R92, R8, R192, 0x1, P1 ;  /* 0x000000085c034211 */ /* 0x010fe400008f0cc0 */
[----:B------:R-:W-:Y:S01]  /*0f30*/  ISETP.GE.AND P1, PT, R18, 0x21, PT ;  /* 0x000000211200780c */ /* 0x000fe20003f26270 */
[----:B------:R-:W-:Y:S01]  /*0f40*/  SHFL.IDX PT, R19, R6, 0x6, 0x181f ;  /* 0x00d81f0006137f89 */ /* 0x000fe200000e0000 */
[----:B------:R-:W-:Y:S02]  /*0f50*/  LOP3.LUT R8, R10, 0xfffffff0, RZ, 0xc0, !PT ;  /* 0xfffffff00a087812 */ /* 0x000fe400078ec0ff */
[----:B------:R-:W-:Y:S01]  /*0f60*/  ISETP.GE.AND P5, PT, R18, 0x51, PT ;  /* 0x000000511200780c */ /* 0x000fe20003fa6270 */
[----:B------:R-:W-:Y:S02]  /*0f70*/  SHFL.IDX PT, R10, R6, 0x3, 0x181f ;  /* 0x00781f00060a7f89 */ /* 0x000fe400000e0000 */
[----:B------:R-:W-:-:S02]  /*0f80*/  IMAD.IADD R8, R41, 0x1, -R8 ;  /* 0x0000000129087824 */ /* 0x000fc400078e0a08 */
[----:B------:R2:W-:Y:S03]  /*0f90*/  @P4 LDGSTS.E.BYPASS.LTC128B.128 [R9+0x4100], [R2.64], !P3 ;  /* 0x0410000002094fae */ /* 0x0005e6000d901d4c */
[----:B------:R-:W-:Y:S01]  /*0fa0*/  SHF.R.S32.HI R22, RZ, 0x1f, R8 ;  /* 0x0000001fff167819 */ /* 0x000fe20000011408 */
[----:B-1----:R-:W-:Y:S01]  /*0fb0*/  IMAD R0, R42, c[0x0][0x1e0], RZ ;  /* 0x000078002a007a24 */ /* 0x002fe200078e02ff */
[----:B------:R1:W3:Y:S01]  /*0fc0*/  SHFL.IDX PT, R5, R7, 0x3, 0x181f ;  /* 0x00781f0007057f89 */ /* 0x0002e200000e0000 */
[----:B------:R-:W-:Y:S02]  /*0fd0*/  IMAD.SHL.U32 R4, R17, 0x8, RZ ;  /* 0x0000000811047824 */ /* 0x000fe400078e00ff */
[----:B------:R-:W-:Y:S01]  /*0fe0*/  IMAD R0, R248, c[0x0][0x1f0], R0 ;  /* 0x00007c00f8007a24 */ /* 0x000fe200078e0200 */
[----:B------:R-:W4:Y:S04]  /*0ff0*/  SHFL.IDX PT, R17, R6, 0x4, 0x181f ;  /* 0x00981f0006117f89 */ /* 0x000f2800000e0000 */
[----:B------:R-:W-:-:S02]  /*1000*/  IADD3 R0, R0, UR20, RZ ;  /* 0x0000001400007c10 */ /* 0x000fc4000fffe0ff */
[----:B--2---:R-:W-:Y:S01]  /*1010*/  @P1 LEA R2, P4, R92, R11, 0x1 ;  /* 0x0000000b5c021211 */ /* 0x004fe200078808ff */
[----:B------:R-:W-:Y:S01]  /*1020*/  IMAD.SHL.U32 R9, R16, 0x40, RZ ;  /* 0x0000004010097824 */ /* 0x000fe200078e00ff */
[----:B------:R-:W-:Y:S02]  /*1030*/  LEA R0, R0, c[0x0][0x1c8], 0x1 ;  /* 0x0000720000007a11 */ /* 0x000fe400078e08ff */
[----:B-----5:R-:W-:Y:S02]  /*1040*/  @P1 LEA.HI.X R3, R92, R12, R192, 0x1, P4 ;  /* 0x0000000c5c031211 */ /* 0x020fe400020f0cc0 */
[----:B------:R-:W-:Y:S01]  /*1050*/  ISETP.GE.AND P4, PT, R18, 0x61, PT ;  /* 0x000000611200780c */ /* 0x000fe20003f86270 */
[----:B------:R2:W5:Y:S01]  /*1060*/  SHFL.IDX PT, R15, R0, 0x6, 0x181f ;  /* 0x00d81f00000f7f89 */ /* 0x00056200000e0000 */
[----:B------:R-:W-:Y:S02]  /*1070*/  LOP3.LUT R9, R9, 0x1c0, RZ, 0xc0, !PT ;  /* 0x000001c009097812 */ /* 0x000fe400078ec0ff */
[----:B------:R-:W-:Y:S01]  /*1080*/  LEA.HI R12, R22, R8, RZ, 0x3 ;  /* 0x00000008160c7211 */ /* 0x000fe200078f18ff */
[----:B-1----:R-:W-:Y:S01]  /*1090*/  @P2 IMAD.SHL.U32 R7, R191, 0x2, RZ ;  /* 0x00000002bf072824 */ /* 0x002fe200078e00ff */
[----:B------:R-:W-:Y:S01]  /*10a0*/  LOP3.LUT R4, R9, 0x8, R4, 0xf8, !PT ;  /* 0x0000000809047812 */ /* 0x000fe200078ef804 */
[----:B--2---:R-:W-:-:S05]  /*10b0*/  @P1 IMAD.SHL.U32 R0, R191, 0x2, RZ ;  /* 0x00000002bf001824 */ /* 0x004fca00078e00ff */
[----:B------:R3:W-:Y:S02]  /*10c0*/  @P1 LDGSTS.E.BYPASS.LTC128B.128 [R0+0x4900], [R2.64], !P3 ;  /* 0x0490000002001fae */ /* 0x0007e4000d901d4c */
[C---:B---3--:R-:W-:Y:S02]  /*10d0*/  @P2 LEA R2, P1, R92.reuse, R5, 0x1 ;  /* 0x000000055c022211 */ /* 0x048fe400078208ff */
[----:B------:R-:W-:Y:S01]  /*10e0*/  SHF.R.U32.HI R0, RZ, 0x3, R9 ;  /* 0x00000003ff007819 */ /* 0x000fe20000011609 */
[C---:B------:R-:W-:Y:S01]  /*10f0*/  @P6 IMAD.SHL.U32 R9, R191.reuse, 0x2, RZ ;  /* 0x00000002bf096824 */ /* 0x040fe200078e00ff */
[C---:B------:R-:W-:Y:S02]  /*1100*/  @P2 LEA.HI.X R3, R92.reuse, R10, R192, 0x1, P1 ;  /* 0x0000000a5c032211 */ /* 0x040fe400008f0cc0 */
[----:B------:R-:W-:Y:S02]  /*1110*/  @P6 LEA R6, P1, R92, R13, 0x1 ;  /* 0x0000000d5c066211 */ /* 0x000fe400078208ff */
[----:B------:R-:W-:Y:S01]  /*1120*/  LOP3.LUT R5, R12, 0xfffffff8, RZ, 0xc0, !PT ;  /* 0xfffffff80c057812 */ /* 0x000fe200078ec0ff */
[----:B------:R4:W-:Y:S01]  /*1130*/  @P2 LDGSTS.E.BYPASS.LTC128B.128 [R7+0x5100], [R2.64], !P3 ;  /* 0x0510000002072fae */ /* 0x0009e2000d901d4c */
[----:B------:R-:W-:Y:S01]  /*1140*/  LOP3.LUT R10, R4, R0, RZ, 0x3c, !PT ;  /* 0x00000000040a7212 */ /* 0x000fe200078e3cff */
[----:B------:R-:W-:Y:S01]  /*1150*/  @P4 IMAD.SHL.U32 R0, R191, 0x2, RZ ;  /* 0x00000002bf004824 */ /* 0x000fe200078e00ff */
[----:B------:R-:W-:Y:S01]  /*1160*/  @P5 LEA R4, P2, R92, R14, 0x1 ;  /* 0x0000000e5c045211 */ /* 0x000fe200078408ff */
[----:B------:R-:W-:-:S02]  /*1170*/  IMAD.IADD R11, R8, 0x1, -R5 ;  /* 0x00000001080b7824 */ /* 0x000fc400078e0a05 */
[----:B------:R-:W-:Y:S01]  /*1180*/  @P5 IMAD.SHL.U32 R8, R191, 0x2, RZ ;  /* 0x00000002bf085824 */ /* 0x000fe200078e00ff */
[C-C-:B------:R-:W-:Y:S02]  /*1190*/  @P5 LEA.HI.X R5, R92.reuse, R20, R192.reuse, 0x1, P2 ;  /* 0x000000145c055211 */ /* 0x140fe400010f0cc0 */
[C---:B----4-:R-:W-:Y:S02]  /*11a0*/  @P6 LEA.HI.X R7, R92.reuse, R17, R192, 0x1, P1 ;  /* 0x000000115c076211 */ /* 0x050fe400008f0cc0 */
[----:B-----5:R-:W-:-:S03]  /*11b0*/  @P4 LEA R2, P1, R92, R15, 0x1 ;  /* 0x0000000f5c024211 */ /* 0x020fc600078208ff */
[----:B------:R1:W-:Y:S01]  /*11c0*/  @P6 LDGSTS.E.BYPASS.LTC128B.128 [R9+0x5900], [R6.64], !P3 ;  /* 0x0590000006096fae */ /* 0x0003e2000d901d4c */
[----:B------:R-:W-:-:S03]  /*11d0*/  @P4 LEA.HI.X R3, R92, R19, R192, 0x1, P1 ;  /* 0x000000135c034211 */ /* 0x000fc600008f0cc0 */
[----:B------:R2:W-:Y:S04]  /*11e0*/  @P5 LDGSTS.E.BYPASS.LTC128B.128 [R8+0x6100], [R4.64], !P3 ;  /* 0x0610000004085fae */ /* 0x0005e8000d901d4c */
[----:B------:R3:W-:Y:S02]  /*11f0*/  @P4 LDGSTS.E.BYPASS.LTC128B.128 [R0+0x6900], [R2.64], !P3 ;  /* 0x0690000002004fae */ /* 0x0007e4000d901d4c */
[----:B------:R-:W-:Y:S02]  /*1200*/  R2P PR, R11, 0x6 ;  /* 0x000000060b007804 */ /* 0x000fe40000000000 */
[----:B------:R-:W0:Y:S01]  /*1210*/  LDGDEPBAR ;  /* 0x00000000000079af */ /* 0x000e220000000000 */
[----:B------:R-:W-:Y:S02]  /*1220*/  LOP3.LUT P4, RZ, R16, 0x2, RZ, 0xc0, !PT ;  /* 0x0000000210ff7812 */ /* 0x000fe4000788c0ff */
[----:B-1----:R-:W-:Y:S01]  /*1230*/  LEA.HI R6, R24, R41, RZ, 0x5 ;  /* 0x0000002918067211 */ /* 0x002fe200078f28ff */
[----:B--2---:R-:W-:-:S03]  /*1240*/  IMAD.SHL.U32 R4, R12, 0x40, RZ ;  /* 0x000000400c047824 */ /* 0x004fc600078e00ff */
[----:B------:R-:W-:Y:S01]  /*1250*/  SHF.R.S32.HI R5, RZ, 0x5, R6 ;  /* 0x00000005ff057819 */ /* 0x000fe20000011406 */
[----:B---3--:R-:W-:Y:S01]  /*1260*/  IMAD.SHL.U32 R2, R11, 0x40, RZ ;  /* 0x000000400b027824 */ /* 0x008fe200078e00ff */
[----:B------:R-:W-:Y:S01]  /*1270*/  LOP3.LUT R95, R4, 0xfffffe00, RZ, 0xc0, !PT ;  /* 0xfffffe00045f7812 */ /* 0x000fe200078ec0ff */
[----:B------:R-:W-:Y:S01]  /*1280*/  IMAD.SHL.U32 R3, R21, 0x8, RZ ;  /* 0x0000000815037824 */ /* 0x000fe200078e00ff */
[----:B------:R-:W-:-:S04]  /*1290*/  DEPBAR.LE SB0, 0x1 ;  /* 0x000080400000791a */ /* 0x000fc80000000000 */
[----:B------:R-:W-:Y:S01]  /*12a0*/  LOP3.LUT R2, R2, 0x1c0, RZ, 0xc0, !PT ;  /* 0x000001c002027812 */ /* 0x000fe200078ec0ff */
[----:B------:R-:W-:Y:S01]  /*12b0*/  IMAD R0, R21, 0x200, R10 ;  /* 0x0000020015007824 */ /* 0x000fe200078e020a */
[----:B------:R-:W-:-:S04]  /*12c0*/  DEPBAR.LE SB0, 0x0 ;  /* 0x000080000000791a */ /* 0x000fc80000000000 */
[----:B------:R-:W-:Y:S01]  /*12d0*/  LOP3.LUT R3, R2, 0x8, R3, 0xf8, !PT ;  /* 0x0000000802037812 */ /* 0x000fe200078ef803 */
[----:B------:R-:W-:Y:S01]  /*12e0*/  IMAD.SHL.U32 R119, R0, 0x2, RZ ;  /* 0x0000000200777824 */ /* 0x000fe200078e00ff */
[----:B------:R-:W-:Y:S01]  /*12f0*/  SHF.R.U32.HI R2, RZ, 0x3, R2 ;  /* 0x00000003ff027819 */ /* 0x000fe20000011602 */
[----:B------:R-:W-:Y:S01]  /*1300*/  BAR.SYNC.DEFER_BLOCKING 0x0 ;  /* 0x0000000000007b1d */ /* 0x000fe20000010000 */
[----:B------:R-:W-:Y:S02]  /*1310*/  IMAD.MOV.U32 R4, RZ, RZ, 0x20 ;  /* 0x00000020ff047424 */ /* 0x000fe400078e00ff */
[----:B------:R-:W-:Y:S01]  /*1320*/  LOP3.LUT R94, R3, R2, RZ, 0x3c, !PT ;  /* 0x00000002035e7212 */ /* 0x000fe200078e3cff */
[----:B------:R-:W-:Y:S01]  /*1330*/  IMAD R2, R5, 0x400, R95 ;  /* 0x0000040005027824 */ /* 0x000fe200078e025f */
[C---:B------:R-:W-:Y:S01]  /*1340*/  IADD3 R234, R119.reuse, 0x3920, RZ ;  /* 0x0000392077ea7810 */ /* 0x040fe20007ffe0ff */
[----:B------:R-:W-:Y:S01]  /*1350*/  IMAD.MOV.U32 R3, RZ, RZ, 0x10 ;  /* 0x00000010ff037424 */ /* 0x000fe200078e00ff */
[----:B------:R-:W-:Y:S01]  /*1360*/  SEL R4, R4, 0xffffffe0, !P2 ;  /* 0xffffffe004047807 */ /* 0x000fe20005000000 */
[----:B------:R-:W-:Y:S01]  /*1370*/  IMAD.IADD R0, R94, 0x1, R2 ;  /* 0x000000015e007824 */ /* 0x000fe200078e0202 */
[----:B------:R-:W-:-:S02]  /*1380*/  IADD3 R2, R119, 0x3900, RZ ;  /* 0x0000390077027810 */ /* 0x000fc40007ffe0ff */
[----:B------:R-:W-:Y:S01]  /*1390*/  SEL R3, R3, 0xfffffff0, !P1 ;  /* 0xfffffff003037807 */ /* 0x000fe20004800000 */
[----:B------:R-:W-:Y:S01]  /*13a0*/  IMAD.SHL.U32 R230, R0, 0x2, RZ ;  /* 0x0000000200e67824 */ /* 0x000fe200078e00ff */
[----:B------:R-:W-:Y:S02]  /*13b0*/  @P4 IADD3 R234, R2, -0x20, RZ ;  /* 0xffffffe002ea4810 */ /* 0x000fe40007ffe0ff */
[----:B------:R-:W-:Y:S01]  /*13c0*/  PLOP3.LUT P4, PT, PT, PT, UP0, 0x80, 0x0 ;  /* 0x000000000000781c */ /* 0x000fe20003f8f008 */
[----:B------:R-:W-:Y:S01]  /*13d0*/  IMAD R233, R3, 0x2, R230 ;  /* 0x0000000203e97824 */ /* 0x000fe200078e02e6 */
[----:B------:R-:W-:Y:S02]  /*13e0*/  LOP3.LUT R0, R6, 0xffffffe0, RZ, 0xc0, !PT ;  /* 0xffffffe006007812 */ /* 0x000fe400078ec0ff */
[----:B------:R-:W-:Y:S02]  /*13f0*/  ISETP.GT.AND P1, PT, R193, 0x6f, PT ;  /* 0x0000006fc100780c */ /* 0x000fe40003f24270 */
[C---:B------:R-:W-:Y:S01]  /*1400*/  IADD3 R240, R234.reuse, 0x800, RZ ;  /* 0x00000800eaf07810 */ /* 0x040fe20007ffe0ff */
[----:B------:R-:W-:Y:S01]  /*1410*/  IMAD.IADD R93, R41, 0x1, -R0 ;  /* 0x00000001295d7824 */ /* 0x000fe200078e0a00 */
[C---:B------:R-:W-:Y:S01]  /*1420*/  IADD3 R239, R234.reuse, 0x1000, RZ ;  /* 0x00001000eaef7810 */ /* 0x040fe20007ffe0ff */
[----:B------:R1:W2:Y:S01]  /*1430*/  LDSM.16.M88.4 R36, [R230+0x7100] ;  /* 0x00710000e624783b */ /* 0x0002a20000000200 */
[----:B------:R-:W-:-:S02]  /*1440*/  IADD3 R238, R234, 0x1800, RZ ;  /* 0x00001800eaee7810 */ /* 0x000fc40007ffe0ff */
[C---:B------:R-:W-:Y:S01]  /*1450*/  IADD3 R237, R234.reuse, 0x2000, RZ ;  /* 0x00002000eaed7810 */ /* 0x040fe20007ffe0ff */
[----:B------:R1:W3:Y:S01]  /*1460*/  LDSM.16.M88.4 R32, [R230+0x9100] ;  /* 0x00910000e620783b */ /* 0x0002e20000000200 */
[C---:B------:R-:W-:Y:S02]  /*1470*/  IADD3 R236, R234.reuse, 0x2800, RZ ;  /* 0x00002800eaec7810 */ /* 0x040fe40007ffe0ff */
[----:B------:R-:W-:Y:S01]  /*1480*/  IADD3 R235, R234, 0x3000, RZ ;  /* 0x00003000eaeb7810 */ /* 0x000fe20007ffe0ff */
[----:B------:R1:W4:Y:S04]  /*1490*/  LDSM.16.M88.4 R56, [R119+0x3900] ;  /* 0x003900007738783b */ /* 0x0003280000000200 */
[----:B------:R1:W1:Y:S04]  /*14a0*/  LDSM.16.M88.4 R80, [R119+0x4100] ;  /* 0x004100007750783b */ /* 0x0002680000000200 */
[----:B------:R1:W1:Y:S04]  /*14b0*/  LDSM.16.M88.4 R88, [R119+0x4900] ;  /* 0x004900007758783b */ /* 0x0002680000000200 */
[----:B------:R1:W1:Y:S04]  /*14c0*/  LDSM.16.M88.4 R100, [R119+0x5100] ;  /* 0x005100007764783b */ /* 0x0002680000000200 */
[----:B------:R1:W1:Y:S04]  /*14d0*/  LDSM.16.M88.4 R108, [R119+0x5900] ;  /* 0x00590000776c783b */ /* 0x0002680000000200 */
[----:B------:R1:W1:Y:S04]  /*14e0*/  LDSM.16.M88.4 R120, [R119+0x6100] ;  /* 0x006100007778783b */ /* 0x0002680000000200 */
[----:B------:R1:W1:Y:S04]  /*14f0*/  LDSM.16.M88.4 R128, [R119+0x6900] ;  /* 0x006900007780783b */ /* 0x0002680000000200 */
[----:B------:R1:W1:Y:S04]  /*1500*/  LDSM.16.M88.4 R28, [R233+0x7100] ;  /* 0x00710000e91c783b */ /* 0x0002680000000200 */
[----:B------:R1:W1:Y:S04]  /*1510*/  LDSM.16.M88.4 R24, [R233+0x9100] ;  /* 0x00910000e918783b */ /* 0x0002680000000200 */
[----:B------:R1:W1:Y:S04]  /*1520*/  LDSM.16.M88.4 R68, [R234] ;  /* 0x00000000ea44783b */ /* 0x0002680000000200 */
[----:B------:R1:W1:Y:S04]  /*1530*/  LDSM.16.M88.4 R84, [R234+0x800] ;  /* 0x00080000ea54783b */ /* 0x0002680000000200 */
[----:B------:R1:W1:Y:S04]  /*1540*/  LDSM.16.M88.4 R96, [R234+0x1000] ;  /* 0x00100000ea60783b */ /* 0x0002680000000200 */
[----:B------:R1:W1:Y:S04]  /*1550*/  LDSM.16.M88.4 R104, [R234+0x1800] ;  /* 0x00180000ea68783b */ /* 0x0002680000000200 */
[----:B------:R1:W1:Y:S04]  /*1560*/  LDSM.16.M88.4 R112, [R234+0x2000] ;  /* 0x00200000ea70783b */ /* 0x0002680000000200 */
[----:B------:R1:W1:Y:S04]  /*1570*/  LDSM.16.M88.4 R124, [R234+0x2800] ;  /* 0x00280000ea7c783b */ /* 0x0002680000000200 */
[----:B------:R1:W1:Y:S01]  /*1580*/  LDSM.16.M88.4 R132, [R234+0x3000] ;  /* 0x00300000ea84783b */ /* 0x0002620000000200 */
[----:B------:R-:W-:Y:S05]  /*1590*/  @!P4 BRA `(.L_x_0) ;  /* 0x000003900000c947 */ /* 0x000fea0003800000 */
[----:B--234-:R-:W-:Y:S01]  /*15a0*/  IMAD R0, R23, c[0x0][0x208], RZ ;  /* 0x0000820017007a24 */ /* 0x01cfe200078e02ff */
[----:B------:R-:W-:Y:S01]  /*15b0*/  ISETP.GE.AND P4, PT, R92, c[0x0][0x1d4], PT ;  /* 0x000075005c007a0c */ /* 0x000fe20003f86270 */
[----:B------:R-:W-:-:S03]  /*15c0*/  IMAD.WIDE.U32 R6, R42, c[0x0][0x208], RZ ;  /* 0x000082002a067a25 */ /* 0x000fc600078e00ff */
[----:B------:R-:W-:Y:S01]  /*15d0*/  ISETP.LT.OR P6, PT, R18, 0x1, P4 ;  /* 0x000000011200780c */ /* 0x000fe200027c1670 */
[----:B------:R-:W-:Y:S01]  /*15e0*/  IMAD R0, R42, c[0x0][0x20c], R0 ;  /* 0x000083002a007a24 */ /* 0x000fe200078e0200 */
[----:B------:R-:W-:Y:S01]  /*15f0*/  ISETP.LT.OR P5, PT, R18, 0x11, P4 ;  /* 0x000000111200780c */ /* 0x000fe200027a1670 */
[----:B------:R-:W-:Y:S02]  /*1600*/  IMAD.SHL.U32 R21, R92, 0x2, RZ ;  /* 0x000000025c157824 */ /* 0x000fe400078e00ff */
[----:B------:R-:W-:Y:S02]  /*1610*/  IMAD.IADD R7, R7, 0x1, R0 ;  /* 0x0000000107077824 */ /* 0x000fe400078e0200 */
[----:B------:R-:W-:Y:S02]  /*1620*/  IMAD R0, R40, c[0x0][0x218], RZ ;  /* 0x0000860028007a24 */ /* 0x000fe400078e02ff */
[----:B------:R-:W-:-:S04]  /*1630*/  IMAD.WIDE.U32 R6, R248, c[0x0][0x218], R6 ;  /* 0x00008600f8067a25 */ /* 0x000fc800078e0006 */
[----:B------:R-:W-:Y:S01]  /*1640*/  IMAD R0, R248, c[0x0][0x21c], R0 ;  /* 0x00008700f8007a24 */ /* 0x000fe200078e0200 */
[----:B------:R-:W-:Y:S02]  /*1650*/  IADD3 R2, P2, R6, UR22, RZ ;  /* 0x0000001606027c10 */ /* 0x000fe4000ff5e0ff */
[----:B------:R-:W-:Y:S02]  /*1660*/  SHF.L.U64.HI R6, R92, 0x1, R192 ;  /* 0x000000015c067819 */ /* 0x000fe400000102c0 */
[----:B------:R-:W-:Y:S02]  /*1670*/  IADD3.X R0, R7, UR5, R0, P2, !PT ;  /* 0x0000000507007c10 */ /* 0x000fe400097fe400 */
[----:B------:R-:W-:-:S04]  /*1680*/  LEA R5, P2, R2, c[0x0][0x1f8], 0x1 ;  /* 0x00007e0002057a11 */ /* 0x000fc800078408ff */
[----:B------:R-:W-:Y:S01]  /*1690*/  LEA.HI.X R2, R2, c[0x0][0x1fc], R0, 0x1, P2 ;  /* 0x00007f0002027a11 */ /* 0x000fe200010f0c00 */
[----:B------:R-:W-:Y:S04]  /*16a0*/  SHFL.IDX PT, R7, R5, 0x1, 0x181f ;  /* 0x00381f0005077f89 */ /* 0x000fe800000e0000 */
[----:B------:R-:W2:Y:S04]  /*16b0*/  SHFL.IDX PT, R0, R5, RZ, 0x181f ;  /* 0x00181fff05007589 */ /* 0x000ea800000e0000 */
[----:B------:R-:W3:Y:S04]  /*16c0*/  SHFL.IDX PT, R8, R2, RZ, 0x181f ;  /* 0x00181fff02087589 */ /* 0x000ee800000e0000 */
[----:B------:R-:W4:Y:S04]  /*16d0*/  SHFL.IDX PT, R9, R2, 0x1, 0x181f ;  /* 0x00381f0002097f89 */ /* 0x000f2800000e0000 */
[----:B------:R-:W5:Y:S04]  /*16e0*/  SHFL.IDX PT, R12, R5, 0x2, 0x181f ;  /* 0x00581f00050c7f89 */ /* 0x000f6800000e0000 */
[----:B------:R-:W1:Y:S04]  /*16f0*/  SHFL.IDX PT, R19, R2, 0x2, 0x181f ;  /* 0x00581f0002137f89 */ /* 0x000e6800000e0000 */
[----:B------:R-:W1:Y:S01]  /*1700*/  SHFL.IDX PT, R17, R5, 0x3, 0x181f ;  /* 0x00781f0005117f89 */ /* 0x000e6200000e0000 */
[----:B--2---:R-:W-:-:S03]  /*1710*/  IADD3 R10, P2, R0, R21, RZ ;  /* 0x00000015000a7210 */ /* 0x004fc60007f5e0ff */
[----:B------:R-:W2:Y:S01]  /*1720*/  SHFL.IDX PT, R20, R2, 0x3, 0x181f ;  /* 0x00781f0002147f89 */ /* 0x000ea200000e0000 */
[----:B------:R-:W-:Y:S02]  /*1730*/  IMAD.SHL.U32 R0, R191, 0x2, RZ ;  /* 0x00000002bf007824 */ /* 0x000fe400078e00ff */
[--C-:B---3--:R-:W-:Y:S01]  /*1740*/  IMAD.X R11, R8, 0x1, R6.reuse, P2 ;  /* 0x00000001080b7824 */ /* 0x108fe200010e0606 */
[----:B------:R-:W-:Y:S01]  /*1750*/  IADD3 R8, P2, R7, R21, RZ ;  /* 0x0000001507087210 */ /* 0x000fe20007f5e0ff */
[----:B------:R-:W3:Y:S04]  /*1760*/  SHFL.IDX PT, R13, R5, 0x4, 0x181f ;  /* 0x00981f00050d7f89 */ /* 0x000ee800000e0000 */
[----:B------:R-:W-:Y:S01]  /*1770*/  SHFL.IDX PT, R7, R5, 0x5, 0x181f ;  /* 0x00b81f0005077f89 */ /* 0x000fe200000e0000 */
[----:B----4-:R-:W-:Y:S01]  /*1780*/  IMAD.X R9, R9, 0x1, R6, P2 ;  /* 0x0000000109097824 */ /* 0x010fe200010e0606 */
[----:B------:R-:W-:-:S02]  /*1790*/  ISETP.LT.OR P2, PT, R18, 0x31, P4 ;  /* 0x000000311200780c */ /* 0x000fc40002741670 */
[----:B------:R-:W4:Y:S04]  /*17a0*/  SHFL.IDX PT, R15, R2, 0x4, 0x181f ;  /* 0x00981f00020f7f89 */ /* 0x000f2800000e0000 */
[----:B------:R5:W-:Y:S01]  /*17b0*/  LDGSTS.E.BYPASS.LTC128B.128 [R0+0x100], [R10.64], !P6 ;  /* 0x001000000a007fae */ /* 0x000be2000f101d4c */
[----:B------:R-:W-:-:S03]  /*17c0*/  ISETP.LT.OR P6, PT, R18, 0x21, P4 ;  /* 0x000000211200780c */ /* 0x000fc600027c1670 */
[----:B------:R-:W1:Y:S04]  /*17d0*/  SHFL.IDX PT, R14, R2, 0x5, 0x181f ;  /* 0x00b81f00020e7f89 */ /* 0x000e6800000e0000 */
[----:B------:R2:W-:Y:S04]  /*17e0*/  LDGSTS.E.BYPASS.LTC128B.128 [R0+0x900], [R8.64], !P5 ;  /* 0x0090000008007fae */ /* 0x0005e8000e901d4c */
[----:B------:R-:W3:Y:S04]  /*17f0*/  SHFL.IDX PT, R5, R5, 0x6, 0x181f ;  /* 0x00d81f0005057f89 */ /* 0x000ee800000e0000 */
[----:B------:R-:W3:Y:S01]  /*1800*/  SHFL.IDX PT, R2, R2, 0x6, 0x181f ;  /* 0x00d81f0002027f89 */ /* 0x000ee200000e0000 */
[----:B-----5:R-:W-:-:S05]  /*1810*/  IADD3 R10, P5, R12, R21, RZ ;  /* 0x000000150c0a7210 */ /* 0x020fca0007fbe0ff */
[----:B-1----:R-:W-:Y:S01]  /*1820*/  IMAD.X R11, R19, 0x1, R6, P5 ;  /* 0x00000001130b7824 */ /* 0x002fe200028e0606 */
[----:B--2---:R-:W-:-:S04]  /*1830*/  IADD3 R8, P5, R17, R21, RZ ;  /* 0x0000001511087210 */ /* 0x004fc80007fbe0ff */
[----:B------:R1:W-:Y:S01]  /*1840*/  LDGSTS.E.BYPASS.LTC128B.128 [R0+0x1100], [R10.64], !P6 ;  /* 0x011000000a007fae */ /* 0x0003e2000f101d4c */
[----:B------:R-:W-:Y:S01]  /*1850*/  ISETP.LT.OR P6, PT, R18, 0x41, P4 ;  /* 0x000000411200780c */ /* 0x000fe200027c1670 */
[----:B------:R-:W-:Y:S01]  /*1860*/  IMAD.X R9, R20, 0x1, R6, P5 ;  /* 0x0000000114097824 */ /* 0x000fe200028e0606 */
[----:B---3--:R-:W-:-:S04]  /*1870*/  IADD3 R12, P5, R13, R21, RZ ;  /* 0x000000150d0c7210 */ /* 0x008fc80007fbe0ff */
[----:B------:R2:W-:Y:S01]  /*1880*/  LDGSTS.E.BYPASS.LTC128B.128 [R0+0x1900], [R8.64], !P2 ;  /* 0x0190000008007fae */ /* 0x0005e2000d101d4c */
[----:B----4-:R-:W-:Y:S01]  /*1890*/  IMAD.X R13, R15, 0x1, R6, P5 ;  /* 0x000000010f0d7824 */ /* 0x010fe200028e0606 */
[C---:B------:R-:W-:Y:S02]  /*18a0*/  ISETP.LT.OR P5, PT, R18.reuse, 0x51, P4 ;  /* 0x000000511200780c */ /* 0x040fe400027a1670 */
[----:B------:R-:W-:-:S03]  /*18b0*/  ISETP.LT.OR P4, PT, R18, 0x61, P4 ;  /* 0x000000611200780c */ /* 0x000fc60002781670 */
[----:B------:R3:W-:Y:S01]  /*18c0*/  LDGSTS.E.BYPASS.LTC128B.128 [R0+0x2100], [R12.64], !P6 ;  /* 0x021000000c007fae */ /* 0x0007e2000f101d4c */
[----:B-1----:R-:W-:-:S05]  /*18d0*/  IADD3 R10, P2, R7, R21, RZ ;  /* 0x00000015070a7210 */ /* 0x002fca0007f5e0ff */
[----:B------:R-:W-:Y:S01]  /*18e0*/  IMAD.X R11, R14, 0x1, R6, P2 ;  /* 0x000000010e0b7824 */ /* 0x000fe200010e0606 */
[----:B--2---:R-:W-:-:S04]  /*18f0*/  IADD3 R8, P2, R5, R21, RZ ;  /* 0x0000001505087210 */ /* 0x004fc80007f5e0ff */
[----:B------:R3:W-:Y:S01]  /*1900*/  LDGSTS.E.BYPASS.LTC128B.128 [R0+0x2900], [R10.64], !P5 ;  /* 0x029000000a007fae */ /* 0x0007e2000e901d4c */
[----:B------:R-:W-:-:S05]  /*1910*/  IMAD.X R9, R2, 0x1, R6, P2 ;  /* 0x0000000102097824 */ /* 0x000fca00010e0606 */
[----:B------:R3:W-:Y:S03]  /*1920*/  LDGSTS.E.BYPASS.LTC128B.128 [R0+0x3100], [R8.64], !P4 ;  /* 0x0310000008007fae */ /* 0x0007e6000e101d4c */
.L_x_0:
[----:B--234-:R-:W-:Y:S01]  /*1930*/  LOP3.LUT P2, RZ, R16, 0x4, RZ, 0xc0, !PT ;  /* 0x0000000410ff7812 */ /* 0x01cfe2000784c0ff */
[-C--:B------:R-:W-:Y:S01]  /*1940*/  HMMA.16816.F32.BF16 R8, R36, R56.reuse, RZ ;  /* 0x000000382408723c */ /* 0x080fe200000418ff */
[----:B------:R-:W-:Y:S01]  /*1950*/  MOV R0, 0x40 ;  /* 0x0000004000007802 */ /* 0x000fe20000000f00 */
[----:B------:R-:W0:Y:S01]  /*1960*/  LDGDEPBAR ;  /* 0x00000000000079af */ /* 0x000e220000000000 */
[----:B------:R-:W-:Y:S01]  /*1970*/  LEA R231, R4, R230, 0x1 ;  /* 0x000000e604e77211 */ /* 0x000fe200078e08ff */
[----:B------:R-:W-:Y:S01]  /*1980*/  UISETP.GE.AND UP0, UPT, UR10, 0x71, UPT ;  /* 0x000000710a00788c */ /* 0x000fe2000bf06270 */
[----:B------:R-:W-:Y:S02]  /*1990*/  SEL R0, R0, 0xffffffc0, !P2 ;  /* 0xffffffc000007807 */ /* 0x000fe40005000000 */
[----:B------:R-:W-:Y:S01]  /*19a0*/  LEA R232, R3, R231, 0x1 ;  /* 0x000000e703e87211 */ /* 0x000fe200078e08ff */
[----:B------:R-:W-:Y:S01]  /*19b0*/  LDSM.16.M88.4 R20, [R231+0x7100] ;  /* 0x00710000e714783b */ /* 0x000fe20000000200 */
[-C--:B------:R-:W-:Y:S01]  /*19c0*/  IADD3 R229, R119, R0.reuse, RZ ;  /* 0x0000000077e57210 */ /* 0x080fe20007ffe0ff */
[----:B------:R-:W-:Y:S01]  /*19d0*/  HMMA.16816.F32.BF16 R48, R32, R56, RZ ;  /* 0x000000382030723c */ /* 0x000fe200000418ff */
[----:B------:R-:W-:Y:S01]  /*19e0*/  IADD3 R228, R234, R0, RZ ;  /* 0x00000000eae47210 */ /* 0x000fe20007ffe0ff */
[----:B------:R-:W-:Y:S01]  /*19f0*/  LDSM.16.M88.4 R16, [R231+0x9100] ;  /* 0x00910000e710783b */ /* 0x000fe20000000200 */
[----:B------:R-:W-:-:S03]  /*1a00*/  PLOP3.LUT P2, PT, PT, PT, UP0, 0x80, 0x0 ;  /* 0x000000000000781c */ /* 0x000fc60003f4f008 */
[----:B------:R-:W2:Y:S02]  /*1a10*/  LDSM.16.M88.4 R40, [R229+0x3900] ;  /* 0x00390000e528783b */ /* 0x000ea40000000200 */
[----:B------:R-:W-:Y:S02]  /*1a20*/  HMMA.16816.F32.BF16 R64, R36, R58, RZ ;  /* 0x0000003a2440723c */ /* 0x000fe400000418ff */
[----:B------:R-:W-:Y:S04]  /*1a30*/  LDSM.16.M88.4 R12, [R232+0x7100] ;  /* 0x00710000e80c783b */ /* 0x000fe80000000200 */
[----:B------:R-:W3:Y:S02]  /*1a40*/  LDSM.16.M88.4 R44, [R228] ;  /* 0x00000000e42c783b */ /* 0x000ee40000000200 */
[-C--:B-1----:R-:W-:Y:S02]  /*1a50*/  HMMA.16816.F32.BF16 R52, R28, R68.reuse, R8 ;  /* 0x000000441c34723c */ /* 0x082fe40000041808 */
[----:B------:R-:W1:Y:S06]  /*1a60*/  LDSM.16.M88.4 R8, [R232+0x9100] ;  /* 0x00910000e808783b */ /* 0x000e6c0000000200 */
[----:B------:R-:W-:Y:S08]  /*1a70*/  HMMA.16816.F32.BF16 R48, R24, R68, R48 ;  /* 0x000000441830723c */ /* 0x000ff00000041830 */
[----:B------:R-:W-:Y:S08]  /*1a80*/  HMMA.16816.F32.BF16 R56, R32, R58, RZ ;  /* 0x0000003a2038723c */ /* 0x000ff000000418ff */
[-C--:B--2---:R-:W-:Y:S08]  /*1a90*/  HMMA.16816.F32.BF16 R60, R20, R40.reuse, R52 ;  /* 0x00000028143c723c */ /* 0x084ff00000041834 */
[----:B------:R-:W-:Y:S08]  /*1aa0*/  HMMA.16816.F32.BF16 R48, R16, R40, R48 ;  /* 0x000000281030723c */ /* 0x000ff00000041830 */
[----:B------:R-:W-:Y:S08]  /*1ab0*/  HMMA.16816.F32.BF16 R52, R28, R70, R64 ;  /* 0x000000461c34723c */ /* 0x000ff00000041840 */
[----:B---3--:R-:W-:Y:S08]  /*1ac0*/  HMMA.16816.F32.BF16 R72, R12, R44, R60 ;  /* 0x0000002c0c48723c */ /* 0x008ff0000004183c */
[----:B------:R-:W-:Y:S08]  /*1ad0*/  HMMA.16816.F32.BF16 R60, R36, R80, RZ ;  /* 0x00000050243c723c */ /* 0x000ff000000418ff */
[----:B------:R-:W-:Y:S08]  /*1ae0*/  HMMA.16816.F32.BF16 R64, R24, R70, R56 ;  /* 0x000000461840723c */ /* 0x000ff00000041838 */
[----:B-1----:R-:W-:Y:S01]  /*1af0*/  HMMA.16816.F32.BF16 R76, R8, R44, R48 ;  /* 0x0000002c084c723c */ /* 0x002fe20000041830 */
[----:B------:R-:W1:Y:S01]  /*1b00*/  LDSM.16.M88.4 R48, [R229+0x4100] ;  /* 0x00410000e530783b */ /* 0x000e620000000200 */
[----:B------:R-:W-:-:S04]  /*1b10*/  FMUL.FTZ R0, R72, c[0x0][0x320] ;  /* 0x0000c80048007a20 */ /* 0x000fc80000410000 */
[----:B------:R2:W3:Y:S02]  /*1b20*/  MUFU.TANH R190, R0 ;  /* 0x0000000000be7308 */ /* 0x0004e40000002400 */
[----:B------:R-:W-:Y:S08]  /*1b30*/  HMMA.16816.F32.BF16 R52, R20, R42, R52 ;  /* 0x0000002a1434723c */ /* 0x000ff00000041834 */
[----:B------:R-:W-:Y:S01]  /*1b40*/  HMMA.16816.F32.BF16 R56, R32, R80, RZ ;  /* 0x000000502038723c */ /* 0x000fe200000418ff */
[----:B--2---:R-:W-:-:S07]  /*1b50*/  FMUL.FTZ R0, R73, c[0x0][0x320] ;  /* 0x0000c80049007a20 */ /* 0x004fce0000410000 */
[----:B------:R-:W-:Y:S01]  /*1b60*/  HMMA.16816.F32.BF16 R60, R28, R84, R60 ;  /* 0x000000541c3c723c */ /* 0x000fe2000004183c */
[----:B------:R2:W4:Y:S07]  /*1b70*/  MUFU.TANH R189, R0 ;  /* 0x0000000000bd7308 */ /* 0x00052e0000002400 */
[----:B------:R-:W-:Y:S01]  /*1b80*/  HMMA.16816.F32.BF16 R64, R16, R42, R64 ;  /* 0x0000002a1040723c */ /* 0x000fe20000041840 */
[----:B------:R-:W5:Y:S07]  /*1b90*/  LDSM.16.M88.4 R40, [R228+0x800] ;  /* 0x00080000e428783b */ /* 0x000f6e0000000200 */
[----:B------:R-:W-:Y:S01]  /*1ba0*/  HMMA.16816.F32.BF16 R68, R12, R46, R52 ;  /* 0x0000002e0c44723c */ /* 0x000fe20000041834 */
[----:B--2---:R-:W-:-:S04]  /*1bb0*/  FMUL.FTZ R0, R74, c[0x0][0x320] ;  /* 0x0000c8004a007a20 */ /* 0x004fc80000410000 */
[----:B------:R2:W1:Y:S03]  /*1bc0*/  MUFU.TANH R188, R0 ;  /* 0x0000000000bc7308 */ /* 0x0004660000002400 */
[----:B------:R-:W-:Y:S08]  /*1bd0*/  HMMA.16816.F32.BF16 R52, R24, R84, R56 ;  /* 0x000000541834723c */ /* 0x000ff00000041838 */
[----:B------:R-:W-:Y:S01]  /*1be0*/  HMMA.16816.F32.BF16 R56, R36, R82, RZ ;  /* 0x000000522438723c */ /* 0x000fe200000418ff */
[----:B--2---:R-:W-:-:S07]  /*1bf0*/  FMUL.FTZ R0, R75, c[0x0][0x320] ;  /* 0x0000c8004b007a20 */ /* 0x004fce0000410000 */
[----:B-1----:R-:W-:Y:S01]  /*1c00*/  HMMA.16816.F32.BF16 R60, R20, R48, R60 ;  /* 0x00000030143c723c */ /* 0x002fe2000004183c */
[----:B------:R1:W2:Y:S07]  /*1c10*/  MUFU.TANH R187, R0 ;  /* 0x0000000000bb7308 */ /* 0x0002ae0000002400 */
[----:B------:R-:W-:Y:S08]  /*1c20*/  HMMA.16816.F32.BF16 R72, R8, R46, R64 ;  /* 0x0000002e0848723c */ /* 0x000ff00000041840 */
[----:B------:R-:W-:Y:S01]  /*1c30*/  HMMA.16816.F32.BF16 R64, R32, R82, RZ ;  /* 0x000000522040723c */ /* 0x000fe200000418ff */
[----:B-1----:R-:W-:-:S04]  /*1c40*/  FMUL.FTZ R0, R76, c[0x0][0x320] ;  /* 0x0000c8004c007a20 */ /* 0x002fc80000410000 */
[----:B------:R1:W1:Y:S03]  /*1c50*/  MUFU.TANH R186, R0 ;  /* 0x0000000000ba7308 */ /* 0x0002660000002400 */
[----:B------:R-:W-:Y:S08]  /*1c60*/  HMMA.16816.F32.BF16 R44, R16, R48, R52 ;  /* 0x00000030102c723c */ /* 0x000ff00000041834 */
[----:B------:R-:W-:Y:S01]  /*1c70*/  HMMA.16816.F32.BF16 R52, R28, R86, R56 ;  /* 0x000000561c34723c */ /* 0x000fe20000041838 */
[----:B-1----:R-:W-:-:S07]  /*1c80*/  FMUL.FTZ R0, R77, c[0x0][0x320] ;  /* 0x0000c8004d007a20 */ /* 0x002fce0000410000 */
[----:B------:R-:W-:Y:S01]  /*1c90*/  HMMA.16816.F32.BF16 R64, R24, R86, R64 ;  /* 0x000000561840723c */ /* 0x000fe20000041840 */
[----:B------:R1:W1:Y:S07]  /*1ca0*/  MUFU.TANH R185, R0 ;  /* 0x0000000000b97308 */ /* 0x00026e0000002400 */
[----:B------:R-:W-:Y:S08]  /*1cb0*/  HMMA.16816.F32.BF16 R56, R32, R88, RZ ;  /* 0x000000582038723c */ /* 0x000ff000000418ff */
[----:B------:R-:W-:Y:S01]  /*1cc0*/  HMMA.16816.F32.BF16 R52, R20, R50, R52 ;  /* 0x000000321434723c */ /* 0x000fe20000041834 */
[----:B-1----:R-:W-:-:S04]  /*1cd0*/  FMUL.FTZ R0, R78, c[0x0][0x320] ;  /* 0x0000c8004e007a20 */ /* 0x002fc80000410000 */
[----:B------:R1:W1:Y:S03]  /*1ce0*/  MUFU.TANH R181, R0 ;  /* 0x0000000000b57308 */ /* 0x0002660000002400 */
[----:B------:R-:W-:Y:S01]  /*1cf0*/  HMMA.16816.F32.BF16 R64, R16, R50, R64 ;  /* 0x000000321040723c */ /* 0x000fe20000041840 */
[----:B------:R-:W-:Y:S01]  /*1d00*/  LDSM.16.M88.4 R48, [R228+0x1000] ;  /* 0x00100000e430783b */ /* 0x000fe20000000200 */
[----:B-1----:R-:W-:-:S06]  /*1d10*/  FMUL.FTZ R0, R79, c[0x0][0x320] ;  /* 0x0000c8004f007a20 */ /* 0x002fcc0000410000 */
[----:B-----5:R-:W-:Y:S01]  /*1d20*/  HMMA.16816.F32.BF16 R76, R8, R40, R44 ;  /* 0x00000028084c723c */ /* 0x020fe2000004182c */
[----:B------:R-:W1:Y:S01]  /*1d30*/  LDSM.16.M88.4 R44, [R229+0x4900] ;  /* 0x00490000e52c783b */ /* 0x000e620000000200 */
[----:B------:R5:W1:Y:S02]  /*1d40*/  MUFU.TANH R182, R0 ;  /* 0x0000000000b67308 */ /* 0x000a640000002400 */
[----:B-----5:R-:W-:-:S06]  /*1d50*/  FMUL.FTZ R0, R68, c[0x0][0x320] ;  /* 0x0000c80044007a20 */ /* 0x020fcc0000410000 */
[----:B------:R5:W1:Y:S02]  /*1d60*/  MUFU.TANH R184, R0 ;  /* 0x0000000000b87308 */ /* 0x000a640000002400 */
[----:B-----5:R-:W-:-:S06]  /*1d70*/  FMUL.FTZ R0, R69, c[0x0][0x320] ;  /* 0x0000c80045007a20 */ /* 0x020fcc0000410000 */
[----:B------:R5:W1:Y:S02]  /*1d80*/  MUFU.TANH R183, R0 ;  /* 0x0000000000b77308 */ /* 0x000a640000002400 */
[----:B-----5:R-:W-:-:S06]  /*1d90*/  FMUL.FTZ R0, R70, c[0x0][0x320] ;  /* 0x0000c80046007a20 */ /* 0x020fcc0000410000 */
[----:B------:R5:W1:Y:S02]  /*1da0*/  MUFU.TANH R180, R0 ;  /* 0x0000000000b47308 */ /* 0x000a640000002400 */
[----:B-----5:R-:W-:Y:S02]  /*1db0*/  FMUL.FTZ R0, R71, c[0x0][0x320] ;  /* 0x0000c80047007a20 */ /* 0x020fe40000410000 */
[----:B------:R-:W-:Y:S04]  /*1dc0*/  HMMA.16816.F32.BF16 R68, R12, R40, R60 ;  /* 0x000000280c44723c */ /* 0x000fe8000004183c */
[----:B------:R5:W1:Y:S04]  /*1dd0*/  MUFU.TANH R179, R0 ;  /* 0x0000000000b37308 */ /* 0x000a680000002400 */
[----:B------:R-:W-:Y:S01]  /*1de0*/  HMMA.16816.F32.BF16 R60, R36, R88, RZ ;  /* 0x00000058243c723c */ /* 0x000fe200000418ff */
[----:B-----5:R-:W-:-:S04]  /*1df0*/  FMUL.FTZ R0, R72, c[0x0][0x320] ;  /* 0x0000c80048007a20 */ /* 0x020fc80000410000 */
[----:B------:R5:W1:Y:S11]  /*1e00*/  MUFU.TANH R178, R0 ;  /* 0x0000000000b27308 */ /* 0x000a760000002400 */
[----:B------:R-:W-:Y:S08]  /*1e10*/  @!UPT UIADD3 URZ, URZ, URZ, URZ ;  /* 0x0000003f3f3ff290 */ /* 0x000ff0000fffe03f */
[----:B------:R-:W-:Y:S01]  /*1e20*/  HMMA.16816.F32.BF16 R60, R28, R96, R60 ;  /* 0x000000601c3c723c */ /* 0x000fe2000004183c */
[----:B-----5:R-:W-:-:S04]  /*1e30*/  FMUL.FTZ R0, R73, c[0x0][0x320] ;  /* 0x0000c80049007a20 */ /* 0x020fc80000410000 */
[----:B------:R5:W2:Y:S11]  /*1e40*/  MUFU.TANH R177, R0 ;  /* 0x0000000000b17308 */ /* 0x000ab60000002400 */
[----:B------:R-:W-:Y:S08]  /*1e50*/  @!UPT UIADD3 URZ, URZ, URZ, URZ ;  /* 0x0000003f3f3ff290 */ /* 0x000ff0000fffe03f */
[----:B-1----:R-:W-:Y:S01]  /*1e60*/  HMMA.16816.F32.BF16 R60, R20, R44, R60 ;  /* 0x0000002c143c723c */ /* 0x002fe2000004183c */
[----:B-----5:R-:W-:-:S04]  /*1e70*/  FMUL.FTZ R0, R74, c[0x0][0x320] ;  /* 0x0000c8004a007a20 */ /* 0x020fc80000410000 */
[----:B------:R1:W1:Y:S02]  /*1e80*/  MUFU.TANH R173, R0 ;  /* 0x0000000000ad7308 */ /* 0x0002640000002400 */
[----:B-1----:R-:W-:Y:S02]  /*1e90*/  FMUL.FTZ R0, R75, c[0x0][0x320] ;  /* 0x0000c8004b007a20 */ /* 0x002fe40000410000 */
[----:B------:R-:W-:Y:S04]  /*1ea0*/  HMMA.16816.F32.BF16 R72, R8, R42, R64 ;  /* 0x0000002a0848723c */ /* 0x000fe80000041840 */
[----:B------:R1:W1:Y:S04]  /*1eb0*/  MUFU.TANH R174, R0 ;  /* 0x0000000000ae7308 */ /* 0x0002680000002400 */
[----:B------:R-:W-:Y:S01]  /*1ec0*/  HMMA.16816.F32.BF16 R64, R32, R90, RZ ;  /* 0x0000005a2040723c */ /* 0x000fe200000418ff */
[----:B-1----:R-:W-:-:S04]  /*1ed0*/  FMUL.FTZ R0, R68, c[0x0][0x320] ;  /* 0x0000c80044007a20 */ /* 0x002fc80000410000 */
[----:B------:R1:W1:Y:S11]  /*1ee0*/  MUFU.TANH R176, R0 ;  /* 0x0000000000b07308 */ /* 0x0002760000002400 */
[----:B------:R-:W-:Y:S08]  /*1ef0*/  @!UPT UIADD3 URZ, URZ, URZ, URZ ;  /* 0x0000003f3f3ff290 */ /* 0x000ff0000fffe03f */
[----:B------:R-:W-:Y:S01]  /*1f00*/  HMMA.16816.F32.BF16 R64, R24, R98, R64 ;  /* 0x000000621840723c */ /* 0x000fe20000041840 */
[----:B-1----:R-:W-:-:S04]  /*1f10*/  FMUL.FTZ R0, R69, c[0x0][0x320] ;  /* 0x0000c80045007a20 */ /* 0x002fc80000410000 */
[----:B------:R1:W1:Y:S11]  /*1f20*/  MUFU.TANH R175, R0 ;  /* 0x0000000000af7308 */ /* 0x0002760000002400 */
[----:B------:R-:W-:Y:S08]  /*1f30*/  @!UPT UIADD3 URZ, URZ, URZ, URZ ;  /* 0x0000003f3f3ff290 */ /* 0x000ff0000fffe03f */
[----:B------:R-:W-:Y:S01]  /*1f40*/  HMMA.16816.F32.BF16 R64, R16, R46, R64 ;  /* 0x0000002e1040723c */ /* 0x000fe20000041840 */
[----:B-1----:R-:W-:-:S04]  /*1f50*/  FMUL.FTZ R0, R70, c[0x0][0x320] ;  /* 0x0000c80046007a20 */ /* 0x002fc80000410000 */
[----:B------:R1:W1:Y:S02]  /*1f60*/  MUFU.TANH R172, R0 ;  /* 0x0000000000ac7308 */ /* 0x0002640000002400 */
[----:B-1----:R-:W-:Y:S02]  /*1f70*/  FMUL.FTZ R0, R71, c[0x0][0x320] ;  /* 0x0000c80047007a20 */ /* 0x002fe40000410000 */
[----:B------:R-:W-:Y:S04]  /*1f80*/  HMMA.16816.F32.BF16 R68, R12, R42, R52 ;  /* 0x0000002a0c44723c */ /* 0x000fe80000041834 */
[----:B------:R1:W1:Y:S04]  /*1f90*/  MUFU.TANH R171, R0 ;  /* 0x0000000000ab7308 */ /* 0x0002680000002400 */
[----:B------:R-:W-:Y:S08]  /*1fa0*/  HMMA.16816.F32.BF16 R52, R24, R96, R56 ;  /* 0x000000601834723c */ /* 0x000ff00000041838 */
[----:B------:R-:W-:Y:S01]  /*1fb0*/  HMMA.16816.F32.BF16 R56, R36, R90, RZ ;  /* 0x0000005a2438723c */ /* 0x000fe200000418ff */
[----:B-1----:R-:W-:-:S04]  /*1fc0*/  FMUL.FTZ R0, R76, c[0x0][0x320] ;  /* 0x0000c8004c007a20 */ /* 0x002fc80000410000 */
[----:B------:R1:W1:Y:S11]  /*1fd0*/  MUFU.TANH R168, R0 ;  /* 0x0000000000a87308 */ /* 0x0002760000002400 */
[----:B------:R-:W-:Y:S01]  /*1fe0*/  HMMA.16816.F32.BF16 R40, R16, R44, R52 ;  /* 0x0000002c1028723c */ /* 0x000fe20000041834 */
[----:B-1----:R-:W-:-:S07]  /*1ff0*/  FMUL.FTZ R0, R77, c[0x0][0x320] ;  /* 0x0000c8004d007a20 */ /* 0x002fce0000410000 */
[----:B------:R-:W-:Y:S01]  /*2000*/  HMMA.16816.F32.BF16 R52, R28, R98, R56 ;  /* 0x000000621c34723c */ /* 0x000fe20000041838 */
[----:B------:R1:W1:Y:S07]  /*2010*/  MUFU.TANH R165, R0 ;  /* 0x0000000000a57308 */ /* 0x00026e0000002400 */
[----:B------:R-:W-:Y:S01]  /*2020*/  HMMA.16816.F32.BF16 R56, R32, R100, RZ ;  /* 0x000000642038723c */ /* 0x000fe200000418ff */
[----:B-1----:R-:W-:-:S04]  /*2030*/  FMUL.FTZ R0, R78, c[0x0][0x320] ;  /* 0x0000c8004e007a20 */ /* 0x002fc80000410000 */
[----:B------:R1:W1:Y:S02]  /*2040*/  MUFU.TANH R160, R0 ;  /* 0x0000000000a07308 */ /* 0x0002640000002400 */
[----:B-1----:R-:W-:Y:S02]  /*2050*/  FMUL.FTZ R0, R79, c[0x0][0x320] ;  /* 0x0000c8004f007a20 */ /* 0x002fe40000410000 */
[----:B------:R-:W-:Y:S04]  /*2060*/  HMMA.16816.F32.BF16 R76, R8, R48, R40 ;  /* 0x00000030084c723c */ /* 0x000fe80000041828 */
[----:B------:R1:W1:Y:S04]  /*2070*/  MUFU.TANH R161, R0 ;  /* 0x0000000000a17308 */ /* 0x0002680000002400 */
[----:B------:R-:W-:Y:S01]  /*2080*/  HMMA.16816.F32.BF16 R40, R20, R46, R52 ;  /* 0x0000002e1428723c */ /* 0x000fe20000041834 */
[----:B------:R-:W5:Y:S07]  /*2090*/  LDSM.16.M88.4 R52, [R229+0x5100] ;  /* 0x00510000e534783b */ /* 0x000f6e0000000200 */
[----:B------:R-:W-:Y:S01]  /*20a0*/  HMMA.16816.F32.BF16 R44, R24, R104, R56 ;  /* 0x00000068182c723c */ /* 0x000fe20000041838 */
[----:B-1----:R-:W-:-:S04]  /*20b0*/  FMUL.FTZ R0, R68, c[0x0][0x320] ;  /* 0x0000c80044007a20 */ /* 0x002fc80000410000 */
[----:B------:R1:W1:Y:S02]  /*20c0*/  MUFU.TANH R164, R0 ;  /* 0x0000000000a47308 */ /* 0x0002640000002400 */
[----:B-1----:R-:W-:-:S06]  /*20d0*/  FMUL.FTZ R0, R69, c[0x0][0x320] ;  /* 0x0000c80045007a20 */ /* 0x002fcc0000410000 */
[----:B------:R1:W1:Y:S11]  /*20e0*/  MUFU.TANH R163, R0 ;  /* 0x0000000000a37308 */ /* 0x0002760000002400 */
[----:B-----5:R-:W-:Y:S01]  /*20f0*/  HMMA.16816.F32.BF16 R44, R16, R52, R44 ;  /* 0x00000034102c723c */ /* 0x020fe2000004182c */
[----:B-1----:R-:W-:-:S04]  /*2100*/  FMUL.FTZ R0, R70, c[0x0][0x320] ;  /* 0x0000c80046007a20 */ /* 0x002fc80000410000 */
        /* <DEDUP_REMOVED lines=14> */
[----:B------:R1:W1:Y:S03]  /*21f0*/  MUFU.TANH R96, R0 ;  /* 0x0000000000607308 */ /* 0x0002660000002400 */
[----:B------:R-:W-:Y:S01]  /*2200*/  HMMA.16816.F32.BF16 R60, R32, R102, RZ ;  /* 0x00000066203c723c */ /* 0x000fe200000418ff */
[----:B-1----:R-:W-:-:S07]  /*2210*/  FMUL.FTZ R0, R75, c[0x0][0x320] ;  /* 0x0000c8004b007a20 */ /* 0x002fce0000410000 */
[----:B------:R-:W-:Y:S01]  /*2220*/  HMMA.16816.F32.BF16 R72, R8, R50, R64 ;  /* 0x000000320848723c */ /* 0x000fe20000041840 */
[----:B------:R1:W1:Y:S11]  /*2230*/  MUFU.TANH R97, R0 ;  /* 0x0000000000617308 */ /* 0x0002760000002400 */
[----:B------:R-:W-:Y:S04]  /*2240*/  @!UPT UIADD3 URZ, URZ, URZ, URZ ;  /* 0x0000003f3f3ff290 */ /* 0x000fe8000fffe03f */
[----:B------:R-:W-:Y:S08]  /*2250*/  HMMA.16816.F32.BF16 R64, R24, R106, R60 ;  /* 0x0000006a1840723c */ /* 0x000ff0000004183c */
[----:B------:R-:W-:Y:S01]  /*2260*/  HMMA.16816.F32.BF16 R60, R36, R108, RZ ;  /* 0x0000006c243c723c */ /* 0x000fe200000418ff */
[----:B-1----:R-:W-:-:S04]  /*2270*/  FMUL.FTZ R0, R68, c[0x0][0x320] ;  /* 0x0000c80044007a20 */ /* 0x002fc80000410000 */
[----:B------:R1:W1:Y:S11]  /*2280*/  MUFU.TANH R118, R0 ;  /* 0x0000000000767308 */ /* 0x0002760000002400 */
[----:B------:R-:W-:Y:S01]  /*2290*/  HMMA.16816.F32.BF16 R64, R16, R54, R64 ;  /* 0x000000361040723c */ /* 0x000fe20000041840 */
[----:B-1----:R-:W-:-:S07]  /*22a0*/  FMUL.FTZ R0, R69, c[0x0][0x320] ;  /* 0x0000c80045007a20 */ /* 0x002fce0000410000 */
[----:B------:R-:W-:Y:S01]  /*22b0*/  HMMA.16816.F32.BF16 R60, R28, R112, R60 ;  /* 0x000000701c3c723c */ /* 0x000fe2000004183c */
[----:B------:R1:W1:Y:S02]  /*22c0*/  MUFU.TANH R144, R0 ;  /* 0x0000000000907308 */ /* 0x0002640000002400 */
[----:B-1----:R-:W-:-:S06]  /*22d0*/  FMUL.FTZ R0, R70, c[0x0][0x320] ;  /* 0x0000c80046007a20 */ /* 0x002fcc0000410000 */
[----:B------:R1:W1:Y:S02]  /*22e0*/  MUFU.TANH R148, R0 ;  /* 0x0000000000947308 */ /* 0x0002640000002400 */
[----:B-1----:R-:W-:Y:S02]  /*22f0*/  FMUL.FTZ R0, R71, c[0x0][0x320] ;  /* 0x0000c80047007a20 */ /* 0x002fe40000410000 */
[----:B------:R-:W-:Y:S01]  /*2300*/  HMMA.16816.F32.BF16 R68, R12, R50, R40 ;  /* 0x000000320c44723c */ /* 0x000fe20000041828 */
[----:B------:R-:W1:Y:S03]  /*2310*/  LDSM.16.M88.4 R40, [R228+0x1800] ;  /* 0x00180000e428783b */ /* 0x000e660000000200 */
[----:B------:R5:W1:Y:S04]  /*2320*/  MUFU.TANH R149, R0 ;  /* 0x0000000000957308 */ /* 0x000a680000002400 */
[----:B------:R-:W-:Y:S01]  /*2330*/  HMMA.16816.F32.BF16 R48, R36, R102, RZ ;  /* 0x000000662430723c */ /* 0x000fe200000418ff */
[----:B-----5:R-:W-:-:S04]  /*2340*/  FMUL.FTZ R0, R76, c[0x0][0x320] ;  /* 0x0000c8004c007a20 */ /* 0x020fc80000410000 */
[----:B------:R5:W1:Y:S11]  /*2350*/  MUFU.TANH R136, R0 ;  /* 0x0000000000887308 */ /* 0x000a760000002400 */
[----:B------:R-:W-:Y:S08]  /*2360*/  @!UPT UIADD3 URZ, URZ, URZ, URZ ;  /* 0x0000003f3f3ff290 */ /* 0x000ff0000fffe03f */
[----:B------:R-:W-:Y:S01]  /*2370*/  HMMA.16816.F32.BF16 R48, R28, R106, R48 ;  /* 0x0000006a1c30723c */ /* 0x000fe20000041830 */
[----:B-----5:R-:W-:-:S04]  /*2380*/  FMUL.FTZ R0, R77, c[0x0][0x320] ;  /* 0x0000c8004d007a20 */ /* 0x020fc80000410000 */
[----:B------:R5:W1:Y:S11]  /*2390*/  MUFU.TANH R137, R0 ;  /* 0x0000000000897308 */ /* 0x000a760000002400 */
[----:B------:R-:W-:Y:S08]  /*23a0*/  @!UPT UIADD3 URZ, URZ, URZ, URZ ;  /* 0x0000003f3f3ff290 */ /* 0x000ff0000fffe03f */
[----:B------:R-:W-:Y:S01]  /*23b0*/  HMMA.16816.F32.BF16 R48, R20, R54, R48 ;  /* 0x000000361430723c */ /* 0x000fe20000041830 */
[----:B-----5:R-:W-:-:S04]  /*23c0*/  FMUL.FTZ R0, R78, c[0x0][0x320] ;  /* 0x0000c8004e007a20 */ /* 0x020fc80000410000 */
[----:B------:R5:W1:Y:S02]  /*23d0*/  MUFU.TANH R140, R0 ;  /* 0x00000000008c7308 */ /* 0x000a640000002400 */
[----:B-----5:R-:W-:Y:S02]  /*23e0*/  FMUL.FTZ R0, R79, c[0x0][0x320] ;  /* 0x0000c8004f007a20 */ /* 0x020fe40000410000 */
[----:B-1----:R-:W-:Y:S01]  /*23f0*/  HMMA.16816.F32.BF16 R76, R8, R40, R44 ;  /* 0x00000028084c723c */ /* 0x002fe2000004182c */
[----:B------:R-:W1:Y:S03]  /*2400*/  LDSM.16.M88.4 R44, [R229+0x5900] ;  /* 0x00590000e52c783b */ /* 0x000e660000000200 */
[----:B------:R5:W1:Y:S02]  /*2410*/  MUFU.TANH R141, R0 ;  /* 0x00000000008d7308 */ /* 0x000a640000002400 */
[----:B-----5:R-:W-:-:S06]  /*2420*/  FMUL.FTZ R0, R68, c[0x0][0x320] ;  /* 0x0000c80044007a20 */ /* 0x020fcc0000410000 */
[----:B------:R5:W1:Y:S02]  /*2430*/  MUFU.TANH R145, R0 ;  /* 0x0000000000917308 */ /* 0x000a640000002400 */
[----:B-----5:R-:W-:Y:S01]  /*2440*/  FMUL.FTZ R0, R69, c[0x0][0x320] ;  /* 0x0000c80045007a20 */ /* 0x020fe20000410000 */
[----:B-1----:R-:W-:Y:S05]  /*2450*/  HMMA.16816.F32.BF16 R60, R20, R44, R60 ;  /* 0x0000002c143c723c */ /* 0x002fea000004183c */
[----:B------:R1:W1:Y:S02]  /*2460*/  MUFU.TANH R146, R0 ;  /* 0x0000000000927308 */ /* 0x0002640000002400 */
[----:B-1----:R-:W-:-:S06]  /*2470*/  FMUL.FTZ R0, R70, c[0x0][0x320] ;  /* 0x0000c80046007a20 */ /* 0x002fcc0000410000 */
        /* <DEDUP_REMOVED lines=9> */
[----:B-1----:R-:W-:-:S07]  /*2510*/  FMUL.FTZ R0, R73, c[0x0][0x320] ;  /* 0x0000c80049007a20 */ /* 0x002fce0000410000 */
[----:B------:R-:W-:Y:S01]  /*2520*/  HMMA.16816.F32.BF16 R56, R36, R110, RZ ;  /* 0x0000006e2438723c */ /* 0x000fe200000418ff */
        /* <DEDUP_REMOVED lines=18> */
[----:B------:R-:W-:Y:S01]  /*2650*/  HMMA.16816.F32.BF16 R68, R12, R42, R48 ;  /* 0x0000002a0c44723c */ /* 0x000fe20000041830 */
[----:B------:R-:W1:Y:S03]  /*2660*/  LDSM.16.M88.4 R48, [R228+0x2000] ;  /* 0x00200000e430783b */ /* 0x000e660000000200 */
[----:B------:R5:W1:Y:S04]  /*2670*/  MUFU.TANH R167, R0 ;  /* 0x0000000000a77308 */ /* 0x000a680000002400 */
[----:B------:R-:W-:Y:S08]  /*2680*/  HMMA.16816.F32.BF16 R40, R16, R44, R52 ;  /* 0x0000002c1028723c */ /* 0x000ff00000041834 */
[----:B------:R-:W-:Y:S01]  /*2690*/  HMMA.16816.F32.BF16 R52, R28, R114, R56 ;  /* 0x000000721c34723c */ /* 0x000fe20000041838 */
[----:B-----5:R-:W-:-:S04]  /*26a0*/  FMUL.FTZ R0, R76, c[0x0][0x320] ;  /* 0x0000c8004c007a20 */ /* 0x020fc80000410000 */
[----:B------:R5:W1:Y:S03]  /*26b0*/  MUFU.TANH R154, R0 ;  /* 0x00000000009a7308 */ /* 0x000a660000002400 */
[----:B------:R-:W-:Y:S01]  /*26c0*/  HMMA.16816.F32.BF16 R56, R32, R120, RZ ;  /* 0x000000782038723c */ /* 0x000fe200000418ff */
[----:B-----5:R-:W-:-:S04]  /*26d0*/  FMUL.FTZ R0, R77, c[0x0][0x320] ;  /* 0x0000c8004d007a20 */ /* 0x020fc80000410000 */
[----:B------:R5:W1:Y:S02]  /*26e0*/  MUFU.TANH R155, R0 ;  /* 0x00000000009b7308 */ /* 0x000a640000002400 */
[----:B-----5:R-:W-:-:S06]  /*26f0*/  FMUL.FTZ R0, R78, c[0x0][0x320] ;  /* 0x0000c8004e007a20 */ /* 0x020fcc0000410000 */
[----:B------:R5:W1:Y:S02]  /*2700*/  MUFU.TANH R158, R0 ;  /* 0x00000000009e7308 */ /* 0x000a640000002400 */
[----:B-----5:R-:W-:Y:S02]  /*2710*/  FMUL.FTZ R0, R79, c[0x0][0x320] ;  /* 0x0000c8004f007a20 */ /* 0x020fe40000410000 */
[----:B-1----:R-:W-:Y:S04]  /*2720*/  HMMA.16816.F32.BF16 R76, R8, R48, R40 ;  /* 0x00000030084c723c */ /* 0x002fe80000041828 */
        /* <DEDUP_REMOVED lines=33> */
[----:B------:R1:W1:Y:S02]  /*2940*/  MUFU.TANH R107, R0 ;  /* 0x00000000006b7308 */ /* 0x0002640000002400 */
[----:B-1----:R-:W-:Y:S11]  /*2950*/  FMUL.FTZ R0, R69, c[0x0][0x320] ;  /* 0x0000c80045007a20 */ /* 0x002ff60000410000 */
[----:B------:R-:W-:Y:S06]  /*2960*/  @!UPT UIADD3 URZ, URZ, URZ, URZ ;  /* 0x0000003f3f3ff290 */ /* 0x000fec000fffe03f */
        /* <DEDUP_REMOVED lines=8> */
[C---:B------:R-:W-:Y:S08]  /*29f0*/  HMMA.16816.F32.BF16 R48, R36.reuse, R122, RZ ;  /* 0x0000007a2430723c */ /* 0x040ff000000418ff */
[----:B------:R-:W-:Y:S01]  /*2a00*/  HMMA.16816.F32.BF16 R36, R36, R130, RZ ;  /* 0x000000822424723c */ /* 0x000fe200000418ff */
[----:B-----5:R-:W-:-:S04]  /*2a10*/  FMUL.FTZ R0, R76, c[0x0][0x320] ;  /* 0x0000c8004c007a20 */ /* 0x020fc80000410000 */
[----:B------:R5:W1:Y:S11]  /*2a20*/  MUFU.TANH R102, R0 ;  /* 0x0000000000667308 */ /* 0x000a760000002400 */
[----:B------:R-:W-:Y:S01]  /*2a30*/  HMMA.16816.F32.BF16 R48, R28, R126, R48 ;  /* 0x0000007e1c30723c */ /* 0x000fe20000041830 */
[----:B-----5:R-:W-:-:S07]  /*2a40*/  FMUL.FTZ R0, R77, c[0x0][0x320] ;  /* 0x0000c8004d007a20 */ /* 0x020fce0000410000 */
[----:B------:R-:W-:Y:S01]  /*2a50*/  HMMA.16816.F32.BF16 R28, R28, R134, R36 ;  /* 0x000000861c1c723c */ /* 0x000fe20000041824 */
[----:B------:R5:W1:Y:S11]  /*2a60*/  MUFU.TANH R101, R0 ;  /* 0x0000000000657308 */ /* 0x000a760000002400 */
[----:B------:R-:W-:Y:S04]  /*2a70*/  @!UPT UIADD3 URZ, URZ, URZ, URZ ;  /* 0x0000003f3f3ff290 */ /* 0x000fe8000fffe03f */
[----:B------:R-:W-:Y:S01]  /*2a80*/  HMMA.16816.F32.BF16 R48, R20, R54, R48 ;  /* 0x000000361430723c */ /* 0x000fe20000041830 */
[----:B-----5:R-:W-:-:S04]  /*2a90*/  FMUL.FTZ R0, R78, c[0x0][0x320] ;  /* 0x0000c8004e007a20 */ /* 0x020fc80000410000 */
[----:B------:R5:W1:Y:S03]  /*2aa0*/  MUFU.TANH R100, R0 ;  /* 0x0000000000647308 */ /* 0x000a660000002400 */
[----:B------:R-:W-:Y:S01]  /*2ab0*/  HMMA.16816.F32.BF16 R52, R16, R54, R64 ;  /* 0x000000361034723c */ /* 0x000fe20000041840 */
[----:B-----5:R-:W-:-:S07]  /*2ac0*/  FMUL.FTZ R0, R79, c[0x0][0x320] ;  /* 0x0000c8004f007a20 */ /* 0x020fce0000410000 */
[C---:B-1----:R-:W-:Y:S01]  /*2ad0*/  HMMA.16816.F32.BF16 R76, R8.reuse, R40, R44 ;  /* 0x00000028084c723c */ /* 0x042fe2000004182c */
[----:B------:R-:W1:Y:S01]  /*2ae0*/  LDSM.16.M88.4 R44, [R229+0x6900] ;  /* 0x00690000e52c783b */ /* 0x000e620000000200 */
[----:B------:R5:W1:Y:S11]  /*2af0*/  MUFU.TANH R91, R0 ;  /* 0x00000000005b7308 */ /* 0x000a760000002400 */
[----:B------:R-:W-:Y:S03]  /*2b00*/  @!UPT UIADD3 URZ, URZ, URZ, URZ ;  /* 0x0000003f3f3ff290 */ /* 0x000fe6000fffe03f */
[----:B------:R-:W-:Y:S08]  /*2b10*/  HMMA.16816.F32.BF16 R64, R8, R42, R52 ;  /* 0x0000002a0840723c */ /* 0x000ff00000041834 */
[----:B------:R-:W-:Y:S01]  /*2b20*/  HMMA.16816.F32.BF16 R52, R32, R130, RZ ;  /* 0x000000822034723c */ /* 0x000fe200000418ff */
[----:B-----5:R-:W-:-:S04]  /*2b30*/  FMUL.FTZ R0, R68, c[0x0][0x320] ;  /* 0x0000c80044007a20 */ /* 0x020fc80000410000 */
[----:B------:R5:W1:Y:S01]  /*2b40*/  MUFU.TANH R90, R0 ;  /* 0x00000000005a7308 */ /* 0x000a620000002400 */
[----:B------:R-:W-:Y:S02]  /*2b50*/  FMUL.FTZ R77, R77, c[0x0][0x320] ;  /* 0x0000c8004d4d7a20 */ /* 0x000fe40000410000 */
[----:B------:R-:W-:Y:S02]  /*2b60*/  FMUL.FTZ R78, R78, c[0x0][0x320] ;  /* 0x0000c8004e4e7a20 */ /* 0x000fe40000410000 */
[----:B------:R-:W-:-:S03]  /*2b70*/  FMUL.FTZ R79, R79, c[0x0][0x320] ;  /* 0x0000c8004f4f7a20 */ /* 0x000fc60000410000 */
[----:B------:R-:W1:Y:S03]  /*2b80*/  MUFU.TANH R77, R77 ;  /* 0x0000004d004d7308 */ /* 0x000e660000002400 */
[----:B------:R-:W-:Y:S02]  /*2b90*/  FMUL.FTZ R64, R64, c[0x0][0x320] ;  /* 0x0000c80040407a20 */ /* 0x000fe40000410000 */
[----:B------:R-:W-:Y:S02]  /*2ba0*/  FMUL.FTZ R65, R65, c[0x0][0x320] ;  /* 0x0000c80041417a20 */ /* 0x000fe40000410000 */
[----:B------:R-:W-:Y:S02]  /*2bb0*/  FMUL.FTZ R66, R66, c[0x0][0x320] ;  /* 0x0000c80042427a20 */ /* 0x000fe40000410000 */
[----:B-----5:R-:W-:Y:S01]  /*2bc0*/  FMUL.FTZ R0, R69, c[0x0][0x320] ;  /* 0x0000c80045007a20 */ /* 0x020fe20000410000 */
[----:B------:R-:W1:Y:S01]  /*2bd0*/  MUFU.TANH R78, R78 ;  /* 0x0000004e004e7308 */ /* 0x000e620000002400 */
[----:B------:R-:W-:Y:S01]  /*2be0*/  HMMA.16816.F32.BF16 R36, R24, R134, R52 ;  /* 0x000000861824723c */ /* 0x000fe20000041834 */
[----:B------:R-:W-:-:S06]  /*2bf0*/  FMUL.FTZ R67, R67, c[0x0][0x320] ;  /* 0x0000c80043437a20 */ /* 0x000fcc0000410000 */
[----:B------:R5:W1:Y:S08]  /*2c00*/  MUFU.TANH R89, R0 ;  /* 0x0000000000597308 */ /* 0x000a700000002400 */
[----:B------:R-:W1:Y:S01]  /*2c10*/  MUFU.TANH R79, R79 ;  /* 0x0000004f004f7308 */ /* 0x000e620000002400 */
[----:B-----5:R-:W-:-:S07]  /*2c20*/  FMUL.FTZ R0, R70, c[0x0][0x320] ;  /* 0x0000c80046007a20 */ /* 0x020fce0000410000 */
[----:B------:R-:W1:Y:S08]  /*2c30*/  MUFU.TANH R64, R64 ;  /* 0x0000004000407308 */ /* 0x000e700000002400 */
[----:B------:R5:W1:Y:S08]  /*2c40*/  MUFU.TANH R88, R0 ;  /* 0x0000000000587308 */ /* 0x000a700000002400 */
[----:B------:R-:W1:Y:S01]  /*2c50*/  MUFU.TANH R65, R65 ;  /* 0x0000004100417308 */ /* 0x000e620000002400 */
[----:B-----5:R-:W-:-:S07]  /*2c60*/  FMUL.FTZ R0, R71, c[0x0][0x320] ;  /* 0x0000c80047007a20 */ /* 0x020fce0000410000 */
[----:B------:R-:W1:Y:S01]  /*2c70*/  MUFU.TANH R66, R66 ;  /* 0x0000004200427308 */ /* 0x000e620000002400 */
[----:B------:R-:W-:Y:S07]  /*2c80*/  HMMA.16816.F32.BF16 R68, R12, R40, R56 ;  /* 0x000000280c44723c */ /* 0x000fee0000041838 */
[----:B------:R5:W1:Y:S01]  /*2c90*/  MUFU.TANH R87, R0 ;  /* 0x0000000000577308 */ /* 0x000a620000002400 */
[----:B------:R-:W-:Y:S07]  /*2ca0*/  HMMA.16816.F32.BF16 R56, R32, R128, RZ ;  /* 0x000000802038723c */ /* 0x000fee00000418ff */
[----:B------:R-:W1:Y:S01]  /*2cb0*/  MUFU.TANH R67, R67 ;  /* 0x0000004300437308 */ /* 0x000e620000002400 */
[----:B-----5:R-:W-:-:S07]  /*2cc0*/  FMUL.FTZ R0, R72, c[0x0][0x320] ;  /* 0x0000c80048007a20 */ /* 0x020fce0000410000 */
[----:B------:R5:W1:Y:S09]  /*2cd0*/  MUFU.TANH R86, R0 ;  /* 0x0000000000567308 */ /* 0x000a720000002400 */
[----:B------:R-:W-:Y:S01]  /*2ce0*/  HMMA.16816.F32.BF16 R56, R24, R132, R56 ;  /* 0x000000841838723c */ /* 0x000fe20000041838 */
[----:B-----5:R-:W-:-:S04]  /*2cf0*/  FMUL.FTZ R0, R73, c[0x0][0x320] ;  /* 0x0000c80049007a20 */ /* 0x020fc80000410000 */
[----:B------:R5:W2:Y:S11]  /*2d00*/  MUFU.TANH R85, R0 ;  /* 0x0000000000557308 */ /* 0x000ab60000002400 */
[----:B------:R-:W-:Y:S08]  /*2d10*/  @!UPT UIADD3 URZ, URZ, URZ, URZ ;  /* 0x0000003f3f3ff290 */ /* 0x000ff0000fffe03f */
[----:B-1----:R-:W-:Y:S01]  /*2d20*/  HMMA.16816.F32.BF16 R32, R16, R44, R56 ;  /* 0x0000002c1020723c */ /* 0x002fe20000041838 */
[----:B-----5:R-:W-:-:S07]  /*2d30*/  FMUL.FTZ R0, R74, c[0x0][0x320] ;  /* 0x0000c8004a007a20 */ /* 0x020fce0000410000 */
[----:B------:R-:W-:Y:S01]  /*2d40*/  HMMA.16816.F32.BF16 R16, R16, R46, R36 ;  /* 0x0000002e1010723c */ /* 0x000fe20000041824 */
[----:B------:R1:W1:Y:S02]  /*2d50*/  MUFU.TANH R84, R0 ;  /* 0x0000000000547308 */ /* 0x0002640000002400 */
[----:B-1----:R-:W-:-:S06]  /*2d60*/  FMUL.FTZ R0, R75, c[0x0][0x320] ;  /* 0x0000c8004b007a20 */ /* 0x002fcc0000410000 */
[----:B------:R1:W1:Y:S02]  /*2d70*/  MUFU.TANH R83, R0 ;  /* 0x0000000000537308 */ /* 0x0002640000002400 */
[----:B-1----:R-:W-:-:S06]  /*2d80*/  FMUL.FTZ R0, R68, c[0x0][0x320] ;  /* 0x0000c80044007a20 */ /* 0x002fcc0000410000 */
[----:B------:R1:W1:Y:S02]  /*2d90*/  MUFU.TANH R82, R0 ;  /* 0x0000000000527308 */ /* 0x0002640000002400 */
[----:B-1----:R-:W-:-:S06]  /*2da0*/  FMUL.FTZ R0, R69, c[0x0][0x320] ;  /* 0x0000c80045007a20 */ /* 0x002fcc0000410000 */
[----:B------:R1:W1:Y:S02]  /*2db0*/  MUFU.TANH R81, R0 ;  /* 0x0000000000517308 */ /* 0x0002640000002400 */
[----:B-1----:R-:W-:-:S06]  /*2dc0*/  FMUL.FTZ R0, R70, c[0x0][0x320] ;  /* 0x0000c80046007a20 */ /* 0x002fcc0000410000 */
[----:B------:R1:W1:Y:S02]  /*2dd0*/  MUFU.TANH R73, R0 ;  /* 0x0000000000497308 */ /* 0x0002640000002400 */
[----:B-1----:R-:W-:Y:S02]  /*2de0*/  FMUL.FTZ R0, R71, c[0x0][0x320] ;  /* 0x0000c80047007a20 */ /* 0x002fe40000410000 */
[----:B------:R-:W-:Y:S01]  /*2df0*/  HMMA.16816.F32.BF16 R68, R12, R42, R48 ;  /* 0x0000002a0c44723c */ /* 0x000fe20000041830 */
[----:B------:R-:W1:Y:S03]  /*2e00*/  LDSM.16.M88.4 R48, [R228+0x3000] ;  /* 0x00300000e430783b */ /* 0x000e660000000200 */
[----:B------:R5:W1:Y:S01]  /*2e10*/  MUFU.TANH R80, R0 ;  /* 0x0000000000507308 */ /* 0x000a620000002400 */
[----:B------:R-:W-:-:S04]  /*2e20*/  DEPBAR.LE SB0, 0x0 ;  /* 0x000080000000791a */ /* 0x000fc80000000000 */
[C---:B------:R-:W-:Y:S08]  /*2e30*/  HMMA.16816.F32.BF16 R40, R20.reuse, R44, R60 ;  /* 0x0000002c1428723c */ /* 0x040ff0000004183c */
[----:B------:R-:W-:Y:S01]  /*2e40*/  HMMA.16816.F32.BF16 R20, R20, R46, R28 ;  /* 0x0000002e1414723c */ /* 0x000fe2000004181c */
[----:B-----5:R-:W-:-:S04]  /*2e50*/  FMUL.FTZ R0, R76, c[0x0][0x320] ;  /* 0x0000c8004c007a20 */ /* 0x020fc80000410000 */
[----:B------:R5:W1:Y:S02]  /*2e60*/  MUFU.TANH R72, R0 ;  /* 0x0000000000487308 */ /* 0x000a640000002400 */
[----:B------:R-:W-:Y:S02]  /*2e70*/  FMUL.FTZ R68, R68, c[0x0][0x320] ;  /* 0x0000c80044447a20 */ /* 0x000fe40000410000 */
[----:B------:R-:W-:Y:S02]  /*2e80*/  FMUL.FTZ R69, R69, c[0x0][0x320] ;  /* 0x0000c80045457a20 */ /* 0x000fe40000410000 */
[----:B------:R-:W-:Y:S02]  /*2e90*/  FMUL.FTZ R70, R70, c[0x0][0x320] ;  /* 0x0000c80046467a20 */ /* 0x000fe40000410000 */
[----:B------:R-:W-:Y:S01]  /*2ea0*/  FMUL.FTZ R71, R71, c[0x0][0x320] ;  /* 0x0000c80047477a20 */ /* 0x000fe20000410000 */
[----:B------:R2:W2:Y:S01]  /*2eb0*/  MUFU.TANH R62, R68 ;  /* 0x00000044003e7308 */ /* 0x0004a20000002400 */
[----:B-----5:R-:W-:-:S07]  /*2ec0*/  IADD3 R0, R95, R94, RZ ;  /* 0x0000005e5f007210 */ /* 0x020fce0007ffe0ff */
[----:B------:R2:W2:Y:S01]  /*2ed0*/  MUFU.TANH R61, R69 ;  /* 0x00000045003d7308 */ /* 0x0004a20000002400 */
[-C--:B-1----:R-:W-:Y:S07]  /*2ee0*/  HMMA.16816.F32.BF16 R40, R12, R48.reuse, R40 ;  /* 0x000000300c28723c */ /* 0x082fee0000041828 */
[----:B------:R1:W1:Y:S01]  /*2ef0*/  MUFU.TANH R60, R70 ;  /* 0x00000046003c7308 */ /* 0x0002620000002400 */
[----:B------:R-:W-:Y:S07]  /*2f00*/  HMMA.16816.F32.BF16 R24, R8, R48, R32 ;  /* 0x000000300818723c */ /* 0x000fee0000041820 */
[----:B------:R1:W1:Y:S01]  /*2f10*/  MUFU.TANH R56, R71 ;  /* 0x0000004700387308 */ /* 0x0002620000002400 */
[-C--:B------:R-:W-:Y:S08]  /*2f20*/  HMMA.16816.F32.BF16 R12, R12, R50.reuse, R20 ;  /* 0x000000320c0c723c */ /* 0x080ff00000041814 */
[----:B------:R-:W-:Y:S01]  /*2f30*/  HMMA.16816.F32.BF16 R8, R8, R50, R16 ;  /* 0x000000320808723c */ /* 0x000fe20000041810 */
[----:B------:R-:W-:-:S02]  /*2f40*/  FMUL.FTZ R43, R43, c[0x0][0x320] ;  /* 0x0000c8002b2b7a20 */ /* 0x000fc40000410000 */
[----:B------:R-:W-:Y:S02]  /*2f50*/  FMUL.FTZ R42, R42, c[0x0][0x320] ;  /* 0x0000c8002a2a7a20 */ /* 0x000fe40000410000 */
[----:B------:R-:W-:Y:S01]  /*2f60*/  FMUL.FTZ R40, R40, c[0x0][0x320] ;  /* 0x0000c80028287a20 */ /* 0x000fe20000410000 */
[----:B------:R1:W1:Y:S01]  /*2f70*/  MUFU.TANH R48, R43 ;  /* 0x0000002b00307308 */ /* 0x0002620000002400 */
[----:B------:R-:W-:Y:S02]  /*2f80*/  FMUL.FTZ R41, R41, c[0x0][0x320] ;  /* 0x0000c80029297a20 */ /* 0x000fe40000410000 */
[----:B------:R-:W-:Y:S02]  /*2f90*/  FMUL.FTZ R24, R24, c[0x0][0x320] ;  /* 0x0000c80018187a20 */ /* 0x000fe40000410000 */
[----:B------:R-:W-:Y:S02]  /*2fa0*/  FMUL.FTZ R25, R25, c[0x0][0x320] ;  /* 0x0000c80019197a20 */ /* 0x000fe40000410000 */
[----:B------:R-:W-:Y:S01]  /*2fb0*/  FMUL.FTZ R26, R26, c[0x0][0x320] ;  /* 0x0000c8001a1a7a20 */ /* 0x000fe20000410000 */
[----:B------:R1:W1:Y:S01]  /*2fc0*/  MUFU.TANH R36, R24 ;  /* 0x0000001800247308 */ /* 0x0002620000002400 */
[----:B------:R-:W-:-:S02]  /*2fd0*/  FMUL.FTZ R27, R27, c[0x0][0x320] ;  /* 0x0000c8001b1b7a20 */ /* 0x000fc40000410000 */
[----:B------:R-:W-:Y:S02]  /*2fe0*/  FMUL.FTZ R12, R12, c[0x0][0x320] ;  /* 0x0000c8000c0c7a20 */ /* 0x000fe40000410000 */
[----:B------:R-:W-:Y:S02]  /*2ff0*/  FMUL.FTZ R13, R13, c[0x0][0x320] ;  /* 0x0000c8000d0d7a20 */ /* 0x000fe40000410000 */
[----:B------:R-:W-:Y:S01]  /*3000*/  FMUL.FTZ R14, R14, c[0x0][0x320] ;  /* 0x0000c8000e0e7a20 */ /* 0x000fe20000410000 */
[----:B------:R1:W1:Y:S01]  /*3010*/  MUFU.TANH R37, R25 ;  /* 0x0000001900257308 */ /* 0x0002620000002400 */
[----:B------:R-:W-:Y:S02]  /*3020*/  FMUL.FTZ R15, R15, c[0x0][0x320] ;  /* 0x0000c8000f0f7a20 */ /* 0x000fe40000410000 */
[----:B------:R-:W-:Y:S02]  /*3030*/  FMUL.FTZ R8, R8, c[0x0][0x320] ;  /* 0x0000c80008087a20 */ /* 0x000fe40000410000 */
[----:B------:R-:W-:-:S02]  /*3040*/  FMUL.FTZ R9, R9, c[0x0][0x320] ;  /* 0x0000c80009097a20 */ /* 0x000fc40000410000 */
[----:B------:R-:W-:Y:S01]  /*3050*/  FMUL.FTZ R10, R10, c[0x0][0x320] ;  /* 0x0000c8000a0a7a20 */ /* 0x000fe20000410000 */
[----:B------:R1:W1:Y:S01]  /*3060*/  MUFU.TANH R43, R27 ;  /* 0x0000001b002b7308 */ /* 0x0002620000002400 */
[----:B------:R-:W-:-:S07]  /*3070*/  FMUL.FTZ R11, R11, c[0x0][0x320] ;  /* 0x0000c8000b0b7a20 */ /* 0x000fce0000410000 */
[----:B------:R1:W1:Y:S08]  /*3080*/  MUFU.TANH R44, R40 ;  /* 0x00000028002c7308 */ /* 0x0002700000002400 */
[----:B------:R1:W1:Y:S08]  /*3090*/  MUFU.TANH R45, R41 ;  /* 0x00000029002d7308 */ /* 0x0002700000002400 */
[----:B------:R-:W1:Y:S08]  /*30a0*/  MUFU.TANH R42, R42 ;  /* 0x0000002a002a7308 */ /* 0x000e700000002400 */
[----:B------:R-:W1:Y:S08]  /*30b0*/  MUFU.TANH R26, R26 ;  /* 0x0000001a001a7308 */ /* 0x000e700000002400 */
[----:B------:R1:W1:Y:S08]  /*30c0*/  MUFU.TANH R25, R12 ;  /* 0x0000000c00197308 */ /* 0x0002700000002400 */
[----:B------:R1:W1:Y:S08]  /*30d0*/  MUFU.TANH R27, R13 ;  /* 0x0000000d001b7308 */ /* 0x0002700000002400 */
[----:B------:R1:W1:Y:S08]  /*30e0*/  MUFU.TANH R46, R14 ;  /* 0x0000000e002e7308 */ /* 0x0002700000002400 */
[----:B------:R1:W1:Y:S08]  /*30f0*/  MUFU.TANH R47, R15 ;  /* 0x0000000f002f7308 */ /* 0x0002700000002400 */
[----:B------:R1:W1:Y:S08]  /*3100*/  MUFU.TANH R23, R8 ;  /* 0x0000000800177308 */ /* 0x0002700000002400 */
[----:B------:R1:W1:Y:S08]  /*3110*/  MUFU.TANH R24, R9 ;  /* 0x0000000900187308 */ /* 0x0002700000002400 */
[----:B------:R1:W1:Y:S08]  /*3120*/  MUFU.TANH R39, R10 ;  /* 0x0000000a00277308 */ /* 0x0002700000002400 */
[----:B------:R1:W1:Y:S01]  /*3130*/  MUFU.TANH R38, R11 ;  /* 0x0000000b00267308 */ /* 0x0002620000002400 */
[----:B------:R-:W-:Y:S06]  /*3140*/  BAR.SYNC.DEFER_BLOCKING 0x0 ;  /* 0x0000000000007b1d */ /* 0x000fec0000010000 */
[----:B------:R-:W-:Y:S05]  /*3150*/  @!P2 BRA `(.L_x_1) ;  /* 0x000004200000a947 */ /* 0x000fea0003800000 */
[----:B--234-:R-:W-:Y:S02]  /*3160*/  IMAD.U32 R2, RZ, RZ, UR11 ;  /* 0x0000000bff027e24 */ /* 0x01cfe4000f8e00ff */
[----:B------:R-:W-:-:S03]  /*3170*/  IMAD.MOV.U32 R248, RZ, RZ, RZ ;  /* 0x000000fffff87224 */ /* 0x000fc600078e00ff */
[----:B------:R-:W-:-:S04]  /*3180*/  IADD3 R2, R193, UR8, R2 ;  /* 0x00000008c1027c10 */ /* 0x000fc8000fffe002 */
[----:B------:R-:W-:-:S05]  /*3190*/  IADD3 R5, R2, -0x70, RZ ;  /* 0xffffff9002057810 */ /* 0x000fca0007ffe0ff */
[----:B------:R-:W-:-:S04]  /*31a0*/  @P0 IMAD.HI.U32 R6, R5, c[0x0][0x2bc], RZ ;  /* 0x0000af0005060a27 */ /* 0x000fc800078e00ff */
[----:B------:R-:W-:Y:S01]  /*31b0*/  IMAD.MOV.U32 R2, RZ, RZ, R5 ;  /* 0x000000ffff027224 */ /* 0x000fe200078e0005 */
[----:B------:R-:W-:-:S04]  /*31c0*/  @P0 SHF.R.U32.HI R2, RZ, c[0x0][0x2c0], R6 ;  /* 0x0000b000ff020a19 */ /* 0x000fc80000011606 */
[----:B------:R-:W-:-:S04]  /*31d0*/  @!P1 IADD3 R7, P4, R2, UR16, RZ ;  /* 0x0000001002079c10 */ /* 0x000fc8000ff9e0ff */
[----:B-1----:R-:W-:Y:S02]  /*31e0*/  @!P1 LEA.HI.X.SX32 R8, R2, UR14, 0x1, P4 ;  /* 0x0000000e02089c11 */ /* 0x002fe4000a0f0eff */
[----:B------:R-:W-:-:S04]  /*31f0*/  @!P1 LEA R6, P4, R7, c[0x0][0x2a0], 0x2 ;  /* 0x0000a80007069a11 */ /* 0x000fc800078810ff */
[----:B------:R-:W-:-:S05]  /*3200*/  @!P1 LEA.HI.X R7, R7, c[0x0][0x2a4], R8, 0x2, P4 ;  /* 0x0000a90007079a11 */ /* 0x000fca00020f1408 */
[----:B------:R1:W2:Y:S01]  /*3210*/  @!P1 LDG.E R248, [R6.64] ;  /* 0x0000000c06f89981 */ /* 0x0002a2000c1e1900 */
[----:B------:R-:W-:-:S04]  /*3220*/  IMAD.MOV R2, RZ, RZ, -R2 ;  /* 0x000000ffff027224 */ /* 0x000fc800078e0a02 */
[----:B------:R-:W-:-:S05]  /*3230*/  IMAD R9, R2, c[0x0][0x2b8], R5 ;  /* 0x0000ae0002097a24 */ /* 0x000fca00078e0205 */
[----:B------:R-:W-:Y:S01]  /*3240*/  SHF.R.S32.HI R2, RZ, 0x1f, R9 ;  /* 0x0000001fff027819 */ /* 0x000fe20000011409 */
[----:B------:R-:W-:Y:S04]  /*3250*/  STL [R1+0x10], R9 ;  /* 0x0000100901007387 */ /* 0x000fe80000100800 */
[----:B------:R-:W-:-:S04]  /*3260*/  IMAD R2, R2, c[0x0][0x1e0], RZ ;  /* 0x0000780002027a24 */ /* 0x000fc800078e02ff */
[C---:B------:R-:W-:Y:S02]  /*3270*/  IMAD R2, R9.reuse, c[0x0][0x1e4], R2 ;  /* 0x0000790009027a24 */ /* 0x040fe400078e0202 */
[----:B-1----:R-:W-:-:S04]  /*3280*/  IMAD.WIDE.U32 R6, R9, c[0x0][0x1e0], RZ ;  /* 0x0000780009067a25 */ /* 0x002fc800078e00ff */
[----:B------:R-:W-:Y:S01]  /*3290*/  IMAD.IADD R7, R7, 0x1, R2 ;  /* 0x0000000107077824 */ /* 0x000fe200078e0202 */
[----:B--2---:R-:W-:-:S03]  /*32a0*/  SHF.R.S32.HI R2, RZ, 0x1f, R248 ;  /* 0x0000001fff027819 */ /* 0x004fc600000114f8 */
[----:B------:R-:W-:-:S04]  /*32b0*/  IMAD.WIDE.U32 R6, R248, c[0x0][0x1f0], R6 ;  /* 0x00007c00f8067a25 */ /* 0x000fc800078e0006 */
[----:B------:R-:W-:-:S04]  /*32c0*/  IMAD R2, R2, c[0x0][0x1f0], RZ ;  /* 0x00007c0002027a24 */ /* 0x000fc800078e02ff */
[----:B------:R-:W-:Y:S01]  /*32d0*/  IMAD R5, R248, c[0x0][0x1f4], R2 ;  /* 0x00007d00f8057a24 */ /* 0x000fe200078e0202 */
[----:B------:R-:W-:-:S04]  /*32e0*/  IADD3 R2, P4, R6, UR20, RZ ;  /* 0x0000001406027c10 */ /* 0x000fc8000ff9e0ff */
[----:B------:R-:W-:Y:S02]  /*32f0*/  IADD3.X R6, R7, UR15, R5, P4, !PT ;  /* 0x0000000f07067c10 */ /* 0x000fe4000a7fe405 */
[----:B------:R-:W-:-:S04]  /*3300*/  LEA R5, P4, R2, c[0x0][0x1c8], 0x1 ;  /* 0x0000720002057a11 */ /* 0x000fc800078808ff */
[----:B------:R-:W-:Y:S01]  /*3310*/  LEA.HI.X R2, R2, c[0x0][0x1cc], R6, 0x1, P4 ;  /* 0x0000730002027a11 */ /* 0x000fe200020f0c06 */
[----:B------:R-:W1:Y:S04]  /*3320*/  SHFL.IDX PT, R18, R5, RZ, 0x181f ;  /* 0x00181fff05127589 */ /* 0x000e6800000e0000 */
[----:B------:R-:W-:Y:S04]  /*3330*/  SHFL.IDX PT, R6, R2, RZ, 0x181f ;  /* 0x00181fff02067589 */ /* 0x000fe800000e0000 */
[----:B------:R-:W2:Y:S04]  /*3340*/  SHFL.IDX PT, R14, R5, 0x2, 0x181f ;  /* 0x00581f00050e7f89 */ /* 0x000ea800000e0000 */
[----:B------:R-:W-:Y:S04]  /*3350*/  SHFL.IDX PT, R12, R5, 0x3, 0x181f ;  /* 0x00781f00050c7f89 */ /* 0x000fe800000e0000 */
[----:B------:R-:W3:Y:S04]  /*3360*/  SHFL.IDX PT, R16, R5, 0x1, 0x181f ;  /* 0x00381f0005107f89 */ /* 0x000ee800000e0000 */
[----:B------:R-:W-:Y:S04]  /*3370*/  SHFL.IDX PT, R7, R2, 0x1, 0x181f ;  /* 0x00381f0002077f89 */ /* 0x000fe800000e0000 */
[----:B------:R-:W4:Y:S04]  /*3380*/  SHFL.IDX PT, R9, R2, 0x2, 0x181f ;  /* 0x00581f0002097f89 */ /* 0x000f2800000e0000 */
[----:B------:R-:W-:Y:S04]  /*3390*/  SHFL.IDX PT, R13, R2, 0x3, 0x181f ;  /* 0x00781f00020d7f89 */ /* 0x000fe800000e0000 */
[----:B------:R-:W5:Y:S04]  /*33a0*/  SHFL.IDX PT, R10, R5, 0x4, 0x181f ;  /* 0x00981f00050a7f89 */ /* 0x000f6800000e0000 */
[----:B------:R-:W1:Y:S04]  /*33b0*/  SHFL.IDX PT, R8, R5, 0x5, 0x181f ;  /* 0x00b81f0005087f89 */ /* 0x000e6800000e0000 */
[----:B------:R1:W2:Y:S04]  /*33c0*/  SHFL.IDX PT, R11, R5, 0x6, 0x181f ;  /* 0x00d81f00050b7f89 */ /* 0x0002a800000e0000 */
[----:B------:R-:W2:Y:S04]  /*33d0*/  SHFL.IDX PT, R22, R2, 0x4, 0x181f ;  /* 0x00981f0002167f89 */ /* 0x000ea800000e0000 */
[----:B------:R-:W2:Y:S04]  /*33e0*/  SHFL.IDX PT, R21, R2, 0x5, 0x181f ;  /* 0x00b81f0002157f89 */ /* 0x000ea800000e0000 */
[----:B------:R2:W3:Y:S01]  /*33f0*/  SHFL.IDX PT, R20, R2, 0x6, 0x181f ;  /* 0x00d81f0002147f89 */ /* 0x0004e200000e0000 */
[C---:B-1----:R-:W-:Y:S01]  /*3400*/  SHF.L.U64.HI R5, R92.reuse, 0x1, R192 ;  /* 0x000000015c057819 */ /* 0x042fe200000102c0 */
[----:B--2---:R-:W-:-:S05]  /*3410*/  IMAD.SHL.U32 R2, R92, 0x2, RZ ;  /* 0x000000025c027824 */ /* 0x004fca00078e00ff */
[-C--:B------:R-:W-:Y:S02]  /*3420*/  IADD3 R18, P4, R18, R2.reuse, RZ ;  /* 0x0000000212127210 */ /* 0x080fe40007f9e0ff */
[-C--:B------:R-:W-:Y:S02]  /*3430*/  IADD3 R14, P5, R14, R2.reuse, RZ ;  /* 0x000000020e0e7210 */ /* 0x080fe40007fbe0ff */
[-C--:B---3--:R-:W-:Y:S01]  /*3440*/  IADD3 R16, P6, R16, R2.reuse, RZ ;  /* 0x0000000210107210 */ /* 0x088fe20007fde0ff */
[--C-:B------:R-:W-:Y:S01]  /*3450*/  IMAD.X R19, R6, 0x1, R5.reuse, P4 ;  /* 0x0000000106137824 */ /* 0x100fe200020e0605 */
[-C--:B------:R-:W-:Y:S01]  /*3460*/  IADD3 R12, P4, R12, R2.reuse, RZ ;  /* 0x000000020c0c7210 */ /* 0x080fe20007f9e0ff */
[--C-:B----4-:R-:W-:Y:S01]  /*3470*/  IMAD.X R15, R9, 0x1, R5.reuse, P5 ;  /* 0x00000001090f7824 */ /* 0x110fe200028e0605 */
[----:B------:R-:W-:Y:S02]  /*3480*/  IADD3.X R17, R7, R5, RZ, P6, !PT ;  /* 0x0000000507117210 */ /* 0x000fe400037fe4ff */
[-C--:B-----5:R-:W-:Y:S01]  /*3490*/  IADD3 R10, P6, R10, R2.reuse, RZ ;  /* 0x000000020a0a7210 */ /* 0x0a0fe20007fde0ff */
[----:B------:R-:W-:Y:S01]  /*34a0*/  IMAD.X R13, R13, 0x1, R5, P4 ;  /* 0x000000010d0d7824 */ /* 0x000fe200020e0605 */
[----:B------:R-:W-:-:S02]  /*34b0*/  IADD3 R8, P5, R8, R2, RZ ;  /* 0x0000000208087210 */ /* 0x000fc40007fbe0ff */
[----:B------:R-:W-:Y:S01]  /*34c0*/  IADD3 R6, P4, R11, R2, RZ ;  /* 0x000000020b067210 */ /* 0x000fe20007f9e0ff */
[----:B------:R-:W-:Y:S01]  /*34d0*/  IMAD.SHL.U32 R2, R191, 0x2, RZ ;  /* 0x00000002bf027824 */ /* 0x000fe200078e00ff */
[----:B------:R-:W-:Y:S01]  /*34e0*/  IADD3.X R11, R22, R5, RZ, P6, !PT ;  /* 0x00000005160b7210 */ /* 0x000fe200037fe4ff */
[--C-:B------:R-:W-:Y:S02]  /*34f0*/  IMAD.X R9, R21, 0x1, R5.reuse, P5 ;  /* 0x0000000115097824 */ /* 0x100fe400028e0605 */
[----:B------:R-:W-:Y:S01]  /*3500*/  IMAD.X R7, R20, 0x1, R5, P4 ;  /* 0x0000000114077824 */ /* 0x000fe200020e0605 */
[----:B------:R1:W-:Y:S04]  /*3510*/  LDGSTS.E.BYPASS.LTC128B.128 [R2+0x3900], [R18.64], !P3 ;  /* 0x0390000012027fae */ /* 0x0003e8000d901d4c */
[----:B------:R1:W-:Y:S04]  /*3520*/  LDGSTS.E.BYPASS.LTC128B.128 [R2+0x4100], [R16.64], !P3 ;  /* 0x0410000010027fae */ /* 0x0003e8000d901d4c */
[----:B------:R1:W-:Y:S04]  /*3530*/  LDGSTS.E.BYPASS.LTC128B.128 [R2+0x4900], [R14.64], !P3 ;  /* 0x049000000e027fae */ /* 0x0003e8000d901d4c */
[----:B------:R1:W-:Y:S04]  /*3540*/  LDGSTS.E.BYPASS.LTC128B.128 [R2+0x5100], [R12.64], !P3 ;  /* 0x051000000c027fae */ /* 0x0003e8000d901d4c */
[----:B------:R1:W-:Y:S04]  /*3550*/  LDGSTS.E.BYPASS.LTC128B.128 [R2+0x5900], [R10.64], !P3 ;  /* 0x059000000a027fae */ /* 0x0003e8000d901d4c */
[----:B------:R1:W-:Y:S04]  /*3560*/  LDGSTS.E.BYPASS.LTC128B.128 [R2+0x6100], [R8.64], !P3 ;  /* 0x0610000008027fae */ /* 0x0003e8000d901d4c */
[----:B------:R1:W-:Y:S02]  /*3570*/  LDGSTS.E.BYPASS.LTC128B.128 [R2+0x6900], [R6.64], !P3 ;  /* 0x0690000006027fae */ /* 0x0003e4000d901d4c */
.L_x_1:
[----:B-1234-:R-:W-:Y:S01]  /*3580*/  SHF.R.S32.HI R2, RZ, 0x1f, R93 ;  /* 0x0000001fff027819 */ /* 0x01efe2000001145d */
[----:B------:R-:W-:Y:S01]  /*3590*/  STL [R1+0x58], R234 ;  /* 0x000058ea01007387 */ /* 0x000fe20000100800 */
[----:B------:R-:W-:-:S02]  /*35a0*/  IMAD.SHL.U32 R224, R0, 0x2, RZ ;  /* 0x0000000200e07824 */ /* 0x000fc400078e00ff */
[----:B------:R-:W-:Y:S01]  /*35b0*/  LEA.HI R5, R2, R93, RZ, 0x2 ;  /* 0x0000005d02057211 */ /* 0x000fe200078f10ff */
[----:B------:R-:W-:Y:S01]  /*35c0*/  STL [R1+0x54], R233 ;  /* 0x000054e901007387 */ /* 0x000fe20000100800 */
[----:B------:R-:W-:Y:S01]  /*35d0*/  IMAD R225, R4, 0x2, R224 ;  /* 0x0000000204e17824 */ /* 0x000fe200078e02e0 */
[----:B------:R-:W-:Y:S02]  /*35e0*/  LEA R227, R3, R224, 0x1 ;  /* 0x000000e003e37211 */ /* 0x000fe400078e08ff */
[----:B------:R-:W-:Y:S01]  /*35f0*/  STL [R1+0x50], R232 ;  /* 0x000050e801007387 */ /* 0x000fe20000100800 */
[----:B------:R-:W-:Y:S01]  /*3600*/  LOP3.LUT R2, R5, 0x7ffffffc, RZ, 0xc0, !PT ;  /* 0x7ffffffc05027812 */ /* 0x000fe200078ec0ff */
[----:B------:R-:W-:Y:S02]  /*3610*/  IMAD R226, R3, 0x2, R225 ;  /* 0x0000000203e27824 */ /* 0x000fe400078e02e1 */
[----:B------:R-:W-:Y:S02]  /*3620*/  STL [R1+0x4c], R231 ;  /* 0x00004ce701007387 */ /* 0x000fe40000100800 */
[----:B------:R-:W-:-:S02]  /*3630*/  IMAD.IADD R2, R93, 0x1, -R2 ;  /* 0x000000015d027824 */ /* 0x000fc400078e0a02 */
[----:B------:R-:W-:Y:S04]  /*3640*/  STL [R1+0x48], R230 ;  /* 0x000048e601007387 */ /* 0x000fe80000100800 */
[----:B------:R-:W-:Y:S04]  /*3650*/  STL [R1+0x44], R229 ;  /* 0x000044e501007387 */ /* 0x000fe80000100800 */
[----:B------:R-:W-:Y:S04]  /*3660*/  STL [R1+0x40], R228 ;  /* 0x000040e401007387 */ /* 0x000fe80000100800 */
[----:B------:R-:W-:Y:S04]  /*3670*/  STL [R1+0x3c], R119 ;  /* 0x00003c7701007387 */ /* 0x000fe80000100800 */
[----:B------:R-:W-:Y:S04]  /*3680*/  STL [R1+0x38], R92 ;  /* 0x0000385c01007387 */ /* 0x000fe80000100800 */
[----:B------:R1:W-:Y:S04]  /*3690*/  STL [R1+0x34], R5 ;  /* 0x0000340501007387 */ /* 0x0003e80000100800 */
[----:B------:R-:W0:Y:S01]  /*36a0*/  LDGDEPBAR ;  /* 0x00000000000079af */ /* 0x000e220000000000 */
[----:B-1----:R-:W-:-:S04]  /*36b0*/  IMAD.MOV.U32 R5, RZ, RZ, -0x2 ;  /* 0xfffffffeff057424 */ /* 0x002fc800078e00ff */
[----:B------:R-:W-:-:S05]  /*36c0*/  IMAD R2, R2, R5, UR18 ;  /* 0x0000001202027e24 */ /* 0x000fca000f8e0205 */
[C---:B------:R-:W-:Y:S02]  /*36d0*/  ISETP.GT.AND P6, PT, R2.reuse, 0x8, PT ;  /* 0x000000080200780c */ /* 0x040fe40003fc4270 */
[----:B------:R-:W-:Y:S02]  /*36e0*/  ISETP.GT.AND P4, PT, R2, 0x1, PT ;  /* 0x000000010200780c */ /* 0x000fe40003f84270 */
[----:B------:R-:W-:Y:S02]  /*36f0*/  FSEL R17, R173, -INF , P6 ;  /* 0xff800000ad117808 */ /* 0x000fe40003000000 */
[----:B------:R-:W-:Y:S02]  /*3700*/  FSEL R13, R178, -INF , P6 ;  /* 0xff800000b20d7808 */ /* 0x000fe40003000000 */
[----:B------:R-:W-:Y:S02]  /*3710*/  FSEL R34, R180, -INF , P6 ;  /* 0xff800000b4227808 */ /* 0x000fe40003000000 */
[----:B------:R-:W-:-:S02]  /*3720*/  FSEL R30, R184, -INF , P6 ;  /* 0xff800000b81e7808 */ /* 0x000fc40003000000 */
[----:B------:R-:W-:Y:S02]  /*3730*/  ISETP.GT.AND P6, PT, R2, 0x11, PT ;  /* 0x000000110200780c */ /* 0x000fe40003fc4270 */
[----:B------:R-:W-:Y:S02]  /*3740*/  FSEL R16, R182, -INF , P4 ;  /* 0xff800000b6107808 */ /* 0x000fe40002000000 */
[----:B------:R-:W-:Y:S02]  /*3750*/  FSEL R74, R161, -INF , P6 ;  /* 0xff800000a14a7808 */ /* 0x000fe40003000000 */
[----:B------:R-:W-:Y:S02]  /*3760*/  FSEL R41, R165, -INF , P6 ;  /* 0xff800000a5297808 */ /* 0x000fe40003000000 */
[----:B------:R-:W-:Y:S02]  /*3770*/  FSEL R99, R171, -INF , P6 ;  /* 0xff800000ab637808 */ /* 0x000fe40003000000 */
[----:B------:R-:W-:-:S02]  /*3780*/  FSEL R95, R175, -INF , P6 ;  /* 0xff800000af5f7808 */ /* 0x000fc40003000000 */
[C---:B------:R-:W-:Y:S02]  /*3790*/  ISETP.GT.AND P6, PT, R2.reuse, 0x20, PT ;  /* 0x000000200200780c */ /* 0x040fe40003fc4270 */
[----:B------:R-:W-:Y:S02]  /*37a0*/  FSEL R12, R185, -INF , P4 ;  /* 0xff800000b90c7808 */ /* 0x000fe40002000000 */
[----:B------:R-:W-:Y:S02]  /*37b0*/  FSEL R33, R187, -INF , P4 ;  /* 0xff800000bb217808 */ /* 0x000fe40002000000 */
[----:B------:R-:W-:Y:S02]  /*37c0*/  FSEL R29, R189, -INF , P4 ;  /* 0xff800000bd1d7808 */ /* 0x000fe40002000000 */
[C---:B------:R-:W-:Y:S02]  /*37d0*/  ISETP.GT.AND P5, PT, R2.reuse, RZ, PT ;  /* 0x000000ff0200720c */ /* 0x040fe40003fa4270 */
[----:B------:R-:W-:-:S02]  /*37e0*/  ISETP.GT.AND P4, PT, R2, 0x10, PT ;  /* 0x000000100200780c */ /* 0x000fc40003f84270 */
[----:B------:R-:W-:Y:S02]  /*37f0*/  FSEL R140, R140, -INF , P6 ;  /* 0xff8000008c8c7808 */ /* 0x000fe40003000000 */
[----:B------:R-:W-:Y:S02]  /*3800*/  FSEL R136, R136, -INF , P6 ;  /* 0xff80000088887808 */ /* 0x000fe40003000000 */
[----:B------:R-:W-:Y:S02]  /*3810*/  FSEL R148, R148, -INF , P6 ;  /* 0xff80000094947808 */ /* 0x000fe40003000000 */
[----:B------:R-:W-:Y:S02]  /*3820*/  FSEL R118, R118, -INF , P6 ;  /* 0xff80000076767808 */ /* 0x000fe40003000000 */
[----:B------:R-:W-:Y:S02]  /*3830*/  ISETP.GT.AND P6, PT, R2, 0x29, PT ;  /* 0x000000290200780c */ /* 0x000fe40003fc4270 */
[----:B------:R-:W-:-:S02]  /*3840*/  FSEL R15, R181, -INF , P5 ;  /* 0xff800000b50f7808 */ /* 0x000fc40002800000 */
[----:B------:R-:W-:Y:S02]  /*3850*/  FSEL R11, R186, -INF , P5 ;  /* 0xff800000ba0b7808 */ /* 0x000fe40002800000 */
[----:B------:R-:W-:Y:S02]  /*3860*/  FSEL R32, R188, -INF , P5 ;  /* 0xff800000bc207808 */ /* 0x000fe40002800000 */
[----:B------:R-:W-:Y:S02]  /*3870*/  FSEL R10, R190, -INF , P5 ;  /* 0xff800000be0a7808 */ /* 0x000fe40002800000 */
[----:B------:R-:W-:Y:S02]  /*3880*/  FSEL R70, R160, -INF , P4 ;  /* 0xff800000a0467808 */ /* 0x000fe40002000000 */
[----:B------:R-:W-:Y:S02]  /*3890*/  FSEL R40, R168, -INF , P4 ;  /* 0xff800000a8287808 */ /* 0x000fe40002000000 */
[----:B------:R-:W-:-:S02]  /*38a0*/  FSEL R98, R172, -INF , P4 ;  /* 0xff800000ac627808 */ /* 0x000fc40002000000 */
[----:B------:R-:W-:Y:S02]  /*38b0*/  FSEL R94, R176, -INF , P4 ;  /* 0xff800000b05e7808 */ /* 0x000fe40002000000 */
[C---:B------:R-:W-:Y:S02]  /*38c0*/  ISETP.GT.AND P5, PT, R2.reuse, 0x9, PT ;  /* 0x000000090200780c */ /* 0x040fe40003fa4270 */
[----:B------:R-:W-:Y:S02]  /*38d0*/  ISETP.GT.AND P4, PT, R2, 0x19, PT ;  /* 0x000000190200780c */ /* 0x000fe40003f84270 */
[----:B------:R-:W-:Y:S02]  /*38e0*/  FSEL R143, R143, -INF , P6 ;  /* 0xff8000008f8f7808 */ /* 0x000fe40003000000 */
[----:B------:R-:W-:Y:S02]  /*38f0*/  FSEL R139, R139, -INF , P6 ;  /* 0xff8000008b8b7808 */ /* 0x000fe40003000000 */
[----:B------:R-:W-:-:S02]  /*3900*/  FSEL R151, R151, -INF , P6 ;  /* 0xff80000097977808 */ /* 0x000fc40003000000 */
[----:B------:R-:W-:Y:S02]  /*3910*/  FSEL R146, R146, -INF , P6 ;  /* 0xff80000092927808 */ /* 0x000fe40003000000 */
[----:B------:R-:W-:Y:S02]  /*3920*/  ISETP.GT.AND P6, PT, R2, 0x38, PT ;  /* 0x000000380200780c */ /* 0x000fe40003fc4270 */
[----:B------:R-:W-:Y:S02]  /*3930*/  FSEL R28, R174, -INF , P5 ;  /* 0xff800000ae1c7808 */ /* 0x000fe40002800000 */
        /* <DEDUP_REMOVED lines=16> */
[----:B------:R-:W-:Y:S02]  /*3a40*/  FSEL R164, R105, -INF , P6 ;  /* 0xff80000069a47808 */ /* 0x000fe40003000000 */
[----:B------:R-:W-:Y:S02]  /*3a50*/  ISETP.GT.AND P6, PT, R2, 0x50, PT ;  /* 0x000000500200780c */ /* 0x000fe40003fc4270 */
[----:B------:R-:W-:Y:S02]  /*3a60*/  FMNMX.FTZ R71, R11, R12, !PT ;  /* 0x0000000c0b477209 */ /* 0x000fe40007810000 */
[----:B------:R-:W-:Y:S02]  /*3a70*/  FSEL R205, R73, -INF , P6 ;  /* 0xff80000049cd7808 */ /* 0x000fe40003000000 */
[----:B------:R-:W-:-:S02]  /*3a80*/  FMNMX.FTZ R73, R10, R29, !PT ;  /* 0x0000001d0a497209 */ /* 0x000fc40007810000 */
[----:B------:R-:W-:Y:S02]  /*3a90*/  FMNMX.FTZ R71, R13, R71, !PT ;  /* 0x000000470d477209 */ /* 0x000fe40007810000 */
[----:B------:R-:W-:Y:S02]  /*3aa0*/  FMNMX.FTZ R73, R30, R73, !PT ;  /* 0x000000491e497209 */ /* 0x000fe40007810000 */
[----:B------:R-:W-:Y:S02]  /*3ab0*/  FSEL R68, R116, -INF , P5 ;  /* 0xff80000074447808 */ /* 0x000fe40002800000 */
[----:B------:R-:W-:Y:S02]  /*3ac0*/  FMNMX.FTZ R73, R31, R73, !PT ;  /* 0x000000491f497209 */ /* 0x000fe40007810000 */
[----:B------:R-:W-:Y:S02]  /*3ad0*/  FMNMX.FTZ R71, R14, R71, !PT ;  /* 0x000000470e477209 */ /* 0x000fe40007810000 */
[----:B------:R-:W-:-:S02]  /*3ae0*/  FMNMX.FTZ R73, R94, R73, !PT ;  /* 0x000000495e497209 */ /* 0x000fc40007810000 */
[----:B------:R-:W-:Y:S02]  /*3af0*/  FSEL R116, R157, -INF , P5 ;  /* 0xff8000009d747808 */ /* 0x000fe40002800000 */
[----:B------:R-:W-:Y:S02]  /*3b00*/  ISETP.GT.AND P5, PT, R2, 0x21, PT ;  /* 0x000000210200780c */ /* 0x000fe40003fa4270 */
[----:B------:R-:W-:Y:S02]  /*3b10*/  FMNMX.FTZ R71, R40, R71, !PT ;  /* 0x0000004728477209 */ /* 0x000fe40007810000 */
[----:B------:R-:W-:Y:S02]  /*3b20*/  FMNMX.FTZ R73, R95, R73, !PT ;  /* 0x000000495f497209 */ /* 0x000fe40007810000 */
[----:B------:R-:W-:Y:S02]  /*3b30*/  FSEL R93, R97, -INF , P4 ;  /* 0xff800000615d7808 */ /* 0x000fe40002000000 */
[----:B------:R-:W-:-:S02]  /*3b40*/  FSEL R97, R163, -INF , P4 ;  /* 0xff800000a3617808 */ /* 0x000fc40002000000 */
[----:B------:R-:W-:Y:S02]  /*3b50*/  FSEL R141, R141, -INF , P5 ;  /* 0xff8000008d8d7808 */ /* 0x000fe40002800000 */
[----:B------:R-:W-:Y:S02]  /*3b60*/  FSEL R137, R137, -INF , P5 ;  /* 0xff80000089897808 */ /* 0x000fe40002800000 */
[----:B------:R-:W-:Y:S02]  /*3b70*/  FSEL R149, R149, -INF , P5 ;  /* 0xff80000095957808 */ /* 0x000fe40002800000 */
[----:B------:R-:W-:Y:S02]  /*3b80*/  FSEL R144, R144, -INF , P5 ;  /* 0xff80000090907808 */ /* 0x000fe40002800000 */
[C---:B------:R-:W-:Y:S02]  /*3b90*/  ISETP.GT.AND P4, PT, R2.reuse, 0x28, PT ;  /* 0x000000280200780c */ /* 0x040fe40003f84270 */
[----:B------:R-:W-:-:S02]  /*3ba0*/  ISETP.GT.AND P5, PT, R2, 0x30, PT ;  /* 0x000000300200780c */ /* 0x000fc40003fa4270 */
[----:B------:R-:W-:Y:S02]  /*3bb0*/  FMNMX.FTZ R71, R41, R71, !PT ;  /* 0x0000004729477209 */ /* 0x000fe40007810000 */
[----:B------:R-:W-:Y:S02]  /*3bc0*/  FMNMX.FTZ R73, R96, R73, !PT ;  /* 0x0000004960497209 */ /* 0x000fe40007810000 */
[----:B------:R-:W-:Y:S02]  /*3bd0*/  FSEL R142, R142, -INF , P4 ;  /* 0xff8000008e8e7808 */ /* 0x000fe40002000000 */
[----:B------:R-:W-:Y:S02]  /*3be0*/  FSEL R138, R138, -INF , P4 ;  /* 0xff8000008a8a7808 */ /* 0x000fe40002000000 */
        /* <DEDUP_REMOVED lines=10> */
[----:B------:R-:W-:Y:S02]  /*3c90*/  FMNMX.FTZ R5, R15, R16, !PT ;  /* 0x000000100f057209 */ /* 0x000fe40007810000 */
[----:B------:R-:W-:Y:S02]  /*3ca0*/  FSEL R159, R159, -INF , P4 ;  /* 0xff8000009f9f7808 */ /* 0x000fe40002000000 */
[----:B------:R-:W-:Y:S02]  /*3cb0*/  FSEL R155, R155, -INF , P4 ;  /* 0xff8000009b9b7808 */ /* 0x000fe40002000000 */
[----:B------:R-:W-:-:S02]  /*3cc0*/  FSEL R167, R167, -INF , P4 ;  /* 0xff800000a7a77808 */ /* 0x000fc40002000000 */
[----:B------:R-:W-:Y:S02]  /*3cd0*/  FSEL R152, R152, -INF , P4 ;  /* 0xff80000098987808 */ /* 0x000fe40002000000 */
[----:B------:R-:W-:Y:S02]  /*3ce0*/  FSEL R161, R108, -INF , P5 ;  /* 0xff8000006ca17808 */ /* 0x000fe40002800000 */
[----:B------:R-:W-:Y:S02]  /*3cf0*/  FSEL R157, R109, -INF , P5 ;  /* 0xff8000006d9d7808 */ /* 0x000fe40002800000 */
[----:B------:R-:W-:Y:S02]  /*3d00*/  FSEL R170, R170, -INF , P5 ;  /* 0xff800000aaaa7808 */ /* 0x000fe40002800000 */
[----:B------:R-:W-:Y:S02]  /*3d10*/  FSEL R162, R162, -INF , P5 ;  /* 0xff800000a2a27808 */ /* 0x000fe40002800000 */
[----:B------:R-:W-:-:S02]  /*3d20*/  FMNMX.FTZ R71, R69, R71, !PT ;  /* 0x0000004745477209 */ /* 0x000fc40007810000 */
[----:B------:R-:W-:Y:S02]  /*3d30*/  FMNMX.FTZ R73, R118, R73, !PT ;  /* 0x0000004976497209 */ /* 0x000fe40007810000 */
[C---:B------:R-:W-:Y:S02]  /*3d40*/  ISETP.GT.AND P4, PT, R2.reuse, 0x40, PT ;  /* 0x000000400200780c */ /* 0x040fe40003f84270 */
[----:B------:R-:W-:Y:S02]  /*3d50*/  ISETP.GT.AND P5, PT, R2, 0x48, PT ;  /* 0x000000480200780c */ /* 0x000fe40003fa4270 */
[----:B------:R-:W-:Y:S02]  /*3d60*/  FMNMX.FTZ R5, R17, R5, !PT ;  /* 0x0000000511057209 */ /* 0x000fe40007810000 */
[----:B------:R-:W-:Y:S02]  /*3d70*/  FMNMX.FTZ R71, R136, R71, !PT ;  /* 0x0000004788477209 */ /* 0x000fe40007810000 */
[----:B------:R-:W-:-:S02]  /*3d80*/  FMNMX.FTZ R73, R144, R73, !PT ;  /* 0x0000004990497209 */ /* 0x000fc40007810000 */
[----:B------:R-:W-:Y:S02]  /*3d90*/  FSEL R175, R100, -INF , P4 ;  /* 0xff80000064af7808 */ /* 0x000fe40002000000 */
[----:B------:R-:W-:Y:S02]  /*3da0*/  FSEL R171, R102, -INF , P4 ;  /* 0xff80000066ab7808 */ /* 0x000fe40002000000 */
[----:B------:R-:W-:Y:S02]  /*3db0*/  FSEL R180, R104, -INF , P4 ;  /* 0xff80000068b47808 */ /* 0x000fe40002000000 */
[----:B------:R-:W-:Y:S02]  /*3dc0*/  FSEL R163, R107, -INF , P4 ;  /* 0xff8000006ba37808 */ /* 0x000fe40002000000 */
[----:B------:R-:W-:Y:S02]  /*3dd0*/  FSEL R177, R84, -INF , P5 ;  /* 0xff80000054b17808 */ /* 0x000fe40002800000 */
[----:B------:R-:W-:-:S02]  /*3de0*/  FSEL R173, R86, -INF , P5 ;  /* 0xff80000056ad7808 */ /* 0x000fc40002800000 */
[----:B------:R-:W-:Y:S02]  /*3df0*/  FSEL R181, R88, -INF , P5 ;  /* 0xff80000058b57808 */ /* 0x000fe40002800000 */
[----:B------:R-:W-:Y:S02]  /*3e00*/  FSEL R165, R90, -INF , P5 ;  /* 0xff8000005aa57808 */ /* 0x000fe40002800000 */
[----:B------:R-:W-:Y:S02]  /*3e10*/  FMNMX.FTZ R5, R28, R5, !PT ;  /* 0x000000051c057209 */ /* 0x000fe40007810000 */
[C---:B------:R-:W-:Y:S02]  /*3e20*/  ISETP.GT.AND P4, PT, R2.reuse, 0x49, PT ;  /* 0x000000490200780c */ /* 0x040fe40003f84270 */
[----:B------:R-:W-:Y:S02]  /*3e30*/  ISETP.GT.AND P5, PT, R2, 0x51, PT ;  /* 0x000000510200780c */ /* 0x000fe40003fa4270 */
[----:B------:R-:W-:-:S02]  /*3e40*/  FMNMX.FTZ R71, R137, R71, !PT ;  /* 0x0000004789477209 */ /* 0x000fc40007810000 */
        /* <DEDUP_REMOVED lines=14> */
[C---:B------:R-:W-:Y:S02]  /*3f30*/  ISETP.GT.AND P6, PT, R2.reuse, 0x59, PT ;  /* 0x000000590200780c */ /* 0x040fe40003fc4270 */
[----:B------:R-:W-:Y:S02]  /*3f40*/  ISETP.GT.AND P5, PT, R2, 0x60, PT ;  /* 0x000000600200780c */ /* 0x000fe40003fa4270 */
[----:B------:R-:W-:Y:S02]  /*3f50*/  FMNMX.FTZ R71, R138, R71, !PT ;  /* 0x000000478a477209 */ /* 0x000fe40007810000 */
[----:B------:R-:W-:-:S02]  /*3f60*/  FMNMX.FTZ R73, R146, R73, !PT ;  /* 0x0000004992497209 */ /* 0x000fc40007810000 */
[----:B------:R-:W-:Y:S02]  /*3f70*/  FMNMX.FTZ R5, R74, R5, !PT ;  /* 0x000000054a057209 */ /* 0x000fe40007810000 */
[----:B------:R-:W-:Y:S02]  /*3f80*/  FSEL R223, R66, -INF , P4 ;  /* 0xff80000042df7808 */ /* 0x000fe40002000000 */
        /* <DEDUP_REMOVED lines=13> */
[----:B------:R-:W-:Y:S02]  /*4060*/  FMNMX.FTZ R71, R139, R71, !PT ;  /* 0x000000478b477209 */ /* 0x000fe40007810000 */
[----:B------:R-:W-:Y:S02]  /*4070*/  FMNMX.FTZ R73, R147, R73, !PT ;  /* 0x0000004993497209 */ /* 0x000fe40007810000 */
[----:B------:R-:W-:-:S02]  /*4080*/  ISETP.GT.AND P5, PT, R2, 0x69, PT ;  /* 0x000000690200780c */ /* 0x000fc40003fa4270 */
[----:B------:R-:W-:Y:S02]  /*4090*/  FMNMX.FTZ R2, R75, R5, !PT ;  /* 0x000000054b027209 */ /* 0x000fe40007810000 */
[----:B------:R-:W-:Y:S02]  /*40a0*/  FMNMX.FTZ R71, R154, R71, !PT ;  /* 0x000000479a477209 */ /* 0x000fe40007810000 */
[----:B------:R-:W-:Y:S02]  /*40b0*/  FMNMX.FTZ R73, R152, R73, !PT ;  /* 0x0000004998497209 */ /* 0x000fe40007810000 */
[----:B------:R-:W-:Y:S02]  /*40c0*/  FMNMX.FTZ R2, R93, R2, !PT ;  /* 0x000000025d027209 */ /* 0x000fe40007810000 */
[----:B------:R-:W-:Y:S02]  /*40d0*/  FMNMX.FTZ R71, R155, R71, !PT ;  /* 0x000000479b477209 */ /* 0x000fe40007810000 */
[----:B------:R-:W-:-:S02]  /*40e0*/  FMNMX.FTZ R73, R153, R73, !PT ;  /* 0x0000004999497209 */ /* 0x000fc40007810000 */
        /* <DEDUP_REMOVED lines=34> */
[----:B------:R-:W-:Y:S02]  /*4310*/  FSEL R197, R45, -INF , P4 ;  /* 0xff8000002dc57808 */ /* 0x000fe40002000000 */
[----:B------:R-:W-:-:S02]  /*4320*/  FMNMX.FTZ R71, R183, R71, !PT ;  /* 0x00000047b7477209 */ /* 0x000fc40007810000 */
[----:B------:R-:W-:Y:S02]  /*4330*/  FMNMX.FTZ R73, R195, R73, !PT ;  /* 0x00000049c3497209 */ /* 0x000fe40007810000 */
[----:B------:R-:W-:Y:S02]  /*4340*/  FMNMX.FTZ R2, R177, R2, !PT ;  /* 0x00000002b1027209 */ /* 0x000fe40007810000 */
[----:B------:R-:W-:Y:S02]  /*4350*/  FMNMX.FTZ R5, R117, R5, !PT ;  /* 0x0000000575057209 */ /* 0x000fe40007810000 */
[----:B------:R-:W-:Y:S02]  /*4360*/  FSEL R189, R37, -INF , P4 ;  /* 0xff80000025bd7808 */ /* 0x000fe40002000000 */
[----:B------:R-:W-:Y:S02]  /*4370*/  FSEL R196, R25, -INF , P6 ;  /* 0xff80000019c47808 */ /* 0x000fe40003000000 */
[----:B------:R-:W-:-:S02]  /*4380*/  FMNMX.FTZ R71, R212, R71, !PT ;  /* 0x00000047d4477209 */ /* 0x000fc40007810000 */
[----:B------:R-:W-:Y:S02]  /*4390*/  FMNMX.FTZ R73, R197, R73, !PT ;  /* 0x00000049c5497209 */ /* 0x000fe40007810000 */
[----:B------:R-:W-:Y:S02]  /*43a0*/  FMNMX.FTZ R2, R178, R2, !PT ;  /* 0x00000002b2027209 */ /* 0x000fe40007810000 */
[----:B------:R-:W-:Y:S02]  /*43b0*/  FMNMX.FTZ R5, R148, R5, !PT ;  /* 0x0000000594057209 */ /* 0x000fe40007810000 */
[----:B------:R-:W-:Y:S02]  /*43c0*/  FSEL R207, R23, -INF , P6 ;  /* 0xff80000017cf7808 */ /* 0x000fe40003000000 */
[----:B------:R-:W-:Y:S01]  /*43d0*/  FSEL R193, R27, -INF , P5 ;  /* 0xff8000001bc17808 */ /* 0x000fe20002800000 */
[----:B------:R-:W-:Y:S01]  /*43e0*/  LDSM.16.MT88.4 R20, [R224+0x100] ;  /* 0x00010000e014783b */ /* 0x000fe20000004200 */
[----:B------:R-:W-:-:S02]  /*43f0*/  FMNMX.FTZ R71, R189, R71, !PT ;  /* 0x00000047bd477209 */ /* 0x000fc40007810000 */
[----:B------:R-:W-:Y:S02]  /*4400*/  FMNMX.FTZ R73, R196, R73, !PT ;  /* 0x00000049c4497209 */ /* 0x000fe40007810000 */
[----:B------:R-:W-:Y:S02]  /*4410*/  FMNMX.FTZ R2, R221, R2, !PT ;  /* 0x00000002dd027209 */ /* 0x000fe40007810000 */
[----:B------:R-:W-:Y:S02]  /*4420*/  FMNMX.FTZ R5, R149, R5, !PT ;  /* 0x0000000595057209 */ /* 0x000fe40007810000 */
[----:B------:R-:W-:Y:S02]  /*4430*/  FSEL R233, R24, -INF , P5 ;  /* 0xff80000018e97808 */ /* 0x000fe40002800000 */
[----:B------:R-:W-:Y:S01]  /*4440*/  FMNMX.FTZ R71, R207, R71, !PT ;  /* 0x00000047cf477209 */ /* 0x000fe20007810000 */
[----:B------:R-:W-:Y:S01]  /*4450*/  LDSM.16.MT88.4 R24, [R225+0x100] ;  /* 0x00010000e118783b */ /* 0x000fe20000004200 */
[----:B------:R-:W-:-:S02]  /*4460*/  FMNMX.FTZ R73, R193, R73, !PT ;  /* 0x00000049c1497209 */ /* 0x000fc40007810000 */
[----:B------:R-:W-:Y:S02]  /*4470*/  FMNMX.FTZ R2, R241, R2, !PT ;  /* 0x00000002f1027209 */ /* 0x000fe40007810000 */
[----:B------:R-:W-:Y:S01]  /*4480*/  FMNMX.FTZ R5, R150, R5, !PT ;  /* 0x0000000596057209 */ /* 0x000fe20007810000 */
[----:B------:R-:W1:Y:S01]  /*4490*/  SHFL.BFLY PT, R6, R73, 0x2, 0x1f ;  /* 0x0c401f0049067f89 */ /* 0x000e6200000e0000 */
[----:B------:R-:W-:Y:S02]  /*44a0*/  FMNMX.FTZ R71, R233, R71, !PT ;  /* 0x00000047e9477209 */ /* 0x000fe40007810000 */
[----:B------:R-:W-:Y:S02]  /*44b0*/  FMNMX.FTZ R2, R223, R2, !PT ;  /* 0x00000002df027209 */ /* 0x000fe40007810000 */
[----:B------:R-:W-:Y:S01]  /*44c0*/  FMNMX.FTZ R5, R151, R5, !PT ;  /* 0x0000000597057209 */ /* 0x000fe20007810000 */
[----:B------:R-:W2:Y:S01]  /*44d0*/  SHFL.BFLY PT, R7, R71, 0x2, 0x1f ;  /* 0x0c401f0047077f89 */ /* 0x000ea200000e0000 */
[----:B------:R-:W-:-:S02]  /*44e0*/  FMNMX.FTZ R2, R222, R2, !PT ;  /* 0x00000002de027209 */ /* 0x000fc40007810000 */
[----:B------:R-:W-:Y:S02]  /*44f0*/  FMNMX.FTZ R5, R166, R5, !PT ;  /* 0x00000005a6057209 */ /* 0x000fe40007810000 */
[----:B------:R-:W-:Y:S02]  /*4500*/  FSEL R242, R43, -INF , P4 ;  /* 0xff8000002bf27808 */ /* 0x000fe40002000000 */
[----:B------:R-:W-:Y:S02]  /*4510*/  FMNMX.FTZ R2, R194, R2, !PT ;  /* 0x00000002c2027209 */ /* 0x000fe40007810000 */
[----:B------:R-:W-:Y:S02]  /*4520*/  FMNMX.FTZ R5, R167, R5, !PT ;  /* 0x00000005a7057209 */ /* 0x000fe40007810000 */
[----:B------:R-:W-:Y:S02]  /*4530*/  FSEL R243, R39, -INF , P6 ;  /* 0xff80000027f37808 */ /* 0x000fe40003000000 */
[----:B------:R-:W-:-:S02]  /*4540*/  FMNMX.FTZ R2, R242, R2, !PT ;  /* 0x00000002f2027209 */ /* 0x000fc40007810000 */
[----:B------:R-:W-:Y:S02]  /*4550*/  FMNMX.FTZ R5, R169, R5, !PT ;  /* 0x00000005a9057209 */ /* 0x000fe40007810000 */
[----:B------:R-:W-:Y:S02]  /*4560*/  FSEL R230, R38, -INF , P5 ;  /* 0xff80000026e67808 */ /* 0x000fe40002800000 */
[----:B------:R-:W-:Y:S01]  /*4570*/  FMNMX.FTZ R2, R243, R2, !PT ;  /* 0x00000002f3027209 */ /* 0x000fe20007810000 */
[----:B------:R-:W-:Y:S01]  /*4580*/  LDSM.16.MT88.4 R36, [R226+0x100] ;  /* 0x00010000e224783b */ /* 0x000fe20000004200 */
[----:B------:R-:W-:Y:S02]  /*4590*/  FMNMX.FTZ R5, R170, R5, !PT ;  /* 0x00000005aa057209 */ /* 0x000fe40007810000 */
[----:B------:R-:W-:Y:S02]  /*45a0*/  FMNMX.FTZ R2, R230, R2, !PT ;  /* 0x00000002e6027209 */ /* 0x000fe40007810000 */
[----:B------:R-:W-:-:S02]  /*45b0*/  FMNMX.FTZ R5, R180, R5, !PT ;  /* 0x00000005b4057209 */ /* 0x000fc40007810000 */
[----:B-1----:R-:W-:Y:S02]  /*45c0*/  FMNMX.FTZ R73, R73, R6, !PT ;  /* 0x0000000649497209 */ /* 0x002fe40007810000 */
[----:B------:R-:W1:Y:S01]  /*45d0*/  SHFL.BFLY PT, R6, R2, 0x2, 0x1f ;  /* 0x0c401f0002067f89 */ /* 0x000e6200000e0000 */
[----:B------:R-:W-:Y:S02]  /*45e0*/  FMNMX.FTZ R5, R179, R5, !PT ;  /* 0x00000005b3057209 */ /* 0x000fe40007810000 */
[----:B--2---:R-:W-:Y:S02]  /*45f0*/  FMNMX.FTZ R71, R71, R7, !PT ;  /* 0x0000000747477209 */ /* 0x004fe40007810000 */
[----:B------:R-:W2:Y:S01]  /*4600*/  SHFL.BFLY PT, R7, R73, 0x1, 0x1f ;  /* 0x0c201f0049077f89 */ /* 0x000ea200000e0000 */
[----:B------:R-:W-:Y:S02]  /*4610*/  FMNMX.FTZ R5, R181, R5, !PT ;  /* 0x00000005b5057209 */ /* 0x000fe40007810000 */
[----:B------:R-:W-:Y:S01]  /*4620*/  FSEL R228, R48, -INF , P4 ;  /* 0xff80000030e47808 */ /* 0x000fe20002000000 */
[----:B------:R-:W3:Y:S01]  /*4630*/  SHFL.BFLY PT, R8, R71, 0x1, 0x1f ;  /* 0x0c201f0047087f89 */ /* 0x000ee200000e0000 */
[----:B------:R-:W-:-:S02]  /*4640*/  FMNMX.FTZ R5, R182, R5, !PT ;  /* 0x00000005b6057209 */ /* 0x000fc40007810000 */
[----:B------:R-:W-:Y:S02]  /*4650*/  FSEL R211, R46, -INF , P6 ;  /* 0xff8000002ed37808 */ /* 0x000fe40003000000 */
[----:B------:R-:W-:Y:S02]  /*4660*/  FMNMX.FTZ R5, R205, R5, !PT ;  /* 0x00000005cd057209 */ /* 0x000fe40007810000 */
[----:B------:R-:W-:Y:S02]  /*4670*/  FSEL R247, R47, -INF , P5 ;  /* 0xff8000002ff77808 */ /* 0x000fe40002800000 */
[----:B------:R-:W-:-:S04]  /*4680*/  FMNMX.FTZ R5, R192, R5, !PT ;  /* 0x00000005c0057209 */ /* 0x000fc80007810000 */
[----:B------:R-:W-:Y:S02]  /*4690*/  FMNMX.FTZ R5, R186, R5, !PT ;  /* 0x00000005ba057209 */ /* 0x000fe40007810000 */
[----:B-1----:R-:W-:Y:S02]  /*46a0*/  FMNMX.FTZ R2, R2, R6, !PT ;  /* 0x0000000602027209 */ /* 0x002fe40007810000 */
[----:B------:R-:W-:Y:S02]  /*46b0*/  FMNMX.FTZ R5, R199, R5, !PT ;  /* 0x00000005c7057209 */ /* 0x000fe40007810000 */
[----:B--2---:R-:W-:Y:S01]  /*46c0*/  FMNMX.FTZ R73, R73, R7, !PT ;  /* 0x0000000749497209 */ /* 0x004fe20007810000 */
[----:B------:R-:W1:Y:S01]  /*46d0*/  SHFL.BFLY PT, R9, R2, 0x1, 0x1f ;  /* 0x0c201f0002097f89 */ /* 0x000e6200000e0000 */
[----:B------:R-:W-:Y:S02]  /*46e0*/  FMNMX.FTZ R5, R202, R5, !PT ;  /* 0x00000005ca057209 */ /* 0x000fe40007810000 */
[----:B---3--:R-:W-:Y:S01]  /*46f0*/  FMNMX.FTZ R71, R71, R8, !PT ;  /* 0x0000000847477209 */ /* 0x008fe20007810000 */
[----:B------:R-:W-:Y:S01]  /*4700*/  FMUL.FTZ R7, R73, c[0x0][0x2d0] ;  /* 0x0000b40049077a20 */ /* 0x000fe20000410000 */
[----:B------:R-:W-:-:S02]  /*4710*/  FMNMX.FTZ R5, R228, R5, !PT ;  /* 0x00000005e4057209 */ /* 0x000fc40007810000 */
[----:B------:R-:W-:Y:S01]  /*4720*/  FSETP.NEU.FTZ.AND P4, PT, R73, -INF , PT ;  /* 0xff8000004900780b */ /* 0x000fe20003f9d000 */
[----:B------:R-:W-:Y:S01]  /*4730*/  FMUL.FTZ R6, R71, c[0x0][0x2d0] ;  /* 0x0000b40047067a20 */ /* 0x000fe20000410000 */
[----:B------:R-:W-:Y:S02]  /*4740*/  FMNMX.FTZ R8, R211, R5, !PT ;  /* 0x00000005d3087209 */ /* 0x000fe40007810000 */
[----:B------:R-:W-:Y:S02]  /*4750*/  FSEL R7, R7, RZ, P4 ;  /* 0x000000ff07077208 */ /* 0x000fe40002000000 */
[----:B------:R-:W-:Y:S02]  /*4760*/  FSETP.NEU.FTZ.AND P4, PT, R71, -INF , PT ;  /* 0xff8000004700780b */ /* 0x000fe40003f9d000 */
[----:B------:R-:W-:Y:S01]  /*4770*/  FMNMX.FTZ R8, R247, R8, !PT ;  /* 0x00000008f7087209 */ /* 0x000fe20007810000 */
[----:B------:R-:W-:Y:S01]  /*4780*/  FFMA.FTZ R5, R10, c[0x0][0x2d0], -R7 ;  /* 0x0000b4000a057a23 */ /* 0x000fe20000010807 */
[----:B------:R-:W-:-:S03]  /*4790*/  FSEL R6, R6, RZ, P4 ;  /* 0x000000ff06067208 */ /* 0x000fc60002000000 */
[----:B------:R-:W2:Y:S01]  /*47a0*/  SHFL.BFLY PT, R10, R8, 0x2, 0x1f ;  /* 0x0c401f00080a7f89 */ /* 0x000ea200000e0000 */
[----:B------:R3:W-:Y:S01]  /*47b0*/  MUFU.EX2 R244, R5 ;  /* 0x0000000500f47308 */ /* 0x0007e20000000800 */
[----:B-1----:R-:W-:Y:S01]  /*47c0*/  FMNMX.FTZ R2, R2, R9, !PT ;  /* 0x0000000902027209 */ /* 0x002fe20007810000 */
[----:B------:R-:W-:-:S03]  /*47d0*/  FFMA.FTZ R9, R13, c[0x0][0x2d0], -R6 ;  /* 0x0000b4000d097a23 */ /* 0x000fc60000010806 */
[----:B------:R-:W-:-:S03]  /*47e0*/  FSETP.NEU.FTZ.AND P4, PT, R2, -INF , PT ;  /* 0xff8000000200780b */ /* 0x000fc60003f9d000 */
[----:B------:R1:W-:Y:S01]  /*47f0*/  MUFU.EX2 R204, R9 ;  /* 0x0000000900cc7308 */ /* 0x0003e20000000800 */
[----:B---3--:R-:W-:-:S07]  /*4800*/  FFMA.FTZ R5, R11, c[0x0][0x2d0], -R6 ;  /* 0x0000b4000b057a23 */ /* 0x008fce0000010806 */
[----:B------:R3:W-:Y:S01]  /*4810*/  MUFU.EX2 R201, R5 ;  /* 0x0000000500c97308 */ /* 0x0007e20000000800 */
[----:B--2---:R-:W-:Y:S01]  /*4820*/  FMNMX.FTZ R8, R8, R10, !PT ;  /* 0x0000000a08087209 */ /* 0x004fe20007810000 */
[----:B-1----:R-:W-:-:S06]  /*4830*/  FFMA.FTZ R9, R14, c[0x0][0x2d0], -R6 ;  /* 0x0000b4000e097a23 */ /* 0x002fcc0000010806 */
[----:B------:R-:W1:Y:S01]  /*4840*/  MUFU.EX2 R190, R9 ;  /* 0x0000000900be7308 */ /* 0x000e620000000800 */
[----:B---3--:R-:W-:-:S07]  /*4850*/  FFMA.FTZ R5, R12, c[0x0][0x2d0], -R6 ;  /* 0x0000b4000c057a23 */ /* 0x008fce0000010806 */
[----:B------:R2:W3:Y:S01]  /*4860*/  MUFU.EX2 R200, R5 ;  /* 0x0000000500c87308 */ /* 0x0004e20000000800 */
[----:B-1----:R-:W-:Y:S01]  /*4870*/  F2FP.BF16.PACK_AB R10, R190, R204 ;  /* 0x000000ccbe0a723e */ /* 0x002fe200000010ff */
[----:B--2---:R-:W-:-:S05]  /*4880*/  FMUL.FTZ R5, R2, c[0x0][0x2d0] ;  /* 0x0000b40002057a20 */ /* 0x004fca0000410000 */
[----:B------:R-:W-:-:S05]  /*4890*/  FSEL R5, R5, RZ, P4 ;  /* 0x000000ff05057208 */ /* 0x000fca0002000000 */
[--C-:B------:R-:W-:Y:S02]  /*48a0*/  FFMA.FTZ R9, R15, c[0x0][0x2d0], -R5.reuse ;  /* 0x0000b4000f097a23 */ /* 0x100fe40000010805 */
[--C-:B------:R-:W-:Y:S02]  /*48b0*/  FFMA.FTZ R0, R16, c[0x0][0x2d0], -R5.reuse ;  /* 0x0000b40010007a23 */ /* 0x100fe40000010805 */
[----:B------:R1:W-:Y:S08]  /*48c0*/  MUFU.EX2 R92, R9 ;  /* 0x00000009005c7308 */ /* 0x0003f00000000800 */
[----:B------:R2:W4:Y:S01]  /*48d0*/  MUFU.EX2 R206, R0 ;  /* 0x0000000000ce7308 */ /* 0x0005220000000800 */
[----:B-1----:R-:W1:Y:S01]  /*48e0*/  SHFL.BFLY PT, R9, R8, 0x1, 0x1f ;  /* 0x0c201f0008097f89 */ /* 0x002e6200000e0000 */
[----:B--2---:R-:W-:-:S03]  /*48f0*/  FFMA.FTZ R0, R17, c[0x0][0x2d0], -R5 ;  /* 0x0000b40011007a23 */ /* 0x004fc60000010805 */
[----:B------:R-:W2:Y:S03]  /*4900*/  LDSM.16.MT88.4 R16, [R227+0x100] ;  /* 0x00010000e310783b */ /* 0x000ea60000004200 */
[----:B------:R4:W-:Y:S01]  /*4910*/  MUFU.EX2 R113, R0 ;  /* 0x0000000000717308 */ /* 0x0009e20000000800 */
[----:B-1----:R-:W-:Y:S02]  /*4920*/  FMNMX.FTZ R72, R8, R9, !PT ;  /* 0x0000000908487209 */ /* 0x002fe40007810000 */
[----:B---3--:R-:W-:Y:S01]  /*4930*/  F2FP.BF16.PACK_AB R8, R200, R201 ;  /* 0x000000c9c808723e */ /* 0x008fe200000010ff */
[----:B----4-:R-:W-:Y:S01]  /*4940*/  FFMA.FTZ R0, R28, c[0x0][0x2d0], -R5 ;  /* 0x0000b4001c007a23 */ /* 0x010fe20000010805 */
[C---:B------:R-:W-:Y:S01]  /*4950*/  FSETP.NEU.FTZ.AND P4, PT, R72.reuse, -INF , PT ;  /* 0xff8000004800780b */ /* 0x040fe20003f9d000 */
[----:B------:R-:W-:Y:S01]  /*4960*/  FMUL.FTZ R3, R72, c[0x0][0x2d0] ;  /* 0x0000b40048037a20 */ /* 0x000fe20000410000 */
[----:B------:R-:W-:Y:S01]  /*4970*/  F2FP.BF16.PACK_AB R9, R206, R92 ;  /* 0x0000005cce09723e */ /* 0x000fe200000010ff */
[----:B------:R1:W3:Y:S02]  /*4980*/  MUFU.EX2 R119, R0 ;  /* 0x0000000000777308 */ /* 0x0002e40000000800 */
[----:B-1----:R-:W-:Y:S01]  /*4990*/  FFMA.FTZ R0, R29, c[0x0][0x2d0], -R7 ;  /* 0x0000b4001d007a23 */ /* 0x002fe20000010807 */
[----:B---3--:R-:W-:-:S05]  /*49a0*/  F2FP.BF16.PACK_AB R11, R119, R113 ;  /* 0x00000071770b723e */ /* 0x008fca00000010ff */
[----:B------:R1:W3:Y:S02]  /*49b0*/  MUFU.EX2 R213, R0 ;  /* 0x0000000000d57308 */ /* 0x0002e40000000800 */
[C---:B------:R-:W-:Y:S08]  /*49c0*/  HMMA.16816.F32.BF16 R76, R8.reuse, R20, RZ ;  /* 0x00000014084c723c */ /* 0x040ff000000418ff */
[----:B--2---:R-:W-:Y:S01]  /*49d0*/  HMMA.16816.F32.BF16 R60, R8, R16, RZ ;  /* 0x00000010083c723c */ /* 0x004fe200000418ff */
[----:B-1----:R-:W-:Y:S01]  /*49e0*/  FFMA.FTZ R0, R30, c[0x0][0x2d0], -R7 ;  /* 0x0000b4001e007a23 */ /* 0x002fe20000010807 */
[----:B---3--:R-:W-:-:S03]  /*49f0*/  F2FP.BF16.PACK_AB R12, R213, R244 ;  /* 0x000000f4d50c723e */ /* 0x008fc600000010ff */
[----:B------:R1:W-:Y:S03]  /*4a00*/  MUFU.EX2 R231, R0 ;  /* 0x0000000000e77308 */ /* 0x0003e60000000800 */
[C---:B------:R-:W-:Y:S08]  /*4a10*/  HMMA.16816.F32.BF16 R52, R8.reuse, R24, RZ ;  /* 0x000000180834723c */ /* 0x040ff000000418ff */
[----:B------:R-:W-:Y:S01]  /*4a20*/  HMMA.16816.F32.BF16 R44, R8, R36, RZ ;  /* 0x00000024082c723c */ /* 0x000fe200000418ff */
[----:B-1----:R-:W-:Y:S01]  /*4a30*/  FSEL R0, R3, RZ, P4 ;  /* 0x000000ff03007208 */ /* 0x002fe20002000000 */
[----:B------:R-:W-:-:S06]  /*4a40*/  FFMA.FTZ R3, R31, c[0x0][0x2d0], -R7 ;  /* 0x0000b4001f037a23 */ /* 0x000fcc0000010807 */
[C---:B------:R-:W-:Y:S01]  /*4a50*/  HMMA.16816.F32.BF16 R64, R8.reuse, R22, RZ ;  /* 0x000000160840723c */ /* 0x040fe200000418ff */
[----:B------:R-:W-:Y:S01]  /*4a60*/  LDSM.16.MT88.4 R28, [R226+0x900] ;  /* 0x00090000e21c783b */ /* 0x000fe20000004200 */
[----:B------:R1:W2:Y:S06]  /*4a70*/  MUFU.EX2 R234, R3 ;  /* 0x0000000300ea7308 */ /* 0x0002ac0000000800 */
[C---:B------:R-:W-:Y:S08]  /*4a80*/  HMMA.16816.F32.BF16 R56, R8.reuse, R18, RZ ;  /* 0x000000120838723c */ /* 0x040ff000000418ff */
[----:B------:R-:W-:Y:S01]  /*4a90*/  HMMA.16816.F32.BF16 R48, R8, R26, RZ ;  /* 0x0000001a0830723c */ /* 0x000fe200000418ff */
[----:B-1----:R-:W-:Y:S01]  /*4aa0*/  FFMA.FTZ R3, R32, c[0x0][0x2d0], -R0 ;  /* 0x0000b40020037a23 */ /* 0x002fe20000010800 */
[----:B--2---:R-:W-:-:S03]  /*4ab0*/  F2FP.BF16.PACK_AB R14, R234, R231 ;  /* 0x000000e7ea0e723e */ /* 0x004fc600000010ff */
[----:B------:R1:W-:Y:S02]  /*4ac0*/  MUFU.EX2 R249, R3 ;  /* 0x0000000300f97308 */ /* 0x0003e40000000800 */
[----:B-1----:R-:W-:-:S06]  /*4ad0*/  FFMA.FTZ R3, R33, c[0x0][0x2d0], -R0 ;  /* 0x0000b40021037a23 */ /* 0x002fcc0000010800 */
[----:B------:R1:W2:Y:S02]  /*4ae0*/  MUFU.EX2 R245, R3 ;  /* 0x0000000300f57308 */ /* 0x0002a40000000800 */
[----:B-1----:R-:W-:Y:S01]  /*4af0*/  FFMA.FTZ R3, R34, c[0x0][0x2d0], -R0 ;  /* 0x0000b40022037a23 */ /* 0x002fe20000010800 */
[----:B--2---:R-:W-:-:S05]  /*4b00*/  F2FP.BF16.PACK_AB R13, R245, R249 ;  /* 0x000000f9f50d723e */ /* 0x004fca00000010ff */
[----:B------:R1:W-:Y:S02]  /*4b10*/  MUFU.EX2 R203, R3 ;  /* 0x0000000300cb7308 */ /* 0x0003e40000000800 */
[----:B-1----:R-:W-:Y:S02]  /*4b20*/  FFMA.FTZ R3, R35, c[0x0][0x2d0], -R0 ;  /* 0x0000b40023037a23 */ /* 0x002fe40000010800 */
[----:B------:R-:W-:Y:S04]  /*4b30*/  LDSM.16.MT88.4 R32, [R227+0x900] ;  /* 0x00090000e320783b */ /* 0x000fe80000004200 */
[----:B------:R1:W2:Y:S02]  /*4b40*/  MUFU.EX2 R188, R3 ;  /* 0x0000000300bc7308 */ /* 0x0002a40000000800 */
[----:B-1----:R-:W-:Y:S01]  /*4b50*/  FFMA.FTZ R3, R40, c[0x0][0x2d0], -R6 ;  /* 0x0000b40028037a23 */ /* 0x002fe20000010806 */
[----:B--2---:R-:W-:-:S05]  /*4b60*/  F2FP.BF16.PACK_AB R15, R188, R203 ;  /* 0x000000cbbc0f723e */ /* 0x004fca00000010ff */
[----:B------:R1:W-:Y:S02]  /*4b70*/  MUFU.EX2 R198, R3 ;  /* 0x0000000300c67308 */ /* 0x0003e40000000800 */
[C---:B------:R-:W-:Y:S08]  /*4b80*/  HMMA.16816.F32.BF16 R88, R12.reuse, R20, RZ ;  /* 0x000000140c58723c */ /* 0x040ff000000418ff */
[----:B------:R-:W-:Y:S01]  /*4b90*/  HMMA.16816.F32.BF16 R104, R12, R22, RZ ;  /* 0x000000160c68723c */ /* 0x000fe200000418ff */
[----:B------:R-:W2:Y:S01]  /*4ba0*/  LDSM.16.MT88.4 R20, [R224+0x900] ;  /* 0x00090000e014783b */ /* 0x000ea20000004200 */
[----:B-1----:R-:W-:-:S04]  /*4bb0*/  FFMA.FTZ R3, R41, c[0x0][0x2d0], -R6 ;  /* 0x0000b40029037a23 */ /* 0x002fc80000010806 */
[----:B------:R1:W-:Y:S02]  /*4bc0*/  MUFU.EX2 R111, R3 ;  /* 0x00000003006f7308 */ /* 0x0003e40000000800 */
[----:B------:R-:W-:Y:S08]  /*4bd0*/  HMMA.16816.F32.BF16 R40, R8, R38, RZ ;  /* 0x000000260828723c */ /* 0x000ff000000418ff */
[----:B------:R-:W-:Y:S01]  /*4be0*/  HMMA.16816.F32.BF16 R84, R12, R16, RZ ;  /* 0x000000100c54723c */ /* 0x000fe200000418ff */
[----:B-1----:R-:W-:-:S07]  /*4bf0*/  FFMA.FTZ R3, R68, c[0x0][0x2d0], -R6 ;  /* 0x0000b40044037a23 */ /* 0x002fce0000010806 */
[C---:B------:R-:W-:Y:S01]  /*4c00*/  HMMA.16816.F32.BF16 R128, R12.reuse, R18, RZ ;  /* 0x000000120c80723c */ /* 0x040fe200000418ff */
[----:B------:R-:W1:Y:S01]  /*4c10*/  LDSM.16.MT88.4 R16, [R225+0x900] ;  /* 0x00090000e110783b */ /* 0x000e620000004200 */
[----:B------:R-:W-:Y:S01]  /*4c20*/  IMAD.MOV.U32 R68, RZ, RZ, R206 ;  /* 0x000000ffff447224 */ /* 0x000fe200078e00ce */
[----:B------:R3:W-:Y:S05]  /*4c30*/  MUFU.EX2 R232, R3 ;  /* 0x0000000300e87308 */ /* 0x0007ea0000000800 */
[C---:B------:R-:W-:Y:S08]  /*4c40*/  HMMA.16816.F32.BF16 R80, R12.reuse, R24, RZ ;  /* 0x000000180c50723c */ /* 0x040ff000000418ff */
[----:B------:R-:W-:Y:S01]  /*4c50*/  HMMA.16816.F32.BF16 R132, R12, R26, RZ ;  /* 0x0000001a0c84723c */ /* 0x000fe200000418ff */
[----:B---3--:R-:W-:-:S04]  /*4c60*/  FFMA.FTZ R3, R69, c[0x0][0x2d0], -R6 ;  /* 0x0000b40045037a23 */ /* 0x008fc80000010806 */
[----:B------:R3:W4:Y:S03]  /*4c70*/  MUFU.EX2 R112, R3 ;  /* 0x0000000300707308 */ /* 0x0007260000000800 */
[C---:B------:R-:W-:Y:S08]  /*4c80*/  HMMA.16816.F32.BF16 R24, R12.reuse, R36, RZ ;  /* 0x000000240c18723c */ /* 0x040ff000000418ff */
[----:B------:R-:W-:Y:S01]  /*4c90*/  HMMA.16816.F32.BF16 R120, R12, R38, RZ ;  /* 0x000000260c78723c */ /* 0x000fe200000418ff */
[----:B------:R-:W1:Y:S01]  /*4ca0*/  LDSM.16.MT88.4 R12, [R224+0x1100] ;  /* 0x00110000e00c783b */ /* 0x000e620000004200 */
[----:B---3--:R-:W-:-:S02]  /*4cb0*/  FFMA.FTZ R3, R70, c[0x0][0x2d0], -R5 ;  /* 0x0000b40046037a23 */ /* 0x008fc40000010805 */
[----:B------:R-:W-:Y:S02]  /*4cc0*/  IMAD.MOV.U32 R70, RZ, RZ, R113 ;  /* 0x000000ffff467224 */ /* 0x000fe400078e0071 */
[----:B------:R3:W-:Y:S02]  /*4cd0*/  MUFU.EX2 R4, R3 ;  /* 0x0000000300047308 */ /* 0x0007e40000000800 */
[----:B---3--:R-:W-:Y:S02]  /*4ce0*/  FFMA.FTZ R3, R74, c[0x0][0x2d0], -R5 ;  /* 0x0000b4004a037a23 */ /* 0x008fe40000010805 */
[----:B------:R-:W-:-:S04]  /*4cf0*/  IMAD.MOV.U32 R74, RZ, RZ, R203 ;  /* 0x000000ffff4a7224 */ /* 0x000fc800078e00cb */
[----:B------:R3:W-:Y:S02]  /*4d00*/  MUFU.EX2 R8, R3 ;  /* 0x0000000300087308 */ /* 0x0007e40000000800 */
[----:B---3--:R-:W-:Y:S01]  /*4d10*/  FFMA.FTZ R3, R75, c[0x0][0x2d0], -R5 ;  /* 0x0000b4004b037a23 */ /* 0x008fe20000010805 */
[----:B----4-:R-:W-:-:S05]  /*4d20*/  MOV R75, R112 ;  /* 0x00000070004b7202 */ /* 0x010fca0000000f00 */
[----:B------:R3:W-:Y:S01]  /*4d30*/  MUFU.EX2 R229, R3 ;  /* 0x0000000300e57308 */ /* 0x0007e20000000800 */
[----:B------:R-:W-:Y:S01]  /*4d40*/  F2FP.BF16.PACK_AB R10, R75, R232 ;  /* 0x000000e84b0a723e */ /* 0x000fe200000010ff */
[----:B---3--:R-:W-:Y:S02]  /*4d50*/  FFMA.FTZ R3, R93, c[0x0][0x2d0], -R5 ;  /* 0x0000b4005d037a23 */ /* 0x008fe40000010805 */
[----:B------:R-:W-:-:S04]  /*4d60*/  IMAD.MOV.U32 R93, RZ, RZ, R111 ;  /* 0x000000ffff5d7224 */ /* 0x000fc800078e006f */
[----:B------:R3:W4:Y:S02]  /*4d70*/  MUFU.EX2 R69, R3 ;  /* 0x0000000300457308 */ /* 0x0007240000000800 */
[----:B---3--:R-:W-:Y:S01]  /*4d80*/  FFMA.FTZ R3, R94, c[0x0][0x2d0], -R7 ;  /* 0x0000b4005e037a23 */ /* 0x008fe20000010807 */
[----:B----4-:R-:W-:Y:S01]  /*4d90*/  F2FP.BF16.PACK_AB R11, R69, R229 ;  /* 0x000000e5450b723e */ /* 0x010fe200000010ff */
[----:B------:R-:W-:Y:S01]  /*4da0*/  IMAD.MOV.U32 R94, RZ, RZ, R8 ;  /* 0x000000ffff5e7224 */ /* 0x000fe200078e0008 */
[----:B------:R-:W-:-:S03]  /*4db0*/  F2FP.BF16.PACK_AB R8, R93, R198 ;  /* 0x000000c65d08723e */ /* 0x000fc600000010ff */
[----:B------:R3:W-:Y:S01]  /*4dc0*/  MUFU.EX2 R252, R3 ;  /* 0x0000000300fc7308 */ /* 0x0007e20000000800 */
[----:B------:R-:W-:-:S07]  /*4dd0*/  F2FP.BF16.PACK_AB R9, R94, R4 ;  /* 0x000000045e09723e */ /* 0x000fce00000010ff */
[----:B--2---:R-:W-:Y:S01]  /*4de0*/  HMMA.16816.F32.BF16 R124, R8, R20, R76 ;  /* 0x00000014087c723c */ /* 0x004fe2000004184c */
[----:B---3--:R-:W-:Y:S01]  /*4df0*/  FFMA.FTZ R3, R95, c[0x0][0x2d0], -R7 ;  /* 0x0000b4005f037a23 */ /* 0x008fe20000010807 */
[----:B------:R-:W-:-:S06]  /*4e00*/  MOV R95, R201 ;  /* 0x000000c9005f7202 */ /* 0x000fcc0000000f00 */
[C---:B------:R-:W-:Y:S01]  /*4e10*/  HMMA.16816.F32.BF16 R112, R8.reuse, R32, R60 ;  /* 0x000000200870723c */ /* 0x040fe2000004183c */
[----:B------:R2:W3:Y:S07]  /*4e20*/  MUFU.EX2 R251, R3 ;  /* 0x0000000300fb7308 */ /* 0x0004ee0000000800 */
[C---:B------:R-:W-:Y:S08]  /*4e30*/  HMMA.16816.F32.BF16 R100, R8.reuse, R28, R44 ;  /* 0x0000001c0864723c */ /* 0x040ff0000004182c */
[----:B-1----:R-:W-:Y:S01]  /*4e40*/  HMMA.16816.F32.BF16 R108, R8, R16, R52 ;  /* 0x00000010086c723c */ /* 0x002fe20000041834 */
[----:B--2---:R-:W-:-:S04]  /*4e50*/  FFMA.FTZ R3, R96, c[0x0][0x2d0], -R7 ;  /* 0x0000b40060037a23 */ /* 0x004fc80000010807 */
[----:B------:R1:W-:Y:S03]  /*4e60*/  MUFU.EX2 R246, R3 ;  /* 0x0000000300f67308 */ /* 0x0003e60000000800 */
[C---:B------:R-:W-:Y:S08]  /*4e70*/  HMMA.16816.F32.BF16 R76, R8.reuse, R34, R56 ;  /* 0x00000022084c723c */ /* 0x040ff00000041838 */
[----:B------:R-:W-:Y:S01]  /*4e80*/  HMMA.16816.F32.BF16 R60, R8, R18, R48 ;  /* 0x00000012083c723c */ /* 0x000fe20000041830 */
[----:B-1----:R-:W-:-:S07]  /*4e90*/  FFMA.FTZ R3, R97, c[0x0][0x2d0], -R7 ;  /* 0x0000b40061037a23 */ /* 0x002fce0000010807 */
[----:B------:R-:W-:Y:S01]  /*4ea0*/  HMMA.16816.F32.BF16 R44, R8, R30, R40 ;  /* 0x0000001e082c723c */ /* 0x000fe20000041828 */
[----:B------:R1:W2:Y:S02]  /*4eb0*/  MUFU.EX2 R250, R3 ;  /* 0x0000000300fa7308 */ /* 0x0002a40000000800 */
[----:B-1----:R-:W-:-:S06]  /*4ec0*/  FFMA.FTZ R3, R98, c[0x0][0x2d0], -R0 ;  /* 0x0000b40062037a23 */ /* 0x002fcc0000010800 */
[----:B------:R1:W-:Y:S02]  /*4ed0*/  MUFU.EX2 R216, R3 ;  /* 0x0000000300d87308 */ /* 0x0003e40000000800 */
[----:B-1----:R-:W-:Y:S02]  /*4ee0*/  FFMA.FTZ R3, R99, c[0x0][0x2d0], -R0 ;  /* 0x0000b40063037a23 */ /* 0x002fe40000010800 */
[----:B------:R-:W-:Y:S04]  /*4ef0*/  HMMA.16816.F32.BF16 R96, R8, R22, R64 ;  /* 0x000000160860723c */ /* 0x000fe80000041840 */
[----:B------:R1:W4:Y:S03]  /*4f00*/  MUFU.EX2 R218, R3 ;  /* 0x0000000300da7308 */ /* 0x0003260000000800 */
[----:B---3--:R-:W-:-:S02]  /*4f10*/  F2FP.BF16.PACK_AB R8, R251, R252 ;  /* 0x000000fcfb08723e */ /* 0x008fc400000010ff */
[----:B--2---:R-:W-:Y:S01]  /*4f20*/  F2FP.BF16.PACK_AB R10, R250, R246 ;  /* 0x000000f6fa0a723e */ /* 0x004fe200000010ff */
[----:B-1----:R-:W-:Y:S01]  /*4f30*/  FFMA.FTZ R3, R116, c[0x0][0x2d0], -R0 ;  /* 0x0000b40074037a23 */ /* 0x002fe20000010800 */
[----:B----4-:R-:W-:Y:S01]  /*4f40*/  F2FP.BF16.PACK_AB R9, R218, R216 ;  /* 0x000000d8da09723e */ /* 0x010fe200000010ff */
[----:B------:R-:W-:Y:S02]  /*4f50*/  IMAD.MOV.U32 R116, RZ, RZ, R200 ;  /* 0x000000ffff747224 */ /* 0x000fe400078e00c8 */
[----:B------:R1:W-:Y:S02]  /*4f60*/  MUFU.EX2 R220, R3 ;  /* 0x0000000300dc7308 */ /* 0x0003e40000000800 */
[----:B-1----:R-:W-:Y:S01]  /*4f70*/  FFMA.FTZ R3, R117, c[0x0][0x2d0], -R0 ;  /* 0x0000b40075037a23 */ /* 0x002fe20000010800 */
[----:B------:R-:W-:-:S05]  /*4f80*/  MOV R117, R205 ;  /* 0x000000cd00757202 */ /* 0x000fca0000000f00 */
[----:B------:R1:W2:Y:S02]  /*4f90*/  MUFU.EX2 R217, R3 ;  /* 0x0000000300d97308 */ /* 0x0002a40000000800 */
[----:B-1----:R-:W-:Y:S01]  /*4fa0*/  FFMA.FTZ R3, R118, c[0x0][0x2d0], -R7 ;  /* 0x0000b40076037a23 */ /* 0x002fe20000010807 */
[----:B--2---:R-:W-:Y:S01]  /*4fb0*/  F2FP.BF16.PACK_AB R11, R217, R220 ;  /* 0x000000dcd90b723e */ /* 0x004fe200000010ff */
[----:B------:R-:W-:-:S04]  /*4fc0*/  IMAD.MOV.U32 R118, RZ, RZ, R204 ;  /* 0x000000ffff767224 */ /* 0x000fc800078e00cc */
[----:B------:R1:W-:Y:S02]  /*4fd0*/  MUFU.EX2 R219, R3 ;  /* 0x0000000300db7308 */ /* 0x0003e40000000800 */
[C---:B------:R-:W-:Y:S08]  /*4fe0*/  HMMA.16816.F32.BF16 R48, R8.reuse, R20, R88 ;  /* 0x000000140830723c */ /* 0x040ff00000041858 */
[----:B------:R-:W-:Y:S01]  /*4ff0*/  HMMA.16816.F32.BF16 R40, R8, R22, R104 ;  /* 0x000000160828723c */ /* 0x000fe20000041868 */
[----:B------:R-:W2:Y:S01]  /*5000*/  LDSM.16.MT88.4 R20, [R227+0x1100] ;  /* 0x00110000e314783b */ /* 0x000ea20000004200 */
[----:B-1----:R-:W-:-:S02]  /*5010*/  FFMA.FTZ R3, R136, c[0x0][0x2d0], -R6 ;  /* 0x0000b40088037a23 */ /* 0x002fc40000010806 */
[----:B------:R-:W-:Y:S02]  /*5020*/  IMAD.MOV.U32 R136, RZ, RZ, R202 ;  /* 0x000000ffff887224 */ /* 0x000fe400078e00ca */
[----:B------:R1:W-:Y:S02]  /*5030*/  MUFU.EX2 R214, R3 ;  /* 0x0000000300d67308 */ /* 0x0003e40000000800 */
[C---:B------:R-:W-:Y:S07]  /*5040*/  HMMA.16816.F32.BF16 R52, R8.reuse, R32, R84 ;  /* 0x000000200834723c */ /* 0x040fee0000041854 */
[----:B------:R-:W-:Y:S01]  /*5050*/  IMAD.MOV.U32 R87, RZ, RZ, R199 ;  /* 0x000000ffff577224 */ /* 0x000fe200078e00c7 */
[----:B------:R-:W-:Y:S01]  /*5060*/  HMMA.16816.F32.BF16 R88, R8, R28, R24 ;  /* 0x0000001c0858723c */ /* 0x000fe20000041818 */
[----:B------:R-:W3:Y:S01]  /*5070*/  LDSM.16.MT88.4 R24, [R225+0x1100] ;  /* 0x00110000e118783b */ /* 0x000ee20000004200 */
[----:B-1----:R-:W-:-:S06]  /*5080*/  FFMA.FTZ R3, R137, c[0x0][0x2d0], -R6 ;  /* 0x0000b40089037a23 */ /* 0x002fcc0000010806 */
[C---:B------:R-:W-:Y:S01]  /*5090*/  HMMA.16816.F32.BF16 R36, R8.reuse, R34, R128 ;  /* 0x000000220824723c */ /* 0x040fe20000041880 */
[----:B------:R-:W-:Y:S01]  /*50a0*/  IMAD.MOV.U32 R137, RZ, RZ, R212 ;  /* 0x000000ffff897224 */ /* 0x000fe200078e00d4 */
[----:B------:R-:W1:Y:S01]  /*50b0*/  LDSM.16.MT88.4 R32, [R226+0x1100] ;  /* 0x00110000e220783b */ /* 0x000e620000004200 */
[----:B------:R4:W2:Y:S01]  /*50c0*/  MUFU.EX2 R215, R3 ;  /* 0x0000000300d77308 */ /* 0x0008a20000000800 */
[----:B------:R-:W-:Y:S02]  /*50d0*/  IMAD.MOV.U32 R29, RZ, RZ, R136 ;  /* 0x000000ffff1d7224 */ /* 0x000fe400078e0088 */
[----:B------:R-:W-:Y:S02]  /*50e0*/  IMAD.MOV.U32 R136, RZ, RZ, R197 ;  /* 0x000000ffff887224 */ /* 0x000fe400078e00c5 */
[----:B------:R-:W-:Y:S01]  /*50f0*/  HMMA.16816.F32.BF16 R80, R8, R16, R80 ;  /* 0x000000100850723c */ /* 0x000fe20000041850 */
[----:B------:R-:W-:-:S06]  /*5100*/  IMAD.MOV.U32 R128, RZ, RZ, R192 ;  /* 0x000000ffff807224 */ /* 0x000fcc00078e00c0 */
[----:B------:R-:W-:Y:S01]  /*5110*/  MOV R17, R94 ;  /* 0x0000005e00117202 */ /* 0x000fe20000000f00 */
[----:B------:R-:W-:Y:S01]  /*5120*/  IMAD.MOV.U32 R16, RZ, RZ, R117 ;  /* 0x000000ffff107224 */ /* 0x000fe200078e0075 */
[C---:B------:R-:W-:Y:S01]  /*5130*/  HMMA.16816.F32.BF16 R56, R8.reuse, R18, R132 ;  /* 0x000000120838723c */ /* 0x040fe20000041884 */
[----:B------:R-:W-:Y:S02]  /*5140*/  IMAD.MOV.U32 R117, RZ, RZ, R194 ;  /* 0x000000ffff757224 */ /* 0x000fe400078e00c2 */
[----:B----4-:R-:W-:Y:S01]  /*5150*/  FFMA.FTZ R3, R138, c[0x0][0x2d0], -R6 ;  /* 0x0000b4008a037a23 */ /* 0x010fe20000010806 */
[----:B------:R-:W-:Y:S01]  /*5160*/  MOV R138, R211 ;  /* 0x000000d3008a7202 */ /* 0x000fe20000000f00 */
[----:B------:R-:W-:Y:S02]  /*5170*/  IMAD.MOV.U32 R130, RZ, RZ, R16 ;  /* 0x000000ffff827224 */ /* 0x000fe400078e0010 */
[----:B------:R4:W-:Y:S01]  /*5180*/  MUFU.EX2 R212, R3 ;  /* 0x0000000300d47308 */ /* 0x0009e20000000800 */
[----:B------:R-:W-:Y:S01]  /*5190*/  HMMA.16816.F32.BF16 R64, R8, R30, R120 ;  /* 0x0000001e0840723c */ /* 0x000fe20000041878 */
[----:B------:R-:W-:-:S02]  /*51a0*/  IMAD.MOV.U32 R129, RZ, RZ, R17 ;  /* 0x000000ffff817224 */ /* 0x000fc400078e0011 */
[----:B------:R-:W-:Y:S01]  /*51b0*/  LDSM.16.MT88.4 R16, [R224+0x1900] ;  /* 0x00190000e010783b */ /* 0x000fe20000004200 */
[----:B------:R-:W-:Y:S02]  /*51c0*/  IMAD.MOV.U32 R134, RZ, RZ, R116 ;  /* 0x000000ffff867224 */ /* 0x000fe400078e0074 */
[----:B------:R-:W-:Y:S01]  /*51d0*/  IMAD.MOV.U32 R133, RZ, RZ, R95 ;  /* 0x000000ffff857224 */ /* 0x000fe200078e005f */
[----:B--2---:R-:W-:Y:S01]  /*51e0*/  F2FP.BF16.PACK_AB R8, R215, R214 ;  /* 0x000000d6d708723e */ /* 0x004fe200000010ff */
[----:B----4-:R-:W-:Y:S02]  /*51f0*/  FFMA.FTZ R3, R139, c[0x0][0x2d0], -R6 ;  /* 0x0000b4008b037a23 */ /* 0x010fe40000010806 */
[----:B------:R-:W-:Y:S02]  /*5200*/  IMAD.MOV.U32 R139, RZ, RZ, R4 ;  /* 0x000000ffff8b7224 */ /* 0x000fe400078e0004 */
[----:B------:R2:W4:Y:S01]  /*5210*/  MUFU.EX2 R211, R3 ;  /* 0x0000000300d37308 */ /* 0x0005220000000800 */
[----:B------:R-:W-:-:S04]  /*5220*/  IMAD.MOV.U32 R4, RZ, RZ, R207 ;  /* 0x000000ffff047224 */ /* 0x000fc800078e00cf */
[----:B------:R-:W-:Y:S01]  /*5230*/  IMAD.MOV.U32 R94, RZ, RZ, R4 ;  /* 0x000000ffff5e7224 */ /* 0x000fe200078e0004 */
[----:B------:R-:W-:-:S03]  /*5240*/  MOV R4, R195 ;  /* 0x000000c300047202 */ /* 0x000fc60000000f00 */
[----:B------:R-:W-:Y:S02]  /*5250*/  IMAD.MOV.U32 R135, RZ, RZ, R94 ;  /* 0x000000ffff877224 */ /* 0x000fe400078e005e */
[----:B--2---:R-:W-:Y:S01]  /*5260*/  FFMA.FTZ R3, R140, c[0x0][0x2d0], -R5 ;  /* 0x0000b4008c037a23 */ /* 0x004fe20000010805 */
[----:B----4-:R-:W-:Y:S01]  /*5270*/  F2FP.BF16.PACK_AB R10, R211, R212 ;  /* 0x000000d4d30a723e */ /* 0x010fe200000010ff */
[----:B------:R-:W-:Y:S02]  /*5280*/  IMAD.MOV.U32 R140, RZ, RZ, R118 ;  /* 0x000000ffff8c7224 */ /* 0x000fe400078e0076 */
[----:B------:R2:W-:Y:S01]  /*5290*/  MUFU.EX2 R207, R3 ;  /* 0x0000000300cf7308 */ /* 0x0005e20000000800 */
[----:B------:R-:W-:Y:S02]  /*52a0*/  IMAD.MOV.U32 R118, RZ, RZ, R196 ;  /* 0x000000ffff767224 */ /* 0x000fe400078e00c4 */
[----:B------:R-:W-:Y:S02]  /*52b0*/  MOV R131, R140 ;  /* 0x0000008c00837202 */ /* 0x000fe40000000f00 */
[----:B------:R-:W-:-:S05]  /*52c0*/  MOV R140, R188 ;  /* 0x000000bc008c7202 */ /* 0x000fca0000000f00 */
[----:B------:R-:W-:Y:S02]  /*52d0*/  IMAD.MOV.U32 R132, RZ, RZ, R140 ;  /* 0x000000ffff847224 */ /* 0x000fe400078e008c */
[----:B--2---:R-:W-:Y:S02]  /*52e0*/  FFMA.FTZ R3, R141, c[0x0][0x2d0], -R5 ;  /* 0x0000b4008d037a23 */ /* 0x004fe40000010805 */
[----:B------:R-:W-:Y:S02]  /*52f0*/  IMAD.MOV.U32 R141, RZ, RZ, R191 ;  /* 0x000000ffff8d7224 */ /* 0x000fe400078e00bf */
[----:B------:R2:W4:Y:S02]  /*5300*/  MUFU.EX2 R206, R3 ;  /* 0x0000000300ce7308 */ /* 0x0005240000000800 */
[----:B--2---:R-:W-:Y:S01]  /*5310*/  FFMA.FTZ R3, R142, c[0x0][0x2d0], -R5 ;  /* 0x0000b4008e037a23 */ /* 0x004fe20000010805 */
[----:B----4-:R-:W-:Y:S02]  /*5320*/  F2FP.BF16.PACK_AB R9, R206, R207 ;  /* 0x000000cfce09723e */ /* 0x010fe400000010ff */
[----:B------:R-:W-:-:S03]  /*5330*/  MOV R142, R118 ;  /* 0x00000076008e7202 */ /* 0x000fc60000000f00 */
[----:B------:R2:W-:Y:S01]  /*5340*/  MUFU.EX2 R205, R3 ;  /* 0x0000000300cd7308 */ /* 0x0005e20000000800 */
[----:B------:R-:W-:Y:S02]  /*5350*/  IMAD.MOV.U32 R118, RZ, RZ, R117 ;  /* 0x000000ffff767224 */ /* 0x000fe400078e0075 */
[----:B------:R-:W-:Y:S02]  /*5360*/  IMAD.MOV.U32 R117, RZ, RZ, R189 ;  /* 0x000000ffff757224 */ /* 0x000fe400078e00bd */
[----:B--2---:R-:W-:Y:S02]  /*5370*/  FFMA.FTZ R3, R143, c[0x0][0x2d0], -R5 ;  /* 0x0000b4008f037a23 */ /* 0x004fe40000010805 */
[----:B------:R-:W-:Y:S02]  /*5380*/  IMAD.MOV.U32 R143, RZ, RZ, R136 ;  /* 0x000000ffff8f7224 */ /* 0x000fe400078e0088 */
[----:B------:R2:W4:Y:S01]  /*5390*/  MUFU.EX2 R204, R3 ;  /* 0x0000000300cc7308 */ /* 0x0005220000000800 */
[----:B------:R-:W-:-:S02]  /*53a0*/  IMAD.MOV.U32 R136, RZ, RZ, R190 ;  /* 0x000000ffff887224 */ /* 0x000fc400078e00be */
[----:B--2---:R-:W-:Y:S01]  /*53b0*/  FFMA.FTZ R3, R144, c[0x0][0x2d0], -R7 ;  /* 0x0000b40090037a23 */ /* 0x004fe20000010807 */
[----:B----4-:R-:W-:-:S04]  /*53c0*/  F2FP.BF16.PACK_AB R11, R204, R205 ;  /* 0x000000cdcc0b723e */ /* 0x010fc800000010ff */
[----:B------:R2:W4:Y:S03]  /*53d0*/  MUFU.EX2 R203, R3 ;  /* 0x0000000300cb7308 */ /* 0x0005260000000800 */
[C---:B------:R-:W-:Y:S07]  /*53e0*/  HMMA.16816.F32.BF16 R120, R8.reuse, R12, R124 ;  /* 0x0000000c0878723c */ /* 0x040fee000004187c */
[----:B------:R-:W-:Y:S01]  /*53f0*/  IMAD.MOV.U32 R127, RZ, RZ, R142 ;  /* 0x000000ffff7f7224 */ /* 0x000fe200078e008e */
[----:B------:R-:W-:Y:S01]  /*5400*/  HMMA.16816.F32.BF16 R112, R8, R20, R112 ;  /* 0x000000140870723c */ /* 0x000fe20000041870 */
[----:B------:R-:W-:Y:S01]  /*5410*/  IMAD.MOV.U32 R142, RZ, RZ, R187 ;  /* 0x000000ffff8e7224 */ /* 0x000fe200078e00bb */
[----:B------:R-:W-:Y:S01]  /*5420*/  MOV R126, R118 ;  /* 0x00000076007e7202 */ /* 0x000fe20000000f00 */
[----:B------:R-:W-:Y:S01]  /*5430*/  IMAD.MOV.U32 R124, RZ, RZ, R74 ;  /* 0x000000ffff7c7224 */ /* 0x000fe200078e004a */
[----:B------:R-:W-:Y:S01]  /*5440*/  MOV R125, R131 ;  /* 0x00000083007d7202 */ /* 0x000fe20000000f00 */
[----:B--2---:R-:W-:-:S02]  /*5450*/  FFMA.FTZ R3, R145, c[0x0][0x2d0], -R7 ;  /* 0x0000b40091037a23 */ /* 0x004fc40000010807 */
[----:B------:R-:W-:Y:S01]  /*5460*/  IMAD.MOV.U32 R74, RZ, RZ, R184 ;  /* 0x000000ffff4a7224 */ /* 0x000fe200078e00b8 */
[C---:B---3--:R-:W-:Y:S01]  /*5470*/  HMMA.16816.F32.BF16 R108, R8.reuse, R24, R108 ;  /* 0x00000018086c723c */ /* 0x048fe2000004186c */
[----:B------:R2:W-:Y:S07]  /*5480*/  MUFU.EX2 R202, R3 ;  /* 0x0000000300ca7308 */ /* 0x0005ee0000000800 */
[C---:B-1----:R-:W-:Y:S08]  /*5490*/  HMMA.16816.F32.BF16 R104, R8.reuse, R32, R100 ;  /* 0x000000200868723c */ /* 0x042ff00000041864 */
[----:B------:R-:W-:Y:S01]  /*54a0*/  HMMA.16816.F32.BF16 R96, R8, R14, R96 ;  /* 0x0000000e0860723c */ /* 0x000fe20000041860 */
[----:B--2---:R-:W-:-:S04]  /*54b0*/  FFMA.FTZ R3, R146, c[0x0][0x2d0], -R7 ;  /* 0x0000b40092037a23 */ /* 0x004fc80000010807 */
[----:B------:R1:W-:Y:S02]  /*54c0*/  MUFU.EX2 R201, R3 ;  /* 0x0000000300c97308 */ /* 0x0003e40000000800 */
[----:B-1----:R-:W-:-:S06]  /*54d0*/  FFMA.FTZ R3, R147, c[0x0][0x2d0], -R7 ;  /* 0x0000b40093037a23 */ /* 0x002fcc0000010807 */
[----:B------:R1:W-:Y:S02]  /*54e0*/  MUFU.EX2 R200, R3 ;  /* 0x0000000300c87308 */ /* 0x0003e40000000800 */
[----:B-1----:R-:W-:Y:S02]  /*54f0*/  FFMA.FTZ R3, R148, c[0x0][0x2d0], -R0 ;  /* 0x0000b40094037a23 */ /* 0x002fe40000010800 */
[----:B------:R-:W-:-:S04]  /*5500*/  IMAD.MOV.U32 R148, RZ, RZ, R136 ;  /* 0x000000ffff947224 */ /* 0x000fc800078e0088 */
[----:B------:R1:W-:Y:S01]  /*5510*/  MUFU.EX2 R199, R3 ;  /* 0x0000000300c77308 */ /* 0x0003e20000000800 */
[----:B------:R-:W-:Y:S02]  /*5520*/  IMAD.MOV.U32 R136, RZ, RZ, R75 ;  /* 0x000000ffff887224 */ /* 0x000fe400078e004b */
[----:B-1----:R-:W-:Y:S02]  /*5530*/  FFMA.FTZ R3, R149, c[0x0][0x2d0], -R0 ;  /* 0x0000b40095037a23 */ /* 0x002fe40000010800 */
[----:B------:R-:W-:-:S03]  /*5540*/  IMAD.MOV.U32 R149, RZ, RZ, R198 ;  /* 0x000000ffff957224 */ /* 0x000fc600078e00c6 */
[----:B------:R1:W2:Y:S02]  /*5550*/  MUFU.EX2 R198, R3 ;  /* 0x0000000300c67308 */ /* 0x0002a40000000800 */
[--C-:B-1----:R-:W-:Y:S01]  /*5560*/  FFMA.FTZ R3, R150, c[0x0][0x2d0], -R0.reuse ;  /* 0x0000b40096037a23 */ /* 0x102fe20000010800 */
[----:B------:R-:W-:Y:S02]  /*5570*/  MOV R150, R87 ;  /* 0x0000005700967202 */ /* 0x000fe40000000f00 */
[C---:B------:R-:W-:Y:S03]  /*5580*/  HMMA.16816.F32.BF16 R84, R8.reuse, R22, R76 ;  /* 0x000000160854723c */ /* 0x040fe6000004184c */
[----:B------:R1:W-:Y:S05]  /*5590*/  MUFU.EX2 R197, R3 ;  /* 0x0000000300c57308 */ /* 0x0003ea0000000800 */
[C---:B------:R-:W-:Y:S08]  /*55a0*/  HMMA.16816.F32.BF16 R76, R8.reuse, R26, R60 ;  /* 0x0000001a084c723c */ /* 0x040ff0000004183c */
[----:B------:R-:W-:Y:S01]  /*55b0*/  HMMA.16816.F32.BF16 R60, R8, R34, R44 ;  /* 0x00000022083c723c */ /* 0x000fe2000004182c */
[----:B-1----:R-:W-:-:S02]  /*55c0*/  FFMA.FTZ R3, R151, c[0x0][0x2d0], -R0 ;  /* 0x0000b40097037a23 */ /* 0x002fc40000010800 */
[----:B------:R-:W-:Y:S02]  /*55d0*/  IMAD.MOV.U32 R151, RZ, RZ, R193 ;  /* 0x000000ffff977224 */ /* 0x000fe400078e00c1 */
[----:B------:R1:W3:Y:S02]  /*55e0*/  MUFU.EX2 R195, R3 ;  /* 0x0000000300c37308 */ /* 0x0002e40000000800 */
[----:B----4-:R-:W-:Y:S02]  /*55f0*/  F2FP.BF16.PACK_AB R8, R203, R219 ;  /* 0x000000dbcb08723e */ /* 0x010fe400000010ff */
[----:B--2---:R-:W-:Y:S02]  /*5600*/  F2FP.BF16.PACK_AB R9, R198, R199 ;  /* 0x000000c7c609723e */ /* 0x004fe400000010ff */
[----:B------:R-:W-:Y:S01]  /*5610*/  F2FP.BF16.PACK_AB R10, R201, R202 ;  /* 0x000000cac90a723e */ /* 0x000fe200000010ff */
[----:B-1----:R-:W-:Y:S01]  /*5620*/  FFMA.FTZ R3, R152, c[0x0][0x2d0], -R7 ;  /* 0x0000b40098037a23 */ /* 0x002fe20000010807 */
[----:B---3--:R-:W-:-:S02]  /*5630*/  F2FP.BF16.PACK_AB R11, R195, R197 ;  /* 0x000000c5c30b723e */ /* 0x008fc400000010ff */
[----:B------:R-:W-:Y:S01]  /*5640*/  MOV R152, R117 ;  /* 0x0000007500987202 */ /* 0x000fe20000000f00 */
[----:B------:R1:W-:Y:S04]  /*5650*/  MUFU.EX2 R196, R3 ;  /* 0x0000000300c47308 */ /* 0x0003e80000000800 */
[C---:B------:R-:W-:Y:S08]  /*5660*/  HMMA.16816.F32.BF16 R48, R8.reuse, R12, R48 ;  /* 0x0000000c0830723c */ /* 0x040ff00000041830 */
[----:B------:R-:W-:Y:S01]  /*5670*/  HMMA.16816.F32.BF16 R44, R8, R14, R40 ;  /* 0x0000000e082c723c */ /* 0x000fe20000041828 */
[----:B------:R-:W-:Y:S01]  /*5680*/  LDSM.16.MT88.4 R12, [R227+0x1900] ;  /* 0x00190000e30c783b */ /* 0x000fe20000004200 */
[----:B-1----:R-:W-:Y:S01]  /*5690*/  FFMA.FTZ R3, R153, c[0x0][0x2d0], -R7 ;  /* 0x0000b40099037a23 */ /* 0x002fe20000010807 */
[----:B------:R-:W-:-:S03]  /*56a0*/  MOV R153, R129 ;  /* 0x0000008100997202 */ /* 0x000fc60000000f00 */
[----:B------:R1:W-:Y:S02]  /*56b0*/  MUFU.EX2 R194, R3 ;  /* 0x0000000300c27308 */ /* 0x0003e40000000800 */
[C---:B------:R-:W-:Y:S08]  /*56c0*/  HMMA.16816.F32.BF16 R40, R8.reuse, R20, R52 ;  /* 0x000000140828723c */ /* 0x040ff00000041834 */
[----:B------:R-:W-:Y:S01]  /*56d0*/  HMMA.16816.F32.BF16 R36, R8, R22, R36 ;  /* 0x000000160824723c */ /* 0x000fe20000041824 */
[----:B------:R-:W2:Y:S01]  /*56e0*/  LDSM.16.MT88.4 R20, [R225+0x1900] ;  /* 0x00190000e114783b */ /* 0x000ea20000004200 */
[----:B-1----:R-:W-:-:S06]  /*56f0*/  FFMA.FTZ R3, R154, c[0x0][0x2d0], -R6 ;  /* 0x0000b4009a037a23 */ /* 0x002fcc0000010806 */
[----:B------:R-:W-:Y:S01]  /*5700*/  HMMA.16816.F32.BF16 R56, R8, R26, R56 ;  /* 0x0000001a0838723c */ /* 0x000fe20000041838 */
[----:B------:R-:W-:Y:S01]  /*5710*/  IMAD.MOV.U32 R154, RZ, RZ, R93 ;  /* 0x000000ffff9a7224 */ /* 0x000fe200078e005d */
[----:B------:R1:W-:Y:S01]  /*5720*/  MUFU.EX2 R193, R3 ;  /* 0x0000000300c17308 */ /* 0x0003e20000000800 */
[----:B------:R-:W-:-:S05]  /*5730*/  IMAD.MOV.U32 R93, RZ, RZ, R185 ;  /* 0x000000ffff5d7224 */ /* 0x000fca00078e00b9 */
[C---:B------:R-:W-:Y:S01]  /*5740*/  HMMA.16816.F32.BF16 R100, R8.reuse, R32, R88 ;  /* 0x000000200864723c */ /* 0x040fe20000041858 */
[--C-:B-1----:R-:W-:Y:S02]  /*5750*/  FFMA.FTZ R3, R155, c[0x0][0x2d0], -R6.reuse ;  /* 0x0000b4009b037a23 */ /* 0x102fe40000010806 */
[----:B------:R-:W-:Y:S02]  /*5760*/  IMAD.MOV.U32 R155, RZ, RZ, R29 ;  /* 0x000000ffff9b7224 */ /* 0x000fe400078e001d */
[----:B------:R1:W3:Y:S03]  /*5770*/  MUFU.EX2 R192, R3 ;  /* 0x0000000300c07308 */ /* 0x0002e60000000800 */
[C---:B------:R-:W-:Y:S01]  /*5780*/  HMMA.16816.F32.BF16 R28, R8.reuse, R24, R80 ;  /* 0x00000018081c723c */ /* 0x040fe20000041850 */
[----:B------:R-:W4:Y:S07]  /*5790*/  LDSM.16.MT88.4 R24, [R226+0x1900] ;  /* 0x00190000e218783b */ /* 0x000f2e0000004200 */
[----:B------:R-:W-:Y:S01]  /*57a0*/  HMMA.16816.F32.BF16 R80, R8, R34, R64 ;  /* 0x000000220850723c */ /* 0x000fe20000041840 */
[----:B-1----:R-:W-:-:S06]  /*57b0*/  FFMA.FTZ R3, R156, c[0x0][0x2d0], -R6 ;  /* 0x0000b4009c037a23 */ /* 0x002fcc0000010806 */
[----:B---3--:R-:W-:Y:S01]  /*57c0*/  F2FP.BF16.PACK_AB R8, R192, R193 ;  /* 0x000000c1c008723e */ /* 0x008fe200000010ff */
[----:B------:R1:W-:Y:S02]  /*57d0*/  MUFU.EX2 R191, R3 ;  /* 0x0000000300bf7308 */ /* 0x0003e40000000800 */
[----:B-1----:R-:W-:-:S06]  /*57e0*/  FFMA.FTZ R3, R157, c[0x0][0x2d0], -R6 ;  /* 0x0000b4009d037a23 */ /* 0x002fcc0000010806 */
[----:B------:R1:W3:Y:S02]  /*57f0*/  MUFU.EX2 R190, R3 ;  /* 0x0000000300be7308 */ /* 0x0002e40000000800 */
[----:B-1----:R-:W-:Y:S01]  /*5800*/  FFMA.FTZ R3, R158, c[0x0][0x2d0], -R5 ;  /* 0x0000b4009e037a23 */ /* 0x002fe20000010805 */
[----:B---3--:R-:W-:-:S05]  /*5810*/  F2FP.BF16.PACK_AB R10, R190, R191 ;  /* 0x000000bfbe0a723e */ /* 0x008fca00000010ff */
[----:B------:R1:W-:Y:S02]  /*5820*/  MUFU.EX2 R189, R3 ;  /* 0x0000000300bd7308 */ /* 0x0003e40000000800 */
[----:B-1----:R-:W-:-:S06]  /*5830*/  FFMA.FTZ R3, R159, c[0x0][0x2d0], -R5 ;  /* 0x0000b4009f037a23 */ /* 0x002fcc0000010805 */
[----:B------:R1:W3:Y:S02]  /*5840*/  MUFU.EX2 R188, R3 ;  /* 0x0000000300bc7308 */ /* 0x0002e40000000800 */
[----:B-1----:R-:W-:Y:S01]  /*5850*/  FFMA.FTZ R3, R160, c[0x0][0x2d0], -R5 ;  /* 0x0000b400a0037a23 */ /* 0x002fe20000010805 */
[----:B---3--:R-:W-:Y:S01]  /*5860*/  F2FP.BF16.PACK_AB R9, R188, R189 ;  /* 0x000000bdbc09723e */ /* 0x008fe200000010ff */
[----:B------:R-:W-:-:S04]  /*5870*/  IMAD.MOV.U32 R160, RZ, RZ, R186 ;  /* 0x000000ffffa07224 */ /* 0x000fc800078e00ba */
[----:B------:R1:W-:Y:S02]  /*5880*/  MUFU.EX2 R186, R3 ;  /* 0x0000000300ba7308 */ /* 0x0003e40000000800 */
[----:B-1----:R-:W-:Y:S01]  /*5890*/  FFMA.FTZ R3, R161, c[0x0][0x2d0], -R5 ;  /* 0x0000b400a1037a23 */ /* 0x002fe20000010805 */
[----:B------:R-:W-:-:S05]  /*58a0*/  MOV R161, R143 ;  /* 0x0000008f00a17202 */ /* 0x000fca0000000f00 */
[----:B------:R1:W3:Y:S02]  /*58b0*/  MUFU.EX2 R187, R3 ;  /* 0x0000000300bb7308 */ /* 0x0002e40000000800 */
[----:B-1----:R-:W-:Y:S01]  /*58c0*/  FFMA.FTZ R3, R162, c[0x0][0x2d0], -R7 ;  /* 0x0000b400a2037a23 */ /* 0x002fe20000010807 */
[----:B---3--:R-:W-:Y:S01]  /*58d0*/  F2FP.BF16.PACK_AB R11, R187, R186 ;  /* 0x000000babb0b723e */ /* 0x008fe200000010ff */
[----:B------:R-:W-:-:S04]  /*58e0*/  IMAD.MOV.U32 R162, RZ, RZ, R128 ;  /* 0x000000ffffa27224 */ /* 0x000fc800078e0080 */
[----:B------:R1:W3:Y:S02]  /*58f0*/  MUFU.EX2 R185, R3 ;  /* 0x0000000300b97308 */ /* 0x0002e40000000800 */
[C---:B--2---:R-:W-:Y:S08]  /*5900*/  HMMA.16816.F32.BF16 R156, R8.reuse, R20, R108 ;  /* 0x00000014089c723c */ /* 0x044ff0000004186c */
[----:B------:R-:W-:Y:S01]  /*5910*/  HMMA.16816.F32.BF16 R144, R8, R14, R84 ;  /* 0x0000000e0890723c */ /* 0x000fe20000041854 */
[----:B-1----:R-:W-:-:S02]  /*5920*/  FFMA.FTZ R3, R163, c[0x0][0x2d0], -R7 ;  /* 0x0000b400a3037a23 */ /* 0x002fc40000010807 */
[----:B------:R-:W-:Y:S02]  /*5930*/  IMAD.MOV.U32 R163, RZ, RZ, R130 ;  /* 0x000000ffffa37224 */ /* 0x000fe400078e0082 */
[----:B------:R1:W-:Y:S03]  /*5940*/  MUFU.EX2 R184, R3 ;  /* 0x0000000300b87308 */ /* 0x0003e60000000800 */
[C---:B----4-:R-:W-:Y:S08]  /*5950*/  HMMA.16816.F32.BF16 R84, R8.reuse, R24, R104 ;  /* 0x000000180854723c */ /* 0x050ff00000041868 */
[----:B------:R-:W-:Y:S01]  /*5960*/  HMMA.16816.F32.BF16 R88, R8, R22, R76 ;  /* 0x000000160858723c */ /* 0x000fe2000004184c */
[----:B-1----:R-:W-:-:S07]  /*5970*/  FFMA.FTZ R3, R164, c[0x0][0x2d0], -R7 ;  /* 0x0000b400a4037a23 */ /* 0x002fce0000010807 */
[C---:B------:R-:W-:Y:S01]  /*5980*/  HMMA.16816.F32.BF16 R120, R8.reuse, R16, R120 ;  /* 0x000000100878723c */ /* 0x040fe20000041878 */
[----:B------:R-:W-:Y:S01]  /*5990*/  IMAD.MOV.U32 R164, RZ, RZ, R142 ;  /* 0x000000ffffa47224 */ /* 0x000fe200078e008e */
[----:B------:R1:W-:Y:S06]  /*59a0*/  MUFU.EX2 R118, R3 ;  /* 0x0000000300767308 */ /* 0x0003ec0000000800 */
[C---:B------:R-:W-:Y:S08]  /*59b0*/  HMMA.16816.F32.BF16 R96, R8.reuse, R18, R96 ;  /* 0x000000120860723c */ /* 0x040ff00000041860 */
[----:B------:R-:W-:Y:S01]  /*59c0*/  HMMA.16816.F32.BF16 R76, R8, R26, R60 ;  /* 0x0000001a084c723c */ /* 0x000fe2000004183c */
[----:B-1----:R-:W-:-:S02]  /*59d0*/  FFMA.FTZ R3, R165, c[0x0][0x2d0], -R7 ;  /* 0x0000b400a5037a23 */ /* 0x002fc40000010807 */
[----:B------:R-:W-:Y:S02]  /*59e0*/  IMAD.MOV.U32 R165, RZ, RZ, R141 ;  /* 0x000000ffffa57224 */ /* 0x000fe400078e008d */
[----:B------:R1:W-:Y:S03]  /*59f0*/  MUFU.EX2 R117, R3 ;  /* 0x0000000300757308 */ /* 0x0003e60000000800 */
[----:B------:R-:W-:Y:S07]  /*5a00*/  HMMA.16816.F32.BF16 R140, R8, R12, R112 ;  /* 0x0000000c088c723c */ /* 0x000fee0000041870 */
[----:B------:R-:W-:-:S02]  /*5a10*/  F2FP.BF16.PACK_AB R8, R196, R200 ;  /* 0x000000c8c408723e */ /* 0x000fc400000010ff */
[----:B---3--:R-:W-:Y:S01]  /*5a20*/  F2FP.BF16.PACK_AB R10, R185, R194 ;  /* 0x000000c2b90a723e */ /* 0x008fe200000010ff */
[----:B-1----:R-:W-:Y:S01]  /*5a30*/  FFMA.FTZ R3, R166, c[0x0][0x2d0], -R0 ;  /* 0x0000b400a6037a23 */ /* 0x002fe20000010800 */
[----:B------:R-:W-:-:S03]  /*5a40*/  MOV R166, R93 ;  /* 0x0000005d00a67202 */ /* 0x000fc60000000f00 */
[----:B------:R1:W-:Y:S02]  /*5a50*/  MUFU.EX2 R115, R3 ;  /* 0x0000000300737308 */ /* 0x0003e40000000800 */
[----:B-1----:R-:W-:Y:S02]  /*5a60*/  FFMA.FTZ R3, R167, c[0x0][0x2d0], -R0 ;  /* 0x0000b400a7037a23 */ /* 0x002fe40000010800 */
[----:B------:R-:W-:-:S04]  /*5a70*/  IMAD.MOV.U32 R167, RZ, RZ, R74 ;  /* 0x000000ffffa77224 */ /* 0x000fc800078e004a */
[----:B------:R1:W2:Y:S02]  /*5a80*/  MUFU.EX2 R114, R3 ;  /* 0x0000000300727308 */ /* 0x0002a40000000800 */
[----:B-1----:R-:W-:Y:S01]  /*5a90*/  FFMA.FTZ R3, R169, c[0x0][0x2d0], -R0 ;  /* 0x0000b400a9037a23 */ /* 0x002fe20000010800 */
[----:B--2---:R-:W-:Y:S01]  /*5aa0*/  F2FP.BF16.PACK_AB R9, R114, R115 ;  /* 0x000000737209723e */ /* 0x004fe200000010ff */
[----:B------:R-:W-:-:S04]  /*5ab0*/  IMAD.MOV.U32 R169, RZ, RZ, R166 ;  /* 0x000000ffffa97224 */ /* 0x000fc800078e00a6 */
[----:B------:R1:W-:Y:S01]  /*5ac0*/  MUFU.EX2 R113, R3 ;  /* 0x0000000300717308 */ /* 0x0003e20000000800 */
[----:B------:R-:W-:Y:S02]  /*5ad0*/  IMAD.MOV.U32 R166, RZ, RZ, R164 ;  /* 0x000000ffffa67224 */ /* 0x000fe400078e00a4 */
[----:B------:R-:W-:Y:S02]  /*5ae0*/  IMAD.MOV.U32 R164, RZ, RZ, R162 ;  /* 0x000000ffffa47224 */ /* 0x000fe400078e00a2 */
[----:B------:R-:W-:Y:S02]  /*5af0*/  IMAD.MOV.U32 R162, RZ, RZ, R150 ;  /* 0x000000ffffa27224 */ /* 0x000fe400078e0096 */
[----:B------:R-:W-:Y:S02]  /*5b00*/  IMAD.MOV.U32 R150, RZ, RZ, R139 ;  /* 0x000000ffff967224 */ /* 0x000fe400078e008b */
[----:B------:R-:W-:Y:S02]  /*5b10*/  IMAD.MOV.U32 R139, RZ, RZ, R137 ;  /* 0x000000ffff8b7224 */ /* 0x000fe400078e0089 */
[----:B------:R-:W-:-:S02]  /*5b20*/  IMAD.MOV.U32 R137, RZ, RZ, R234 ;  /* 0x000000ffff897224 */ /* 0x000fc400078e00ea */
[----:B------:R-:W-:Y:S01]  /*5b30*/  FFMA.FTZ R4, R4, c[0x0][0x2d0], -R7 ;  /* 0x0000b40004047a23 */ /* 0x000fe20000010807 */
[----:B------:R2:W5:Y:S01]  /*5b40*/  LDL.LU R234, [R1+0x58] ;  /* 0x0000580001ea7983 */ /* 0x0005620000300800 */
[----:B-1----:R-:W-:-:S04]  /*5b50*/  FFMA.FTZ R3, R170, c[0x0][0x2d0], -R0 ;  /* 0x0000b400aa037a23 */ /* 0x002fc80000010800 */
[----:B------:R1:W3:Y:S02]  /*5b60*/  MUFU.EX2 R112, R3 ;  /* 0x0000000300707308 */ /* 0x0002e40000000800 */
[----:B-1----:R-:W-:Y:S01]  /*5b70*/  FFMA.FTZ R3, R168, c[0x0][0x2d0], -R7 ;  /* 0x0000b400a8037a23 */ /* 0x002fe20000010807 */
[----:B---3--:R-:W-:-:S05]  /*5b80*/  F2FP.BF16.PACK_AB R11, R112, R113 ;  /* 0x00000071700b723e */ /* 0x008fca00000010ff */
[----:B------:R1:W-:Y:S02]  /*5b90*/  MUFU.EX2 R116, R3 ;  /* 0x0000000300747308 */ /* 0x0003e40000000800 */
[C---:B------:R-:W-:Y:S08]  /*5ba0*/  HMMA.16816.F32.BF16 R60, R8.reuse, R18, R44 ;  /* 0x00000012083c723c */ /* 0x040ff0000004182c */
[----:B------:R-:W-:Y:S01]  /*5bb0*/  HMMA.16816.F32.BF16 R44, R8, R24, R100 ;  /* 0x00000018082c723c */ /* 0x000fe20000041864 */
[----:B-1----:R-:W-:-:S04]  /*5bc0*/  FFMA.FTZ R3, R171, c[0x0][0x2d0], -R6 ;  /* 0x0000b400ab037a23 */ /* 0x002fc80000010806 */
[----:B------:R1:W-:Y:S03]  /*5bd0*/  MUFU.EX2 R110, R3 ;  /* 0x00000003006e7308 */ /* 0x0003e60000000800 */
[C---:B------:R-:W-:Y:S08]  /*5be0*/  HMMA.16816.F32.BF16 R52, R8.reuse, R12, R40 ;  /* 0x0000000c0834723c */ /* 0x040ff00000041828 */
[----:B------:R-:W-:Y:S01]  /*5bf0*/  HMMA.16816.F32.BF16 R40, R8, R26, R80 ;  /* 0x0000001a0828723c */ /* 0x000fe20000041850 */
[----:B------:R-:W-:Y:S01]  /*5c00*/  LDSM.16.MT88.4 R24, [R224+0x2900] ;  /* 0x00290000e018783b */ /* 0x000fe20000004200 */
[----:B-1----:R-:W-:-:S06]  /*5c10*/  FFMA.FTZ R3, R172, c[0x0][0x2d0], -R6 ;  /* 0x0000b400ac037a23 */ /* 0x002fcc0000010806 */
[C---:B------:R-:W-:Y:S01]  /*5c20*/  HMMA.16816.F32.BF16 R64, R8.reuse, R16, R48 ;  /* 0x000000100840723c */ /* 0x040fe20000041830 */
[----:B------:R-:W1:Y:S01]  /*5c30*/  LDSM.16.MT88.4 R16, [R224+0x2100] ;  /* 0x00210000e010783b */ /* 0x000e620000004200 */
[----:B------:R3:W4:Y:S06]  /*5c40*/  MUFU.EX2 R111, R3 ;  /* 0x00000003006f7308 */ /* 0x00072c0000000800 */
[C---:B------:R-:W-:Y:S01]  /*5c50*/  HMMA.16816.F32.BF16 R48, R8.reuse, R14, R36 ;  /* 0x0000000e0830723c */ /* 0x040fe20000041824 */
[----:B------:R-:W1:Y:S07]  /*5c60*/  LDSM.16.MT88.4 R12, [R227+0x2100] ;  /* 0x00210000e30c783b */ /* 0x000e6e0000004200 */
[----:B------:R-:W-:Y:S01]  /*5c70*/  HMMA.16816.F32.BF16 R32, R8, R20, R28 ;  /* 0x000000140820723c */ /* 0x000fe2000004181c */
[----:B------:R-:W-:Y:S01]  /*5c80*/  LDSM.16.MT88.4 R28, [R226+0x2100] ;  /* 0x00210000e21c783b */ /* 0x000fe20000004200 */
[----:B---3--:R-:W-:-:S04]  /*5c90*/  FFMA.FTZ R3, R173, c[0x0][0x2d0], -R6 ;  /* 0x0000b400ad037a23 */ /* 0x008fc80000010806 */
[----:B------:R3:W-:Y:S02]  /*5ca0*/  MUFU.EX2 R109, R3 ;  /* 0x00000003006d7308 */ /* 0x0007e40000000800 */
[----:B------:R-:W-:Y:S01]  /*5cb0*/  HMMA.16816.F32.BF16 R36, R8, R22, R56 ;  /* 0x000000160824723c */ /* 0x000fe20000041838 */
[----:B------:R-:W1:Y:S06]  /*5cc0*/  LDSM.16.MT88.4 R20, [R225+0x2100] ;  /* 0x00210000e114783b */ /* 0x000e6c0000004200 */
[----:B----4-:R-:W-:Y:S01]  /*5cd0*/  F2FP.BF16.PACK_AB R8, R111, R110 ;  /* 0x0000006e6f08723e */ /* 0x010fe200000010ff */
[----:B---3--:R-:W-:-:S04]  /*5ce0*/  FFMA.FTZ R3, R174, c[0x0][0x2d0], -R6 ;  /* 0x0000b400ae037a23 */ /* 0x008fc80000010806 */
[----:B------:R3:W4:Y:S02]  /*5cf0*/  MUFU.EX2 R108, R3 ;  /* 0x00000003006c7308 */ /* 0x0007240000000800 */
[----:B---3--:R-:W-:Y:S01]  /*5d00*/  FFMA.FTZ R3, R175, c[0x0][0x2d0], -R5 ;  /* 0x0000b400af037a23 */ /* 0x008fe20000010805 */
[----:B----4-:R-:W-:-:S05]  /*5d10*/  F2FP.BF16.PACK_AB R10, R108, R109 ;  /* 0x0000006d6c0a723e */ /* 0x010fca00000010ff */
[----:B------:R3:W-:Y:S02]  /*5d20*/  MUFU.EX2 R107, R3 ;  /* 0x00000003006b7308 */ /* 0x0007e40000000800 */
[----:B---3--:R-:W-:-:S06]  /*5d30*/  FFMA.FTZ R3, R176, c[0x0][0x2d0], -R5 ;  /* 0x0000b400b0037a23 */ /* 0x008fcc0000010805 */
        /* <DEDUP_REMOVED lines=9> */
[C---:B-1----:R-:W-:Y:S08]  /*5dd0*/  HMMA.16816.F32.BF16 R120, R8.reuse, R16, R120 ;  /* 0x000000100878723c */ /* 0x042ff00000041878 */
[----:B------:R-:W-:Y:S01]  /*5de0*/  HMMA.16816.F32.BF16 R128, R8, R18, R96 ;  /* 0x000000120880723c */ /* 0x000fe20000041860 */
[----:B---3--:R-:W-:-:S04]  /*5df0*/  FFMA.FTZ R3, R179, c[0x0][0x2d0], -R0 ;  /* 0x0000b400b3037a23 */ /* 0x008fc80000010800 */
[----:B------:R1:W3:Y:S03]  /*5e00*/  MUFU.EX2 R101, R3 ;  /* 0x0000000300657308 */ /* 0x0002e60000000800 */
[C---:B------:R-:W-:Y:S08]  /*5e10*/  HMMA.16816.F32.BF16 R140, R8.reuse, R12, R140 ;  /* 0x0000000c088c723c */ /* 0x040ff0000004188c */
[----:B------:R-:W-:Y:S01]  /*5e20*/  HMMA.16816.F32.BF16 R144, R8, R14, R144 ;  /* 0x0000000e0890723c */ /* 0x000fe20000041890 */
[----:B-1----:R-:W-:-:S07]  /*5e30*/  FFMA.FTZ R3, R181, c[0x0][0x2d0], -R0 ;  /* 0x0000b400b5037a23 */ /* 0x002fce0000010800 */
[C---:B------:R-:W-:Y:S01]  /*5e40*/  HMMA.16816.F32.BF16 R156, R8.reuse, R20, R156 ;  /* 0x00000014089c723c */ /* 0x040fe2000004189c */
[----:B------:R1:W-:Y:S07]  /*5e50*/  MUFU.EX2 R100, R3 ;  /* 0x0000000300647308 */ /* 0x0003ee0000000800 */
[C---:B------:R-:W-:Y:S08]  /*5e60*/  HMMA.16816.F32.BF16 R88, R8.reuse, R22, R88 ;  /* 0x000000160858723c */ /* 0x040ff00000041858 */
[----:B------:R-:W-:Y:S01]  /*5e70*/  HMMA.16816.F32.BF16 R84, R8, R28, R84 ;  /* 0x0000001c0854723c */ /* 0x000fe20000041854 */
[----:B-1----:R-:W-:-:S04]  /*5e80*/  FFMA.FTZ R3, R182, c[0x0][0x2d0], -R0 ;  /* 0x0000b400b6037a23 */ /* 0x002fc80000010800 */
[----:B------:R1:W4:Y:S03]  /*5e90*/  MUFU.EX2 R95, R3 ;  /* 0x00000003005f7308 */ /* 0x0003260000000800 */
[----:B------:R-:W-:Y:S07]  /*5ea0*/  HMMA.16816.F32.BF16 R76, R8, R30, R76 ;  /* 0x0000001e084c723c */ /* 0x000fee000004184c */
[----:B------:R-:W-:-:S02]  /*5eb0*/  F2FP.BF16.PACK_AB R8, R118, R184 ;  /* 0x000000b87608723e */ /* 0x000fc400000010ff */
[----:B---3--:R-:W-:Y:S02]  /*5ec0*/  F2FP.BF16.PACK_AB R9, R101, R102 ;  /* 0x000000666509723e */ /* 0x008fe400000010ff */
[----:B------:R-:W-:Y:S01]  /*5ed0*/  F2FP.BF16.PACK_AB R10, R116, R117 ;  /* 0x00000075740a723e */ /* 0x000fe200000010ff */
[----:B-1----:R-:W-:Y:S01]  /*5ee0*/  FFMA.FTZ R3, R209, c[0x0][0x2d0], -R6 ;  /* 0x0000b400d1037a23 */ /* 0x002fe20000010806 */
[----:B----4-:R-:W-:-:S03]  /*5ef0*/  F2FP.BF16.PACK_AB R11, R95, R100 ;  /* 0x000000645f0b723e */ /* 0x010fc600000010ff */
[----:B------:R1:W-:Y:S04]  /*5f00*/  MUFU.EX2 R94, R3 ;  /* 0x00000003005e7308 */ /* 0x0003e80000000800 */
[C---:B------:R-:W-:Y:S08]  /*5f10*/  HMMA.16816.F32.BF16 R64, R8.reuse, R16, R64 ;  /* 0x000000100840723c */ /* 0x040ff00000041840 */
[----:B------:R-:W-:Y:S01]  /*5f20*/  HMMA.16816.F32.BF16 R60, R8, R18, R60 ;  /* 0x00000012083c723c */ /* 0x000fe2000004183c */
[----:B------:R-:W-:Y:S01]  /*5f30*/  LDSM.16.MT88.4 R16, [R225+0x2900] ;  /* 0x00290000e110783b */ /* 0x000fe20000004200 */
[----:B-1----:R-:W-:-:S04]  /*5f40*/  FFMA.FTZ R3, R210, c[0x0][0x2d0], -R6 ;  /* 0x0000b400d2037a23 */ /* 0x002fc80000010806 */
[----:B------:R1:W3:Y:S02]  /*5f50*/  MUFU.EX2 R93, R3 ;  /* 0x00000003005d7308 */ /* 0x0002e40000000800 */
[C---:B------:R-:W-:Y:S08]  /*5f60*/  HMMA.16816.F32.BF16 R52, R8.reuse, R12, R52 ;  /* 0x0000000c0834723c */ /* 0x040ff00000041834 */
[----:B------:R-:W-:Y:S01]  /*5f70*/  HMMA.16816.F32.BF16 R48, R8, R14, R48 ;  /* 0x0000000e0830723c */ /* 0x000fe20000041830 */
[----:B------:R-:W-:Y:S01]  /*5f80*/  LDSM.16.MT88.4 R12, [R226+0x2900] ;  /* 0x00290000e20c783b */ /* 0x000fe20000004200 */
[----:B-1----:R-:W-:-:S06]  /*5f90*/  FFMA.FTZ R3, R208, c[0x0][0x2d0], -R6 ;  /* 0x0000b400d0037a23 */ /* 0x002fcc0000010806 */
[C---:B------:R-:W-:Y:S01]  /*5fa0*/  HMMA.16816.F32.BF16 R32, R8.reuse, R20, R32 ;  /* 0x000000140820723c */ /* 0x040fe20000041820 */
[----:B------:R1:W-:Y:S07]  /*5fb0*/  MUFU.EX2 R83, R3 ;  /* 0x0000000300537308 */ /* 0x0003ee0000000800 */
[C---:B------:R-:W-:Y:S01]  /*5fc0*/  HMMA.16816.F32.BF16 R36, R8.reuse, R22, R36 ;  /* 0x000000160824723c */ /* 0x040fe20000041824 */
[----:B------:R-:W4:Y:S07]  /*5fd0*/  LDSM.16.MT88.4 R20, [R227+0x2900] ;  /* 0x00290000e314783b */ /* 0x000f2e0000004200 */
[----:B------:R-:W-:Y:S01]  /*5fe0*/  HMMA.16816.F32.BF16 R40, R8, R30, R40 ;  /* 0x0000001e0828723c */ /* 0x000fe20000041828 */
[----:B-1----:R-:W-:-:S04]  /*5ff0*/  FFMA.FTZ R3, R183, c[0x0][0x2d0], -R6 ;  /* 0x0000b400b7037a23 */ /* 0x002fc80000010806 */
[----:B------:R1:W-:Y:S03]  /*6000*/  MUFU.EX2 R82, R3 ;  /* 0x0000000300527308 */ /* 0x0003e60000000800 */
[----:B------:R-:W-:Y:S01]  /*6010*/  HMMA.16816.F32.BF16 R44, R8, R28, R44 ;  /* 0x0000001c082c723c */ /* 0x000fe2000004182c */
[----:B-1----:R-:W-:-:S04]  /*6020*/  FFMA.FTZ R3, R221, c[0x0][0x2d0], -R5 ;  /* 0x0000b400dd037a23 */ /* 0x002fc80000010805 */
[----:B------:R1:W-:Y:S02]  /*6030*/  MUFU.EX2 R81, R3 ;  /* 0x0000000300517308 */ /* 0x0003e40000000800 */
[----:B-1----:R-:W-:-:S06]  /*6040*/  FFMA.FTZ R3, R241, c[0x0][0x2d0], -R5 ;  /* 0x0000b400f1037a23 */ /* 0x002fcc0000010805 */
[----:B------:R1:W1:Y:S02]  /*6050*/  MUFU.EX2 R80, R3 ;  /* 0x0000000300507308 */ /* 0x0002640000000800 */
[----:B-1----:R-:W-:-:S06]  /*6060*/  FFMA.FTZ R3, R223, c[0x0][0x2d0], -R5 ;  /* 0x0000b400df037a23 */ /* 0x002fcc0000010805 */
[----:B------:R1:W-:Y:S02]  /*6070*/  MUFU.EX2 R74, R3 ;  /* 0x00000003004a7308 */ /* 0x0003e40000000800 */
[----:B-1----:R-:W-:-:S06]  /*6080*/  FFMA.FTZ R3, R222, c[0x0][0x2d0], -R5 ;  /* 0x0000b400de037a23 */ /* 0x002fcc0000010805 */
[----:B------:R1:W1:Y:S02]  /*6090*/  MUFU.EX2 R75, R3 ;  /* 0x00000003004b7308 */ /* 0x0002640000000800 */
[----:B-1----:R-:W-:Y:S01]  /*60a0*/  FFMA.FTZ R3, R167, c[0x0][0x2d0], -R7 ;  /* 0x0000b400a7037a23 */ /* 0x002fe20000010807 */
[----:B------:R-:W-:Y:S01]  /*60b0*/  MOV R167, R165 ;  /* 0x000000a500a77202 */ /* 0x000fe20000000f00 */
[----:B------:R-:W-:Y:S01]  /*60c0*/  IMAD.MOV.U32 R165, RZ, RZ, R163 ;  /* 0x000000ffffa57224 */ /* 0x000fe200078e00a3 */
[----:B------:R-:W-:Y:S01]  /*60d0*/  MOV R163, R160 ;  /* 0x000000a000a37202 */ /* 0x000fe20000000f00 */
[----:B------:R-:W-:Y:S01]  /*60e0*/  IMAD.MOV.U32 R160, RZ, RZ, R151 ;  /* 0x000000ffffa07224 */ /* 0x000fe200078e0097 */
[----:B------:R-:W-:Y:S01]  /*60f0*/  MOV R151, R138 ;  /* 0x0000008a00977202 */ /* 0x000fe20000000f00 */
[----:B------:R-:W-:Y:S02]  /*6100*/  IMAD.MOV.U32 R138, RZ, RZ, R70 ;  /* 0x000000ffff8a7224 */ /* 0x000fe400078e0046 */
[----:B------:R1:W-:Y:S02]  /*6110*/  MUFU.EX2 R70, R3 ;  /* 0x0000000300467308 */ /* 0x0003e40000000800 */
[----:B-1----:R-:W-:Y:S01]  /*6120*/  FFMA.FTZ R3, R169, c[0x0][0x2d0], -R7 ;  /* 0x0000b400a9037a23 */ /* 0x002fe20000010807 */
[----:B------:R-:W-:Y:S01]  /*6130*/  MOV R169, R167 ;  /* 0x000000a700a97202 */ /* 0x000fe20000000f00 */
[----:B------:R-:W-:-:S02]  /*6140*/  IMAD.MOV.U32 R167, RZ, RZ, R166 ;  /* 0x000000ffffa77224 */ /* 0x000fc400078e00a6 */
[----:B------:R-:W-:Y:S02]  /*6150*/  IMAD.MOV.U32 R166, RZ, RZ, R165 ;  /* 0x000000ffffa67224 */ /* 0x000fe400078e00a5 */
[----:B------:R-:W-:Y:S01]  /*6160*/  IMAD.MOV.U32 R165, RZ, RZ, R164 ;  /* 0x000000ffffa57224 */ /* 0x000fe200078e00a4 */
[----:B------:R-:W-:Y:S01]  /*6170*/  MOV R164, R163 ;  /* 0x000000a300a47202 */ /* 0x000fe20000000f00 */
[----:B------:R-:W-:Y:S02]  /*6180*/  IMAD.MOV.U32 R163, RZ, RZ, R162 ;  /* 0x000000ffffa37224 */ /* 0x000fe400078e00a2 */
[----:B------:R-:W-:Y:S02]  /*6190*/  IMAD.MOV.U32 R162, RZ, RZ, R139 ;  /* 0x000000ffffa27224 */ /* 0x000fe400078e008b */
[----:B------:R-:W-:Y:S01]  /*61a0*/  IMAD.MOV.U32 R139, RZ, RZ, R138 ;  /* 0x000000ffff8b7224 */ /* 0x000fe200078e008a */
[----:B------:R-:W-:Y:S01]  /*61b0*/  MOV R138, R137 ;  /* 0x00000089008a7202 */ /* 0x000fe20000000f00 */
[----:B------:R-:W-:-:S02]  /*61c0*/  IMAD.MOV.U32 R137, RZ, RZ, R136 ;  /* 0x000000ffff897224 */ /* 0x000fc400078e0088 */
[----:B------:R-:W-:Y:S02]  /*61d0*/  IMAD.MOV.U32 R136, RZ, RZ, R69 ;  /* 0x000000ffff887224 */ /* 0x000fe400078e0045 */
[----:B------:R1:W1:Y:S01]  /*61e0*/  MUFU.EX2 R69, R3 ;  /* 0x0000000300457308 */ /* 0x0002620000000800 */
[----:B------:R-:W-:Y:S02]  /*61f0*/  IMAD.MOV.U32 R170, RZ, RZ, R167 ;  /* 0x000000ffffaa7224 */ /* 0x000fe400078e00a7 */
[----:B------:R-:W-:Y:S02]  /*6200*/  IMAD.MOV.U32 R167, RZ, RZ, R165 ;  /* 0x000000ffffa77224 */ /* 0x000fe400078e00a5 */
[----:B------:R-:W-:Y:S02]  /*6210*/  IMAD.MOV.U32 R165, RZ, RZ, R163 ;  /* 0x000000ffffa57224 */ /* 0x000fe400078e00a3 */
[----:B-1----:R-:W-:Y:S01]  /*6220*/  FFMA.FTZ R3, R169, c[0x0][0x2d0], -R7 ;  /* 0x0000b400a9037a23 */ /* 0x002fe20000010807 */
[----:B------:R-:W-:Y:S01]  /*6230*/  MOV R169, R166 ;  /* 0x000000a600a97202 */ /* 0x000fe20000000f00 */
[----:B------:R-:W-:Y:S01]  /*6240*/  IMAD.MOV.U32 R166, RZ, RZ, R164 ;  /* 0x000000ffffa67224 */ /* 0x000fe200078e00a4 */
[----:B------:R-:W-:Y:S01]  /*6250*/  MOV R164, R162 ;  /* 0x000000a200a47202 */ /* 0x000fe20000000f00 */
[----:B------:R-:W-:-:S02]  /*6260*/  IMAD.MOV.U32 R162, RZ, RZ, R135 ;  /* 0x000000ffffa27224 */ /* 0x000fc400078e0087 */
[----:B------:R-:W-:Y:S02]  /*6270*/  IMAD.MOV.U32 R135, RZ, RZ, R68 ;  /* 0x000000ffff877224 */ /* 0x000fe400078e0044 */
[----:B------:R1:W-:Y:S01]  /*6280*/  MUFU.EX2 R68, R3 ;  /* 0x0000000300447308 */ /* 0x0003e20000000800 */
[----:B------:R-:W-:Y:S01]  /*6290*/  IMAD.MOV.U32 R163, RZ, RZ, R152 ;  /* 0x000000ffffa37224 */ /* 0x000fe200078e0098 */
[----:B------:R-:W-:Y:S02]  /*62a0*/  MOV R152, R233 ;  /* 0x000000e900987202 */ /* 0x000fe40000000f00 */
[----:B---3--:R-:W-:Y:S01]  /*62b0*/  F2FP.BF16.PACK_AB R8, R93, R94 ;  /* 0x0000005e5d08723e */ /* 0x008fe200000010ff */
[----:B------:R2:W5:Y:S01]  /*62c0*/  LDL.LU R233, [R1+0x54] ;  /* 0x0000540001e97983 */ /* 0x0005620000300800 */
[----:B-1----:R-:W-:Y:S02]  /*62d0*/  FFMA.FTZ R3, R170, c[0x0][0x2d0], -R7 ;  /* 0x0000b400aa037a23 */ /* 0x002fe40000010807 */
[----:B------:R-:W-:-:S02]  /*62e0*/  IMAD.MOV.U32 R170, RZ, RZ, R169 ;  /* 0x000000ffffaa7224 */ /* 0x000fc400078e00a9 */
[----:B------:R-:W-:Y:S02]  /*62f0*/  IMAD.MOV.U32 R169, RZ, RZ, R167 ;  /* 0x000000ffffa97224 */ /* 0x000fe400078e00a7 */
[----:B------:R-:W-:Y:S01]  /*6300*/  IMAD.MOV.U32 R167, RZ, RZ, R166 ;  /* 0x000000ffffa77224 */ /* 0x000fe200078e00a6 */
[----:B------:R-:W-:Y:S01]  /*6310*/  MOV R166, R165 ;  /* 0x000000a500a67202 */ /* 0x000fe20000000f00 */
[----:B------:R1:W-:Y:S01]  /*6320*/  MUFU.EX2 R59, R3 ;  /* 0x00000003003b7308 */ /* 0x0003e20000000800 */
[----:B------:R-:W-:Y:S02]  /*6330*/  IMAD.MOV.U32 R165, RZ, RZ, R164 ;  /* 0x000000ffffa57224 */ /* 0x000fe400078e00a4 */
[----:B------:R-:W-:Y:S02]  /*6340*/  IMAD.MOV.U32 R164, RZ, RZ, R163 ;  /* 0x000000ffffa47224 */ /* 0x000fe400078e00a3 */
[----:B------:R-:W-:Y:S01]  /*6350*/  IMAD.MOV.U32 R163, RZ, RZ, R162 ;  /* 0x000000ffffa37224 */ /* 0x000fe200078e00a2 */
[----:B------:R-:W-:Y:S01]  /*6360*/  MOV R162, R152 ;  /* 0x0000009800a27202 */ /* 0x000fe20000000f00 */
[----:B-1----:R-:W-:-:S02]  /*6370*/  FFMA.FTZ R3, R170, c[0x0][0x2d0], -R0 ;  /* 0x0000b400aa037a23 */ /* 0x002fc40000010800 */
[----:B------:R-:W-:Y:S01]  /*6380*/  IMAD.MOV.U32 R170, RZ, RZ, R169 ;  /* 0x000000ffffaa7224 */ /* 0x000fe200078e00a9 */
[----:B------:R-:W-:Y:S01]  /*6390*/  MOV R169, R167 ;  /* 0x000000a700a97202 */ /* 0x000fe20000000f00 */
[----:B------:R-:W-:Y:S01]  /*63a0*/  IMAD.MOV.U32 R167, RZ, RZ, R166 ;  /* 0x000000ffffa77224 */ /* 0x000fe200078e00a6 */
[----:B------:R1:W-:Y:S01]  /*63b0*/  MUFU.EX2 R58, R3 ;  /* 0x00000003003a7308 */ /* 0x0003e20000000800 */
[----:B------:R-:W-:Y:S02]  /*63c0*/  IMAD.MOV.U32 R166, RZ, RZ, R165 ;  /* 0x000000ffffa67224 */ /* 0x000fe400078e00a5 */
[----:B------:R-:W-:Y:S01]  /*63d0*/  IMAD.MOV.U32 R165, RZ, RZ, R164 ;  /* 0x000000ffffa57224 */ /* 0x000fe200078e00a4 */
[----:B------:R-:W-:Y:S01]  /*63e0*/  MOV R164, R163 ;  /* 0x000000a300a47202 */ /* 0x000fe20000000f00 */
[----:B------:R-:W-:Y:S02]  /*63f0*/  IMAD.MOV.U32 R163, RZ, RZ, R162 ;  /* 0x000000ffffa37224 */ /* 0x000fe400078e00a2 */
[----:B-1----:R-:W-:Y:S01]  /*6400*/  FFMA.FTZ R3, R170, c[0x0][0x2d0], -R0 ;  /* 0x0000b400aa037a23 */ /* 0x002fe20000010800 */
[----:B------:R-:W-:Y:S01]  /*6410*/  MOV R170, R169 ;  /* 0x000000a900aa7202 */ /* 0x000fe20000000f00 */
[----:B------:R-:W-:-:S02]  /*6420*/  IMAD.MOV.U32 R169, RZ, RZ, R167 ;  /* 0x000000ffffa97224 */ /* 0x000fc400078e00a7 */
[----:B------:R1:W3:Y:S01]  /*6430*/  MUFU.EX2 R57, R3 ;  /* 0x0000000300397308 */ /* 0x0002e20000000800 */
[----:B------:R-:W-:Y:S02]  /*6440*/  IMAD.MOV.U32 R167, RZ, RZ, R166 ;  /* 0x000000ffffa77224 */ /* 0x000fe400078e00a6 */
[----:B------:R-:W-:Y:S01]  /*6450*/  IMAD.MOV.U32 R166, RZ, RZ, R165 ;  /* 0x000000ffffa67224 */ /* 0x000fe200078e00a5 */
[----:B------:R-:W-:Y:S01]  /*6460*/  MOV R165, R164 ;  /* 0x000000a400a57202 */ /* 0x000fe20000000f00 */
[----:B------:R-:W-:Y:S02]  /*6470*/  IMAD.MOV.U32 R152, RZ, RZ, R126 ;  /* 0x000000ffff987224 */ /* 0x000fe400078e007e */
[----:B------:R-:W-:Y:S02]  /*6480*/  IMAD.MOV.U32 R164, RZ, RZ, R163 ;  /* 0x000000ffffa47224 */ /* 0x000fe400078e00a3 */
[----:B-1----:R-:W-:Y:S01]  /*6490*/  FFMA.FTZ R3, R170, c[0x0][0x2d0], -R0 ;  /* 0x0000b400aa037a23 */ /* 0x002fe20000010800 */
[----:B------:R-:W-:Y:S01]  /*64a0*/  MOV R170, R169 ;  /* 0x000000a900aa7202 */ /* 0x000fe20000000f00 */
[----:B------:R-:W-:-:S02]  /*64b0*/  IMAD.MOV.U32 R169, RZ, RZ, R167 ;  /* 0x000000ffffa97224 */ /* 0x000fc400078e00a7 */
[----:B------:R1:W-:Y:S01]  /*64c0*/  MUFU.EX2 R56, R3 ;  /* 0x0000000300387308 */ /* 0x0003e20000000800 */
[----:B------:R-:W-:Y:S02]  /*64d0*/  IMAD.MOV.U32 R167, RZ, RZ, R166 ;  /* 0x000000ffffa77224 */ /* 0x000fe400078e00a6 */
[----:B------:R-:W-:Y:S02]  /*64e0*/  IMAD.MOV.U32 R166, RZ, RZ, R165 ;  /* 0x000000ffffa67224 */ /* 0x000fe400078e00a5 */
[----:B------:R-:W-:Y:S01]  /*64f0*/  IMAD.MOV.U32 R162, RZ, RZ, R152 ;  /* 0x000000ffffa27224 */ /* 0x000fe200078e0098 */
[----:B------:R-:W-:Y:S01]  /*6500*/  MOV R165, R164 ;  /* 0x000000a400a57202 */ /* 0x000fe20000000f00 */
[----:B------:R-:W-:Y:S01]  /*6510*/  IMAD.MOV.U32 R173, RZ, RZ, R169 ;  /* 0x000000ffffad7224 */ /* 0x000fe200078e00a9 */
[----:B------:R-:W-:Y:S01]  /*6520*/  MOV R171, R166 ;  /* 0x000000a600ab7202 */ /* 0x000fe20000000f00 */
[----:B------:R-:W-:Y:S02]  /*6530*/  IMAD.MOV.U32 R163, RZ, RZ, R162 ;  /* 0x000000ffffa37224 */ /* 0x000fe400078e00a2 */
[----:B-1----:R-:W-:-:S02]  /*6540*/  FFMA.FTZ R3, R170, c[0x0][0x2d0], -R0 ;  /* 0x0000b400aa037a23 */ /* 0x002fc40000010800 */
[----:B------:R-:W-:Y:S02]  /*6550*/  IMAD.MOV.U32 R172, RZ, RZ, R167 ;  /* 0x000000ffffac7224 */ /* 0x000fe400078e00a7 */
[----:B------:R1:W1:Y:S01]  /*6560*/  MUFU.EX2 R31, R3 ;  /* 0x00000003001f7308 */ /* 0x0002620000000800 */
[----:B------:R-:W-:Y:S02]  /*6570*/  IMAD.MOV.U32 R162, RZ, RZ, R230 ;  /* 0x000000ffffa27224 */ /* 0x000fe400078e00e6 */
[----:B------:R-:W-:Y:S02]  /*6580*/  IMAD.MOV.U32 R164, RZ, RZ, R163 ;  /* 0x000000ffffa47224 */ /* 0x000fe400078e00a3 */
[----:B------:R-:W-:Y:S01]  /*6590*/  IMAD.MOV.U32 R168, RZ, RZ, R165 ;  /* 0x000000ffffa87224 */ /* 0x000fe200078e00a5 */
[----:B------:R-:W-:Y:S01]  /*65a0*/  F2FP.BF16.PACK_AB R9, R80, R81 ;  /* 0x000000515009723e */ /* 0x000fe200000010ff */
[----:B------:R-:W-:Y:S01]  /*65b0*/  IMAD.MOV.U32 R163, RZ, RZ, R162 ;  /* 0x000000ffffa37224 */ /* 0x000fe200078e00a2 */
[----:B------:R-:W-:Y:S01]  /*65c0*/  F2FP.BF16.PACK_AB R10, R82, R83 ;  /* 0x00000053520a723e */ /* 0x000fe200000010ff */
[----:B------:R-:W-:Y:S01]  /*65d0*/  IMAD.MOV.U32 R162, RZ, RZ, R161 ;  /* 0x000000ffffa27224 */ /* 0x000fe200078e00a1 */
[----:B------:R-:W-:-:S02]  /*65e0*/  F2FP.BF16.PACK_AB R11, R75, R74 ;  /* 0x0000004a4b0b723e */ /* 0x000fc400000010ff */
[----:B------:R-:W-:Y:S01]  /*65f0*/  MOV R161, R127 ;  /* 0x0000007f00a17202 */ /* 0x000fe20000000f00 */
[----:B-1----:R-:W-:Y:S02]  /*6600*/  FFMA.FTZ R3, R173, c[0x0][0x2d0], -R6 ;  /* 0x0000b400ad037a23 */ /* 0x002fe40000010806 */
[----:B------:R-:W-:Y:S02]  /*6610*/  IMAD.MOV.U32 R173, RZ, RZ, R172 ;  /* 0x000000ffffad7224 */ /* 0x000fe400078e00ac */
[----:B------:R-:W-:Y:S01]  /*6620*/  IMAD.MOV.U32 R172, RZ, RZ, R171 ;  /* 0x000000ffffac7224 */ /* 0x000fe200078e00ab */
[----:B------:R1:W-:Y:S01]  /*6630*/  MUFU.EX2 R29, R3 ;  /* 0x00000003001d7308 */ /* 0x0003e20000000800 */
[----:B------:R-:W-:Y:S02]  /*6640*/  IMAD.MOV.U32 R171, RZ, RZ, R168 ;  /* 0x000000ffffab7224 */ /* 0x000fe400078e00a8 */
[----:B------:R-:W-:Y:S01]  /*6650*/  IMAD.MOV.U32 R170, RZ, RZ, R164 ;  /* 0x000000ffffaa7224 */ /* 0x000fe200078e00a4 */
[----:B------:R-:W-:Y:S01]  /*6660*/  MOV R167, R162 ;  /* 0x000000a200a77202 */ /* 0x000fe20000000f00 */
[----:B------:R-:W-:Y:S01]  /*6670*/  IMAD.MOV.U32 R169, RZ, RZ, R163 ;  /* 0x000000ffffa97224 */ /* 0x000fe200078e00a3 */
[----:B------:R-:W-:Y:S01]  /*6680*/  HMMA.16816.F32.BF16 R120, R8, R24, R120 ;  /* 0x000000180878723c */ /* 0x000fe20000041878 */
[----:B------:R-:W-:-:S02]  /*6690*/  IMAD.MOV.U32 R166, RZ, RZ, R161 ;  /* 0x000000ffffa67224 */ /* 0x000fc400078e00a1 */
[----:B------:R-:W-:Y:S01]  /*66a0*/  IMAD.MOV.U32 R165, RZ, RZ, R160 ;  /* 0x000000ffffa57224 */ /* 0x000fe200078e00a0 */
[----:B------:R-:W-:Y:S01]  /*66b0*/  MOV R168, R170 ;  /* 0x000000aa00a87202 */ /* 0x000fe20000000f00 */
[----:B-1----:R-:W-:Y:S02]  /*66c0*/  FFMA.FTZ R3, R173, c[0x0][0x2d0], -R6 ;  /* 0x0000b400ad037a23 */ /* 0x002fe40000010806 */
[----:B------:R-:W-:Y:S01]  /*66d0*/  IMAD.MOV.U32 R173, RZ, RZ, R172 ;  /* 0x000000ffffad7224 */ /* 0x000fe200078e00ac */
[----:B------:R-:W-:Y:S01]  /*66e0*/  HMMA.16816.F32.BF16 R128, R8, R26, R128 ;  /* 0x0000001a0880723c */ /* 0x000fe20000041880 */
[----:B------:R1:W-:Y:S01]  /*66f0*/  MUFU.EX2 R30, R3 ;  /* 0x00000003001e7308 */ /* 0x0003e20000000800 */
[----:B------:R-:W-:-:S06]  /*6700*/  MOV R172, R171 ;  /* 0x000000ab00ac7202 */ /* 0x000fcc0000000f00 */
[----:B----4-:R-:W-:Y:S01]  /*6710*/  HMMA.16816.F32.BF16 R140, R8, R20, R140 ;  /* 0x00000014088c723c */ /* 0x010fe2000004188c */
[----:B------:R-:W-:-:S07]  /*6720*/  IMAD.MOV.U32 R171, RZ, RZ, R168 ;  /* 0x000000ffffab7224 */ /* 0x000fce00078e00a8 */
[----:B------:R-:W-:Y:S01]  /*6730*/  HMMA.16816.F32.BF16 R144, R8, R22, R144 ;  /* 0x000000160890723c */ /* 0x000fe20000041890 */
[----:B-1----:R-:W-:-:S07]  /*6740*/  FFMA.FTZ R3, R173, c[0x0][0x2d0], -R6 ;  /* 0x0000b400ad037a23 */ /* 0x002fce0000010806 */
[C---:B------:R-:W-:Y:S01]  /*6750*/  HMMA.16816.F32.BF16 R156, R8.reuse, R16, R156 ;  /* 0x00000010089c723c */ /* 0x040fe2000004189c */
[----:B------:R1:W-:Y:S07]  /*6760*/  MUFU.EX2 R28, R3 ;  /* 0x00000003001c7308 */ /* 0x0003ee0000000800 */
[C---:B------:R-:W-:Y:S08]  /*6770*/  HMMA.16816.F32.BF16 R160, R8.reuse, R18, R88 ;  /* 0x0000001208a0723c */ /* 0x040ff00000041858 */
[----:B------:R-:W-:Y:S01]  /*6780*/  HMMA.16816.F32.BF16 R84, R8, R12, R84 ;  /* 0x0000000c0854723c */ /* 0x000fe20000041854 */
[----:B-1----:R-:W-:-:S07]  /*6790*/  FFMA.FTZ R3, R172, c[0x0][0x2d0], -R6 ;  /* 0x0000b400ac037a23 */ /* 0x002fce0000010806 */
[----:B------:R-:W-:Y:S07]  /*67a0*/  HMMA.16816.F32.BF16 R76, R8, R14, R76 ;  /* 0x0000000e084c723c */ /* 0x000fee000004184c */
[----:B------:R-:W-:Y:S02]  /*67b0*/  F2FP.BF16.PACK_AB R8, R69, R70 ;  /* 0x000000464508723e */ /* 0x000fe400000010ff */
[----:B---3--:R-:W-:Y:S02]  /*67c0*/  F2FP.BF16.PACK_AB R9, R57, R58 ;  /* 0x0000003a3909723e */ /* 0x008fe400000010ff */
[----:B------:R-:W-:-:S02]  /*67d0*/  F2FP.BF16.PACK_AB R10, R59, R68 ;  /* 0x000000443b0a723e */ /* 0x000fc400000010ff */
[----:B------:R-:W-:Y:S01]  /*67e0*/  F2FP.BF16.PACK_AB R11, R31, R56 ;  /* 0x000000381f0b723e */ /* 0x000fe200000010ff */
[----:B------:R-:W-:Y:S01]  /*67f0*/  IMAD.MOV.U32 R164, RZ, RZ, R155 ;  /* 0x000000ffffa47224 */ /* 0x000fe200078e009b */
[----:B------:R-:W-:Y:S01]  /*6800*/  MOV R155, R228 ;  /* 0x000000e4009b7202 */ /* 0x000fe20000000f00 */
[----:B------:R-:W-:-:S04]  /*6810*/  IMAD.MOV.U32 R170, RZ, RZ, R169 ;  /* 0x000000ffffaa7224 */ /* 0x000fc800078e00a9 */
[C---:B------:R-:W-:Y:S01]  /*6820*/  HMMA.16816.F32.BF16 R60, R8.reuse, R26, R60 ;  /* 0x0000001a083c723c */ /* 0x040fe2000004183c */
[----:B------:R1:W-:Y:S01]  /*6830*/  MUFU.EX2 R26, R3 ;  /* 0x00000003001a7308 */ /* 0x0003e20000000800 */
[----:B------:R-:W-:Y:S01]  /*6840*/  IMAD.MOV.U32 R169, RZ, RZ, R167 ;  /* 0x000000ffffa97224 */ /* 0x000fe200078e00a7 */
[----:B------:R-:W-:Y:S01]  /*6850*/  MOV R167, R166 ;  /* 0x000000a600a77202 */ /* 0x000fe20000000f00 */
[----:B------:R-:W-:Y:S02]  /*6860*/  IMAD.MOV.U32 R166, RZ, RZ, R165 ;  /* 0x000000ffffa67224 */ /* 0x000fe400078e00a5 */
[----:B------:R-:W-:Y:S02]  /*6870*/  IMAD.MOV.U32 R165, RZ, RZ, R164 ;  /* 0x000000ffffa57224 */ /* 0x000fe400078e00a4 */
[----:B------:R-:W-:Y:S01]  /*6880*/  HMMA.16816.F32.BF16 R64, R8, R24, R64 ;  /* 0x000000180840723c */ /* 0x000fe20000041840 */
[----:B------:R-:W-:Y:S01]  /*6890*/  MOV R164, R155 ;  /* 0x0000009b00a47202 */ /* 0x000fe20000000f00 */
[----:B------:R-:W-:Y:S01]  /*68a0*/  IMAD.MOV.U32 R168, RZ, RZ, R170 ;  /* 0x000000ffffa87224 */ /* 0x000fe200078e00aa */
[----:B------:R-:W-:Y:S01]  /*68b0*/  MOV R170, R169 ;  /* 0x000000a900aa7202 */ /* 0x000fe20000000f00 */
[----:B-1----:R-:W-:-:S02]  /*68c0*/  FFMA.FTZ R3, R171, c[0x0][0x2d0], -R5 ;  /* 0x0000b400ab037a23 */ /* 0x002fc40000010805 */
[----:B------:R-:W-:Y:S02]  /*68d0*/  IMAD.MOV.U32 R155, RZ, RZ, R151 ;  /* 0x000000ffff9b7224 */ /* 0x000fe400078e0097 */
[----:B------:R1:W-:Y:S01]  /*68e0*/  MUFU.EX2 R25, R3 ;  /* 0x0000000300197308 */ /* 0x0003e20000000800 */
[----:B------:R-:W-:Y:S01]  /*68f0*/  IMAD.MOV.U32 R151, RZ, RZ, R150 ;  /* 0x000000ffff977224 */ /* 0x000fe200078e0096 */
[----:B------:R-:W-:Y:S01]  /*6900*/  MOV R150, R149 ;  /* 0x0000009500967202 */ /* 0x000fe20000000f00 */
[----:B------:R-:W-:Y:S02]  /*6910*/  IMAD.MOV.U32 R169, RZ, RZ, R167 ;  /* 0x000000ffffa97224 */ /* 0x000fe400078e00a7 */
[----:B------:R-:W-:Y:S01]  /*6920*/  IMAD.MOV.U32 R167, RZ, RZ, R166 ;  /* 0x000000ffffa77224 */ /* 0x000fe200078e00a6 */
[----:B------:R-:W-:Y:S01]  /*6930*/  MOV R166, R165 ;  /* 0x000000a500a67202 */ /* 0x000fe20000000f00 */
[----:B------:R-:W-:Y:S01]  /*6940*/  IMAD.MOV.U32 R149, RZ, RZ, R119 ;  /* 0x000000ffff957224 */ /* 0x000fe200078e0077 */
[----:B------:R-:W-:Y:S01]  /*6950*/  MOV R181, R168 ;  /* 0x000000a800b57202 */ /* 0x000fe20000000f00 */
[----:B------:R-:W-:-:S02]  /*6960*/  IMAD.MOV.U32 R165, RZ, RZ, R164 ;  /* 0x000000ffffa57224 */ /* 0x000fc400078e00a4 */
[----:B-1----:R-:W-:Y:S02]  /*6970*/  FFMA.FTZ R3, R242, c[0x0][0x2d0], -R5 ;  /* 0x0000b400f2037a23 */ /* 0x002fe40000010805 */
[----:B------:R-:W-:Y:S02]  /*6980*/  IMAD.MOV.U32 R164, RZ, RZ, R155 ;  /* 0x000000ffffa47224 */ /* 0x000fe400078e009b */
[----:B------:R1:W-:Y:S01]  /*6990*/  MUFU.EX2 R24, R3 ;  /* 0x0000000300187308 */ /* 0x0003e20000000800 */
[----:B------:R-:W-:Y:S01]  /*69a0*/  MOV R155, R151 ;  /* 0x00000097009b7202 */ /* 0x000fe20000000f00 */
[----:B------:R-:W-:Y:S01]  /*69b0*/  IMAD.MOV.U32 R151, RZ, RZ, R150 ;  /* 0x000000ffff977224 */ /* 0x000fe200078e0096 */
[----:B------:R-:W-:Y:S01]  /*69c0*/  HMMA.16816.F32.BF16 R48, R8, R22, R48 ;  /* 0x000000160830723c */ /* 0x000fe20000041830 */
[----:B------:R-:W-:Y:S01]  /*69d0*/  IMAD.MOV.U32 R150, RZ, RZ, R149 ;  /* 0x000000ffff967224 */ /* 0x000fe200078e0095 */
[----:B------:R-:W-:Y:S01]  /*69e0*/  MOV R149, R148 ;  /* 0x0000009400957202 */ /* 0x000fe20000000f00 */
[----:B------:R-:W-:Y:S01]  /*69f0*/  IMAD.MOV.U32 R148, RZ, RZ, R132 ;  /* 0x000000ffff947224 */ /* 0x000fe200078e0084 */
[----:B------:R-:W-:Y:S01]  /*6a00*/  MOV R103, R167 ;  /* 0x000000a700677202 */ /* 0x000fe20000000f00 */
[----:B------:R-:W-:Y:S01]  /*6a10*/  IMAD.MOV.U32 R179, RZ, RZ, R170 ;  /* 0x000000ffffb37224 */ /* 0x000fe200078e00aa */
[----:B------:R-:W-:Y:S01]  /*6a20*/  MOV R176, R164 ;  /* 0x000000a400b07202 */ /* 0x000fe20000000f00 */
[----:B------:R-:W-:-:S02]  /*6a30*/  IMAD.MOV.U32 R180, RZ, RZ, R169 ;  /* 0x000000ffffb47224 */ /* 0x000fc400078e00a9 */
[----:B-1----:R-:W-:-:S04]  /*6a40*/  FFMA.FTZ R3, R243, c[0x0][0x2d0], -R5 ;  /* 0x0000b400f3037a23 */ /* 0x002fc80000010805 */
[----:B------:R1:W-:Y:S01]  /*6a50*/  MUFU.EX2 R23, R3 ;  /* 0x0000000300177308 */ /* 0x0003e20000000800 */
[----:B------:R-:W-:Y:S02]  /*6a60*/  IMAD.MOV.U32 R132, RZ, RZ, R92 ;  /* 0x000000ffff847224 */ /* 0x000fe400078e005c */
[----:B------:R-:W-:Y:S01]  /*6a70*/  IMAD.MOV.U32 R178, RZ, RZ, R166 ;  /* 0x000000ffffb27224 */ /* 0x000fe200078e00a6 */
[C---:B------:R-:W-:Y:S01]  /*6a80*/  HMMA.16816.F32.BF16 R52, R8.reuse, R20, R52 ;  /* 0x000000140834723c */ /* 0x040fe20000041834 */
[----:B------:R-:W-:Y:S02]  /*6a90*/  IMAD.MOV.U32 R177, RZ, RZ, R165 ;  /* 0x000000ffffb17224 */ /* 0x000fe400078e00a5 */
[----:B------:R-:W-:Y:S01]  /*6aa0*/  IMAD.MOV.U32 R172, RZ, RZ, R134 ;  /* 0x000000ffffac7224 */ /* 0x000fe200078e0086 */
[----:B------:R3:W4:Y:S01]  /*6ab0*/  MUFU.EX2 R21, R4 ;  /* 0x0000000400157308 */ /* 0x0007220000000800 */
[----:B------:R-:W-:Y:S02]  /*6ac0*/  IMAD.MOV.U32 R168, RZ, RZ, R155 ;  /* 0x000000ffffa87224 */ /* 0x000fe400078e009b */
[----:B-1----:R-:W-:Y:S01]  /*6ad0*/  FFMA.FTZ R3, R181, c[0x0][0x2d0], -R5 ;  /* 0x0000b400b5037a23 */ /* 0x002fe20000010805 */
[----:B------:R-:W-:Y:S01]  /*6ae0*/  HMMA.16816.F32.BF16 R44, R8, R12, R44 ;  /* 0x0000000c082c723c */ /* 0x000fe2000004182c */
[----:B------:R-:W-:Y:S01]  /*6af0*/  FFMA.FTZ R5, R180, c[0x0][0x2d0], -R7 ;  /* 0x0000b400b4057a23 */ /* 0x000fe20000010807 */
[----:B------:R-:W-:-:S02]  /*6b00*/  MOV R169, R135 ;  /* 0x0000008700a97202 */ /* 0x000fc40000000f00 */
[----:B------:R1:W-:Y:S01]  /*6b10*/  MUFU.EX2 R22, R3 ;  /* 0x0000000300167308 */ /* 0x0003e20000000800 */
[----:B------:R-:W-:Y:S01]  /*6b20*/  MOV R155, R132 ;  /* 0x00000084009b7202 */ /* 0x000fe20000000f00 */
[----:B------:R-:W-:Y:S02]  /*6b30*/  IMAD.MOV.U32 R170, RZ, RZ, R133 ;  /* 0x000000ffffaa7224 */ /* 0x000fe400078e0085 */
[----:B------:R-:W-:Y:S01]  /*6b40*/  IMAD.MOV.U32 R152, RZ, RZ, R231 ;  /* 0x000000ffff987224 */ /* 0x000fe200078e00e7 */
[C---:B------:R-:W-:Y:S01]  /*6b50*/  HMMA.16816.F32.BF16 R40, R8.reuse, R14, R40 ;  /* 0x0000000e0828723c */ /* 0x040fe20000041828 */
[--C-:B---3--:R-:W-:Y:S01]  /*6b60*/  FFMA.FTZ R4, R178, c[0x0][0x2d0], -R0.reuse ;  /* 0x0000b400b2047a23 */ /* 0x108fe20000010800 */
[----:B------:R-:W-:Y:S01]  /*6b70*/  MOV R175, R150 ;  /* 0x0000009600af7202 */ /* 0x000fe20000000f00 */
[--C-:B------:R-:W-:Y:S01]  /*6b80*/  FFMA.FTZ R12, R176, c[0x0][0x2d0], -R0.reuse ;  /* 0x0000b400b00c7a23 */ /* 0x100fe20000010800 */
[----:B------:R-:W-:Y:S01]  /*6b90*/  MOV R99, R137 ;  /* 0x0000008900637202 */ /* 0x000fe20000000f00 */
[----:B------:R-:W-:Y:S01]  /*6ba0*/  FFMA.FTZ R6, R177, c[0x0][0x2d0], -R0 ;  /* 0x0000b400b1067a23 */ /* 0x000fe20000010800 */
[----:B------:R3:W-:Y:S01]  /*6bb0*/  MUFU.EX2 R15, R5 ;  /* 0x00000005000f7308 */ /* 0x0007e20000000800 */
[----:B------:R-:W-:Y:S01]  /*6bc0*/  IMAD.MOV.U32 R173, RZ, RZ, R148 ;  /* 0x000000ffffad7224 */ /* 0x000fe200078e0094 */
[----:B------:R-:W-:Y:S01]  /*6bd0*/  HMMA.16816.F32.BF16 R32, R8, R16, R32 ;  /* 0x000000100820723c */ /* 0x000fe20000041820 */
[----:B------:R-:W-:Y:S01]  /*6be0*/  IMAD.MOV.U32 R174, RZ, RZ, R149 ;  /* 0x000000ffffae7224 */ /* 0x000fe200078e0095 */
[----:B------:R-:W2:Y:S01]  /*6bf0*/  LDSM.16.MT88.4 R132, [R224+0x3100] ;  /* 0x00310000e084783b */ /* 0x000ea20000004200 */
[----:B-1----:R-:W-:-:S02]  /*6c00*/  FFMA.FTZ R3, R179, c[0x0][0x2d0], -R7 ;  /* 0x0000b400b3037a23 */ /* 0x002fc40000010807 */
[----:B------:R-:W-:Y:S01]  /*6c10*/  FFMA.FTZ R7, R103, c[0x0][0x2d0], -R7 ;  /* 0x0000b40067077a23 */ /* 0x000fe20000010807 */
[----:B------:R-:W-:Y:S01]  /*6c20*/  LDSM.16.MT88.4 R164, [R225+0x3100] ;  /* 0x00310000e1a4783b */ /* 0x000fe20000004200 */
[----:B------:R-:W-:Y:S01]  /*6c30*/  IMAD.MOV.U32 R103, RZ, RZ, R172 ;  /* 0x000000ffff677224 */ /* 0x000fe200078e00ac */
[----:B------:R-:W-:Y:S01]  /*6c40*/  HMMA.16816.F32.BF16 R36, R8, R18, R36 ;  /* 0x000000120824723c */ /* 0x000fe20000041824 */
[----:B------:R-:W-:Y:S01]  /*6c50*/  FFMA.FTZ R0, R247, c[0x0][0x2d0], -R0 ;  /* 0x0000b400f7007a23 */ /* 0x000fe20000010800 */
[----:B------:R1:W1:Y:S01]  /*6c60*/  MUFU.EX2 R9, R4 ;  /* 0x0000000400097308 */ /* 0x0002620000000800 */
[----:B------:R-:W-:Y:S02]  /*6c70*/  FADD.FTZ R13, R244, R213 ;  /* 0x000000d5f40d7221 */ /* 0x000fe40000010000 */
[----:B---3--:R-:W-:Y:S01]  /*6c80*/  FADD.FTZ R5, R249, R245 ;  /* 0x000000f5f9057221 */ /* 0x008fe20000010000 */
[----:B------:R-:W-:Y:S01]  /*6c90*/  MOV R210, R173 ;  /* 0x000000ad00d27202 */ /* 0x000fe20000000f00 */
[----:B------:R-:W-:Y:S01]  /*6ca0*/  IMAD.MOV.U32 R209, RZ, RZ, R174 ;  /* 0x000000ffffd17224 */ /* 0x000fe200078e00ae */
[----:B------:R-:W-:Y:S02]  /*6cb0*/  LDSM.16.MT88.4 R16, [R226+0x3100] ;  /* 0x00310000e210783b */ /* 0x000fe40000004200 */
[----:B------:R3:W2:Y:S01]  /*6cc0*/  MUFU.EX2 R20, R3 ;  /* 0x0000000300147308 */ /* 0x0006a20000000800 */
[----:B------:R-:W-:-:S07]  /*6cd0*/  IMAD.MOV.U32 R96, RZ, RZ, R175 ;  /* 0x000000ffff607224 */ /* 0x000fce00078e00af */
[----:B------:R-:W-:Y:S01]  /*6ce0*/  MUFU.EX2 R11, R12 ;  /* 0x0000000c000b7308 */ /* 0x000fe20000000800 */
[----:B-1----:R-:W-:-:S04]  /*6cf0*/  FADD.FTZ R4, R170, R103 ;  /* 0x00000067aa047221 */ /* 0x002fc80000010000 */
[----:B------:R-:W-:-:S03]  /*6d00*/  FADD.FTZ R4, R125, R4 ;  /* 0x000000047d047221 */ /* 0x000fc60000010000 */
[----:B------:R1:W-:Y:S01]  /*6d10*/  MUFU.EX2 R12, R0 ;  /* 0x00000000000c7308 */ /* 0x0003e20000000800 */
[----:B---3--:R-:W-:-:S07]  /*6d20*/  FADD.FTZ R3, R155, R169 ;  /* 0x000000a99b037221 */ /* 0x008fce0000010000 */
[----:B------:R3:W2:Y:S01]  /*6d30*/  MUFU.EX2 R10, R6 ;  /* 0x00000006000a7308 */ /* 0x0006a20000000800 */
[----:B------:R-:W-:Y:S02]  /*6d40*/  IMAD.MOV.U32 R171, RZ, RZ, R151 ;  /* 0x000000ffffab7224 */ /* 0x000fe400078e0097 */
[----:B-1----:R-:W-:-:S05]  /*6d50*/  FADD.FTZ R0, R152, R13 ;  /* 0x0000000d98007221 */ /* 0x002fca0000010000 */
[----:B------:R1:W1:Y:S01]  /*6d60*/  MUFU.EX2 R14, R7 ;  /* 0x00000007000e7308 */ /* 0x0002620000000800 */
[----:B------:R-:W-:Y:S01]  /*6d70*/  IMAD.MOV.U32 R126, RZ, RZ, R232 ;  /* 0x000000ffff7e7224 */ /* 0x000fe200078e00e8 */
[----:B------:R-:W-:Y:S01]  /*6d80*/  MOV R169, R153 ;  /* 0x0000009900a97202 */ /* 0x000fe20000000f00 */
[----:B------:R-:W-:Y:S01]  /*6d90*/  IMAD.MOV.U32 R170, RZ, RZ, R154 ;  /* 0x000000ffffaa7224 */ /* 0x000fe200078e009a */
[----:B------:R-:W2:Y:S01]  /*6da0*/  LDSM.16.MT88.4 R148, [R227+0x3100] ;  /* 0x00310000e394783b */ /* 0x000ea20000004200 */
[----:B---3--:R-:W-:-:S03]  /*6db0*/  FADD.FTZ R6, R124, R5 ;  /* 0x000000057c067221 */ /* 0x008fc60000010000 */
[----:B------:R3:W5:Y:S01]  /*6dc0*/  LDL.LU R232, [R1+0x50] ;  /* 0x0000500001e87983 */ /* 0x0007620000300800 */
[----:B------:R-:W-:Y:S02]  /*6dd0*/  FADD.FTZ R5, R139, R3 ;  /* 0x000000038b057221 */ /* 0x000fe40000010000 */
[----:B------:R-:W-:Y:S01]  /*6de0*/  FADD.FTZ R3, R209, R4 ;  /* 0x00000004d1037221 */ /* 0x000fe20000010000 */
[----:B------:R3:W5:Y:S01]  /*6df0*/  LDL.LU R231, [R1+0x4c] ;  /* 0x00004c0001e77983 */ /* 0x0007620000300800 */
[----:B------:R-:W-:Y:S02]  /*6e00*/  FADD.FTZ R5, R96, R5 ;  /* 0x0000000560057221 */ /* 0x000fe40000010000 */
[----:B-1----:R-:W-:Y:S01]  /*6e10*/  FADD.FTZ R7, R138, R0 ;  /* 0x000000008a077221 */ /* 0x002fe20000010000 */
[----:B------:R3:W5:Y:S01]  /*6e20*/  LDL.LU R230, [R1+0x48] ;  /* 0x0000480001e67983 */ /* 0x0007620000300800 */
[----:B------:R-:W-:Y:S02]  /*6e30*/  FADD.FTZ R0, R210, R6 ;  /* 0x00000006d2007221 */ /* 0x000fe40000010000 */
[----:B------:R-:W-:-:S02]  /*6e40*/  FADD.FTZ R7, R252, R7 ;  /* 0x00000007fc077221 */ /* 0x000fc40000010000 */
[----:B------:R-:W-:Y:S02]  /*6e50*/  FADD.FTZ R6, R216, R0 ;  /* 0x00000000d8067221 */ /* 0x000fe40000010000 */
[----:B------:R-:W-:Y:S02]  /*6e60*/  FADD.FTZ R4, R171, R3 ;  /* 0x00000003ab047221 */ /* 0x000fe40000010000 */
[----:B------:R-:W-:Y:S02]  /*6e70*/  IMAD.MOV.U32 R127, RZ, RZ, R229 ;  /* 0x000000ffff7f7224 */ /* 0x000fe400078e00e5 */
[----:B------:R-:W-:Y:S01]  /*6e80*/  FADD.FTZ R3, R168, R5 ;  /* 0x00000005a8037221 */ /* 0x000fe20000010000 */
[----:B------:R3:W5:Y:S01]  /*6e90*/  LDL.LU R229, [R1+0x44] ;  /* 0x0000440001e57983 */ /* 0x0007620000300800 */
[----:B------:R-:W-:Y:S02]  /*6ea0*/  FADD.FTZ R0, R251, R7 ;  /* 0x00000007fb007221 */ /* 0x000fe40000010000 */
[----:B------:R-:W-:Y:S01]  /*6eb0*/  FADD.FTZ R8, R218, R6 ;  /* 0x00000006da087221 */ /* 0x000fe20000010000 */
[----:B------:R3:W5:Y:S01]  /*6ec0*/  LDL.LU R228, [R1+0x40] ;  /* 0x0000400001e47983 */ /* 0x0007620000300800 */
[----:B------:R-:W-:-:S02]  /*6ed0*/  IMAD.MOV.U32 R97, RZ, RZ, R126 ;  /* 0x000000ffff617224 */ /* 0x000fc400078e007e */
[----:B------:R-:W-:Y:S01]  /*6ee0*/  FADD.FTZ R7, R170, R4 ;  /* 0x00000004aa077221 */ /* 0x000fe20000010000 */
[----:B------:R3:W5:Y:S01]  /*6ef0*/  LDL.LU R119, [R1+0x3c] ;  /* 0x00003c0001777983 */ /* 0x0007620000300800 */
[----:B------:R-:W-:Y:S02]  /*6f00*/  IMAD.MOV.U32 R98, RZ, RZ, R127 ;  /* 0x000000ffff627224 */ /* 0x000fe400078e007f */
[----:B------:R-:W-:Y:S01]  /*6f10*/  FADD.FTZ R6, R169, R3 ;  /* 0x00000003a9067221 */ /* 0x000fe20000010000 */
[----:B------:R3:W5:Y:S01]  /*6f20*/  LDL.LU R92, [R1+0x38] ;  /* 0x00003800015c7983 */ /* 0x0007620000300800 */
[----:B------:R-:W-:Y:S02]  /*6f30*/  FADD.FTZ R5, R246, R0 ;  /* 0x00000000f6057221 */ /* 0x000fe40000010000 */
[----:B------:R-:W-:Y:S02]  /*6f40*/  FADD.FTZ R4, R220, R8 ;  /* 0x00000008dc047221 */ /* 0x000fe40000010000 */
[----:B------:R-:W-:-:S02]  /*6f50*/  FADD.FTZ R3, R97, R7 ;  /* 0x0000000761037221 */ /* 0x000fc40000010000 */
[----:B------:R-:W-:Y:S02]  /*6f60*/  IMAD.MOV.U32 R103, RZ, RZ, R136 ;  /* 0x000000ffff677224 */ /* 0x000fe400078e0088 */
[----:B------:R-:W-:Y:S02]  /*6f70*/  FADD.FTZ R0, R98, R6 ;  /* 0x0000000662007221 */ /* 0x000fe40000010000 */
[----:B------:R-:W-:Y:S02]  /*6f80*/  FADD.FTZ R6, R250, R5 ;  /* 0x00000005fa067221 */ /* 0x000fe40000010000 */
[----:B------:R-:W-:Y:S02]  /*6f90*/  FADD.FTZ R4, R217, R4 ;  /* 0x00000004d9047221 */ /* 0x000fe40000010000 */
[----:B------:R-:W-:Y:S02]  /*6fa0*/  FADD.FTZ R5, R99, R3 ;  /* 0x0000000363057221 */ /* 0x000fe40000010000 */
[----:B------:R-:W-:-:S02]  /*6fb0*/  FADD.FTZ R3, R103, R0 ;  /* 0x0000000067037221 */ /* 0x000fc40000010000 */
[----:B------:R-:W-:Y:S02]  /*6fc0*/  FADD.FTZ R0, R219, R6 ;  /* 0x00000006db007221 */ /* 0x000fe40000010000 */
        /* <DEDUP_REMOVED lines=63> */
[----:B----4-:R-:W-:Y:S02]  /*73c0*/  FADD.FTZ R3, R21, R0 ;  /* 0x0000000015037221 */ /* 0x010fe40000010000 */
[----:B------:R-:W-:-:S02]  /*73d0*/  FADD.FTZ R0, R9, R4 ;  /* 0x0000000409007221 */ /* 0x000fc40000010000 */
[----:B------:R-:W-:Y:S02]  /*73e0*/  FADD.FTZ R5, R29, R5 ;  /* 0x000000051d057221 */ /* 0x000fe40000010000 */
[----:B------:R-:W-:Y:S02]  /*73f0*/  FADD.FTZ R6, R25, R6 ;  /* 0x0000000619067221 */ /* 0x000fe40000010000 */
[----:B--2---:R-:W-:Y:S02]  /*7400*/  FADD.FTZ R4, R20, R3 ;  /* 0x0000000314047221 */ /* 0x004fe40000010000 */
        /* <DEDUP_REMOVED lines=10> */
[----:B------:R-:W-:Y:S01]  /*74b0*/  FADD.FTZ R3, R26, R3 ;  /* 0x000000031a037221 */ /* 0x000fe20000010000 */
[----:B------:R3:W-:Y:S04]  /*74c0*/  STL [R1+0x20], R5 ;  /* 0x0000200501007387 */ /* 0x0007e80000100800 */
[----:B------:R3:W-:Y:S04]  /*74d0*/  STL [R1+0x1c], R4 ;  /* 0x00001c0401007387 */ /* 0x0007e80000100800 */
[----:B------:R3:W-:Y:S04]  /*74e0*/  STL [R1+0x14], R0 ;  /* 0x0000140001007387 */ /* 0x0007e80000100800 */
[----:B------:R3:W-:Y:S01]  /*74f0*/  STL [R1+0x18], R3 ;  /* 0x0000180301007387 */ /* 0x0007e20000100800 */
[----:B------:R-:W-:-:S02]  /*7500*/  F2FP.BF16.PACK_AB R176, R30, R29 ;  /* 0x0000001d1eb0723e */ /* 0x000fc400000010ff */
[----:B------:R-:W-:Y:S02]  /*7510*/  F2FP.BF16.PACK_AB R177, R24, R25 ;  /* 0x0000001918b1723e */ /* 0x000fe400000010ff */
[----:B------:R-:W-:Y:S02]  /*7520*/  F2FP.BF16.PACK_AB R178, R26, R28 ;  /* 0x0000001c1ab2723e */ /* 0x000fe400000010ff */
[----:B------:R-:W-:Y:S02]  /*7530*/  F2FP.BF16.PACK_AB R179, R22, R23 ;  /* 0x0000001716b3723e */ /* 0x000fe400000010ff */
[----:B------:R-:W-:Y:S02]  /*7540*/  F2FP.BF16.PACK_AB R180, R20, R21 ;  /* 0x0000001514b4723e */ /* 0x000fe400000010ff */
[----:B------:R-:W-:Y:S02]  /*7550*/  F2FP.BF16.PACK_AB R181, R10, R9 ;  /* 0x000000090ab5723e */ /* 0x000fe400000010ff */
[----:B------:R-:W-:-:S02]  /*7560*/  F2FP.BF16.PACK_AB R182, R14, R15 ;  /* 0x0000000f0eb6723e */ /* 0x000fc400000010ff */
[----:B------:R-:W-:Y:S01]  /*7570*/  F2FP.BF16.PACK_AB R183, R12, R11 ;  /* 0x0000000b0cb7723e */ /* 0x000fe200000010ff */
[C---:B------:R-:W-:Y:S08]  /*7580*/  HMMA.16816.F32.BF16 R120, R176.reuse, R132, R120 ;  /* 0x00000084b078723c */ /* 0x040ff00000041878 */
[C---:B------:R-:W-:Y:S08]  /*7590*/  HMMA.16816.F32.BF16 R128, R176.reuse, R134, R128 ;  /* 0x00000086b080723c */ /* 0x040ff00000041880 */
[C---:B------:R-:W-:Y:S08]  /*75a0*/  HMMA.16816.F32.BF16 R140, R176.reuse, R148, R140 ;  /* 0x00000094b08c723c */ /* 0x040ff0000004188c */
[C---:B------:R-:W-:Y:S08]  /*75b0*/  HMMA.16816.F32.BF16 R144, R176.reuse, R150, R144 ;  /* 0x00000096b090723c */ /* 0x040ff00000041890 */
[C---:B------:R-:W-:Y:S08]  /*75c0*/  HMMA.16816.F32.BF16 R156, R176.reuse, R164, R156 ;  /* 0x000000a4b09c723c */ /* 0x040ff0000004189c */
[----:B------:R-:W-:Y:S08]  /*75d0*/  HMMA.16816.F32.BF16 R160, R176, R166, R160 ;  /* 0x000000a6b0a0723c */ /* 0x000ff000000418a0 */
[C---:B------:R-:W-:Y:S08]  /*75e0*/  HMMA.16816.F32.BF16 R124, R180.reuse, R132, R64 ;  /* 0x00000084b47c723c */ /* 0x040ff00000041840 */
[C---:B------:R-:W-:Y:S08]  /*75f0*/  HMMA.16816.F32.BF16 R136, R180.reuse, R148, R52 ;  /* 0x00000094b488723c */ /* 0x040ff00000041834 */
[----:B------:R-:W-:Y:S08]  /*7600*/  HMMA.16816.F32.BF16 R152, R180, R164, R32 ;  /* 0x000000a4b498723c */ /* 0x000ff00000041820 */
[----:B------:R-:W-:Y:S08]  /*7610*/  HMMA.16816.F32.BF16 R172, R176, R16, R84 ;  /* 0x00000010b0ac723c */ /* 0x000ff00000041854 */
[C---:B------:R-:W-:Y:S08]  /*7620*/  HMMA.16816.F32.BF16 R132, R180.reuse, R134, R60 ;  /* 0x00000086b484723c */ /* 0x040ff0000004183c */
[C---:B------:R-:W-:Y:S08]  /*7630*/  HMMA.16816.F32.BF16 R148, R180.reuse, R150, R48 ;  /* 0x00000096b494723c */ /* 0x040ff00000041830 */
[C---:B------:R-:W-:Y:S08]  /*7640*/  HMMA.16816.F32.BF16 R164, R180.reuse, R166, R36 ;  /* 0x000000a6b4a4723c */ /* 0x040ff00000041824 */
[----:B------:R-:W-:Y:S08]  /*7650*/  HMMA.16816.F32.BF16 R168, R180, R16, R44 ;  /* 0x00000010b4a8723c */ /* 0x000ff0000004182c */
[-C--:B------:R-:W-:Y:S08]  /*7660*/  HMMA.16816.F32.BF16 R176, R176, R18.reuse, R76 ;  /* 0x00000012b0b0723c */ /* 0x080ff0000004184c */
[----:B------:R-:W-:Y:S01]  /*7670*/  HMMA.16816.F32.BF16 R180, R180, R18, R40 ;  /* 0x00000012b4b4723c */ /* 0x000fe20000041828 */
[----:B------:R-:W-:Y:S07]  /*7680*/  @!P2 BRA `(.L_x_2) ;  /* 0x000057700000a947 */ /* 0x000fee0003800000 */
[----:B---3-5:R-:W-:Y:S01]  /*7690*/  SHF.R.S32.HI R103, RZ, 0x1f, R92 ;  /* 0x0000001fff677819 */ /* 0x028fe2000001145c */
[----:B------:R-:W-:Y:S01]  /*76a0*/  IMAD.MOV.U32 R116, RZ, RZ, R72 ;  /* 0x000000ffff747224 */ /* 0x000fe200078e0048 */
[----:B------:R-:W-:Y:S01]  /*76b0*/  MOV R3, R73 ;  /* 0x0000004900037202 */ /* 0x000fe20000000f00 */
[----:B------:R-:W-:Y:S01]  /*76c0*/  IMAD.MOV.U32 R118, RZ, RZ, R2 ;  /* 0x000000ffff767224 */ /* 0x000fe200078e0002 */
[----:B------:R-:W-:Y:S01]  /*76d0*/  MOV R117, R71 ;  /* 0x0000004700757202 */ /* 0x000fe20000000f00 */
[C---:B------:R-:W-:Y:S01]  /*76e0*/  IMAD.SHL.U32 R242, R92.reuse, 0x2, RZ ;  /* 0x000000025cf27824 */ /* 0x040fe200078e00ff */
[----:B------:R-:W-:Y:S01]  /*76f0*/  SHF.L.U64.HI R243, R92, 0x1, R103 ;  /* 0x000000015cf37819 */ /* 0x000fe20000010267 */
[----:B------:R-:W-:-:S09]  /*7700*/  UIADD3 UR9, UR9, -0x2, URZ ;  /* 0xfffffffe09097890 */ /* 0x000fd2000fffe03f */
[----:B------:R-:W2:Y:S02]  /*7710*/  LDL R103, [R1+0x28] ;  /* 0x0000280001677983 */ /* 0x000ea40000100800 */
[----:B--2---:R-:W-:Y:S01]  /*7720*/  SHF.L.U32 R241, R103, 0x1, RZ ;  /* 0x0000000167f17819 */ /* 0x004fe200000006ff */
[----:B------:R-:W-:Y:S05]  /*7730*/  BRA `(.L_x_3) ;  /* 0x0000041000007947 */ /* 0x000fea0003800000 */
.L_x_5:
[----:B------:R-:W2:Y:S01]  /*7740*/  LDL R4, [R1+0x24] ;  /* 0x0000240001047983 */ /* 0x000ea20000100800 */
[----:B------:R-:W-:Y:S01]  /*7750*/  UIMAD UR4, UR9, 0x70, UR11 ;  /* 0x00000070090478a4 */ /* 0x000fe2000f8e020b */
[----:B------:R-:W-:Y:S05]  /*7760*/  IMAD.MOV.U32 R248, RZ, RZ, RZ ;  /* 0x000000fffff87224 */ /* 0x000fea00078e00ff */
[----:B------:R-:W-:Y:S05]  /*7770*/  IMAD.U32 R2, RZ, RZ, UR4 ;  /* 0x00000004ff027e24 */ /* 0x000fea000f8e00ff */
[----:B--2---:R-:W-:Y:S05]  /*7780*/  IADD3 R2, R2, -0x70, R4 ;  /* 0xffffff9002027810 */ /* 0x004fea0007ffe004 */
[----:B------:R-:W-:Y:S04]  /*7790*/  @P0 IMAD.HI.U32 R4, R2, c[0x0][0x2bc], RZ ;  /* 0x0000af0002040a27 */ /* 0x000fe800078e00ff */
[----:B------:R-:W-:Y:S01]  /*77a0*/  IMAD.MOV.U32 R0, RZ, RZ, R2 ;  /* 0x000000ffff007224 */ /* 0x000fe200078e0002 */
[----:B------:R-:W-:Y:S04]  /*77b0*/  @P0 SHF.R.U32.HI R0, RZ, c[0x0][0x2c0], R4 ;  /* 0x0000b000ff000a19 */ /* 0x000fe80000011604 */
[C---:B------:R-:W-:Y:S04]  /*77c0*/  @!P1 IADD3 R5, P2, R0.reuse, UR16, RZ ;  /* 0x0000001000059c10 */ /* 0x040fe8000ff5e0ff */
[----:B------:R-:W-:Y:S01]  /*77d0*/  @!P1 LEA.HI.X.SX32 R6, R0, UR14, 0x1, P2 ;  /* 0x0000000e00069c11 */ /* 0x000fe200090f0eff */
[----:B------:R-:W-:Y:S01]  /*77e0*/  IMAD.MOV R0, RZ, RZ, -R0 ;  /* 0x000000ffff007224 */ /* 0x000fe200078e0a00 */
[C---:B------:R-:W-:Y:S03]  /*77f0*/  @!P1 LEA R4, P2, R5.reuse, c[0x0][0x2a0], 0x2 ;  /* 0x0000a80005049a11 */ /* 0x040fe600078410ff */
[----:B------:R-:W-:Y:S01]  /*7800*/  IMAD R7, R0, c[0x0][0x2b8], R2 ;  /* 0x0000ae0000077a24 */ /* 0x000fe200078e0202 */
[----:B------:R-:W-:Y:S04]  /*7810*/  @!P1 LEA.HI.X R5, R5, c[0x0][0x2a4], R6, 0x2, P2 ;  /* 0x0000a90005059a11 */ /* 0x000fe800010f1406 */
[----:B------:R-:W-:Y:S01]  /*7820*/  STL [R1+0x10], R7 ;  /* 0x0000100701007387 */ /* 0x000fe20000100800 */
[----:B------:R-:W-:Y:S03]  /*7830*/  SHF.R.S32.HI R0, RZ, 0x1f, R7 ;  /* 0x0000001fff007819 */ /* 0x000fe60000011407 */
[----:B------:R1:W2:Y:S02]  /*7840*/  @!P1 LDG.E R248, [R4.64] ;  /* 0x0000000c04f89981 */ /* 0x0002a4000c1e1900 */
[----:B------:R-:W-:Y:S04]  /*7850*/  IMAD R0, R0, c[0x0][0x1e0], RZ ;  /* 0x0000780000007a24 */ /* 0x000fe800078e02ff */
[C---:B------:R-:W-:Y:S02]  /*7860*/  IMAD R0, R7.reuse, c[0x0][0x1e4], R0 ;  /* 0x0000790007007a24 */ /* 0x040fe400078e0200 */
[----:B-1----:R-:W-:Y:S04]  /*7870*/  IMAD.WIDE.U32 R4, R7, c[0x0][0x1e0], RZ ;  /* 0x0000780007047a25 */ /* 0x002fe800078e00ff */
[----:B------:R-:W-:Y:S01]  /*7880*/  IMAD.IADD R5, R5, 0x1, R0 ;  /* 0x0000000105057824 */ /* 0x000fe200078e0200 */
[----:B--2---:R-:W-:Y:S03]  /*7890*/  SHF.R.S32.HI R2, RZ, 0x1f, R248 ;  /* 0x0000001fff027819 */ /* 0x004fe600000114f8 */
[----:B------:R-:W-:Y:S04]  /*78a0*/  IMAD.WIDE.U32 R4, R248, c[0x0][0x1f0], R4 ;  /* 0x00007c00f8047a25 */ /* 0x000fe800078e0004 */
[----:B------:R-:W-:Y:S01]  /*78b0*/  IMAD R2, R2, c[0x0][0x1f0], RZ ;  /* 0x00007c0002027a24 */ /* 0x000fe200078e02ff */
[----:B------:R-:W-:Y:S03]  /*78c0*/  IADD3 R0, P4, R4, UR20, RZ ;  /* 0x0000001404007c10 */ /* 0x000fe6000ff9e0ff */
[----:B------:R-:W-:Y:S01]  /*78d0*/  IMAD R4, R248, c[0x0][0x1f4], R2 ;  /* 0x00007d00f8047a24 */ /* 0x000fe200078e0202 */
[C---:B------:R-:W-:Y:S04]  /*78e0*/  LEA R2, P2, R0.reuse, c[0x0][0x1c8], 0x1 ;  /* 0x0000720000027a11 */ /* 0x040fe800078408ff */
[----:B------:R-:W-:Y:S01]  /*78f0*/  IADD3.X R4, R5, UR15, R4, P4, !PT ;  /* 0x0000000f05047c10 */ /* 0x000fe2000a7fe404 */
[----:B------:R-:W1:Y:S03]  /*7900*/  SHFL.IDX PT, R6, R2, RZ, 0x181f ;  /* 0x00181fff02067589 */ /* 0x000e6600000e0000 */
[----:B------:R-:W-:Y:S01]  /*7910*/  LEA.HI.X R0, R0, c[0x0][0x1cc], R4, 0x1, P2 ;  /* 0x0000730000007a11 */ /* 0x000fe200010f0c04 */
[----:B------:R-:W-:Y:S04]  /*7920*/  SHFL.IDX PT, R12, R2, 0x2, 0x181f ;  /* 0x00581f00020c7f89 */ /* 0x000fe800000e0000 */
[----:B------:R-:W2:Y:S04]  /*7930*/  SHFL.IDX PT, R7, R0, RZ, 0x181f ;  /* 0x00181fff00077589 */ /* 0x000ea800000e0000 */
[----:B------:R-:W3:Y:S04]  /*7940*/  SHFL.IDX PT, R4, R2, 0x1, 0x181f ;  /* 0x00381f0002047f89 */ /* 0x000ee800000e0000 */
[----:B------:R-:W4:Y:S04]  /*7950*/  SHFL.IDX PT, R5, R0, 0x1, 0x181f ;  /* 0x00381f0000057f89 */ /* 0x000f2800000e0000 */
[----:B------:R-:W5:Y:S04]  /*7960*/  SHFL.IDX PT, R10, R2, 0x3, 0x181f ;  /* 0x00781f00020a7f89 */ /* 0x000f6800000e0000 */
[----:B------:R-:W5:Y:S01]  /*7970*/  SHFL.IDX PT, R9, R0, 0x2, 0x181f ;  /* 0x00581f0000097f89 */ /* 0x000f6200000e0000 */
[-C--:B-1----:R-:W-:Y:S03]  /*7980*/  IADD3 R6, P4, R6, R242.reuse, RZ ;  /* 0x000000f206067210 */ /* 0x082fe60007f9e0ff */
[----:B------:R-:W1:Y:S04]  /*7990*/  SHFL.IDX PT, R8, R2, 0x4, 0x181f ;  /* 0x00981f0002087f89 */ /* 0x000e6800000e0000 */
[----:B------:R-:W1:Y:S01]  /*79a0*/  SHFL.IDX PT, R11, R2, 0x5, 0x181f ;  /* 0x00b81f00020b7f89 */ /* 0x000e6200000e0000 */
[--C-:B--2---:R-:W-:Y:S03]  /*79b0*/  IMAD.X R7, R7, 0x1, R243.reuse, P4 ;  /* 0x0000000107077824 */ /* 0x104fe600020e06f3 */
[----:B------:R-:W2:Y:S01]  /*79c0*/  SHFL.IDX PT, R16, R0, 0x3, 0x181f ;  /* 0x00781f0000107f89 */ /* 0x000ea200000e0000 */
[-C--:B---3--:R-:W-:Y:S03]  /*79d0*/  IADD3 R4, P2, R4, R242.reuse, RZ ;  /* 0x000000f204047210 */ /* 0x088fe60007f5e0ff */
[----:B------:R3:W-:Y:S01]  /*79e0*/  LDGSTS.E.BYPASS.LTC128B.128 [R241+0x3900], [R6.64], !P3 ;  /* 0x0390000006f17fae */ /* 0x0007e2000d901d4c */
[-C--:B----4-:R-:W-:Y:S02]  /*79f0*/  IADD3.X R5, R5, R243.reuse, RZ, P2, !PT ;  /* 0x000000f305057210 */ /* 0x090fe400017fe4ff */
[-C--:B------:R-:W-:Y:S01]  /*7a00*/  IADD3 R12, P2, R12, R242.reuse, RZ ;  /* 0x000000f20c0c7210 */ /* 0x080fe20007f5e0ff */
[----:B------:R-:W4:Y:S01]  /*7a10*/  SHFL.IDX PT, R15, R0, 0x4, 0x181f ;  /* 0x00981f00000f7f89 */ /* 0x000f2200000e0000 */
[-C--:B-----5:R-:W-:Y:S03]  /*7a20*/  IADD3 R10, P6, R10, R242.reuse, RZ ;  /* 0x000000f20a0a7210 */ /* 0x0a0fe60007fde0ff */
[----:B------:R5:W-:Y:S01]  /*7a30*/  LDGSTS.E.BYPASS.LTC128B.128 [R241+0x4100], [R4.64], !P3 ;  /* 0x0410000004f17fae */ /* 0x000be2000d901d4c */
[--C-:B------:R-:W-:Y:S03]  /*7a40*/  IMAD.X R13, R9, 0x1, R243.reuse, P2 ;  /* 0x00000001090d7824 */ /* 0x100fe600010e06f3 */
[----:B------:R-:W5:Y:S01]  /*7a50*/  SHFL.IDX PT, R2, R2, 0x6, 0x181f ;  /* 0x00d81f0002027f89 */ /* 0x000f6200000e0000 */
[-C--:B-1----:R-:W-:Y:S03]  /*7a60*/  IADD3 R8, P5, R8, R242.reuse, RZ ;  /* 0x000000f208087210 */ /* 0x082fe60007fbe0ff */
[----:B------:R-:W1:Y:S04]  /*7a70*/  SHFL.IDX PT, R14, R0, 0x5, 0x181f ;  /* 0x00b81f00000e7f89 */ /* 0x000e6800000e0000 */
[----:B------:R-:W1:Y:S04]  /*7a80*/  SHFL.IDX PT, R0, R0, 0x6, 0x181f ;  /* 0x00d81f0000007f89 */ /* 0x000e6800000e0000 */
[----:B------:R1:W-:Y:S01]  /*7a90*/  LDGSTS.E.BYPASS.LTC128B.128 [R241+0x4900], [R12.64], !P3 ;  /* 0x049000000cf17fae */ /* 0x0003e2000d901d4c */
[-C--:B---3--:R-:W-:Y:S01]  /*7aa0*/  IADD3 R6, P4, R11, R242.reuse, RZ ;  /* 0x000000f20b067210 */ /* 0x088fe20007f9e0ff */
[--C-:B--2---:R-:W-:Y:S02]  /*7ab0*/  IMAD.X R11, R16, 0x1, R243.reuse, P6 ;  /* 0x00000001100b7824 */ /* 0x104fe400030e06f3 */
[--C-:B----4-:R-:W-:Y:S03]  /*7ac0*/  IMAD.X R9, R15, 0x1, R243.reuse, P5 ;  /* 0x000000010f097824 */ /* 0x110fe600028e06f3 */
[----:B------:R2:W-:Y:S01]  /*7ad0*/  LDGSTS.E.BYPASS.LTC128B.128 [R241+0x5100], [R10.64], !P3 ;  /* 0x051000000af17fae */ /* 0x0005e2000d901d4c */
[----:B-----5:R-:W-:Y:S03]  /*7ae0*/  IADD3 R4, P2, R2, R242, RZ ;  /* 0x000000f202047210 */ /* 0x020fe60007f5e0ff */
[----:B------:R2:W-:Y:S01]  /*7af0*/  LDGSTS.E.BYPASS.LTC128B.128 [R241+0x5900], [R8.64], !P3 ;  /* 0x0590000008f17fae */ /* 0x0005e2000d901d4c */
[----:B-1----:R-:W-:Y:S01]  /*7b00*/  IADD3.X R7, R14, R243, RZ, P4, !PT ;  /* 0x000000f30e077210 */ /* 0x002fe200027fe4ff */
[----:B------:R-:W-:Y:S04]  /*7b10*/  IMAD.X R5, R0, 0x1, R243, P2 ;  /* 0x0000000100057824 */ /* 0x000fe800010e06f3 */
[----:B------:R2:W-:Y:S04]  /*7b20*/  LDGSTS.E.BYPASS.LTC128B.128 [R241+0x6100], [R6.64], !P3 ;  /* 0x0610000006f17fae */ /* 0x0005e8000d901d4c */
[----:B------:R2:W-:Y:S01]  /*7b30*/  LDGSTS.E.BYPASS.LTC128B.128 [R241+0x6900], [R4.64], !P3 ;  /* 0x0690000004f17fae */ /* 0x0005e2000d901d4c */
[----:B------:R-:W-:-:S05]  /*7b40*/  BRA `(.L_x_4) ;  /* 0x00001b1000007947 */ /* 0x000fca0003800000 */
.L_x_3:
[----:B------:R-:W2:Y:S01]  /*7b50*/  LDL R2, [R1+0x10] ;  /* 0x0000100001027983 */ /* 0x000ea20000100800 */
[----:B------:R-:W-:Y:S04]  /*7b60*/  DEPBAR.LE SB0, 0x0 ;  /* 0x000080000000791a */ /* 0x000fe80000000000 */
[----:B------:R-:W-:Y:S01]  /*7b70*/  BAR.SYNC.DEFER_BLOCKING 0x0 ;  /* 0x0000000000007b1d */ /* 0x000fe20000010000 */
[----:B------:R-:W-:Y:S07]  /*7b80*/  UISETP.GE.AND UP0, UPT, UR9, 0x1, UPT ;  /* 0x000000010900788c */ /* 0x000fee000bf06270 */
[----:B------:R-:W-:Y:S08]  /*7b90*/  LDSM.16.M88.4 R112, [R230+0x7100] ;  /* 0x00710000e670783b */ /* 0x000ff00000000200 */
[----:B------:R-:W1:Y:S08]  /*7ba0*/  LDSM.16.M88.4 R16, [R119+0x3900] ;  /* 0x003900007710783b */ /* 0x000e700000000200 */
[----:B------:R-:W3:Y:S08]  /*7bb0*/  LDSM.16.M88.4 R108, [R230+0x9100] ;  /* 0x00910000e66c783b */ /* 0x000ef00000000200 */
[----:B------:R-:W4:Y:S08]  /*7bc0*/  LDSM.16.M88.4 R32, [R119+0x4100] ;  /* 0x004100007720783b */ /* 0x000f300000000200 */
[----:B------:R-:W5:Y:S08]  /*7bd0*/  LDSM.16.M88.4 R48, [R119+0x4900] ;  /* 0x004900007730783b */ /* 0x000f700000000200 */
[----:B------:R-:W1:Y:S08]  /*7be0*/  LDSM.16.M88.4 R64, [R119+0x5100] ;  /* 0x005100007740783b */ /* 0x000e700000000200 */
[----:B------:R-:W1:Y:S08]  /*7bf0*/  LDSM.16.M88.4 R80, [R119+0x5900] ;  /* 0x005900007750783b */ /* 0x000e700000000200 */
[----:B------:R-:W-:Y:S08]  /*7c00*/  LDSM.16.M88.4 R96, [R119+0x6100] ;  /* 0x006100007760783b */ /* 0x000ff00000000200 */
[----:B------:R-:W-:Y:S08]  /*7c10*/  LDSM.16.M88.4 R184, [R119+0x6900] ;  /* 0x0069000077b8783b */ /* 0x000ff00000000200 */
[----:B------:R-:W-:Y:S08]  /*7c20*/  LDSM.16.M88.4 R188, [R233+0x7100] ;  /* 0x00710000e9bc783b */ /* 0x000ff00000000200 */
[----:B------:R-:W-:Y:S08]  /*7c30*/  LDSM.16.M88.4 R192, [R234] ;  /* 0x00000000eac0783b */ /* 0x000ff00000000200 */
[----:B------:R-:W-:Y:S08]  /*7c40*/  LDSM.16.M88.4 R196, [R233+0x9100] ;  /* 0x00910000e9c4783b */ /* 0x000ff00000000200 */
[----:B------:R-:W-:Y:S08]  /*7c50*/  LDSM.16.M88.4 R200, [R240] ;  /* 0x00000000f0c8783b */ /* 0x000ff00000000200 */
[----:B------:R-:W-:Y:S08]  /*7c60*/  LDSM.16.M88.4 R204, [R239] ;  /* 0x00000000efcc783b */ /* 0x000ff00000000200 */
[----:B------:R-:W-:Y:S08]  /*7c70*/  LDSM.16.M88.4 R208, [R238] ;  /* 0x00000000eed0783b */ /* 0x000ff00000000200 */
[----:B------:R-:W-:Y:S08]  /*7c80*/  LDSM.16.M88.4 R212, [R237] ;  /* 0x00000000edd4783b */ /* 0x000ff00000000200 */
[----:B------:R-:W-:Y:S08]  /*7c90*/  LDSM.16.M88.4 R216, [R236] ;  /* 0x00000000ecd8783b */ /* 0x000ff00000000200 */
[----:B------:R-:W-:Y:S01]  /*7ca0*/  LDSM.16.M88.4 R220, [R235] ;  /* 0x00000000ebdc783b */ /* 0x000fe20000000200 */
[----:B--2---:R-:W-:Y:S01]  /*7cb0*/  IMAD.WIDE.U32 R52, R2, c[0x0][0x208], RZ ;  /* 0x0000820002347a25 */ /* 0x004fe200078e00ff */
[-C--:B-1----:R-:W-:Y:S03]  /*7cc0*/  HMMA.16816.F32.BF16 R4, R112, R16.reuse, RZ ;  /* 0x000000107004723c */ /* 0x082fe600000418ff */
[----:B------:R-:W-:Y:S05]  /*7cd0*/  SHF.R.S32.HI R0, RZ, 0x1f, R2 ;  /* 0x0000001fff007819 */ /* 0x000fea0000011402 */
[C---:B---3--:R-:W-:Y:S04]  /*7ce0*/  HMMA.16816.F32.BF16 R8, R108.reuse, R16, RZ ;  /* 0x000000106c08723c */ /* 0x048fe800000418ff */
[----:B------:R-:W-:Y:S04]  /*7cf0*/  IMAD R0, R0, c[0x0][0x208], RZ ;  /* 0x0000820000007a24 */ /* 0x000fe800078e02ff */
[-C--:B------:R-:W-:Y:S01]  /*7d00*/  HMMA.16816.F32.BF16 R12, R108, R18.reuse, RZ ;  /* 0x000000126c0c723c */ /* 0x080fe200000418ff */
[----:B------:R-:W-:Y:S05]  /*7d10*/  IMAD R0, R2, c[0x0][0x20c], R0 ;  /* 0x0000830002007a24 */ /* 0x000fea00078e0200 */
[----:B------:R-:W-:Y:S02]  /*7d20*/  IADD3 R53, R53, R0, RZ ;  /* 0x0000000035357210 */ /* 0x000fe40007ffe0ff */
[C---:B------:R-:W-:Y:S04]  /*7d30*/  HMMA.16816.F32.BF16 R16, R112.reuse, R18, RZ ;  /* 0x000000127010723c */ /* 0x040fe800000418ff */
[----:B------:R-:W-:Y:S01]  /*7d40*/  IMAD.WIDE.U32 R60, R248, c[0x0][0x218], R52 ;  /* 0x00008600f83c7a25 */ /* 0x000fe200078e0034 */
[----:B------:R-:W-:Y:S03]  /*7d50*/  SHF.R.S32.HI R0, RZ, 0x1f, R248 ;  /* 0x0000001fff007819 */ /* 0x000fe600000114f8 */
[-C--:B----4-:R-:W-:Y:S01]  /*7d60*/  HMMA.16816.F32.BF16 R20, R112, R32.reuse, RZ ;  /* 0x000000207014723c */ /* 0x090fe200000418ff */
[----:B------:R-:W-:Y:S03]  /*7d70*/  IADD3 R2, P2, R60, UR22, RZ ;  /* 0x000000163c027c10 */ /* 0x000fe6000ff5e0ff */
[----:B------:R-:W-:Y:S04]  /*7d80*/  IMAD R0, R0, c[0x0][0x218], RZ ;  /* 0x0000860000007a24 */ /* 0x000fe800078e02ff */
[C---:B------:R-:W-:Y:S04]  /*7d90*/  HMMA.16816.F32.BF16 R24, R108.reuse, R32, RZ ;  /* 0x000000206c18723c */ /* 0x040fe800000418ff */
[----:B------:R-:W-:Y:S04]  /*7da0*/  IMAD R0, R248, c[0x0][0x21c], R0 ;  /* 0x00008700f8007a24 */ /* 0x000fe800078e0200 */
[-C--:B------:R-:W-:Y:S08]  /*7db0*/  HMMA.16816.F32.BF16 R28, R108, R34.reuse, RZ ;  /* 0x000000226c1c723c */ /* 0x080ff000000418ff */
[C---:B------:R-:W-:Y:S08]  /*7dc0*/  HMMA.16816.F32.BF16 R32, R112.reuse, R34, RZ ;  /* 0x000000227020723c */ /* 0x040ff000000418ff */
[-C--:B-----5:R-:W-:Y:S08]  /*7dd0*/  HMMA.16816.F32.BF16 R36, R112, R48.reuse, RZ ;  /* 0x000000307024723c */ /* 0x0a0ff000000418ff */
[C---:B------:R-:W-:Y:S08]  /*7de0*/  HMMA.16816.F32.BF16 R40, R108.reuse, R48, RZ ;  /* 0x000000306c28723c */ /* 0x040ff000000418ff */
[-C--:B------:R-:W-:Y:S08]  /*7df0*/  HMMA.16816.F32.BF16 R44, R108, R50.reuse, RZ ;  /* 0x000000326c2c723c */ /* 0x080ff000000418ff */
[C---:B------:R-:W-:Y:S08]  /*7e00*/  HMMA.16816.F32.BF16 R48, R112.reuse, R50, RZ ;  /* 0x000000327030723c */ /* 0x040ff000000418ff */
[-C--:B------:R-:W-:Y:S08]  /*7e10*/  HMMA.16816.F32.BF16 R52, R112, R64.reuse, RZ ;  /* 0x000000407034723c */ /* 0x080ff000000418ff */
[C---:B------:R-:W-:Y:S07]  /*7e20*/  HMMA.16816.F32.BF16 R56, R108.reuse, R64, RZ ;  /* 0x000000406c38723c */ /* 0x040fee00000418ff */
[----:B------:R-:W-:Y:S02]  /*7e30*/  IADD3.X R64, R61, UR5, R0, P2, !PT ;  /* 0x000000053d407c10 */ /* 0x000fe400097fe400 */
[C---:B------:R-:W-:Y:S01]  /*7e40*/  LEA R0, P2, R2.reuse, c[0x0][0x1f8], 0x1 ;  /* 0x00007e0002007a11 */ /* 0x040fe200078408ff */
[-C--:B------:R-:W-:Y:S03]  /*7e50*/  HMMA.16816.F32.BF16 R60, R108, R66.reuse, RZ ;  /* 0x000000426c3c723c */ /* 0x080fe600000418ff */
[----:B------:R-:W-:Y:S01]  /*7e60*/  LEA.HI.X R2, R2, c[0x0][0x1fc], R64, 0x1, P2 ;  /* 0x00007f0002027a11 */ /* 0x000fe200010f0c40 */
[----:B------:R-:W1:Y:S04]  /*7e70*/  SHFL.IDX PT, R84, R0, RZ, 0x181f ;  /* 0x00181fff00547589 */ /* 0x000e6800000e0000 */
[C---:B------:R-:W-:Y:S04]  /*7e80*/  HMMA.16816.F32.BF16 R64, R112.reuse, R66, RZ ;  /* 0x000000427040723c */ /* 0x040fe800000418ff */
[----:B------:R-:W2:Y:S04]  /*7e90*/  SHFL.IDX PT, R85, R2, RZ, 0x181f ;  /* 0x00181fff02557589 */ /* 0x000ea800000e0000 */
[-C--:B------:R-:W-:Y:S04]  /*7ea0*/  HMMA.16816.F32.BF16 R68, R112, R80.reuse, RZ ;  /* 0x000000507044723c */ /* 0x080fe800000418ff */
[----:B------:R-:W3:Y:S04]  /*7eb0*/  SHFL.IDX PT, R88, R0, 0x1, 0x181f ;  /* 0x00381f0000587f89 */ /* 0x000ee800000e0000 */
[C---:B------:R-:W-:Y:S04]  /*7ec0*/  HMMA.16816.F32.BF16 R72, R108.reuse, R80, RZ ;  /* 0x000000506c48723c */ /* 0x040fe800000418ff */
[-C--:B-1----:R-:W-:Y:S01]  /*7ed0*/  IADD3 R84, P2, R84, R242.reuse, RZ ;  /* 0x000000f254547210 */ /* 0x082fe20007f5e0ff */
[----:B------:R-:W1:Y:S03]  /*7ee0*/  SHFL.IDX PT, R89, R2, 0x1, 0x181f ;  /* 0x00381f0002597f89 */ /* 0x000e6600000e0000 */
[-C--:B------:R-:W-:Y:S01]  /*7ef0*/  HMMA.16816.F32.BF16 R76, R108, R82.reuse, RZ ;  /* 0x000000526c4c723c */ /* 0x080fe200000418ff */
[-C--:B--2---:R-:W-:Y:S04]  /*7f00*/  IADD3.X R85, R85, R243.reuse, RZ, P2, !PT ;  /* 0x000000f355557210 */ /* 0x084fe800017fe4ff */
[----:B------:R-:W2:Y:S03]  /*7f10*/  SHFL.IDX PT, R94, R0, 0x2, 0x181f ;  /* 0x00581f00005e7f89 */ /* 0x000ea600000e0000 */
[C---:B------:R-:W-:Y:S04]  /*7f20*/  HMMA.16816.F32.BF16 R80, R112.reuse, R82, RZ ;  /* 0x000000527050723c */ /* 0x040fe800000418ff */
[-C--:B---3--:R-:W-:Y:S01]  /*7f30*/  IADD3 R88, P5, R88, R242.reuse, RZ ;  /* 0x000000f258587210 */ /* 0x088fe20007fbe0ff */
[----:B------:R3:W-:Y:S03]  /*7f40*/  LDGSTS.E.BYPASS.LTC128B.128 [R241+0x100], [R84.64], !P3 ;  /* 0x0010000054f17fae */ /* 0x0007e6000d901d4c */
[-C--:B-1----:R-:W-:Y:S05]  /*7f50*/  IADD3.X R89, R89, R243.reuse, RZ, P5, !PT ;  /* 0x000000f359597210 */ /* 0x082fea0002ffe4ff */
[----:B------:R-:W1:Y:S01]  /*7f60*/  SHFL.IDX PT, R92, R0, 0x3, 0x181f ;  /* 0x00781f00005c7f89 */ /* 0x000e6200000e0000 */
[-C--:B--2---:R-:W-:Y:S07]  /*7f70*/  IADD3 R94, P4, R94, R242.reuse, RZ ;  /* 0x000000f25e5e7210 */ /* 0x084fee0007f9e0ff */
[----:B------:R2:W-:Y:S08]  /*7f80*/  LDGSTS.E.BYPASS.LTC128B.128 [R241+0x900], [R88.64], !P3 ;  /* 0x0090000058f17fae */ /* 0x0005f0000d901d4c */
[----:B------:R-:W4:Y:S01]  /*7f90*/  SHFL.IDX PT, R91, R2, 0x2, 0x181f ;  /* 0x00581f00025b7f89 */ /* 0x000f2200000e0000 */
[-C--:B---3--:R-:W-:Y:S01]  /*7fa0*/  HMMA.16816.F32.BF16 R84, R112, R96.reuse, RZ ;  /* 0x000000607054723c */ /* 0x088fe200000418ff */
[-C--:B-1----:R-:W-:Y:S06]  /*7fb0*/  IADD3 R92, P2, R92, R242.reuse, RZ ;  /* 0x000000f25c5c7210 */ /* 0x082fec0007f5e0ff */
[----:B------:R-:W1:Y:S08]  /*7fc0*/  SHFL.IDX PT, R90, R2, 0x3, 0x181f ;  /* 0x00781f00025a7f89 */ /* 0x000e7000000e0000 */
[----:B------:R-:W3:Y:S01]  /*7fd0*/  SHFL.IDX PT, R100, R0, 0x4, 0x181f ;  /* 0x00981f0000647f89 */ /* 0x000ee200000e0000 */
[-C--:B----4-:R-:W-:Y:S07]  /*7fe0*/  IADD3.X R95, R91, R243.reuse, RZ, P4, !PT ;  /* 0x000000f35b5f7210 */ /* 0x090fee00027fe4ff */
[----:B------:R-:W4:Y:S08]  /*7ff0*/  SHFL.IDX PT, R103, R2, 0x4, 0x181f ;  /* 0x00981f0002677f89 */ /* 0x000f3000000e0000 */
[----:B------:R5:W-:Y:S01]  /*8000*/  LDGSTS.E.BYPASS.LTC128B.128 [R241+0x1100], [R94.64], !P3 ;  /* 0x011000005ef17fae */ /* 0x000be2000d901d4c */
[-C--:B-1----:R-:W-:Y:S02]  /*8010*/  IADD3.X R93, R90, R243.reuse, RZ, P2, !PT ;  /* 0x000000f35a5d7210 */ /* 0x082fe400017fe4ff */
[C---:B--2---:R-:W-:Y:S05]  /*8020*/  HMMA.16816.F32.BF16 R88, R108.reuse, R96, RZ ;  /* 0x000000606c58723c */ /* 0x044fea00000418ff */
[----:B------:R5:W-:Y:S02]  /*8030*/  LDGSTS.E.BYPASS.LTC128B.128 [R241+0x1900], [R92.64], !P3 ;  /* 0x019000005cf17fae */ /* 0x000be4000d901d4c */
[-C--:B---3--:R-:W-:Y:S05]  /*8040*/  IADD3 R96, P5, R100, R242.reuse, RZ ;  /* 0x000000f264607210 */ /* 0x088fea0007fbe0ff */
[-C--:B----4-:R-:W-:Y:S01]  /*8050*/  IADD3.X R97, R103, R243.reuse, RZ, P5, !PT ;  /* 0x000000f367617210 */ /* 0x090fe20002ffe4ff */
[----:B------:R-:W1:Y:S08]  /*8060*/  SHFL.IDX PT, R102, R0, 0x5, 0x181f ;  /* 0x00b81f0000667f89 */ /* 0x000e7000000e0000 */
[----:B------:R2:W-:Y:S08]  /*8070*/  LDGSTS.E.BYPASS.LTC128B.128 [R241+0x2100], [R96.64], !P3 ;  /* 0x0210000060f17fae */ /* 0x0005f0000d901d4c */
[----:B------:R-:W3:Y:S01]  /*8080*/  SHFL.IDX PT, R101, R2, 0x5, 0x181f ;  /* 0x00b81f0002657f89 */ /* 0x000ee200000e0000 */
[-C--:B-----5:R-:W-:Y:S01]  /*8090*/  HMMA.16816.F32.BF16 R92, R108, R98.reuse, RZ ;  /* 0x000000626c5c723c */ /* 0x0a0fe200000418ff */
[-C--:B-1----:R-:W-:Y:S06]  /*80a0*/  IADD3 R102, P4, R102, R242.reuse, RZ ;  /* 0x000000f266667210 */ /* 0x082fec0007f9e0ff */
[----:B------:R-:W1:Y:S08]  /*80b0*/  SHFL.IDX PT, R0, R0, 0x6, 0x181f ;  /* 0x00d81f0000007f89 */ /* 0x000e7000000e0000 */
[----:B------:R-:W4:Y:S01]  /*80c0*/  SHFL.IDX PT, R2, R2, 0x6, 0x181f ;  /* 0x00d81f0002027f89 */ /* 0x000f2200000e0000 */
[C---:B--2---:R-:W-:Y:S02]  /*80d0*/  HMMA.16816.F32.BF16 R96, R112.reuse, R98, RZ ;  /* 0x000000627060723c */ /* 0x044fe400000418ff */
[-C--:B---3--:R-:W-:Y:S05]  /*80e0*/  IADD3.X R103, R101, R243.reuse, RZ, P4, !PT ;  /* 0x000000f365677210 */ /* 0x088fea00027fe4ff */
[----:B------:R2:W-:Y:S01]  /*80f0*/  LDGSTS.E.BYPASS.LTC128B.128 [R241+0x2900], [R102.64], !P3 ;  /* 0x0290000066f17fae */ /* 0x0005e2000d901d4c */
[----:B-1----:R-:W-:Y:S04]  /*8100*/  IADD3 R100, P2, R0, R242, RZ ;  /* 0x000000f200647210 */ /* 0x002fe80007f5e0ff */
[----:B----4-:R-:W-:Y:S02]  /*8110*/  IADD3.X R101, R2, R243, RZ, P2, !PT ;  /* 0x000000f302657210 */ /* 0x010fe400017fe4ff */
[----:B------:R-:W-:Y:S03]  /*8120*/  PLOP3.LUT P2, PT, PT, PT, UP0, 0x80, 0x0 ;  /* 0x000000000000781c */ /* 0x000fe60003f4f008 */
[----:B------:R2:W-:Y:S08]  /*8130*/  LDGSTS.E.BYPASS.LTC128B.128 [R241+0x3100], [R100.64], !P3 ;  /* 0x0310000064f17fae */ /* 0x0005f0000d901d4c */
[----:B------:R-:W0:Y:S01]  /*8140*/  LDGDEPBAR ;  /* 0x00000000000079af */ /* 0x000e220000000000 */
[-C--:B--2---:R-:W-:Y:S08]  /*8150*/  HMMA.16816.F32.BF16 R100, R112, R184.reuse, RZ ;  /* 0x000000b87064723c */ /* 0x084ff000000418ff */
[C---:B------:R-:W-:Y:S08]  /*8160*/  HMMA.16816.F32.BF16 R104, R108.reuse, R184, RZ ;  /* 0x000000b86c68723c */ /* 0x040ff000000418ff */
[-C--:B------:R-:W-:Y:S08]  /*8170*/  HMMA.16816.F32.BF16 R108, R108, R186.reuse, RZ ;  /* 0x000000ba6c6c723c */ /* 0x080ff000000418ff */
[----:B------:R-:W-:Y:S01]  /*8180*/  HMMA.16816.F32.BF16 R112, R112, R186, RZ ;  /* 0x000000ba7070723c */ /* 0x000fe200000418ff */
[----:B------:R-:W-:Y:S07]  /*8190*/  LDSM.16.M88.4 R184, [R231+0x7100] ;  /* 0x00710000e7b8783b */ /* 0x000fee0000000200 */
[-C--:B------:R-:W-:Y:S08]  /*81a0*/  HMMA.16816.F32.BF16 R4, R188, R192.reuse, R4 ;  /* 0x000000c0bc04723c */ /* 0x080ff00000041804 */
[C---:B------:R-:W-:Y:S08]  /*81b0*/  HMMA.16816.F32.BF16 R8, R196.reuse, R192, R8 ;  /* 0x000000c0c408723c */ /* 0x040ff00000041808 */
[-C--:B------:R-:W-:Y:S08]  /*81c0*/  HMMA.16816.F32.BF16 R12, R196, R194.reuse, R12 ;  /* 0x000000c2c40c723c */ /* 0x080ff0000004180c */
[C---:B------:R-:W-:Y:S01]  /*81d0*/  HMMA.16816.F32.BF16 R16, R188.reuse, R194, R16 ;  /* 0x000000c2bc10723c */ /* 0x040fe20000041810 */
[----:B------:R-:W1:Y:S07]  /*81e0*/  LDSM.16.M88.4 R192, [R229+0x3900] ;  /* 0x00390000e5c0783b */ /* 0x000e6e0000000200 */
[-C--:B------:R-:W-:Y:S08]  /*81f0*/  HMMA.16816.F32.BF16 R20, R188, R200.reuse, R20 ;  /* 0x000000c8bc14723c */ /* 0x080ff00000041814 */
[C---:B------:R-:W-:Y:S08]  /*8200*/  HMMA.16816.F32.BF16 R24, R196.reuse, R200, R24 ;  /* 0x000000c8c418723c */ /* 0x040ff00000041818 */
[-C--:B------:R-:W-:Y:S08]  /*8210*/  HMMA.16816.F32.BF16 R28, R196, R202.reuse, R28 ;  /* 0x000000cac41c723c */ /* 0x080ff0000004181c */
[C---:B------:R-:W-:Y:S01]  /*8220*/  HMMA.16816.F32.BF16 R32, R188.reuse, R202, R32 ;  /* 0x000000cabc20723c */ /* 0x040fe20000041820 */
[----:B------:R-:W2:Y:S07]  /*8230*/  LDSM.16.M88.4 R200, [R231+0x9100] ;  /* 0x00910000e7c8783b */ /* 0x000eae0000000200 */
[-C--:B------:R-:W-:Y:S08]  /*8240*/  HMMA.16816.F32.BF16 R36, R188, R204.reuse, R36 ;  /* 0x000000ccbc24723c */ /* 0x080ff00000041824 */
[C---:B------:R-:W-:Y:S08]  /*8250*/  HMMA.16816.F32.BF16 R40, R196.reuse, R204, R40 ;  /* 0x000000ccc428723c */ /* 0x040ff00000041828 */
[-C--:B------:R-:W-:Y:S08]  /*8260*/  HMMA.16816.F32.BF16 R44, R196, R206.reuse, R44 ;  /* 0x000000cec42c723c */ /* 0x080ff0000004182c */
[C---:B------:R-:W-:Y:S01]  /*8270*/  HMMA.16816.F32.BF16 R48, R188.reuse, R206, R48 ;  /* 0x000000cebc30723c */ /* 0x040fe20000041830 */
[----:B------:R-:W3:Y:S07]  /*8280*/  LDSM.16.M88.4 R204, [R229+0x4100] ;  /* 0x00410000e5cc783b */ /* 0x000eee0000000200 */
[-C--:B------:R-:W-:Y:S08]  /*8290*/  HMMA.16816.F32.BF16 R52, R188, R208.reuse, R52 ;  /* 0x000000d0bc34723c */ /* 0x080ff00000041834 */
[C---:B------:R-:W-:Y:S08]  /*82a0*/  HMMA.16816.F32.BF16 R56, R196.reuse, R208, R56 ;  /* 0x000000d0c438723c */ /* 0x040ff00000041838 */
[-C--:B------:R-:W-:Y:S08]  /*82b0*/  HMMA.16816.F32.BF16 R60, R196, R210.reuse, R60 ;  /* 0x000000d2c43c723c */ /* 0x080ff0000004183c */
[C---:B------:R-:W-:Y:S01]  /*82c0*/  HMMA.16816.F32.BF16 R64, R188.reuse, R210, R64 ;  /* 0x000000d2bc40723c */ /* 0x040fe20000041840 */
[----:B------:R-:W-:Y:S07]  /*82d0*/  LDSM.16.M88.4 R208, [R229+0x6100] ;  /* 0x00610000e5d0783b */ /* 0x000fee0000000200 */
        /* <DEDUP_REMOVED lines=9> */
[----:B------:R-:W-:Y:S07]  /*8370*/  LDSM.16.M88.4 R216, [R228] ;  /* 0x00000000e4d8783b */ /* 0x000fee0000000200 */
[-C--:B------:R-:W-:Y:S08]  /*8380*/  HMMA.16816.F32.BF16 R100, R188, R220.reuse, R100 ;  /* 0x000000dcbc64723c */ /* 0x080ff00000041864 */
[C---:B------:R-:W-:Y:S08]  /*8390*/  HMMA.16816.F32.BF16 R104, R196.reuse, R220, R104 ;  /* 0x000000dcc468723c */ /* 0x040ff00000041868 */
[-C--:B------:R-:W-:Y:S01]  /*83a0*/  HMMA.16816.F32.BF16 R108, R196, R222.reuse, R108 ;  /* 0x000000dec46c723c */ /* 0x080fe2000004186c */
[----:B------:R-:W-:Y:S07]  /*83b0*/  LDSM.16.M88.4 R196, [R229+0x5100] ;  /* 0x00510000e5c4783b */ /* 0x000fee0000000200 */
[----:B------:R-:W-:Y:S01]  /*83c0*/  HMMA.16816.F32.BF16 R112, R188, R222, R112 ;  /* 0x000000debc70723c */ /* 0x000fe20000041870 */
[----:B------:R-:W4:Y:S07]  /*83d0*/  LDSM.16.M88.4 R188, [R229+0x4900] ;  /* 0x00490000e5bc783b */ /* 0x000f2e0000000200 */
[-C--:B-1----:R-:W-:Y:S08]  /*83e0*/  HMMA.16816.F32.BF16 R4, R184, R192.reuse, R4 ;  /* 0x000000c0b804723c */ /* 0x082ff00000041804 */
[C---:B--2---:R-:W-:Y:S08]  /*83f0*/  HMMA.16816.F32.BF16 R8, R200.reuse, R192, R8 ;  /* 0x000000c0c808723c */ /* 0x044ff00000041808 */
[-C--:B------:R-:W-:Y:S08]  /*8400*/  HMMA.16816.F32.BF16 R12, R200, R194.reuse, R12 ;  /* 0x000000c2c80c723c */ /* 0x080ff0000004180c */
[C---:B------:R-:W-:Y:S01]  /*8410*/  HMMA.16816.F32.BF16 R16, R184.reuse, R194, R16 ;  /* 0x000000c2b810723c */ /* 0x040fe20000041810 */
[----:B------:R-:W1:Y:S07]  /*8420*/  LDSM.16.M88.4 R192, [R229+0x5900] ;  /* 0x00590000e5c0783b */ /* 0x000e6e0000000200 */
[-C--:B---3--:R-:W-:Y:S08]  /*8430*/  HMMA.16816.F32.BF16 R20, R184, R204.reuse, R20 ;  /* 0x000000ccb814723c */ /* 0x088ff00000041814 */
[C---:B------:R-:W-:Y:S08]  /*8440*/  HMMA.16816.F32.BF16 R24, R200.reuse, R204, R24 ;  /* 0x000000ccc818723c */ /* 0x040ff00000041818 */
[-C--:B------:R-:W-:Y:S08]  /*8450*/  HMMA.16816.F32.BF16 R28, R200, R206.reuse, R28 ;  /* 0x000000cec81c723c */ /* 0x080ff0000004181c */
[C---:B------:R-:W-:Y:S01]  /*8460*/  HMMA.16816.F32.BF16 R32, R184.reuse, R206, R32 ;  /* 0x000000ceb820723c */ /* 0x040fe20000041820 */
[----:B------:R-:W2:Y:S07]  /*8470*/  LDSM.16.M88.4 R204, [R232+0x7100] ;  /* 0x00710000e8cc783b */ /* 0x000eae0000000200 */
[-C--:B----4-:R-:W-:Y:S08]  /*8480*/  HMMA.16816.F32.BF16 R36, R184, R188.reuse, R36 ;  /* 0x000000bcb824723c */ /* 0x090ff00000041824 */
[C---:B------:R-:W-:Y:S08]  /*8490*/  HMMA.16816.F32.BF16 R40, R200.reuse, R188, R40 ;  /* 0x000000bcc828723c */ /* 0x040ff00000041828 */
[-C--:B------:R-:W-:Y:S08]  /*84a0*/  HMMA.16816.F32.BF16 R44, R200, R190.reuse, R44 ;  /* 0x000000bec82c723c */ /* 0x080ff0000004182c */
[C---:B------:R-:W-:Y:S01]  /*84b0*/  HMMA.16816.F32.BF16 R48, R184.reuse, R190, R48 ;  /* 0x000000beb830723c */ /* 0x040fe20000041830 */
[----:B------:R-:W3:Y:S07]  /*84c0*/  LDSM.16.M88.4 R188, [R232+0x9100] ;  /* 0x00910000e8bc783b */ /* 0x000eee0000000200 */
[-C--:B------:R-:W-:Y:S08]  /*84d0*/  HMMA.16816.F32.BF16 R52, R184, R196.reuse, R52 ;  /* 0x000000c4b834723c */ /* 0x080ff00000041834 */
[C---:B------:R-:W-:Y:S08]  /*84e0*/  HMMA.16816.F32.BF16 R56, R200.reuse, R196, R56 ;  /* 0x000000c4c838723c */ /* 0x040ff00000041838 */
[-C--:B------:R-:W-:Y:S08]  /*84f0*/  HMMA.16816.F32.BF16 R60, R200, R198.reuse, R60 ;  /* 0x000000c6c83c723c */ /* 0x080ff0000004183c */
[C---:B------:R-:W-:Y:S08]  /*8500*/  HMMA.16816.F32.BF16 R64, R184.reuse, R198, R64 ;  /* 0x000000c6b840723c */ /* 0x040ff00000041840 */
[-C--:B-1----:R-:W-:Y:S08]  /*8510*/  HMMA.16816.F32.BF16 R68, R184, R192.reuse, R68 ;  /* 0x000000c0b844723c */ /* 0x082ff00000041844 */
[C---:B------:R-:W-:Y:S08]  /*8520*/  HMMA.16816.F32.BF16 R72, R200.reuse, R192, R72 ;  /* 0x000000c0c848723c */ /* 0x040ff00000041848 */
[-C--:B------:R-:W-:Y:S08]  /*8530*/  HMMA.16816.F32.BF16 R76, R200, R194.reuse, R76 ;  /* 0x000000c2c84c723c */ /* 0x080ff0000004184c */
        /* <DEDUP_REMOVED lines=8> */
[----:B------:R-:W-:Y:S08]  /*85c0*/  HMMA.16816.F32.BF16 R112, R184, R214, R112 ;  /* 0x000000d6b870723c */ /* 0x000ff00000041870 */
[-C--:B--2---:R-:W-:Y:S08]  /*85d0*/  HMMA.16816.F32.BF16 R4, R204, R216.reuse, R4 ;  /* 0x000000d8cc04723c */ /* 0x084ff00000041804 */
[C---:B---3--:R-:W-:Y:S08]  /*85e0*/  HMMA.16816.F32.BF16 R8, R188.reuse, R216, R8 ;  /* 0x000000d8bc08723c */ /* 0x048ff00000041808 */
[-C--:B------:R-:W-:Y:S08]  /*85f0*/  HMMA.16816.F32.BF16 R12, R188, R218.reuse, R12 ;  /* 0x000000dabc0c723c */ /* 0x080ff0000004180c */
[----:B------:R-:W-:Y:S01]  /*8600*/  FMUL.FTZ R4, R4, c[0x0][0x320] ;  /* 0x0000c80004047a20 */ /* 0x000fe20000410000 */
[C---:B------:R-:W-:Y:S03]  /*8610*/  HMMA.16816.F32.BF16 R16, R204.reuse, R218, R16 ;  /* 0x000000dacc10723c */ /* 0x040fe60000041810 */
[----:B------:R-:W-:Y:S01]  /*8620*/  MUFU.TANH R185, R4 ;  /* 0x0000000400b97308 */ /* 0x000fe20000002400 */
[----:B------:R-:W-:Y:S02]  /*8630*/  FMUL.FTZ R5, R5, c[0x0][0x320] ;  /* 0x0000c80005057a20 */ /* 0x000fe40000410000 */
[----:B------:R-:W-:Y:S02]  /*8640*/  FMUL.FTZ R6, R6, c[0x0][0x320] ;  /* 0x0000c80006067a20 */ /* 0x000fe40000410000 */
[----:B------:R-:W-:Y:S04]  /*8650*/  FMUL.FTZ R7, R7, c[0x0][0x320] ;  /* 0x0000c80007077a20 */ /* 0x000fe80000410000 */
[----:B------:R-:W-:Y:S01]  /*8660*/  FMUL.FTZ R8, R8, c[0x0][0x320] ;  /* 0x0000c80008087a20 */ /* 0x000fe20000410000 */
[----:B------:R-:W-:Y:S01]  /*8670*/  MUFU.TANH R197, R5 ;  /* 0x0000000500c57308 */ /* 0x000fe20000002400 */
[----:B------:R-:W-:Y:S02]  /*8680*/  FMUL.FTZ R9, R9, c[0x0][0x320] ;  /* 0x0000c80009097a20 */ /* 0x000fe40000410000 */
[----:B------:R-:W-:Y:S02]  /*8690*/  FMUL.FTZ R10, R10, c[0x0][0x320] ;  /* 0x0000c8000a0a7a20 */ /* 0x000fe40000410000 */
[----:B------:R-:W-:Y:S02]  /*86a0*/  FMUL.FTZ R11, R11, c[0x0][0x320] ;  /* 0x0000c8000b0b7a20 */ /* 0x000fe40000410000 */
[----:B------:R-:W-:Y:S02]  /*86b0*/  FMUL.FTZ R12, R12, c[0x0][0x320] ;  /* 0x0000c8000c0c7a20 */ /* 0x000fe40000410000 */
[----:B------:R-:W-:Y:S01]  /*86c0*/  FMUL.FTZ R13, R13, c[0x0][0x320] ;  /* 0x0000c8000d0d7a20 */ /* 0x000fe20000410000 */
[----:B------:R-:W-:Y:S01]  /*86d0*/  MUFU.TANH R186, R6 ;  /* 0x0000000600ba7308 */ /* 0x000fe20000002400 */
[----:B------:R-:W-:Y:S02]  /*86e0*/  FMUL.FTZ R17, R17, c[0x0][0x320] ;  /* 0x0000c80011117a20 */ /* 0x000fe40000410000 */
[----:B------:R-:W-:Y:S02]  /*86f0*/  FMUL.FTZ R18, R18, c[0x0][0x320] ;  /* 0x0000c80012127a20 */ /* 0x000fe40000410000 */
[----:B------:R-:W-:Y:S02]  /*8700*/  FMUL.FTZ R19, R19, c[0x0][0x320] ;  /* 0x0000c80013137a20 */ /* 0x000fe40000410000 */
[----:B------:R-:W-:Y:S02]  /*8710*/  FMUL.FTZ R14, R14, c[0x0][0x320] ;  /* 0x0000c8000e0e7a20 */ /* 0x000fe40000410000 */
[----:B------:R-:W-:Y:S01]  /*8720*/  FMUL.FTZ R15, R15, c[0x0][0x320] ;  /* 0x0000c8000f0f7a20 */ /* 0x000fe20000410000 */
[----:B------:R1:W-:Y:S01]  /*8730*/  MUFU.TANH R198, R7 ;  /* 0x0000000700c67308 */ /* 0x0003e20000002400 */
[----:B------:R-:W-:Y:S09]  /*8740*/  FMUL.FTZ R16, R16, c[0x0][0x320] ;  /* 0x0000c80010107a20 */ /* 0x000ff20000410000 */
[----:B------:R-:W-:Y:S10]  /*8750*/  MUFU.TANH R196, R8 ;  /* 0x0000000800c47308 */ /* 0x000ff40000002400 */
[----:B------:R-:W-:Y:S01]  /*8760*/  MUFU.TANH R199, R9 ;  /* 0x0000000900c77308 */ /* 0x000fe20000002400 */
[----:B-1----:R-:W1:Y:S09]  /*8770*/  LDSM.16.M88.4 R4, [R228+0x800] ;  /* 0x00080000e404783b */ /* 0x002e720000000200 */
[----:B------:R-:W-:Y:S10]  /*8780*/  MUFU.TANH R187, R10 ;  /* 0x0000000a00bb7308 */ /* 0x000ff40000002400 */
[----:B------:R2:W-:Y:S10]  /*8790*/  MUFU.TANH R200, R11 ;  /* 0x0000000b00c87308 */ /* 0x0005f40000002400 */
[----:B------:R-:W-:Y:S10]  /*87a0*/  MUFU.TANH R194, R12 ;  /* 0x0000000c00c27308 */ /* 0x000ff40000002400 */
[----:B------:R-:W-:Y:S01]  /*87b0*/  MUFU.TANH R192, R13 ;  /* 0x0000000d00c07308 */ /* 0x000fe20000002400 */
[----:B--2---:R-:W2:Y:S01]  /*87c0*/  LDSM.16.M88.4 R8, [R228+0x1000] ;  /* 0x00100000e408783b */ /* 0x004ea20000000200 */
[-C--:B-1----:R-:W-:Y:S08]  /*87d0*/  HMMA.16816.F32.BF16 R20, R204, R4.reuse, R20 ;  /* 0x00000004cc14723c */ /* 0x082ff00000041814 */
[----:B------:R-:W-:Y:S01]  /*87e0*/  MUFU.TANH R195, R14 ;  /* 0x0000000e00c37308 */ /* 0x000fe20000002400 */
[C---:B------:R-:W-:Y:S09]  /*87f0*/  HMMA.16816.F32.BF16 R24, R188.reuse, R4, R24 ;  /* 0x00000004bc18723c */ /* 0x040ff20000041818 */
[----:B------:R-:W-:Y:S01]  /*8800*/  MUFU.TANH R193, R15 ;  /* 0x0000000f00c17308 */ /* 0x000fe20000002400 */
[-C--:B------:R-:W-:Y:S08]  /*8810*/  HMMA.16816.F32.BF16 R28, R188, R6.reuse, R28 ;  /* 0x00000006bc1c723c */ /* 0x080ff0000004181c */
[C---:B------:R-:W-:Y:S01]  /*8820*/  HMMA.16816.F32.BF16 R32, R204.reuse, R6, R32 ;  /* 0x00000006cc20723c */ /* 0x040fe20000041820 */
[----:B------:R-:W-:Y:S01]  /*8830*/  MUFU.TANH R184, R16 ;  /* 0x0000001000b87308 */ /* 0x000fe20000002400 */
[----:B------:R-:W1:Y:S02]  /*8840*/  LDSM.16.M88.4 R4, [R228+0x1800] ;  /* 0x00180000e404783b */ /* 0x000e640000000200 */
[----:B------:R-:W-:Y:S02]  /*8850*/  FMUL.FTZ R20, R20, c[0x0][0x320] ;  /* 0x0000c80014147a20 */ /* 0x000fe40000410000 */
[----:B------:R-:W-:Y:S02]  /*8860*/  FMUL.FTZ R21, R21, c[0x0][0x320] ;  /* 0x0000c80015157a20 */ /* 0x000fe40000410000 */
[----:B------:R-:W-:Y:S03]  /*8870*/  FMUL.FTZ R22, R22, c[0x0][0x320] ;  /* 0x0000c80016167a20 */ /* 0x000fe60000410000 */
[----:B------:R-:W-:Y:S01]  /*8880*/  MUFU.TANH R17, R17 ;  /* 0x0000001100117308 */ /* 0x000fe20000002400 */
[----:B------:R-:W-:Y:S02]  /*8890*/  FMUL.FTZ R23, R23, c[0x0][0x320] ;  /* 0x0000c80017177a20 */ /* 0x000fe40000410000 */
[----:B------:R-:W-:Y:S01]  /*88a0*/  FMUL.FTZ R24, R24, c[0x0][0x320] ;  /* 0x0000c80018187a20 */ /* 0x000fe20000410000 */
[-C--:B--2---:R-:W-:Y:S03]  /*88b0*/  HMMA.16816.F32.BF16 R36, R204, R8.reuse, R36 ;  /* 0x00000008cc24723c */ /* 0x084fe60000041824 */
[----:B------:R-:W-:Y:S02]  /*88c0*/  FMUL.FTZ R25, R25, c[0x0][0x320] ;  /* 0x0000c80019197a20 */ /* 0x000fe40000410000 */
[----:B------:R-:W-:Y:S01]  /*88d0*/  FMUL.FTZ R26, R26, c[0x0][0x320] ;  /* 0x0000c8001a1a7a20 */ /* 0x000fe20000410000 */
[----:B------:R-:W-:Y:S01]  /*88e0*/  MUFU.TANH R18, R18 ;  /* 0x0000001200127308 */ /* 0x000fe20000002400 */
[----:B------:R-:W-:Y:S01]  /*88f0*/  FMUL.FTZ R27, R27, c[0x0][0x320] ;  /* 0x0000c8001b1b7a20 */ /* 0x000fe20000410000 */
[C---:B------:R-:W-:Y:S04]  /*8900*/  HMMA.16816.F32.BF16 R40, R188.reuse, R8, R40 ;  /* 0x00000008bc28723c */ /* 0x040fe80000041828 */
[----:B------:R-:W-:Y:S02]  /*8910*/  FMUL.FTZ R28, R28, c[0x0][0x320] ;  /* 0x0000c8001c1c7a20 */ /* 0x000fe40000410000 */
[----:B------:R-:W-:Y:S02]  /*8920*/  FMUL.FTZ R29, R29, c[0x0][0x320] ;  /* 0x0000c8001d1d7a20 */ /* 0x000fe40000410000 */
[----:B------:R-:W-:Y:S01]  /*8930*/  MUFU.TANH R19, R19 ;  /* 0x0000001300137308 */ /* 0x000fe20000002400 */
[-C--:B------:R-:W-:Y:S03]  /*8940*/  HMMA.16816.F32.BF16 R44, R188, R10.reuse, R44 ;  /* 0x0000000abc2c723c */ /* 0x080fe6000004182c */
[----:B------:R-:W-:Y:S02]  /*8950*/  FMUL.FTZ R30, R30, c[0x0][0x320] ;  /* 0x0000c8001e1e7a20 */ /* 0x000fe40000410000 */
[----:B------:R-:W-:Y:S02]  /*8960*/  FMUL.FTZ R31, R31, c[0x0][0x320] ;  /* 0x0000c8001f1f7a20 */ /* 0x000fe40000410000 */
[----:B------:R-:W-:Y:S01]  /*8970*/  FMUL.FTZ R32, R32, c[0x0][0x320] ;  /* 0x0000c80020207a20 */ /* 0x000fe20000410000 */
[C---:B------:R-:W-:Y:S01]  /*8980*/  HMMA.16816.F32.BF16 R48, R204.reuse, R10, R48 ;  /* 0x0000000acc30723c */ /* 0x040fe20000041830 */
[----:B------:R-:W-:Y:S01]  /*8990*/  MUFU.TANH R20, R20 ;  /* 0x0000001400147308 */ /* 0x000fe20000002400 */
[----:B------:R-:W2:Y:S02]  /*89a0*/  LDSM.16.M88.4 R8, [R228+0x2000] ;  /* 0x00200000e408783b */ /* 0x000ea40000000200 */
[----:B------:R-:W-:Y:S02]  /*89b0*/  FMUL.FTZ R33, R33, c[0x0][0x320] ;  /* 0x0000c80021217a20 */ /* 0x000fe40000410000 */
[----:B------:R-:W-:Y:S02]  /*89c0*/  FMUL.FTZ R34, R34, c[0x0][0x320] ;  /* 0x0000c80022227a20 */ /* 0x000fe40000410000 */
[-C--:B-1----:R-:W-:Y:S03]  /*89d0*/  HMMA.16816.F32.BF16 R52, R204, R4.reuse, R52 ;  /* 0x00000004cc34723c */ /* 0x082fe60000041834 */
[----:B------:R-:W-:Y:S01]  /*89e0*/  MUFU.TANH R21, R21 ;  /* 0x0000001500157308 */ /* 0x000fe20000002400 */
[----:B------:R-:W-:Y:S02]  /*89f0*/  FMUL.FTZ R35, R35, c[0x0][0x320] ;  /* 0x0000c80023237a20 */ /* 0x000fe40000410000 */
[----:B------:R-:W-:Y:S02]  /*8a00*/  FMUL.FTZ R36, R36, c[0x0][0x320] ;  /* 0x0000c80024247a20 */ /* 0x000fe40000410000 */
[C---:B------:R-:W-:Y:S04]  /*8a10*/  HMMA.16816.F32.BF16 R56, R188.reuse, R4, R56 ;  /* 0x00000004bc38723c */ /* 0x040fe80000041838 */
[----:B------:R-:W-:Y:S01]  /*8a20*/  FMUL.FTZ R37, R37, c[0x0][0x320] ;  /* 0x0000c80025257a20 */ /* 0x000fe20000410000 */
[----:B------:R-:W-:Y:S01]  /*8a30*/  MUFU.TANH R22, R22 ;  /* 0x0000001600167308 */ /* 0x000fe20000002400 */
[----:B------:R-:W-:Y:S02]  /*8a40*/  FMUL.FTZ R38, R38, c[0x0][0x320] ;  /* 0x0000c80026267a20 */ /* 0x000fe40000410000 */
[-C--:B------:R-:W-:Y:S04]  /*8a50*/  HMMA.16816.F32.BF16 R60, R188, R6.reuse, R60 ;  /* 0x00000006bc3c723c */ /* 0x080fe8000004183c */
[----:B------:R-:W-:Y:S02]  /*8a60*/  FMUL.FTZ R39, R39, c[0x0][0x320] ;  /* 0x0000c80027277a20 */ /* 0x000fe40000410000 */
[----:B------:R-:W-:Y:S01]  /*8a70*/  FMUL.FTZ R40, R40, c[0x0][0x320] ;  /* 0x0000c80028287a20 */ /* 0x000fe20000410000 */
[----:B------:R-:W-:Y:S01]  /*8a80*/  MUFU.TANH R23, R23 ;  /* 0x0000001700177308 */ /* 0x000fe20000002400 */
[C---:B------:R-:W-:Y:S01]  /*8a90*/  HMMA.16816.F32.BF16 R64, R204.reuse, R6, R64 ;  /* 0x00000006cc40723c */ /* 0x040fe20000041840 */
[----:B------:R-:W1:Y:S03]  /*8aa0*/  LDSM.16.M88.4 R4, [R228+0x2800] ;  /* 0x00280000e404783b */ /* 0x000e660000000200 */
[----:B------:R-:W-:Y:S02]  /*8ab0*/  FMUL.FTZ R41, R41, c[0x0][0x320] ;  /* 0x0000c80029297a20 */ /* 0x000fe40000410000 */
[----:B------:R-:W-:Y:S02]  /*8ac0*/  FMUL.FTZ R42, R42, c[0x0][0x320] ;  /* 0x0000c8002a2a7a20 */ /* 0x000fe40000410000 */
[----:B------:R-:W-:Y:S01]  /*8ad0*/  FMUL.FTZ R43, R43, c[0x0][0x320] ;  /* 0x0000c8002b2b7a20 */ /* 0x000fe20000410000 */
[----:B------:R-:W-:Y:S01]  /*8ae0*/  MUFU.TANH R24, R24 ;  /* 0x0000001800187308 */ /* 0x000fe20000002400 */
[-C--:B--2---:R-:W-:Y:S03]  /*8af0*/  HMMA.16816.F32.BF16 R68, R204, R8.reuse, R68 ;  /* 0x00000008cc44723c */ /* 0x084fe60000041844 */
[----:B------:R-:W-:Y:S02]  /*8b00*/  FMUL.FTZ R44, R44, c[0x0][0x320] ;  /* 0x0000c8002c2c7a20 */ /* 0x000fe40000410000 */
[----:B------:R-:W-:Y:S02]  /*8b10*/  FMUL.FTZ R45, R45, c[0x0][0x320] ;  /* 0x0000c8002d2d7a20 */ /* 0x000fe40000410000 */
[----:B------:R-:W-:Y:S01]  /*8b20*/  FMUL.FTZ R46, R46, c[0x0][0x320] ;  /* 0x0000c8002e2e7a20 */ /* 0x000fe20000410000 */
[C---:B------:R-:W-:Y:S01]  /*8b30*/  HMMA.16816.F32.BF16 R72, R188.reuse, R8, R72 ;  /* 0x00000008bc48723c */ /* 0x040fe20000041848 */
[----:B------:R-:W-:Y:S03]  /*8b40*/  MUFU.TANH R25, R25 ;  /* 0x0000001900197308 */ /* 0x000fe60000002400 */
[----:B------:R-:W-:Y:S02]  /*8b50*/  FMUL.FTZ R47, R47, c[0x0][0x320] ;  /* 0x0000c8002f2f7a20 */ /* 0x000fe40000410000 */
[----:B------:R-:W-:Y:S02]  /*8b60*/  FMUL.FTZ R65, R65, c[0x0][0x320] ;  /* 0x0000c80041417a20 */ /* 0x000fe40000410000 */
[-C--:B------:R-:W-:Y:S03]  /*8b70*/  HMMA.16816.F32.BF16 R76, R188, R10.reuse, R76 ;  /* 0x0000000abc4c723c */ /* 0x080fe6000004184c */
[----:B------:R-:W-:Y:S01]  /*8b80*/  MUFU.TANH R208, R65 ;  /* 0x0000004100d07308 */ /* 0x000fe20000002400 */
[----:B------:R-:W-:Y:S02]  /*8b90*/  FMUL.FTZ R48, R48, c[0x0][0x320] ;  /* 0x0000c80030307a20 */ /* 0x000fe40000410000 */
[----:B------:R-:W-:Y:S02]  /*8ba0*/  FMUL.FTZ R49, R49, c[0x0][0x320] ;  /* 0x0000c80031317a20 */ /* 0x000fe40000410000 */
[C---:B------:R-:W-:Y:S01]  /*8bb0*/  HMMA.16816.F32.BF16 R80, R204.reuse, R10, R80 ;  /* 0x0000000acc50723c */ /* 0x040fe20000041850 */
[----:B------:R-:W2:Y:S01]  /*8bc0*/  LDSM.16.M88.4 R8, [R228+0x3000] ;  /* 0x00300000e408783b */ /* 0x000ea20000000200 */
[----:B------:R-:W-:Y:S04]  /*8bd0*/  DEPBAR.LE SB0, 0x0 ;  /* 0x000080000000791a */ /* 0x000fe80000000000 */
[----:B------:R-:W-:Y:S01]  /*8be0*/  MUFU.TANH R26, R26 ;  /* 0x0000001a001a7308 */ /* 0x000fe20000002400 */
[----:B------:R-:W-:Y:S01]  /*8bf0*/  FMUL.FTZ R50, R50, c[0x0][0x320] ;  /* 0x0000c80032327a20 */ /* 0x000fe20000410000 */
[-C--:B-1----:R-:W-:Y:S01]  /*8c00*/  HMMA.16816.F32.BF16 R84, R204, R4.reuse, R84 ;  /* 0x00000004cc54723c */ /* 0x082fe20000041854 */
[----:B------:R-:W-:Y:S04]  /*8c10*/  BAR.SYNC.DEFER_BLOCKING 0x0 ;  /* 0x0000000000007b1d */ /* 0x000fe80000010000 */
[----:B------:R-:W-:Y:S02]  /*8c20*/  FMUL.FTZ R75, R75, c[0x0][0x320] ;  /* 0x0000c8004b4b7a20 */ /* 0x000fe40000410000 */
[----:B------:R-:W-:Y:S01]  /*8c30*/  FMUL.FTZ R51, R51, c[0x0][0x320] ;  /* 0x0000c80033337a20 */ /* 0x000fe20000410000 */
[----:B------:R-:W-:Y:S01]  /*8c40*/  MUFU.TANH R27, R27 ;  /* 0x0000001b001b7308 */ /* 0x000fe20000002400 */
[C---:B------:R-:W-:Y:S04]  /*8c50*/  HMMA.16816.F32.BF16 R88, R188.reuse, R4, R88 ;  /* 0x00000004bc58723c */ /* 0x040fe80000041858 */
[----:B------:R-:W-:Y:S02]  /*8c60*/  FMUL.FTZ R52, R52, c[0x0][0x320] ;  /* 0x0000c80034347a20 */ /* 0x000fe40000410000 */
[----:B------:R-:W-:Y:S02]  /*8c70*/  FMUL.FTZ R53, R53, c[0x0][0x320] ;  /* 0x0000c80035357a20 */ /* 0x000fe40000410000 */
[-C--:B------:R-:W-:Y:S01]  /*8c80*/  HMMA.16816.F32.BF16 R92, R188, R6.reuse, R92 ;  /* 0x00000006bc5c723c */ /* 0x080fe2000004185c */
[----:B------:R-:W-:Y:S03]  /*8c90*/  MUFU.TANH R65, R75 ;  /* 0x0000004b00417308 */ /* 0x000fe60000002400 */
[----:B------:R-:W-:Y:S02]  /*8ca0*/  FMUL.FTZ R54, R54, c[0x0][0x320] ;  /* 0x0000c80036367a20 */ /* 0x000fe40000410000 */
[----:B------:R-:W-:Y:S02]  /*8cb0*/  FMUL.FTZ R55, R55, c[0x0][0x320] ;  /* 0x0000c80037377a20 */ /* 0x000fe40000410000 */
[----:B------:R-:W-:Y:S01]  /*8cc0*/  FMUL.FTZ R87, R87, c[0x0][0x320] ;  /* 0x0000c80057577a20 */ /* 0x000fe20000410000 */
[C---:B------:R-:W-:Y:S02]  /*8cd0*/  HMMA.16816.F32.BF16 R96, R204.reuse, R6, R96 ;  /* 0x00000006cc60723c */ /* 0x040fe40000041860 */
[----:B------:R-:W-:Y:S02]  /*8ce0*/  MUFU.TANH R28, R28 ;  /* 0x0000001c001c7308 */ /* 0x000fe40000002400 */
[----:B------:R-:W-:Y:S02]  /*8cf0*/  FMUL.FTZ R56, R56, c[0x0][0x320] ;  /* 0x0000c80038387a20 */ /* 0x000fe40000410000 */
[----:B------:R-:W-:Y:S02]  /*8d00*/  FMUL.FTZ R57, R57, c[0x0][0x320] ;  /* 0x0000c80039397a20 */ /* 0x000fe40000410000 */
[-C--:B--2---:R-:W-:Y:S04]  /*8d10*/  HMMA.16816.F32.BF16 R100, R204, R8.reuse, R100 ;  /* 0x00000008cc64723c */ /* 0x084fe80000041864 */
[----:B------:R-:W1:Y:S01]  /*8d20*/  MUFU.TANH R0, R87 ;  /* 0x0000005700007308 */ /* 0x000e620000002400 */
[----:B------:R-:W-:Y:S02]  /*8d30*/  FMUL.FTZ R58, R58, c[0x0][0x320] ;  /* 0x0000c8003a3a7a20 */ /* 0x000fe40000410000 */
[----:B------:R-:W-:Y:S01]  /*8d40*/  FMUL.FTZ R92, R92, c[0x0][0x320] ;  /* 0x0000c8005c5c7a20 */ /* 0x000fe20000410000 */
[C---:B------:R-:W-:Y:S04]  /*8d50*/  HMMA.16816.F32.BF16 R104, R188.reuse, R8, R104 ;  /* 0x00000008bc68723c */ /* 0x040fe80000041868 */
[----:B------:R-:W-:Y:S02]  /*8d60*/  FMUL.FTZ R59, R59, c[0x0][0x320] ;  /* 0x0000c8003b3b7a20 */ /* 0x000fe40000410000 */
[----:B------:R-:W-:Y:S01]  /*8d70*/  MUFU.TANH R29, R29 ;  /* 0x0000001d001d7308 */ /* 0x000fe20000002400 */
[----:B------:R-:W-:Y:S01]  /*8d80*/  FMUL.FTZ R60, R60, c[0x0][0x320] ;  /* 0x0000c8003c3c7a20 */ /* 0x000fe20000410000 */
[-C--:B------:R-:W-:Y:S04]  /*8d90*/  HMMA.16816.F32.BF16 R108, R188, R10.reuse, R108 ;  /* 0x0000000abc6c723c */ /* 0x080fe8000004186c */
[----:B------:R-:W-:Y:S02]  /*8da0*/  FMUL.FTZ R98, R98, c[0x0][0x320] ;  /* 0x0000c80062627a20 */ /* 0x000fe40000410000 */
[----:B------:R-:W-:Y:S02]  /*8db0*/  FMUL.FTZ R99, R99, c[0x0][0x320] ;  /* 0x0000c80063637a20 */ /* 0x000fe40000410000 */
[----:B------:R-:W-:Y:S01]  /*8dc0*/  MUFU.TANH R2, R98 ;  /* 0x0000006200027308 */ /* 0x000fe20000002400 */
[----:B------:R-:W-:Y:S01]  /*8dd0*/  HMMA.16816.F32.BF16 R112, R204, R10, R112 ;  /* 0x0000000acc70723c */ /* 0x000fe20000041870 */
[----:B-1----:R1:W-:Y:S03]  /*8de0*/  STL [R1+0x8], R0 ;  /* 0x0000080001007387 */ /* 0x0023e60000100800 */
[----:B------:R-:W-:Y:S02]  /*8df0*/  FMUL.FTZ R61, R61, c[0x0][0x320] ;  /* 0x0000c8003d3d7a20 */ /* 0x000fe40000410000 */
[----:B------:R-:W-:Y:S02]  /*8e00*/  FMUL.FTZ R62, R62, c[0x0][0x320] ;  /* 0x0000c8003e3e7a20 */ /* 0x000fe40000410000 */
[----:B------:R-:W-:Y:S01]  /*8e10*/  FMUL.FTZ R63, R63, c[0x0][0x320] ;  /* 0x0000c8003f3f7a20 */ /* 0x000fe20000410000 */
[----:B------:R-:W-:Y:S03]  /*8e20*/  MUFU.TANH R30, R30 ;  /* 0x0000001e001e7308 */ /* 0x000fe60000002400 */
        /* <DEDUP_REMOVED lines=10> */
[----:B-1----:R-:W1:Y:S01]  /*8ed0*/  MUFU.TANH R0, R92 ;  /* 0x0000005c00007308 */ /* 0x002e620000002400 */
        /* <DEDUP_REMOVED lines=13> */
[----:B------:R-:W-:Y:S01]  /*8fb0*/  FMUL.FTZ R79, R79, c[0x0][0x320] ;  /* 0x0000c8004f4f7a20 */ /* 0x000fe20000410000 */
[----:B-1----:R1:W-:Y:S01]  /*8fc0*/  STL [R1+0xc], R0 ;  /* 0x00000c0001007387 */ /* 0x0023e20000100800 */
[----:B------:R-:W-:Y:S02]  /*8fd0*/  FMUL.FTZ R80, R80, c[0x0][0x320] ;  /* 0x0000c80050507a20 */ /* 0x000fe40000410000 */
[----:B------:R-:W-:Y:S01]  /*8fe0*/  FMUL.FTZ R81, R81, c[0x0][0x320] ;  /* 0x0000c80051517a20 */ /* 0x000fe20000410000 */
[----:B------:R-:W-:Y:S01]  /*8ff0*/  STL [R1+0x4], R2 ;  /* 0x0000040201007387 */ /* 0x000fe20000100800 */
        /* <DEDUP_REMOVED lines=19> */
[----:B------:R-:W2:Y:S01]  /*9130*/  MUFU.TANH R36, R36 ;  /* 0x0000002400247308 */ /* 0x000ea20000002400 */
[----:B------:R-:W-:Y:S02]  /*9140*/  FMUL.FTZ R105, R105, c[0x0][0x320] ;  /* 0x0000c80069697a20 */ /* 0x000fe40000410000 */
[----:B------:R-:W-:Y:S02]  /*9150*/  FMUL.FTZ R106, R106, c[0x0][0x320] ;  /* 0x0000c8006a6a7a20 */ /* 0x000fe40000410000 */
[----:B------:R-:W-:Y:S02]  /*9160*/  FMUL.FTZ R107, R107, c[0x0][0x320] ;  /* 0x0000c8006b6b7a20 */ /* 0x000fe40000410000 */
[----:B------:R-:W-:Y:S02]  /*9170*/  FMUL.FTZ R108, R108, c[0x0][0x320] ;  /* 0x0000c8006c6c7a20 */ /* 0x000fe40000410000 */
[----:B------:R-:W-:Y:S01]  /*9180*/  FMUL.FTZ R109, R109, c[0x0][0x320] ;  /* 0x0000c8006d6d7a20 */ /* 0x000fe20000410000 */
[----:B------:R-:W3:Y:S01]  /*9190*/  MUFU.TANH R37, R37 ;  /* 0x0000002500257308 */ /* 0x000ee20000002400 */
[----:B------:R-:W-:Y:S01]  /*91a0*/  FMUL.FTZ R114, R114, c[0x0][0x320] ;  /* 0x0000c80072727a20 */ /* 0x000fe20000410000 */
[----:B-1----:R1:W-:Y:S08]  /*91b0*/  STL [R1], R0 ;  /* 0x0000000001007387 */ /* 0x0023f00000100800 */
[----:B------:R-:W4:Y:S10]  /*91c0*/  MUFU.TANH R38, R38 ;  /* 0x0000002600267308 */ /* 0x000f340000002400 */
[----:B------:R-:W2:Y:S01]  /*91d0*/  MUFU.TANH R39, R39 ;  /* 0x0000002700277308 */ /* 0x000ea20000002400 */
[----:B-1----:R-:W-:Y:S09]  /*91e0*/  FMUL.FTZ R0, R111, c[0x0][0x320] ;  /* 0x0000c8006f007a20 */ /* 0x002ff20000410000 */
[----:B------:R-:W1:Y:S10]  /*91f0*/  MUFU.TANH R40, R40 ;  /* 0x0000002800287308 */ /* 0x000e740000002400 */
[----:B------:R-:W1:Y:S10]  /*9200*/  MUFU.TANH R41, R41 ;  /* 0x0000002900297308 */ /* 0x000e740000002400 */
[----:B------:R-:W1:Y:S10]  /*9210*/  MUFU.TANH R42, R42 ;  /* 0x0000002a002a7308 */ /* 0x000e740000002400 */
[----:B------:R-:W1:Y:S10]  /*9220*/  MUFU.TANH R43, R43 ;  /* 0x0000002b002b7308 */ /* 0x000e740000002400 */
[----:B------:R-:W1:Y:S10]  /*9230*/  MUFU.TANH R44, R44 ;  /* 0x0000002c002c7308 */ /* 0x000e740000002400 */
[----:B------:R-:W1:Y:S10]  /*9240*/  MUFU.TANH R45, R45 ;  /* 0x0000002d002d7308 */ /* 0x000e740000002400 */
[----:B------:R1:W1:Y:S10]  /*9250*/  MUFU.TANH R201, R46 ;  /* 0x0000002e00c97308 */ /* 0x0002740000002400 */
[----:B------:R-:W1:Y:S10]  /*9260*/  MUFU.TANH R47, R47 ;  /* 0x0000002f002f7308 */ /* 0x000e740000002400 */
[----:B------:R-:W1:Y:S10]  /*9270*/  MUFU.TANH R48, R48 ;  /* 0x0000003000307308 */ /* 0x000e740000002400 */
[----:B------:R-:W1:Y:S10]  /*9280*/  MUFU.TANH R49, R49 ;  /* 0x0000003100317308 */ /* 0x000e740000002400 */
[----:B------:R-:W1:Y:S10]  /*9290*/  MUFU.TANH R50, R50 ;  /* 0x0000003200327308 */ /* 0x000e740000002400 */
[----:B------:R-:W1:Y:S10]  /*92a0*/  MUFU.TANH R51, R51 ;  /* 0x0000003300337308 */ /* 0x000e740000002400 */
[----:B------:R1:W1:Y:S10]  /*92b0*/  MUFU.TANH R46, R52 ;  /* 0x00000034002e7308 */ /* 0x0002740000002400 */
        /* <DEDUP_REMOVED lines=53> */
[----:B------:R-:W1:Y:S10]  /*9610*/  MUFU.TANH R112, R112 ;  /* 0x0000007000707308 */ /* 0x000e740000002400 */
[----:B------:R-:W1:Y:S10]  /*9620*/  MUFU.TANH R113, R113 ;  /* 0x0000007100717308 */ /* 0x000e740000002400 */
[----:B------:R1:W1:Y:S10]  /*9630*/  MUFU.TANH R104, R114 ;  /* 0x0000007200687308 */ /* 0x0002740000002400 */
[----:B------:R-:W1:Y:S02]  /*9640*/  MUFU.TANH R115, R115 ;  /* 0x0000007300737308 */ /* 0x000e640000002400 */
[----:B-1234-:R-:W-:-:S05]  /*9650*/  @P2 BRA `(.L_x_5) ;  /* 0xffffe0e000002947 */ /* 0x01efca000383ffff */
.L_x_4:
[----:B------:R-:W3:Y:S01]  /*9660*/  LDL.LU R98, [R1+0x8] ;  /* 0x0000080001627983 */ /* 0x000ee20000300800 */
[----:B------:R-:W-:Y:S02]  /*9670*/  FMNMX.FTZ R73, R185, R3, !PT ;  /* 0x00000003b9497209 */ /* 0x000fe40007810000 */
[----:B------:R-:W-:Y:S01]  /*9680*/  FMNMX.FTZ R0, R186, R116, !PT ;  /* 0x00000074ba007209 */ /* 0x000fe20007810000 */
[----:B------:R-:W4:Y:S01]  /*9690*/  LDL.LU R111, [R1+0x4] ;  /* 0x00000400016f7983 */ /* 0x000f220000300800 */
[----:B------:R-:W-:Y:S02]  /*96a0*/  FMNMX.FTZ R73, R197, R73, !PT ;  /* 0x00000049c5497209 */ /* 0x000fe40007810000 */
[----:B------:R-:W-:Y:S01]  /*96b0*/  FMNMX.FTZ R0, R198, R0, !PT ;  /* 0x00000000c6007209 */ /* 0x000fe20007810000 */
[----:B--2---:R-:W2:Y:S01]  /*96c0*/  LDL.LU R103, [R1] ;  /* 0x0000000001677983 */ /* 0x004ea20000300800 */
[----:B------:R-:W-:Y:S02]  /*96d0*/  FMNMX.FTZ R73, R184, R73, !PT ;  /* 0x00000049b8497209 */ /* 0x000fe40007810000 */
[----:B------:R-:W-:Y:S01]  /*96e0*/  FMNMX.FTZ R0, R18, R0, !PT ;  /* 0x0000000012007209 */ /* 0x000fe20007810000 */
[----:B------:R-:W2:Y:S01]  /*96f0*/  LDL.LU R105, [R1+0xc] ;  /* 0x00000c0001697983 */ /* 0x000ea20000300800 */
[----:B------:R-:W-:Y:S02]  /*9700*/  FMNMX.FTZ R73, R17, R73, !PT ;  /* 0x0000004911497209 */ /* 0x000fe40007810000 */
[----:B------:R-:W-:Y:S01]  /*9710*/  FMNMX.FTZ R0, R19, R0, !PT ;  /* 0x0000000013007209 */ /* 0x000fe20007810000 */
[----:B------:R-:W-:Y:S01]  /*9720*/  STL [R1+0x74], R242 ;  /* 0x000074f201007387 */ /* 0x000fe20000100800 */
        /* <DEDUP_REMOVED lines=47> */
[----:B------:R-:W0:Y:S01]  /*9a20*/  LDGDEPBAR ;  /* 0x00000000000079af */ /* 0x000e220000000000 */
[----:B------:R-:W-:Y:S02]  /*9a30*/  FMNMX.FTZ R73, R223, R73, !PT ;  /* 0x00000049df497209 */ /* 0x000fe40007810000 */
[----:B------:R-:W-:Y:S02]  /*9a40*/  FMNMX.FTZ R0, R210, R0, !PT ;  /* 0x00000000d2007209 */ /* 0x000fe40007810000 */
[----:B------:R-:W-:Y:S02]  /*9a50*/  FMNMX.FTZ R2, R41, R2, !PT ;  /* 0x0000000229027209 */ /* 0x000fe40007810000 */
[----:B------:R-:W-:Y:S02]  /*9a60*/  FMNMX.FTZ R73, R213, R73, !PT ;  /* 0x00000049d5497209 */ /* 0x000fe40007810000 */
[----:B------:R-:W-:Y:S02]  /*9a70*/  FMNMX.FTZ R2, R44, R2, !PT ;  /* 0x000000022c027209 */ /* 0x000fe40007810000 */
[----:B------:R-:W-:Y:S02]  /*9a80*/  FMNMX.FTZ R0, R212, R0, !PT ;  /* 0x00000000d4007209 */ /* 0x000fe40007810000 */
[----:B------:R-:W-:Y:S02]  /*9a90*/  MOV R85, R63 ;  /* 0x0000003f00557202 */ /* 0x000fe40000000f00 */
        /* <DEDUP_REMOVED lines=30> */
[----:B------:R-:W-:Y:S02]  /*9c80*/  MOV R92, R52 ;  /* 0x00000034005c7202 */ /* 0x000fe40000000f00 */
[----:B------:R-:W-:Y:S02]  /*9c90*/  MOV R109, R71 ;  /* 0x00000047006d7202 */ /* 0x000fe40000000f00 */
[----:B------:R-:W-:Y:S02]  /*9ca0*/  FMNMX.FTZ R2, R62, R2, !PT ;  /* 0x000000023e027209 */ /* 0x000fe40007810000 */
[----:B------:R-:W-:Y:S02]  /*9cb0*/  FMNMX.FTZ R4, R31, R4, !PT ;  /* 0x000000041f047209 */ /* 0x000fe40007810000 */
[----:B------:R-:W-:Y:S02]  /*9cc0*/  FMNMX.FTZ R73, R113, R73, !PT ;  /* 0x0000004971497209 */ /* 0x000fe40007810000 */
[----:B------:R-:W-:Y:S02]  /*9cd0*/  MOV R90, R54 ;  /* 0x00000036005a7202 */ /* 0x000fe40000000f00 */
[----:B------:R-:W-:Y:S01]  /*9ce0*/  FMNMX.FTZ R2, R92, R2, !PT ;  /* 0x000000025c027209 */ /* 0x000fe20007810000 */
[----:B------:R-:W1:Y:S01]  /*9cf0*/  SHFL.BFLY PT, R5, R73, 0x2, 0x1f ;  /* 0x0c401f0049057f89 */ /* 0x000e6200000e0000 */
[----:B------:R-:W-:Y:S02]  /*9d00*/  FMNMX.FTZ R4, R42, R4, !PT ;  /* 0x000000042a047209 */ /* 0x000fe40007810000 */
[----:B------:R-:W-:Y:S02]  /*9d10*/  MOV R91, R53 ;  /* 0x00000035005b7202 */ /* 0x000fe40000000f00 */
[----:B------:R-:W-:Y:S02]  /*9d20*/  FMNMX.FTZ R2, R90, R2, !PT ;  /* 0x000000025a027209 */ /* 0x000fe40007810000 */
[----:B------:R-:W-:Y:S01]  /*9d30*/  FMNMX.FTZ R4, R43, R4, !PT ;  /* 0x000000042b047209 */ /* 0x000fe20007810000 */
[----:B------:R-:W-:Y:S01]  /*9d40*/  LDSM.16.MT88.4 R52, [R225+0x100] ;  /* 0x00010000e134783b */ /* 0x000fe20000004200 */
[----:B------:R-:W-:Y:S02]  /*9d50*/  FMNMX.FTZ R2, R91, R2, !PT ;  /* 0x000000025b027209 */ /* 0x000fe40007810000 */
[----:B------:R-:W-:Y:S02]  /*9d60*/  FMNMX.FTZ R4, R201, R4, !PT ;  /* 0x00000004c9047209 */ /* 0x000fe40007810000 */
[----:B------:R-:W-:Y:S02]  /*9d70*/  MOV R106, R72 ;  /* 0x00000048006a7202 */ /* 0x000fe40000000f00 */
        /* <DEDUP_REMOVED lines=14> */
[----:B------:R-:W-:Y:S02]  /*9e60*/  MOV R114, R66 ;  /* 0x0000004200727202 */ /* 0x000fe40000000f00 */
[----:B------:R-:W-:Y:S01]  /*9e70*/  ISETP.LT.AND P2, PT, RZ, UR9, PT ;  /* 0x00000009ff007c0c */ /* 0x000fe2000bf41270 */
[----:B------:R-:W-:Y:S01]  /*9e80*/  UIADD3 UR9, UR9, -0x1, URZ ;  /* 0xffffffff09097890 */ /* 0x000fe2000fffe03f */
[----:B--2---:R-:W-:Y:S02]  /*9e90*/  FMNMX.FTZ R2, R105, R2, !PT ;  /* 0x0000000269027209 */ /* 0x004fe40007810000 */
[----:B---3--:R-:W-:Y:S02]  /*9ea0*/  FMNMX.FTZ R0, R98, R0, !PT ;  /* 0x0000000062007209 */ /* 0x008fe40007810000 */
[----:B------:R-:W-:Y:S02]  /*9eb0*/  FMNMX.FTZ R2, R106, R2, !PT ;  /* 0x000000026a027209 */ /* 0x000fe40007810000 */
[----:B----4-:R-:W-:Y:S02]  /*9ec0*/  FMNMX.FTZ R0, R111, R0, !PT ;  /* 0x000000006f007209 */ /* 0x010fe40007810000 */
[----:B------:R-:W-:Y:S02]  /*9ed0*/  FMNMX.FTZ R2, R191, R2, !PT ;  /* 0x00000002bf027209 */ /* 0x000fe40007810000 */
[----:B------:R-:W-:Y:S02]  /*9ee0*/  FMNMX.FTZ R0, R103, R0, !PT ;  /* 0x0000000067007209 */ /* 0x000fe40007810000 */
[----:B------:R-:W-:Y:S02]  /*9ef0*/  FMNMX.FTZ R2, R190, R2, !PT ;  /* 0x00000002be027209 */ /* 0x000fe40007810000 */
[----:B------:R-:W-:Y:S02]  /*9f00*/  FMNMX.FTZ R0, R109, R0, !PT ;  /* 0x000000006d007209 */ /* 0x000fe40007810000 */
[----:B-1----:R-:W-:Y:S02]  /*9f10*/  FMNMX.FTZ R73, R73, R5, !PT ;  /* 0x0000000549497209 */ /* 0x002fe40007810000 */
[----:B------:R-:W-:Y:S02]  /*9f20*/  FMNMX.FTZ R0, R252, R0, !PT ;  /* 0x00000000fc007209 */ /* 0x000fe40007810000 */
[----:B------:R-:W-:Y:S01]  /*9f30*/  FMNMX.FTZ R2, R189, R2, !PT ;  /* 0x00000002bd027209 */ /* 0x000fe20007810000 */
[----:B------:R-:W1:Y:S01]  /*9f40*/  SHFL.BFLY PT, R5, R73, 0x1, 0x1f ;  /* 0x0c201f0049057f89 */ /* 0x000e6200000e0000 */
[----:B------:R-:W-:Y:S02]  /*9f50*/  FMNMX.FTZ R0, R104, R0, !PT ;  /* 0x0000000068007209 */ /* 0x000fe40007810000 */
[----:B------:R-:W-:Y:S02]  /*9f60*/  FMNMX.FTZ R2, R188, R2, !PT ;  /* 0x00000002bc027209 */ /* 0x000fe40007810000 */
[----:B------:R-:W-:Y:S03]  /*9f70*/  FMNMX.FTZ R0, R115, R0, !PT ;  /* 0x0000000073007209 */ /* 0x000fe60007810000 */
[----:B------:R-:W2:Y:S08]  /*9f80*/  SHFL.BFLY PT, R71, R2, 0x2, 0x1f ;  /* 0x0c401f0002477f89 */ /* 0x000eb000000e0000 */
[----:B------:R-:W3:Y:S01]  /*9f90*/  SHFL.BFLY PT, R72, R0, 0x2, 0x1f ;  /* 0x0c401f0000487f89 */ /* 0x000ee200000e0000 */
[----:B-1----:R-:W-:Y:S05]  /*9fa0*/  FMNMX.FTZ R73, R73, R5, !PT ;  /* 0x0000000549497209 */ /* 0x002fea0007810000 */
[----:B------:R-:W-:Y:S01]  /*9fb0*/  FMUL.FTZ R96, R73, c[0x0][0x2d0] ;  /* 0x0000b40049607a20 */ /* 0x000fe20000410000 */
[----:B--2---:R-:W-:Y:S03]  /*9fc0*/  FMNMX.FTZ R71, R2, R71, !PT ;  /* 0x0000004702477209 */ /* 0x004fe60007810000 */
[--C-:B------:R-:W-:Y:S02]  /*9fd0*/  FFMA.FTZ R9, R20, c[0x0][0x2d0], -R96.reuse ;  /* 0x0000b40014097a23 */ /* 0x100fe40000010860 */
[--C-:B------:R-:W-:Y:S02]  /*9fe0*/  FFMA.FTZ R112, R112, c[0x0][0x2d0], -R96.reuse ;  /* 0x0000b40070707a23 */ /* 0x100fe40000010860 */
[----:B------:R1:W-:Y:S01]  /*9ff0*/  MUFU.EX2 R240, R9 ;  /* 0x0000000900f07308 */ /* 0x0003e20000000800 */
[----:B------:R-:W2:Y:S01]  /*a000*/  SHFL.BFLY PT, R6, R71, 0x1, 0x1f ;  /* 0x0c201f0047067f89 */ /* 0x000ea200000e0000 */
[----:B---3--:R-:W-:Y:S02]  /*a010*/  FMNMX.FTZ R72, R0, R72, !PT ;  /* 0x0000004800487209 */ /* 0x008fe40007810000 */
[----:B------:R-:W-:Y:S04]  /*a020*/  FMNMX.FTZ R0, R88, R4, !PT ;  /* 0x0000000458007209 */ /* 0x000fe80007810000 */
[----:B------:R-:W-:Y:S02]  /*a030*/  FMNMX.FTZ R0, R87, R0, !PT ;  /* 0x0000000057007209 */ /* 0x000fe40007810000 */
[----:B------:R-:W-:Y:S01]  /*a040*/  MUFU.EX2 R112, R112 ;  /* 0x0000007000707308 */ /* 0x000fe20000000800 */
[----:B------:R-:W3:Y:S01]  /*a050*/  SHFL.BFLY PT, R4, R72, 0x1, 0x1f ;  /* 0x0c201f0048047f89 */ /* 0x000ee200000e0000 */
[----:B------:R-:W-:Y:S04]  /*a060*/  FMNMX.FTZ R0, R99, R0, !PT ;  /* 0x0000000063007209 */ /* 0x000fe80007810000 */
[----:B------:R-:W-:Y:S04]  /*a070*/  FMNMX.FTZ R0, R100, R0, !PT ;  /* 0x0000000064007209 */ /* 0x000fe80007810000 */
[----:B------:R-:W-:Y:S01]  /*a080*/  FMNMX.FTZ R0, R108, R0, !PT ;  /* 0x000000006c007209 */ /* 0x000fe20007810000 */
[--C-:B-1----:R-:W-:Y:S03]  /*a090*/  FFMA.FTZ R9, R48, c[0x0][0x2d0], -R96.reuse ;  /* 0x0000b40030097a23 */ /* 0x102fe60000010860 */
[----:B------:R-:W-:Y:S01]  /*a0a0*/  FMNMX.FTZ R2, R110, R0, !PT ;  /* 0x000000006e027209 */ /* 0x000fe20007810000 */
[----:B------:R-:W-:Y:S01]  /*a0b0*/  FADD.FTZ R0, -R73, R3 ;  /* 0x0000000349007221 */ /* 0x000fe20000010100 */
[----:B--2---:R-:W-:Y:S01]  /*a0c0*/  FMNMX.FTZ R71, R71, R6, !PT ;  /* 0x0000000647477209 */ /* 0x004fe20007810000 */
[----:B------:R-:W-:Y:S01]  /*a0d0*/  MUFU.EX2 R82, R9 ;  /* 0x0000000900527308 */ /* 0x000fe20000000800 */
[----:B------:R-:W-:Y:S01]  /*a0e0*/  FMNMX.FTZ R3, R114, R2, !PT ;  /* 0x0000000272037209 */ /* 0x000fe20007810000 */
[----:B------:R-:W-:Y:S02]  /*a0f0*/  FMUL.FTZ R2, R0, c[0x0][0x2d0] ;  /* 0x0000b40000027a20 */ /* 0x000fe40000410000 */
[--C-:B------:R-:W-:Y:S01]  /*a100*/  FFMA.FTZ R6, R33, c[0x0][0x2d0], -R96.reuse ;  /* 0x0000b40021067a23 */ /* 0x100fe20000010860 */
[----:B------:R-:W-:Y:S01]  /*a110*/  FMNMX.FTZ R0, R60, R3, !PT ;  /* 0x000000033c007209 */ /* 0x000fe20007810000 */
[--C-:B------:R-:W-:Y:S01]  /*a120*/  FFMA.FTZ R48, R46, c[0x0][0x2d0], -R96.reuse ;  /* 0x0000b4002e307a23 */ /* 0x100fe20000010860 */
[----:B---3--:R-:W-:Y:S01]  /*a130*/  FMNMX.FTZ R72, R72, R4, !PT ;  /* 0x0000000448487209 */ /* 0x008fe20007810000 */
[----:B------:R-:W-:Y:S01]  /*a140*/  FFMA.FTZ R4, R185, c[0x0][0x2d0], -R96 ;  /* 0x0000b400b9047a23 */ /* 0x000fe20000010860 */
[----:B------:R-:W-:Y:S01]  /*a150*/  FMNMX.FTZ R0, R75, R0, !PT ;  /* 0x000000004b007209 */ /* 0x000fe20007810000 */
[----:B------:R1:W2:Y:S01]  /*a160*/  MUFU.EX2 R70, R2 ;  /* 0x0000000200467308 */ /* 0x0002a20000000800 */
[----:B------:R-:W-:Y:S02]  /*a170*/  FMUL.FTZ R107, R71, c[0x0][0x2d0] ;  /* 0x0000b400476b7a20 */ /* 0x000fe40000410000 */
[----:B------:R-:W-:Y:S01]  /*a180*/  FMNMX.FTZ R0, R74, R0, !PT ;  /* 0x000000004a007209 */ /* 0x000fe20007810000 */
[----:B------:R-:W-:Y:S02]  /*a190*/  FMUL.FTZ R102, R72, c[0x0][0x2d0] ;  /* 0x0000b40048667a20 */ /* 0x000fe40000410000 */
[--C-:B------:R-:W-:Y:S02]  /*a1a0*/  FFMA.FTZ R16, R40, c[0x0][0x2d0], -R107.reuse ;  /* 0x0000b40028107a23 */ /* 0x100fe4000001086b */
[----:B------:R-:W3:Y:S01]  /*a1b0*/  SHFL.BFLY PT, R3, R0, 0x2, 0x1f ;  /* 0x0c401f0000037f89 */ /* 0x000ee200000e0000 */
[--C-:B------:R-:W-:Y:S01]  /*a1c0*/  FFMA.FTZ R5, R22, c[0x0][0x2d0], -R102.reuse ;  /* 0x0000b40016057a23 */ /* 0x100fe20000010866 */
[----:B------:R-:W4:Y:S01]  /*a1d0*/  MUFU.EX2 R8, R4 ;  /* 0x0000000400087308 */ /* 0x000f220000000800 */
[--C-:B------:R-:W-:Y:S02]  /*a1e0*/  FFMA.FTZ R103, R103, c[0x0][0x2d0], -R102.reuse ;  /* 0x0000b40067677a23 */ /* 0x100fe40000010866 */
[--C-:B------:R-:W-:Y:S02]  /*a1f0*/  FFMA.FTZ R109, R109, c[0x0][0x2d0], -R102.reuse ;  /* 0x0000b4006d6d7a23 */ /* 0x100fe40000010866 */
[----:B------:R-:W-:Y:S02]  /*a200*/  FFMA.FTZ R115, R115, c[0x0][0x2d0], -R102 ;  /* 0x0000b40073737a23 */ /* 0x000fe40000010866 */
[--C-:B------:R-:W-:Y:S02]  /*a210*/  FFMA.FTZ R105, R105, c[0x0][0x2d0], -R107.reuse ;  /* 0x0000b40069697a23 */ /* 0x100fe4000001086b */
[--C-:B------:R-:W-:Y:S01]  /*a220*/  FFMA.FTZ R106, R106, c[0x0][0x2d0], -R107.reuse ;  /* 0x0000b4006a6a7a23 */ /* 0x100fe2000001086b */
[----:B------:R4:W-:Y:S01]  /*a230*/  MUFU.EX2 R228, R6 ;  /* 0x0000000600e47308 */ /* 0x0009e20000000800 */
[----:B-1----:R-:W-:Y:S01]  /*a240*/  FADD.FTZ R2, -R72, R116 ;  /* 0x0000007448027221 */ /* 0x002fe20000010100 */
[----:B------:R-:W-:Y:S01]  /*a250*/  MOV R116, R60 ;  /* 0x0000003c00747202 */ /* 0x000fe20000000f00 */
[----:B--2---:R-:W-:Y:S02]  /*a260*/  FMUL.FTZ R33, R70, R149 ;  /* 0x0000009546217220 */ /* 0x004fe40000410000 */
[----:B------:R-:W-:Y:S05]  /*a270*/  FMUL.FTZ R2, R2, c[0x0][0x2d0] ;  /* 0x0000b40002027a20 */ /* 0x000fea0000410000 */
[----:B------:R1:W-:Y:S01]  /*a280*/  MUFU.EX2 R239, R5 ;  /* 0x0000000500ef7308 */ /* 0x0003e20000000800 */
[----:B------:R-:W-:Y:S01]  /*a290*/  FFMA.FTZ R60, R211, c[0x0][0x2d0], -R102 ;  /* 0x0000b400d33c7a23 */ /* 0x000fe20000010866 */
[----:B---3--:R-:W-:Y:S01]  /*a2a0*/  FMNMX.FTZ R0, R0, R3, !PT ;  /* 0x0000000300007209 */ /* 0x008fe20007810000 */
[--C-:B------:R-:W-:Y:S02]  /*a2b0*/  FFMA.FTZ R3, R17, c[0x0][0x2d0], -R96.reuse ;  /* 0x0000b40011037a23 */ /* 0x100fe40000010860 */
[----:B------:R-:W-:Y:S05]  /*a2c0*/  FMUL.FTZ R17, R70, R133 ;  /* 0x0000008546117220 */ /* 0x000fea0000410000 */
[----:B------:R2:W3:Y:S01]  /*a2d0*/  MUFU.EX2 R69, R2 ;  /* 0x0000000200457308 */ /* 0x0004e20000000800 */
[----:B----4-:R-:W-:Y:S09]  /*a2e0*/  FFMA.FTZ R6, R36, c[0x0][0x2d0], -R96 ;  /* 0x0000b40024067a23 */ /* 0x010ff20000010860 */
[----:B------:R4:W-:Y:S01]  /*a2f0*/  MUFU.EX2 R11, R3 ;  /* 0x00000003000b7308 */ /* 0x0009e20000000800 */
[----:B-1----:R-:W-:Y:S09]  /*a300*/  FFMA.FTZ R5, R28, c[0x0][0x2d0], -R107 ;  /* 0x0000b4001c057a23 */ /* 0x002ff2000001086b */
[----:B------:R3:W-:Y:S01]  /*a310*/  MUFU.EX2 R83, R6 ;  /* 0x0000000600537308 */ /* 0x0007e20000000800 */
[----:B--2---:R-:W-:Y:S04]  /*a320*/  FADD.FTZ R2, -R71, R117 ;  /* 0x0000007547027221 */ /* 0x004fe80000010100 */
[----:B------:R-:W-:Y:S05]  /*a330*/  FMUL.FTZ R2, R2, c[0x0][0x2d0] ;  /* 0x0000b40002027a20 */ /* 0x000fea0000410000 */
[----:B------:R1:W-:Y:S01]  /*a340*/  MUFU.EX2 R230, R5 ;  /* 0x0000000500e67308 */ /* 0x0003e20000000800 */
[----:B----4-:R-:W-:Y:S01]  /*a350*/  FFMA.FTZ R3, R186, c[0x0][0x2d0], -R102 ;  /* 0x0000b400ba037a23 */ /* 0x010fe20000010866 */
[----:B------:R-:W-:Y:S01]  /*a360*/  MOV R186, R8 ;  /* 0x0000000800ba7202 */ /* 0x000fe20000000f00 */
[--C-:B------:R-:W-:Y:S07]  /*a370*/  FFMA.FTZ R8, R21, c[0x0][0x2d0], -R96.reuse ;  /* 0x0000b40015087a23 */ /* 0x100fee0000010860 */
[----:B------:R2:W4:Y:S01]  /*a380*/  MUFU.EX2 R68, R2 ;  /* 0x0000000200447308 */ /* 0x0005220000000800 */
[----:B---3--:R-:W-:Y:S09]  /*a390*/  FMUL.FTZ R6, R69, R126 ;  /* 0x0000007e45067220 */ /* 0x008ff20000410000 */
[----:B------:R3:W-:Y:S01]  /*a3a0*/  MUFU.EX2 R206, R3 ;  /* 0x0000000300ce7308 */ /* 0x0007e20000000800 */
[----:B-1----:R-:W-:Y:S09]  /*a3b0*/  FMUL.FTZ R5, R70, R125 ;  /* 0x0000007d46057220 */ /* 0x002ff20000410000 */
[----:B------:R1:W-:Y:S01]  /*a3c0*/  MUFU.EX2 R236, R8 ;  /* 0x0000000800ec7308 */ /* 0x0003e20000000800 */
[----:B--2---:R-:W-:Y:S01]  /*a3d0*/  FFMA.FTZ R2, R197, c[0x0][0x2d0], -R96 ;  /* 0x0000b400c5027a23 */ /* 0x004fe20000010860 */
[----:B------:R-:W-:Y:S01]  /*a3e0*/  MOV R197, R91 ;  /* 0x0000005b00c57202 */ /* 0x000fe20000000f00 */
[----:B----4-:R-:W-:Y:S07]  /*a3f0*/  FMUL.FTZ R9, R68, R121 ;  /* 0x0000007944097220 */ /* 0x010fee0000410000 */
[----:B------:R2:W-:Y:S01]  /*a400*/  MUFU.EX2 R7, R2 ;  /* 0x0000000200077308 */ /* 0x0005e20000000800 */
[----:B---3--:R-:W-:Y:S01]  /*a410*/  FFMA.FTZ R3, R198, c[0x0][0x2d0], -R102 ;  /* 0x0000b400c6037a23 */ /* 0x008fe20000010866 */
[----:B------:R-:W-:Y:S08]  /*a420*/  MOV R198, R81 ;  /* 0x0000005100c67202 */ /* 0x000ff00000000f00 */
[----:B------:R3:W4:Y:S01]  /*a430*/  MUFU.EX2 R28, R16 ;  /* 0x00000010001c7308 */ /* 0x0007220000000800 */
[----:B-1----:R-:W-:Y:S09]  /*a440*/  FMUL.FTZ R8, R68, R120 ;  /* 0x0000007844087220 */ /* 0x002ff20000410000 */
[----:B------:R1:W-:Y:S01]  /*a450*/  MUFU.EX2 R121, R48 ;  /* 0x0000003000797308 */ /* 0x0003e20000000800 */
[----:B--2---:R-:W-:Y:S09]  /*a460*/  FFMA.FTZ R2, R184, c[0x0][0x2d0], -R96 ;  /* 0x0000b400b8027a23 */ /* 0x004ff20000010860 */
[----:B------:R2:W2:Y:S01]  /*a470*/  MUFU.EX2 R184, R3 ;  /* 0x0000000300b87308 */ /* 0x0004a20000000800 */
[C---:B---3--:R-:W-:Y:S01]  /*a480*/  FMUL.FTZ R16, R70.reuse, R132 ;  /* 0x0000008446107220 */ /* 0x048fe20000410000 */
[----:B----4-:R-:W-:Y:S08]  /*a490*/  MOV R133, R28 ;  /* 0x0000001c00857202 */ /* 0x010ff00000000f00 */
[----:B------:R3:W-:Y:S01]  /*a4a0*/  MUFU.EX2 R117, R2 ;  /* 0x0000000200757308 */ /* 0x0007e20000000800 */
[----:B-1----:R-:W-:Y:S09]  /*a4b0*/  FMUL.FTZ R48, R70, R164 ;  /* 0x000000a446307220 */ /* 0x002ff20000410000 */
[----:B------:R-:W-:Y:S01]  /*a4c0*/  MUFU.EX2 R105, R105 ;  /* 0x0000006900697308 */ /* 0x000fe20000000800 */
[--C-:B--2---:R-:W-:Y:S01]  /*a4d0*/  FFMA.FTZ R3, R18, c[0x0][0x2d0], -R102.reuse ;  /* 0x0000b40012037a23 */ /* 0x104fe20000010866 */
[----:B------:R-:W-:Y:S01]  /*a4e0*/  F2FP.BF16.PACK_AB R77, R184, R206 ;  /* 0x000000ceb84d723e */ /* 0x000fe200000010ff */
[----:B------:R-:W-:Y:S07]  /*a4f0*/  FMUL.FTZ R18, R69, R134 ;  /* 0x0000008645127220 */ /* 0x000fee0000410000 */
[----:B------:R1:W-:Y:S01]  /*a500*/  MUFU.EX2 R185, R3 ;  /* 0x0000000300b97308 */ /* 0x0003e20000000800 */
[----:B---3--:R-:W2:Y:S09]  /*a510*/  SHFL.BFLY PT, R2, R0, 0x1, 0x1f ;  /* 0x0c201f0000027f89 */ /* 0x008eb200000e0000 */
[----:B------:R-:W-:Y:S10]  /*a520*/  MUFU.EX2 R106, R106 ;  /* 0x0000006a006a7308 */ /* 0x000ff40000000800 */
[----:B------:R-:W-:Y:S01]  /*a530*/  MUFU.EX2 R109, R109 ;  /* 0x0000006d006d7308 */ /* 0x000fe20000000800 */
[--C-:B-1----:R-:W-:Y:S01]  /*a540*/  FFMA.FTZ R3, R196, c[0x0][0x2d0], -R107.reuse ;  /* 0x0000b400c4037a23 */ /* 0x102fe2000001086b */
[----:B------:R-:W-:Y:S02]  /*a550*/  MOV R196, R59 ;  /* 0x0000003b00c47202 */ /* 0x000fe40000000f00 */
[----:B--2---:R-:W-:Y:S01]  /*a560*/  FMNMX.FTZ R2, R0, R2, !PT ;  /* 0x0000000200027209 */ /* 0x004fe20007810000 */
[----:B------:R-:W-:Y:S05]  /*a570*/  FFMA.FTZ R0, R19, c[0x0][0x2d0], -R102 ;  /* 0x0000b40013007a23 */ /* 0x000fea0000010866 */
[----:B------:R1:W-:Y:S01]  /*a580*/  MUFU.EX2 R205, R3 ;  /* 0x0000000300cd7308 */ /* 0x0003e20000000800 */
[----:B------:R-:W-:Y:S01]  /*a590*/  FMUL.FTZ R19, R69, R135 ;  /* 0x0000008745137220 */ /* 0x000fe20000410000 */
[----:B------:R-:W-:Y:S08]  /*a5a0*/  MOV R135, R82 ;  /* 0x0000005200877202 */ /* 0x000ff00000000f00 */
[----:B------:R2:W3:Y:S10]  /*a5b0*/  MUFU.EX2 R12, R0 ;  /* 0x00000000000c7308 */ /* 0x0004f40000000800 */
[----:B------:R-:W-:Y:S01]  /*a5c0*/  MUFU.EX2 R115, R115 ;  /* 0x0000007300737308 */ /* 0x000fe20000000800 */
[--C-:B-1----:R-:W-:Y:S01]  /*a5d0*/  FFMA.FTZ R3, R199, c[0x0][0x2d0], -R107.reuse ;  /* 0x0000b400c7037a23 */ /* 0x102fe2000001086b */
[----:B------:R-:W-:Y:S01]  /*a5e0*/  MOV R199, R61 ;  /* 0x0000003d00c77202 */ /* 0x000fe20000000f00 */
[----:B------:R-:W-:Y:S07]  /*a5f0*/  FMUL.FTZ R61, R68, R177 ;  /* 0x000000b1443d7220 */ /* 0x000fee0000410000 */
[----:B------:R1:W4:Y:S01]  /*a600*/  MUFU.EX2 R207, R3 ;  /* 0x0000000300cf7308 */ /* 0x0003220000000800 */
[----:B--2---:R-:W-:Y:S01]  /*a610*/  FADD.FTZ R0, -R2, R118 ;  /* 0x0000007602007221 */ /* 0x004fe20000010100 */
[----:B------:R-:W-:Y:S01]  /*a620*/  MOV R118, R7 ;  /* 0x0000000700767202 */ /* 0x000fe20000000f00 */
[----:B------:R-:W-:Y:S01]  /*a630*/  FFMA.FTZ R7, R32, c[0x0][0x2d0], -R96 ;  /* 0x0000b40020077a23 */ /* 0x000fe20000010860 */
[----:B---3--:R-:W-:Y:S01]  /*a640*/  MOV R126, R12 ;  /* 0x0000000c007e7202 */ /* 0x008fe20000000f00 */
[----:B------:R-:W-:Y:S01]  /*a650*/  FMUL.FTZ R0, R0, c[0x0][0x2d0] ;  /* 0x0000b40000007a20 */ /* 0x000fe20000410000 */
[----:B------:R-:W-:Y:S04]  /*a660*/  F2FP.BF16.PACK_AB R76, R118, R186 ;  /* 0x000000ba764c723e */ /* 0x000fe800000010ff */
[----:B------:R2:W-:Y:S01]  /*a670*/  MUFU.EX2 R232, R7 ;  /* 0x0000000700e87308 */ /* 0x0005e20000000800 */
[----:B------:R-:W-:Y:S01]  /*a680*/  F2FP.BF16.PACK_AB R79, R126, R185 ;  /* 0x000000b97e4f723e */ /* 0x000fe200000010ff */
[--C-:B------:R-:W-:Y:S02]  /*a690*/  FFMA.FTZ R12, R51, c[0x0][0x2d0], -R102.reuse ;  /* 0x0000b400330c7a23 */ /* 0x100fe40000010866 */
[--C-:B------:R-:W-:Y:S02]  /*a6a0*/  FFMA.FTZ R32, R44, c[0x0][0x2d0], -R107.reuse ;  /* 0x0000b4002c207a23 */ /* 0x100fe4000001086b */
[----:B------:R-:W-:Y:S04]  /*a6b0*/  FMUL.FTZ R51, R69, R167 ;  /* 0x000000a745337220 */ /* 0x000fe80000410000 */
[----:B------:R-:W3:Y:S01]  /*a6c0*/  MUFU.EX2 R0, R0 ;  /* 0x0000000000007308 */ /* 0x000ee20000000800 */
[--C-:B-1----:R-:W-:Y:S01]  /*a6d0*/  FFMA.FTZ R3, R194, c[0x0][0x2d0], -R107.reuse ;  /* 0x0000b400c2037a23 */ /* 0x102fe2000001086b */
[----:B----4-:R-:W-:Y:S02]  /*a6e0*/  F2FP.BF16.PACK_AB R64, R207, R205 ;  /* 0x000000cdcf40723e */ /* 0x010fe400000010ff */
[----:B------:R-:W-:Y:S06]  /*a6f0*/  MOV R194, R62 ;  /* 0x0000003e00c27202 */ /* 0x000fec0000000f00 */
[----:B------:R1:W4:Y:S01]  /*a700*/  MUFU.EX2 R10, R3 ;  /* 0x00000003000a7308 */ /* 0x0003220000000800 */
[----:B--2---:R-:W-:Y:S01]  /*a710*/  FMUL.FTZ R7, R69, R127 ;  /* 0x0000007f45077220 */ /* 0x004fe20000410000 */
[----:B------:R-:W-:Y:S04]  /*a720*/  MOV R127, R11 ;  /* 0x0000000b007f7202 */ /* 0x000fe80000000f00 */
[----:B------:R-:W-:Y:S01]  /*a730*/  F2FP.BF16.PACK_AB R78, R127, R117 ;  /* 0x000000757f4e723e */ /* 0x000fe200000010ff */
[C---:B---3--:R-:W-:Y:S02]  /*a740*/  FMUL.FTZ R11, R0.reuse, R123 ;  /* 0x0000007b000b7220 */ /* 0x048fe40000410000 */
[C---:B------:R-:W-:Y:S01]  /*a750*/  FMUL.FTZ R15, R0.reuse, R131 ;  /* 0x00000083000f7220 */ /* 0x040fe20000410000 */
[----:B------:R-:W-:Y:S01]  /*a760*/  MOV R131, R83 ;  /* 0x0000005300837202 */ /* 0x000fe20000000f00 */
[C---:B------:R-:W-:Y:S02]  /*a770*/  FMUL.FTZ R46, R0.reuse, R162 ;  /* 0x000000a2002e7220 */ /* 0x040fe40000410000 */
[C---:B------:R-:W-:Y:S02]  /*a780*/  FMUL.FTZ R59, R0.reuse, R175 ;  /* 0x000000af003b7220 */ /* 0x040fe40000410000 */
[----:B------:R-:W-:Y:S02]  /*a790*/  FMUL.FTZ R62, R0, R178 ;  /* 0x000000b2003e7220 */ /* 0x000fe40000410000 */
[----:B-1----:R-:W-:Y:S01]  /*a7a0*/  FFMA.FTZ R3, R192, c[0x0][0x2d0], -R107 ;  /* 0x0000b400c0037a23 */ /* 0x002fe2000001086b */
[----:B----4-:R-:W-:Y:S01]  /*a7b0*/  MOV R120, R10 ;  /* 0x0000000a00787202 */ /* 0x010fe20000000f00 */
[----:B------:R-:W-:Y:S01]  /*a7c0*/  FMUL.FTZ R10, R0, R122 ;  /* 0x0000007a000a7220 */ /* 0x000fe20000410000 */
[----:B------:R-:W-:Y:S01]  /*a7d0*/  MOV R192, R92 ;  /* 0x0000005c00c07202 */ /* 0x000fe20000000f00 */
[----:B------:R1:W2:Y:S01]  /*a7e0*/  MUFU.EX2 R13, R3 ;  /* 0x00000003000d7308 */ /* 0x0002a20000000800 */
[--C-:B------:R-:W-:Y:S09]  /*a7f0*/  FFMA.FTZ R92, R212, c[0x0][0x2d0], -R102.reuse ;  /* 0x0000b400d45c7a23 */ /* 0x100ff20000010866 */
[----:B------:R3:W-:Y:S01]  /*a800*/  MUFU.EX2 R122, R60 ;  /* 0x0000003c007a7308 */ /* 0x0007e20000000800 */
[----:B-1----:R-:W-:Y:S01]  /*a810*/  FMUL.FTZ R3, R2, c[0x0][0x2d0] ;  /* 0x0000b40002037a20 */ /* 0x002fe20000410000 */
[----:B--2---:R-:W-:Y:S01]  /*a820*/  MOV R125, R13 ;  /* 0x0000000d007d7202 */ /* 0x004fe20000000f00 */
[----:B------:R-:W-:Y:S01]  /*a830*/  FMUL.FTZ R13, R68, R129 ;  /* 0x00000081440d7220 */ /* 0x000fe20000410000 */
[----:B------:R-:W-:Y:S01]  /*a840*/  MOV R129, R85 ;  /* 0x0000005500817202 */ /* 0x000fe20000000f00 */
[--C-:B------:R-:W-:Y:S01]  /*a850*/  FFMA.FTZ R4, R187, c[0x0][0x2d0], -R3.reuse ;  /* 0x0000b400bb047a23 */ /* 0x100fe20000010803 */
[----:B------:R-:W-:Y:S01]  /*a860*/  F2FP.BF16.PACK_AB R66, R125, R120 ;  /* 0x000000787d42723e */ /* 0x000fe200000010ff */
[--C-:B------:R-:W-:Y:S01]  /*a870*/  FFMA.FTZ R28, R43, c[0x0][0x2d0], -R3.reuse ;  /* 0x0000b4002b1c7a23 */ /* 0x100fe20000010803 */
[----:B------:R-:W-:Y:S02]  /*a880*/  MOV R187, R90 ;  /* 0x0000005a00bb7202 */ /* 0x000fe40000000f00 */
[----:B------:R1:W-:Y:S01]  /*a890*/  MUFU.EX2 R204, R4 ;  /* 0x0000000400cc7308 */ /* 0x0003e20000000800 */
[--C-:B------:R-:W-:Y:S02]  /*a8a0*/  FFMA.FTZ R40, R201, c[0x0][0x2d0], -R3.reuse ;  /* 0x0000b400c9287a23 */ /* 0x100fe40000010803 */
[--C-:B------:R-:W-:Y:S02]  /*a8b0*/  FFMA.FTZ R44, R47, c[0x0][0x2d0], -R3.reuse ;  /* 0x0000b4002f2c7a23 */ /* 0x100fe40000010803 */
[C---:B------:R-:W-:Y:S02]  /*a8c0*/  FMUL.FTZ R43, R0.reuse, R159 ;  /* 0x0000009f002b7220 */ /* 0x040fe40000410000 */
[----:B------:R-:W-:Y:S02]  /*a8d0*/  FMUL.FTZ R47, R0, R163 ;  /* 0x000000a3002f7220 */ /* 0x000fe40000410000 */
[----:B---3--:R-:W-:Y:S01]  /*a8e0*/  FMUL.FTZ R60, R68, R176 ;  /* 0x000000b0443c7220 */ /* 0x008fe20000410000 */
[----:B------:R2:W-:Y:S01]  /*a8f0*/  MUFU.EX2 R134, R28 ;  /* 0x0000001c00867308 */ /* 0x0005e20000000800 */
[--C-:B------:R-:W-:Y:S02]  /*a900*/  FFMA.FTZ R75, R75, c[0x0][0x2d0], -R3.reuse ;  /* 0x0000b4004b4b7a23 */ /* 0x100fe40000010803 */
[--C-:B-1----:R-:W-:Y:S01]  /*a910*/  FFMA.FTZ R4, R200, c[0x0][0x2d0], -R3.reuse ;  /* 0x0000b400c8047a23 */ /* 0x102fe20000010803 */
[----:B------:R-:W-:Y:S06]  /*a920*/  MOV R200, R89 ;  /* 0x0000005900c87202 */ /* 0x000fec0000000f00 */
[----:B------:R1:W3:Y:S01]  /*a930*/  MUFU.EX2 R242, R4 ;  /* 0x0000000400f27308 */ /* 0x0002e20000000800 */
[----:B--2---:R-:W-:Y:S09]  /*a940*/  FMUL.FTZ R28, R68, R144 ;  /* 0x00000090441c7220 */ /* 0x004ff20000410000 */
[----:B------:R2:W-:Y:S01]  /*a950*/  MUFU.EX2 R144, R40 ;  /* 0x0000002800907308 */ /* 0x0005e20000000800 */
[--C-:B-1----:R-:W-:Y:S01]  /*a960*/  FFMA.FTZ R4, R195, c[0x0][0x2d0], -R3.reuse ;  /* 0x0000b400c3047a23 */ /* 0x102fe20000010803 */
[----:B---3--:R-:W-:Y:S02]  /*a970*/  F2FP.BF16.PACK_AB R65, R242, R204 ;  /* 0x000000ccf241723e */ /* 0x008fe400000010ff */
[----:B------:R-:W-:Y:S06]  /*a980*/  MOV R195, R88 ;  /* 0x0000005800c37202 */ /* 0x000fec0000000f00 */
[----:B------:R1:W-:Y:S01]  /*a990*/  MUFU.EX2 R241, R4 ;  /* 0x0000000400f17308 */ /* 0x0003e20000000800 */
[----:B------:R-:W-:Y:S01]  /*a9a0*/  LDSM.16.MT88.4 R88, [R227+0x900] ;  /* 0x00090000e358783b */ /* 0x000fe20000004200 */
[----:B--2---:R-:W-:Y:S02]  /*a9b0*/  FMUL.FTZ R40, R68, R156 ;  /* 0x0000009c44287220 */ /* 0x004fe40000410000 */
[----:B-1----:R-:W-:Y:S01]  /*a9c0*/  FFMA.FTZ R4, R193, c[0x0][0x2d0], -R3 ;  /* 0x0000b400c1047a23 */ /* 0x002fe20000010803 */
[----:B------:R-:W-:Y:S05]  /*a9d0*/  MOV R193, R87 ;  /* 0x0000005700c17202 */ /* 0x000fea0000000f00 */
[----:B------:R1:W-:Y:S02]  /*a9e0*/  MUFU.EX2 R14, R4 ;  /* 0x00000004000e7308 */ /* 0x0003e40000000800 */
[--C-:B-1----:R-:W-:Y:S02]  /*a9f0*/  FFMA.FTZ R4, R23, c[0x0][0x2d0], -R102.reuse ;  /* 0x0000b40017047a23 */ /* 0x102fe40000010866 */
[----:B------:R-:W1:Y:S06]  /*aa00*/  LDSM.16.MT88.4 R20, [R224+0x100] ;  /* 0x00010000e014783b */ /* 0x000e6c0000004200 */
[----:B------:R2:W-:Y:S02]  /*aa10*/  MUFU.EX2 R235, R4 ;  /* 0x0000000400eb7308 */ /* 0x0005e40000000800 */
[--C-:B--2---:R-:W-:Y:S02]  /*aa20*/  FFMA.FTZ R4, R34, c[0x0][0x2d0], -R102.reuse ;  /* 0x0000b40022047a23 */ /* 0x104fe40000010866 */
[----:B------:R-:W-:Y:S06]  /*aa30*/  FMUL.FTZ R34, R69, R150 ;  /* 0x0000009645227220 */ /* 0x000fec0000410000 */
[----:B------:R2:W-:Y:S02]  /*aa40*/  MUFU.EX2 R231, R4 ;  /* 0x0000000400e77308 */ /* 0x0005e40000000800 */
[----:B--2---:R-:W-:Y:S02]  /*aa50*/  FFMA.FTZ R4, R35, c[0x0][0x2d0], -R102 ;  /* 0x0000b40023047a23 */ /* 0x004fe40000010866 */
[----:B------:R-:W-:Y:S06]  /*aa60*/  FMUL.FTZ R35, R69, R151 ;  /* 0x0000009745237220 */ /* 0x000fec0000410000 */
[----:B------:R2:W-:Y:S02]  /*aa70*/  MUFU.EX2 R119, R4 ;  /* 0x0000000400777308 */ /* 0x0005e40000000800 */
[----:B--2---:R-:W-:Y:S02]  /*aa80*/  FFMA.FTZ R4, R24, c[0x0][0x2d0], -R107 ;  /* 0x0000b40018047a23 */ /* 0x004fe4000001086b */
[----:B------:R-:W-:Y:S06]  /*aa90*/  FFMA.FTZ R24, R42, c[0x0][0x2d0], -R3 ;  /* 0x0000b4002a187a23 */ /* 0x000fec0000010803 */
[----:B------:R2:W-:Y:S01]  /*aaa0*/  MUFU.EX2 R238, R4 ;  /* 0x0000000400ee7308 */ /* 0x0005e20000000800 */
[----:B------:R-:W-:Y:S02]  /*aab0*/  FMUL.FTZ R42, R0, R158 ;  /* 0x0000009e002a7220 */ /* 0x000fe40000410000 */
[----:B--2---:R-:W-:Y:S02]  /*aac0*/  FFMA.FTZ R4, R25, c[0x0][0x2d0], -R107 ;  /* 0x0000b40019047a23 */ /* 0x004fe4000001086b */
[----:B------:R-:W-:Y:S05]  /*aad0*/  FMUL.FTZ R25, R68, R141 ;  /* 0x0000008d44197220 */ /* 0x000fea0000410000 */
[----:B------:R2:W-:Y:S02]  /*aae0*/  MUFU.EX2 R234, R4 ;  /* 0x0000000400ea7308 */ /* 0x0005e40000000800 */
[--C-:B--2---:R-:W-:Y:S08]  /*aaf0*/  FFMA.FTZ R4, R26, c[0x0][0x2d0], -R3.reuse ;  /* 0x0000b4001a047a23 */ /* 0x104ff00000010803 */
[----:B------:R2:W-:Y:S02]  /*ab00*/  MUFU.EX2 R237, R4 ;  /* 0x0000000400ed7308 */ /* 0x0005e40000000800 */
[----:B--2---:R-:W-:Y:S02]  /*ab10*/  FFMA.FTZ R4, R27, c[0x0][0x2d0], -R3 ;  /* 0x0000b4001b047a23 */ /* 0x004fe40000010803 */
[----:B------:R-:W-:Y:S06]  /*ab20*/  FMUL.FTZ R27, R0, R143 ;  /* 0x0000008f001b7220 */ /* 0x000fec0000410000 */
[----:B------:R2:W-:Y:S02]  /*ab30*/  MUFU.EX2 R233, R4 ;  /* 0x0000000400e97308 */ /* 0x0005e40000000800 */
[----:B--2---:R-:W-:Y:S02]  /*ab40*/  FFMA.FTZ R4, R29, c[0x0][0x2d0], -R107 ;  /* 0x0000b4001d047a23 */ /* 0x004fe4000001086b */
[----:B------:R-:W-:Y:S06]  /*ab50*/  FMUL.FTZ R29, R68, R145 ;  /* 0x00000091441d7220 */ /* 0x000fec0000410000 */
[----:B------:R2:W3:Y:S02]  /*ab60*/  MUFU.EX2 R93, R4 ;  /* 0x00000004005d7308 */ /* 0x0004e40000000800 */
[--C-:B--2---:R-:W-:Y:S01]  /*ab70*/  FFMA.FTZ R4, R30, c[0x0][0x2d0], -R3.reuse ;  /* 0x0000b4001e047a23 */ /* 0x104fe20000010803 */
[----:B---3--:R-:W-:Y:S01]  /*ab80*/  MOV R141, R93 ;  /* 0x0000005d008d7202 */ /* 0x008fe20000000f00 */
[----:B------:R-:W-:Y:S06]  /*ab90*/  FMUL.FTZ R30, R0, R146 ;  /* 0x00000092001e7220 */ /* 0x000fec0000410000 */
[----:B------:R2:W-:Y:S02]  /*aba0*/  MUFU.EX2 R229, R4 ;  /* 0x0000000400e57308 */ /* 0x0005e40000000800 */
[----:B--2---:R-:W-:Y:S08]  /*abb0*/  FFMA.FTZ R4, R31, c[0x0][0x2d0], -R3 ;  /* 0x0000b4001f047a23 */ /* 0x004ff00000010803 */
[----:B------:R2:W3:Y:S10]  /*abc0*/  MUFU.EX2 R31, R12 ;  /* 0x0000000c001f7308 */ /* 0x0004f40000000800 */
[----:B------:R4:W-:Y:S01]  /*abd0*/  MUFU.EX2 R94, R4 ;  /* 0x00000004005e7308 */ /* 0x0009e20000000800 */
[----:B--2---:R-:W-:Y:S01]  /*abe0*/  FMUL.FTZ R12, R68, R128 ;  /* 0x00000080440c7220 */ /* 0x004fe20000410000 */
[----:B---3--:R-:W-:Y:S01]  /*abf0*/  MOV R146, R31 ;  /* 0x0000001f00927202 */ /* 0x008fe20000000f00 */
[----:B------:R-:W-:Y:S01]  /*ac00*/  FMUL.FTZ R31, R0, R147 ;  /* 0x00000093001f7220 */ /* 0x000fe20000410000 */
[----:B------:R-:W-:Y:S01]  /*ac10*/  MOV R128, R86 ;  /* 0x0000005600807202 */ /* 0x000fe20000000f00 */
[----:B----4-:R-:W-:Y:S05]  /*ac20*/  FFMA.FTZ R4, R37, c[0x0][0x2d0], -R96 ;  /* 0x0000b40025047a23 */ /* 0x010fea0000010860 */
[----:B------:R2:W3:Y:S02]  /*ac30*/  MUFU.EX2 R63, R4 ;  /* 0x00000004003f7308 */ /* 0x0004e40000000800 */
[--C-:B--2---:R-:W-:Y:S01]  /*ac40*/  FFMA.FTZ R4, R38, c[0x0][0x2d0], -R102.reuse ;  /* 0x0000b40026047a23 */ /* 0x104fe20000010866 */
[----:B---3--:R-:W-:Y:S01]  /*ac50*/  MOV R143, R63 ;  /* 0x0000003f008f7202 */ /* 0x008fe20000000f00 */
[----:B------:R-:W-:Y:S06]  /*ac60*/  FMUL.FTZ R63, R0, R179 ;  /* 0x000000b3003f7220 */ /* 0x000fec0000410000 */
[----:B------:R2:W3:Y:S02]  /*ac70*/  MUFU.EX2 R57, R4 ;  /* 0x0000000400397308 */ /* 0x0004e40000000800 */
[----:B--2---:R-:W-:Y:S01]  /*ac80*/  FFMA.FTZ R4, R39, c[0x0][0x2d0], -R102 ;  /* 0x0000b40027047a23 */ /* 0x004fe20000010866 */
[----:B---3--:R-:W-:Y:S01]  /*ac90*/  MOV R132, R57 ;  /* 0x0000003900847202 */ /* 0x008fe20000000f00 */
[----:B------:R-:W2:Y:S01]  /*aca0*/  LDSM.16.MT88.4 R36, [R227+0x100] ;  /* 0x00010000e324783b */ /* 0x000ea20000004200 */
[----:B------:R-:W-:Y:S05]  /*acb0*/  FMUL.FTZ R57, R68, R173 ;  /* 0x000000ad44397220 */ /* 0x000fea0000410000 */
[----:B------:R3:W-:Y:S02]  /*acc0*/  MUFU.EX2 R80, R4 ;  /* 0x0000000400507308 */ /* 0x0007e40000000800 */
[----:B---3--:R-:W-:Y:S02]  /*acd0*/  FFMA.FTZ R4, R49, c[0x0][0x2d0], -R96 ;  /* 0x0000b40031047a23 */ /* 0x008fe40000010860 */
[----:B------:R-:W-:Y:S06]  /*ace0*/  FMUL.FTZ R49, R70, R165 ;  /* 0x000000a546317220 */ /* 0x000fec0000410000 */
[----:B------:R3:W4:Y:S02]  /*acf0*/  MUFU.EX2 R56, R4 ;  /* 0x0000000400387308 */ /* 0x0007240000000800 */
[--C-:B---3--:R-:W-:Y:S01]  /*ad00*/  FFMA.FTZ R4, R50, c[0x0][0x2d0], -R102.reuse ;  /* 0x0000b40032047a23 */ /* 0x108fe20000010866 */
[----:B----4-:R-:W-:Y:S01]  /*ad10*/  MOV R145, R56 ;  /* 0x0000003800917202 */ /* 0x010fe20000000f00 */
[----:B------:R-:W-:Y:S06]  /*ad20*/  FFMA.FTZ R56, R209, c[0x0][0x2d0], -R102 ;  /* 0x0000b400d1387a23 */ /* 0x000fec0000010866 */
[----:B------:R3:W-:Y:S01]  /*ad30*/  MUFU.EX2 R58, R4 ;  /* 0x00000004003a7308 */ /* 0x0007e20000000800 */
[----:B------:R-:W-:Y:S02]  /*ad40*/  FMUL.FTZ R50, R69, R166 ;  /* 0x000000a645327220 */ /* 0x000fe40000410000 */
[----:B------:R-:W-:Y:S01]  /*ad50*/  LDSM.16.MT88.4 R164, [R225+0x3100] ;  /* 0x00310000e1a4783b */ /* 0x000fe20000004200 */
[----:B---3--:R-:W-:Y:S01]  /*ad60*/  FMUL.FTZ R4, R70, R124 ;  /* 0x0000007c46047220 */ /* 0x008fe20000410000 */
[----:B------:R-:W-:Y:S01]  /*ad70*/  MOV R124, R14 ;  /* 0x0000000e007c7202 */ /* 0x000fe20000000f00 */
[----:B------:R-:W-:Y:S01]  /*ad80*/  FMUL.FTZ R14, R0, R130 ;  /* 0x00000082000e7220 */ /* 0x000fe20000410000 */
[----:B------:R-:W-:Y:S04]  /*ad90*/  MOV R130, R84 ;  /* 0x0000005400827202 */ /* 0x000fe80000000f00 */
[----:B------:R-:W-:Y:S01]  /*ada0*/  LDSM.16.MT88.4 R84, [R224+0x900] ;  /* 0x00090000e054783b */ /* 0x000fe20000004200 */
[----:B------:R-:W-:Y:S01]  /*adb0*/  F2FP.BF16.PACK_AB R67, R124, R241 ;  /* 0x000000f17c43723e */ /* 0x000fe200000010ff */
[-C--:B-1----:R-:W-:Y:S08]  /*adc0*/  HMMA.16816.F32.BF16 R4, R76, R20.reuse, R4 ;  /* 0x000000144c04723c */ /* 0x082ff00000041804 */
[C---:B------:R-:W-:Y:S07]  /*add0*/  HMMA.16816.F32.BF16 R8, R64.reuse, R20, R8 ;  /* 0x000000144008723c */ /* 0x040fee0000041808 */
[--C-:B------:R-:W-:Y:S01]  /*ade0*/  FFMA.FTZ R20, R41, c[0x0][0x2d0], -R107.reuse ;  /* 0x0000b40029147a23 */ /* 0x100fe2000001086b */
[-C--:B------:R-:W-:Y:S03]  /*adf0*/  HMMA.16816.F32.BF16 R12, R64, R22.reuse, R12 ;  /* 0x00000016400c723c */ /* 0x080fe6000004180c */
[----:B------:R1:W3:Y:S01]  /*ae00*/  MUFU.EX2 R26, R20 ;  /* 0x00000014001a7308 */ /* 0x0002e20000000800 */
[----:B------:R-:W-:Y:S02]  /*ae10*/  FMUL.FTZ R21, R70, R137 ;  /* 0x0000008946157220 */ /* 0x000fe40000410000 */
[----:B------:R-:W-:Y:S02]  /*ae20*/  FMUL.FTZ R41, R68, R157 ;  /* 0x0000009d44297220 */ /* 0x000fe40000410000 */
[C---:B------:R-:W-:Y:S05]  /*ae30*/  HMMA.16816.F32.BF16 R16, R76.reuse, R22, R16 ;  /* 0x000000164c10723c */ /* 0x040fea0000041810 */
[----:B------:R4:W-:Y:S02]  /*ae40*/  MUFU.EX2 R137, R24 ;  /* 0x0000001800897308 */ /* 0x0009e40000000800 */
[C---:B------:R-:W-:Y:S02]  /*ae50*/  FMUL.FTZ R22, R69.reuse, R138 ;  /* 0x0000008a45167220 */ /* 0x040fe40000410000 */
[----:B------:R-:W-:Y:S06]  /*ae60*/  FMUL.FTZ R23, R69, R139 ;  /* 0x0000008b45177220 */ /* 0x000fec0000410000 */
[----:B------:R4:W-:Y:S01]  /*ae70*/  MUFU.EX2 R138, R32 ;  /* 0x00000020008a7308 */ /* 0x0009e20000000800 */
[----:B-1----:R-:W-:Y:S01]  /*ae80*/  FMUL.FTZ R20, R70, R136 ;  /* 0x0000008846147220 */ /* 0x002fe20000410000 */
[----:B---3--:R-:W-:Y:S01]  /*ae90*/  MOV R139, R26 ;  /* 0x0000001a008b7202 */ /* 0x008fe20000000f00 */
[----:B------:R-:W-:Y:S01]  /*aea0*/  FMUL.FTZ R26, R0, R142 ;  /* 0x0000008e001a7220 */ /* 0x000fe20000410000 */
[----:B------:R-:W-:Y:S02]  /*aeb0*/  MOV R142, R80 ;  /* 0x00000050008e7202 */ /* 0x000fe40000000f00 */
[----:B------:R-:W1:Y:S01]  /*aec0*/  LDSM.16.MT88.4 R80, [R226+0x100] ;  /* 0x00010000e250783b */ /* 0x000e620000004200 */
[----:B------:R-:W-:Y:S01]  /*aed0*/  MOV R136, R58 ;  /* 0x0000003a00887202 */ /* 0x000fe20000000f00 */
[-C--:B--2---:R-:W-:Y:S03]  /*aee0*/  HMMA.16816.F32.BF16 R20, R76, R36.reuse, R20 ;  /* 0x000000244c14723c */ /* 0x084fe60000041814 */
[----:B----4-:R-:W-:Y:S01]  /*aef0*/  FMUL.FTZ R24, R68, R140 ;  /* 0x0000008c44187220 */ /* 0x010fe20000410000 */
[----:B------:R-:W-:Y:S01]  /*af00*/  MOV R140, R94 ;  /* 0x0000005e008c7202 */ /* 0x000fe20000000f00 */
[----:B------:R-:W-:Y:S05]  /*af10*/  FMUL.FTZ R58, R0, R174 ;  /* 0x000000ae003a7220 */ /* 0x000fea0000410000 */
[C---:B------:R-:W-:Y:S04]  /*af20*/  HMMA.16816.F32.BF16 R24, R64.reuse, R36, R24 ;  /* 0x000000244018723c */ /* 0x040fe80000041818 */
[C---:B------:R-:W-:Y:S02]  /*af30*/  FMUL.FTZ R32, R70.reuse, R148 ;  /* 0x0000009446207220 */ /* 0x040fe40000410000 */
[----:B------:R2:W-:Y:S01]  /*af40*/  MUFU.EX2 R148, R44 ;  /* 0x0000002c00947308 */ /* 0x0005e20000000800 */
[--C-:B------:R-:W-:Y:S01]  /*af50*/  FFMA.FTZ R36, R45, c[0x0][0x2d0], -R107.reuse ;  /* 0x0000b4002d247a23 */ /* 0x100fe2000001086b */
[-C--:B------:R-:W-:Y:S04]  /*af60*/  HMMA.16816.F32.BF16 R28, R64, R38.reuse, R28 ;  /* 0x00000026401c723c */ /* 0x080fe8000004181c */
[----:B------:R-:W-:Y:S02]  /*af70*/  FMUL.FTZ R37, R70, R153 ;  /* 0x0000009946257220 */ /* 0x000fe40000410000 */
[C---:B------:R-:W-:Y:S02]  /*af80*/  FMUL.FTZ R45, R68.reuse, R161 ;  /* 0x000000a1442d7220 */ /* 0x040fe40000410000 */
[C---:B------:R-:W-:Y:S01]  /*af90*/  HMMA.16816.F32.BF16 R32, R76.reuse, R38, R32 ;  /* 0x000000264c20723c */ /* 0x040fe20000041820 */
[----:B------:R3:W-:Y:S06]  /*afa0*/  MUFU.EX2 R147, R36 ;  /* 0x0000002400937308 */ /* 0x0007ec0000000800 */
[C---:B------:R-:W-:Y:S02]  /*afb0*/  FMUL.FTZ R38, R69.reuse, R154 ;  /* 0x0000009a45267220 */ /* 0x040fe40000410000 */
[----:B------:R-:W-:Y:S02]  /*afc0*/  FMUL.FTZ R39, R69, R155 ;  /* 0x0000009b45277220 */ /* 0x000fe40000410000 */
[----:B------:R4:W-:Y:S01]  /*afd0*/  MUFU.EX2 R154, R56 ;  /* 0x00000038009a7308 */ /* 0x0009e20000000800 */
[----:B--2---:R-:W-:Y:S02]  /*afe0*/  FMUL.FTZ R44, R68, R160 ;  /* 0x000000a0442c7220 */ /* 0x004fe40000410000 */
[----:B---3--:R-:W-:Y:S07]  /*aff0*/  FMUL.FTZ R36, R70, R152 ;  /* 0x0000009846247220 */ /* 0x008fee0000410000 */
[-C--:B------:R-:W-:Y:S03]  /*b000*/  HMMA.16816.F32.BF16 R36, R76, R52.reuse, R36 ;  /* 0x000000344c24723c */ /* 0x080fe60000041824 */
[----:B----4-:R-:W-:Y:S05]  /*b010*/  FMUL.FTZ R56, R68, R172 ;  /* 0x000000ac44387220 */ /* 0x010fea0000410000 */
[C---:B------:R-:W-:Y:S07]  /*b020*/  HMMA.16816.F32.BF16 R40, R64.reuse, R52, R40 ;  /* 0x000000344028723c */ /* 0x040fee0000041828 */
[--C-:B------:R-:W-:Y:S01]  /*b030*/  FFMA.FTZ R52, R203, c[0x0][0x2d0], -R96.reuse ;  /* 0x0000b400cb347a23 */ /* 0x100fe20000010860 */
[-C--:B------:R-:W-:Y:S03]  /*b040*/  HMMA.16816.F32.BF16 R44, R64, R54.reuse, R44 ;  /* 0x00000036402c723c */ /* 0x080fe6000004182c */
[----:B------:R2:W-:Y:S01]  /*b050*/  MUFU.EX2 R155, R52 ;  /* 0x00000034009b7308 */ /* 0x0005e20000000800 */
[C---:B------:R-:W-:Y:S04]  /*b060*/  FMUL.FTZ R53, R70.reuse, R169 ;  /* 0x000000a946357220 */ /* 0x040fe80000410000 */
[C---:B------:R-:W-:Y:S07]  /*b070*/  HMMA.16816.F32.BF16 R48, R76.reuse, R54, R48 ;  /* 0x000000364c30723c */ /* 0x040fee0000041830 */
[C---:B------:R-:W-:Y:S02]  /*b080*/  FMUL.FTZ R55, R69.reuse, R171 ;  /* 0x000000ab45377220 */ /* 0x040fe40000410000 */
[----:B------:R-:W-:Y:S03]  /*b090*/  FMUL.FTZ R54, R69, R170 ;  /* 0x000000aa45367220 */ /* 0x000fe60000410000 */
[----:B--2---:R-:W-:Y:S07]  /*b0a0*/  FMUL.FTZ R52, R70, R168 ;  /* 0x000000a846347220 */ /* 0x004fee0000410000 */
[-C--:B-1----:R-:W-:Y:S08]  /*b0b0*/  HMMA.16816.F32.BF16 R52, R76, R80.reuse, R52 ;  /* 0x000000504c34723c */ /* 0x082ff00000041834 */
[C---:B------:R-:W-:Y:S07]  /*b0c0*/  HMMA.16816.F32.BF16 R56, R64.reuse, R80, R56 ;  /* 0x000000504038723c */ /* 0x040fee0000041838 */
[--C-:B------:R-:W-:Y:S01]  /*b0d0*/  FFMA.FTZ R80, R202, c[0x0][0x2d0], -R96.reuse ;  /* 0x0000b400ca507a23 */ /* 0x100fe20000010860 */
[-C--:B------:R-:W-:Y:S03]  /*b0e0*/  HMMA.16816.F32.BF16 R60, R64, R82.reuse, R60 ;  /* 0x00000052403c723c */ /* 0x080fe6000004183c */
[----:B------:R1:W-:Y:S01]  /*b0f0*/  MUFU.EX2 R211, R80 ;  /* 0x0000005000d37308 */ /* 0x0003e20000000800 */
[----:B------:R-:W-:Y:S03]  /*b100*/  F2FP.BF16.PACK_AB R81, R233, R237 ;  /* 0x000000ede951723e */ /* 0x000fe600000010ff */
[C---:B------:R-:W-:Y:S02]  /*b110*/  FMUL.FTZ R64, R70.reuse, R180 ;  /* 0x000000b446407220 */ /* 0x040fe40000410000 */
[----:B------:R-:W-:Y:S03]  /*b120*/  FMUL.FTZ R65, R70, R181 ;  /* 0x000000b546417220 */ /* 0x000fe60000410000 */
[C---:B------:R-:W-:Y:S02]  /*b130*/  FMUL.FTZ R66, R69.reuse, R182 ;  /* 0x000000b645427220 */ /* 0x040fe40000410000 */
[----:B------:R-:W-:Y:S07]  /*b140*/  FMUL.FTZ R67, R69, R183 ;  /* 0x000000b745437220 */ /* 0x000fee0000410000 */
[----:B------:R-:W-:Y:S04]  /*b150*/  HMMA.16816.F32.BF16 R64, R76, R82, R64 ;  /* 0x000000524c40723c */ /* 0x000fe80000041840 */
[----:B-1----:R-:W-:Y:S03]  /*b160*/  FFMA.FTZ R80, R208, c[0x0][0x2d0], -R96 ;  /* 0x0000b400d0507a23 */ /* 0x002fe60000010860 */
[----:B------:R-:W-:Y:S02]  /*b170*/  F2FP.BF16.PACK_AB R76, R236, R240 ;  /* 0x000000f0ec4c723e */ /* 0x000fe400000010ff */
[----:B------:R-:W-:Y:S01]  /*b180*/  F2FP.BF16.PACK_AB R77, R235, R239 ;  /* 0x000000efeb4d723e */ /* 0x000fe200000010ff */
[----:B------:R1:W2:Y:S02]  /*b190*/  MUFU.EX2 R123, R80 ;  /* 0x00000050007b7308 */ /* 0x0002a40000000800 */
[----:B------:R-:W-:Y:S02]  /*b1a0*/  F2FP.BF16.PACK_AB R78, R228, R232 ;  /* 0x000000e8e44e723e */ /* 0x000fe400000010ff */
[----:B------:R-:W-:Y:S02]  /*b1b0*/  F2FP.BF16.PACK_AB R79, R119, R231 ;  /* 0x000000e7774f723e */ /* 0x000fe400000010ff */
[----:B------:R-:W-:Y:S02]  /*b1c0*/  F2FP.BF16.PACK_AB R82, R141, R230 ;  /* 0x000000e68d52723e */ /* 0x000fe400000010ff */
[----:B------:R-:W-:Y:S03]  /*b1d0*/  F2FP.BF16.PACK_AB R83, R140, R229 ;  /* 0x000000e58c53723e */ /* 0x000fe600000010ff */
[-C--:B------:R-:W-:Y:S03]  /*b1e0*/  HMMA.16816.F32.BF16 R4, R76, R84.reuse, R4 ;  /* 0x000000544c04723c */ /* 0x080fe60000041804 */
[----:B-1----:R-:W-:Y:S01]  /*b1f0*/  FFMA.FTZ R80, R210, c[0x0][0x2d0], -R102 ;  /* 0x0000b400d2507a23 */ /* 0x002fe20000010866 */
[----:B--2---:R-:W-:Y:S01]  /*b200*/  MOV R212, R123 ;  /* 0x0000007b00d47202 */ /* 0x004fe20000000f00 */
[----:B------:R1:W-:Y:S01]  /*b210*/  MUFU.EX2 R210, R92 ;  /* 0x0000005c00d27308 */ /* 0x0003e20000000800 */
[----:B------:R-:W-:Y:S02]  /*b220*/  MOV R123, R186 ;  /* 0x000000ba007b7202 */ /* 0x000fe40000000f00 */
[----:B------:R-:W-:Y:S01]  /*b230*/  MOV R186, R100 ;  /* 0x0000006400ba7202 */ /* 0x000fe20000000f00 */
[--C-:B------:R-:W-:Y:S06]  /*b240*/  FFMA.FTZ R100, R250, c[0x0][0x2d0], -R96.reuse ;  /* 0x0000b400fa647a23 */ /* 0x100fec0000010860 */
[----:B------:R2:W-:Y:S01]  /*b250*/  MUFU.EX2 R209, R80 ;  /* 0x0000005000d17308 */ /* 0x0005e20000000800 */
[----:B-1----:R-:W1:Y:S01]  /*b260*/  LDSM.16.MT88.4 R92, [R225+0x900] ;  /* 0x00090000e15c783b */ /* 0x002e620000004200 */
[----:B--2---:R-:W-:Y:S07]  /*b270*/  F2FP.BF16.PACK_AB R80, R234, R238 ;  /* 0x000000eeea50723e */ /* 0x004fee00000010ff */
[C---:B------:R-:W-:Y:S07]  /*b280*/  HMMA.16816.F32.BF16 R8, R80.reuse, R84, R8 ;  /* 0x000000545008723c */ /* 0x040fee0000041808 */
[--C-:B------:R-:W-:Y:S01]  /*b290*/  FFMA.FTZ R84, R214, c[0x0][0x2d0], -R107.reuse ;  /* 0x0000b400d6547a23 */ /* 0x100fe2000001086b */
[-C--:B------:R-:W-:Y:S03]  /*b2a0*/  HMMA.16816.F32.BF16 R12, R80, R86.reuse, R12 ;  /* 0x00000056500c723c */ /* 0x080fe6000004180c */
[----:B------:R2:W-:Y:S01]  /*b2b0*/  MUFU.EX2 R153, R84 ;  /* 0x0000005400997308 */ /* 0x0005e20000000800 */
[----:B------:R-:W-:Y:S02]  /*b2c0*/  MOV R214, R122 ;  /* 0x0000007a00d67202 */ /* 0x000fe40000000f00 */
[----:B------:R-:W-:Y:S02]  /*b2d0*/  MOV R122, R116 ;  /* 0x00000074007a7202 */ /* 0x000fe40000000f00 */
[C---:B------:R-:W-:Y:S04]  /*b2e0*/  HMMA.16816.F32.BF16 R16, R76.reuse, R86, R16 ;  /* 0x000000564c10723c */ /* 0x040fe80000041810 */
[----:B------:R-:W-:Y:S04]  /*b2f0*/  MOV R116, R99 ;  /* 0x0000006300747202 */ /* 0x000fe80000000f00 */
[-C--:B------:R-:W-:Y:S08]  /*b300*/  HMMA.16816.F32.BF16 R20, R76, R88.reuse, R20 ;  /* 0x000000584c14723c */ /* 0x080ff00000041814 */
[C---:B------:R-:W-:Y:S04]  /*b310*/  HMMA.16816.F32.BF16 R24, R80.reuse, R88, R24 ;  /* 0x000000585018723c */ /* 0x040fe80000041818 */
[--C-:B--2---:R-:W-:Y:S01]  /*b320*/  FFMA.FTZ R84, R216, c[0x0][0x2d0], -R107.reuse ;  /* 0x0000b400d8547a23 */ /* 0x104fe2000001086b */
[----:B------:R-:W-:Y:S02]  /*b330*/  MOV R216, R121 ;  /* 0x0000007900d87202 */ /* 0x000fe40000000f00 */
[----:B------:R-:W-:Y:S01]  /*b340*/  FFMA.FTZ R88, R220, c[0x0][0x2d0], -R107 ;  /* 0x0000b400dc587a23 */ /* 0x000fe2000001086b */
[-C--:B------:R-:W-:Y:S01]  /*b350*/  HMMA.16816.F32.BF16 R28, R80, R90.reuse, R28 ;  /* 0x0000005a501c723c */ /* 0x080fe2000004181c */
[----:B------:R2:W-:Y:S03]  /*b360*/  MUFU.EX2 R159, R84 ;  /* 0x00000054009f7308 */ /* 0x0005e60000000800 */
[----:B------:R-:W-:Y:S01]  /*b370*/  MOV R121, R114 ;  /* 0x0000007200797202 */ /* 0x000fe20000000f00 */
[----:B------:R-:W-:Y:S01]  /*b380*/  FFMA.FTZ R114, R113, c[0x0][0x2d0], -R96 ;  /* 0x0000b40071727a23 */ /* 0x000fe20000010860 */
[----:B------:R-:W-:Y:S01]  /*b390*/  MOV R220, R146 ;  /* 0x0000009200dc7202 */ /* 0x000fe20000000f00 */
[----:B------:R-:W-:Y:S01]  /*b3a0*/  FFMA.FTZ R113, R104, c[0x0][0x2d0], -R102 ;  /* 0x0000b40068717a23 */ /* 0x000fe20000010866 */
[C---:B------:R-:W-:Y:S03]  /*b3b0*/  HMMA.16816.F32.BF16 R32, R76.reuse, R90, R32 ;  /* 0x0000005a4c20723c */ /* 0x040fe60000041820 */
[----:B------:R3:W-:Y:S01]  /*b3c0*/  MUFU.EX2 R157, R88 ;  /* 0x00000058009d7308 */ /* 0x0007e20000000800 */
[----:B------:R-:W-:Y:S04]  /*b3d0*/  MOV R146, R143 ;  /* 0x0000008f00927202 */ /* 0x000fe80000000f00 */
[-C--:B-1----:R-:W-:Y:S05]  /*b3e0*/  HMMA.16816.F32.BF16 R36, R76, R92.reuse, R36 ;  /* 0x0000005c4c24723c */ /* 0x082fea0000041824 */
[----:B------:R-:W1:Y:S03]  /*b3f0*/  MUFU.EX2 R114, R114 ;  /* 0x0000007200727308 */ /* 0x000e660000000800 */
[C---:B------:R-:W-:Y:S04]  /*b400*/  HMMA.16816.F32.BF16 R40, R80.reuse, R92, R40 ;  /* 0x0000005c5028723c */ /* 0x040fe80000041828 */
[----:B--2---:R-:W-:Y:S01]  /*b410*/  FFMA.FTZ R84, R218, c[0x0][0x2d0], -R3 ;  /* 0x0000b400da547a23 */ /* 0x004fe20000010803 */
[----:B------:R-:W-:Y:S02]  /*b420*/  MOV R218, R148 ;  /* 0x0000009400da7202 */ /* 0x000fe40000000f00 */
[----:B------:R-:W-:Y:S01]  /*b430*/  LDSM.16.MT88.4 R148, [R227+0x3100] ;  /* 0x00310000e394783b */ /* 0x000fe20000004200 */
[-C--:B------:R-:W-:Y:S01]  /*b440*/  HMMA.16816.F32.BF16 R44, R80, R94.reuse, R44 ;  /* 0x0000005e502c723c */ /* 0x080fe2000004182c */
[----:B------:R2:W-:Y:S03]  /*b450*/  MUFU.EX2 R152, R84 ;  /* 0x0000005400987308 */ /* 0x0005e60000000800 */
[----:B---3--:R-:W-:Y:S01]  /*b460*/  FFMA.FTZ R88, R222, c[0x0][0x2d0], -R107 ;  /* 0x0000b400de587a23 */ /* 0x008fe2000001086b */
[----:B------:R-:W-:Y:S01]  /*b470*/  MOV R222, R145 ;  /* 0x0000009100de7202 */ /* 0x000fe20000000f00 */
[----:B------:R-:W-:Y:S01]  /*b480*/  FFMA.FTZ R92, R223, c[0x0][0x2d0], -R96 ;  /* 0x0000b400df5c7a23 */ /* 0x000fe20000010860 */
[----:B------:R-:W-:Y:S01]  /*b490*/  MOV R145, R142 ;  /* 0x0000008e00917202 */ /* 0x000fe20000000f00 */
[C---:B------:R-:W-:Y:S03]  /*b4a0*/  HMMA.16816.F32.BF16 R48, R76.reuse, R94, R48 ;  /* 0x0000005e4c30723c */ /* 0x040fe60000041830 */
[----:B------:R3:W-:Y:S01]  /*b4b0*/  MUFU.EX2 R208, R88 ;  /* 0x0000005800d07308 */ /* 0x0007e20000000800 */
[----:B------:R-:W-:Y:S02]  /*b4c0*/  MOV R223, R135 ;  /* 0x0000008700df7202 */ /* 0x000fe40000000f00 */
[----:B------:R-:W-:Y:S02]  /*b4d0*/  MOV R135, R121 ;  /* 0x0000007900877202 */ /* 0x000fe40000000f00 */
[----:B------:R-:W-:Y:S04]  /*b4e0*/  MOV R121, R185 ;  /* 0x000000b900797202 */ /* 0x000fe80000000f00 */
[----:B-1----:R-:W-:Y:S01]  /*b4f0*/  F2FP.BF16.PACK_AB R182, R114, R112 ;  /* 0x0000007072b6723e */ /* 0x002fe200000010ff */
[----:B------:R1:W-:Y:S01]  /*b500*/  MUFU.EX2 R203, R92 ;  /* 0x0000005c00cb7308 */ /* 0x0003e20000000800 */
[--C-:B--2---:R-:W-:Y:S01]  /*b510*/  FFMA.FTZ R84, R219, c[0x0][0x2d0], -R3.reuse ;  /* 0x0000b400db547a23 */ /* 0x104fe20000010803 */
[----:B------:R-:W-:Y:S02]  /*b520*/  MOV R219, R147 ;  /* 0x0000009300db7202 */ /* 0x000fe40000000f00 */
[----:B------:R-:W-:Y:S06]  /*b530*/  MOV R147, R137 ;  /* 0x0000008900937202 */ /* 0x000fec0000000f00 */
[----:B------:R2:W-:Y:S01]  /*b540*/  MUFU.EX2 R158, R84 ;  /* 0x00000054009e7308 */ /* 0x0005e20000000800 */
[----:B---3--:R-:W-:Y:S01]  /*b550*/  FFMA.FTZ R88, R244, c[0x0][0x2d0], -R3 ;  /* 0x0000b400f4587a23 */ /* 0x008fe20000010803 */
[----:B------:R-:W-:Y:S02]  /*b560*/  MOV R244, R144 ;  /* 0x0000009000f47202 */ /* 0x000fe40000000f00 */
[----:B------:R-:W-:Y:S02]  /*b570*/  MOV R144, R139 ;  /* 0x0000008b00907202 */ /* 0x000fe40000000f00 */
[----:B------:R-:W-:Y:S04]  /*b580*/  MOV R139, R116 ;  /* 0x00000074008b7202 */ /* 0x000fe80000000f00 */
[----:B------:R3:W-:Y:S01]  /*b590*/  MUFU.EX2 R156, R88 ;  /* 0x00000058009c7308 */ /* 0x0007e20000000800 */
[--C-:B------:R-:W-:Y:S02]  /*b5a0*/  FFMA.FTZ R116, R191, c[0x0][0x2d0], -R107.reuse ;  /* 0x0000b400bf747a23 */ /* 0x100fe4000001086b */
[----:B-1----:R-:W-:Y:S01]  /*b5b0*/  FFMA.FTZ R92, R245, c[0x0][0x2d0], -R102 ;  /* 0x0000b400f55c7a23 */ /* 0x002fe20000010866 */
[----:B------:R-:W-:Y:S02]  /*b5c0*/  MOV R245, R134 ;  /* 0x0000008600f57202 */ /* 0x000fe40000000f00 */
[----:B------:R-:W-:Y:S02]  /*b5d0*/  MOV R134, R122 ;  /* 0x0000007a00867202 */ /* 0x000fe40000000f00 */
[----:B------:R-:W-:Y:S02]  /*b5e0*/  MOV R122, R117 ;  /* 0x00000075007a7202 */ /* 0x000fe40000000f00 */
[----:B------:R1:W-:Y:S01]  /*b5f0*/  MUFU.EX2 R161, R92 ;  /* 0x0000005c00a17308 */ /* 0x0003e20000000800 */
[----:B------:R-:W-:Y:S01]  /*b600*/  FFMA.FTZ R117, R190, c[0x0][0x2d0], -R107 ;  /* 0x0000b400be757a23 */ /* 0x000fe2000001086b */
[----:B--2---:R-:W2:Y:S08]  /*b610*/  LDSM.16.MT88.4 R84, [R226+0x900] ;  /* 0x00090000e254783b */ /* 0x004eb00000004200 */
[----:B------:R-:W4:Y:S01]  /*b620*/  MUFU.EX2 R113, R113 ;  /* 0x0000007100717308 */ /* 0x000f220000000800 */
[--C-:B---3--:R-:W-:Y:S01]  /*b630*/  FFMA.FTZ R88, R247, c[0x0][0x2d0], -R3.reuse ;  /* 0x0000b400f7587a23 */ /* 0x108fe20000010803 */
[----:B------:R-:W-:Y:S02]  /*b640*/  MOV R247, R138 ;  /* 0x0000008a00f77202 */ /* 0x000fe40000000f00 */
[----:B------:R-:W-:Y:S06]  /*b650*/  MOV R138, R186 ;  /* 0x000000ba008a7202 */ /* 0x000fec0000000f00 */
[----:B------:R3:W-:Y:S01]  /*b660*/  MUFU.EX2 R163, R88 ;  /* 0x0000005800a37308 */ /* 0x0007e20000000800 */
[----:B-1----:R-:W-:Y:S09]  /*b670*/  LDSM.16.MT88.4 R92, [R227+0x1100] ;  /* 0x00110000e35c783b */ /* 0x002ff20000004200 */
[----:B------:R1:W-:Y:S01]  /*b680*/  MUFU.EX2 R186, R100 ;  /* 0x0000006400ba7308 */ /* 0x0003e20000000800 */
[----:B----4-:R-:W-:Y:S09]  /*b690*/  F2FP.BF16.PACK_AB R183, R115, R113 ;  /* 0x0000007173b7723e */ /* 0x010ff200000010ff */
[----:B------:R-:W-:Y:S01]  /*b6a0*/  MUFU.EX2 R116, R116 ;  /* 0x0000007400747308 */ /* 0x000fe20000000800 */
[-C--:B--2---:R-:W-:Y:S03]  /*b6b0*/  HMMA.16816.F32.BF16 R52, R76, R84.reuse, R52 ;  /* 0x000000544c34723c */ /* 0x084fe60000041834 */
[----:B---3--:R-:W-:Y:S01]  /*b6c0*/  FFMA.FTZ R88, R217, c[0x0][0x2d0], -R96 ;  /* 0x0000b400d9587a23 */ /* 0x008fe20000010860 */
[----:B------:R-:W-:Y:S05]  /*b6d0*/  MOV R217, R136 ;  /* 0x0000008800d97202 */ /* 0x000fea0000000f00 */
[----:B------:R-:W2:Y:S01]  /*b6e0*/  MUFU.EX2 R117, R117 ;  /* 0x0000007500757308 */ /* 0x000ea20000000800 */
[C---:B------:R-:W-:Y:S04]  /*b6f0*/  HMMA.16816.F32.BF16 R56, R80.reuse, R84, R56 ;  /* 0x000000545038723c */ /* 0x040fe80000041838 */
[----:B-1----:R-:W-:Y:S03]  /*b700*/  FFMA.FTZ R100, R135, c[0x0][0x2d0], -R3 ;  /* 0x0000b40087647a23 */ /* 0x002fe60000010803 */
[----:B------:R-:W-:Y:S01]  /*b710*/  FFMA.FTZ R84, R249, c[0x0][0x2d0], -R102 ;  /* 0x0000b400f9547a23 */ /* 0x000fe20000010866 */
[-C--:B------:R-:W-:Y:S01]  /*b720*/  HMMA.16816.F32.BF16 R60, R80, R86.reuse, R60 ;  /* 0x00000056503c723c */ /* 0x080fe2000004183c */
[----:B------:R1:W-:Y:S03]  /*b730*/  MUFU.EX2 R162, R88 ;  /* 0x0000005800a27308 */ /* 0x0003e60000000800 */
[----:B------:R-:W-:Y:S02]  /*b740*/  MOV R249, R133 ;  /* 0x0000008500f97202 */ /* 0x000fe40000000f00 */
[----:B------:R-:W-:Y:S01]  /*b750*/  MOV R133, R130 ;  /* 0x0000008200857202 */ /* 0x000fe20000000f00 */
[--C-:B------:R-:W-:Y:S01]  /*b760*/  FFMA.FTZ R80, R213, c[0x0][0x2d0], -R96.reuse ;  /* 0x0000b400d5507a23 */ /* 0x100fe20000010860 */
[----:B------:R-:W-:Y:S03]  /*b770*/  HMMA.16816.F32.BF16 R64, R76, R86, R64 ;  /* 0x000000564c40723c */ /* 0x000fe60000041840 */
[----:B------:R3:W-:Y:S01]  /*b780*/  MUFU.EX2 R201, R80 ;  /* 0x0000005000c97308 */ /* 0x0007e20000000800 */
[----:B------:R-:W-:Y:S02]  /*b790*/  MOV R130, R193 ;  /* 0x000000c100827202 */ /* 0x000fe40000000f00 */
[----:B------:R-:W-:Y:S02]  /*b7a0*/  MOV R193, R200 ;  /* 0x000000c800c17202 */ /* 0x000fe40000000f00 */
[----:B------:R-:W-:Y:S04]  /*b7b0*/  MOV R213, R132 ;  /* 0x0000008400d57202 */ /* 0x000fe80000000f00 */
[----:B------:R-:W-:Y:S01]  /*b7c0*/  F2FP.BF16.PACK_AB R77, R145, R213 ;  /* 0x000000d5914d723e */ /* 0x000fe200000010ff */
[----:B------:R4:W-:Y:S01]  /*b7d0*/  MUFU.EX2 R202, R84 ;  /* 0x0000005400ca7308 */ /* 0x0009e20000000800 */
[----:B------:R-:W-:Y:S02]  /*b7e0*/  F2FP.BF16.PACK_AB R78, R222, R223 ;  /* 0x000000dfde4e723e */ /* 0x000fe400000010ff */
[----:B------:R-:W-:Y:S01]  /*b7f0*/  F2FP.BF16.PACK_AB R79, R220, R217 ;  /* 0x000000d9dc4f723e */ /* 0x000fe200000010ff */
[----:B-1----:R-:W1:Y:S01]  /*b800*/  LDSM.16.MT88.4 R88, [R224+0x1100] ;  /* 0x00110000e058783b */ /* 0x002e620000004200 */
[----:B------:R-:W-:Y:S02]  /*b810*/  MOV R132, R192 ;  /* 0x000000c000847202 */ /* 0x000fe40000000f00 */
[----:B------:R-:W-:Y:S02]  /*b820*/  MOV R192, R199 ;  /* 0x000000c700c07202 */ /* 0x000fe40000000f00 */
[----:B------:R-:W-:Y:S01]  /*b830*/  F2FP.BF16.PACK_AB R81, R245, R147 ;  /* 0x00000093f551723e */ /* 0x000fe200000010ff */
[----:B------:R-:W-:Y:S01]  /*b840*/  MUFU.EX2 R100, R100 ;  /* 0x0000006400647308 */ /* 0x000fe20000000800 */
[----:B------:R-:W-:Y:S02]  /*b850*/  F2FP.BF16.PACK_AB R82, R219, R247 ;  /* 0x000000f7db52723e */ /* 0x000fe400000010ff */
[----:B------:R-:W-:Y:S01]  /*b860*/  F2FP.BF16.PACK_AB R83, R218, R244 ;  /* 0x000000f4da53723e */ /* 0x000fe200000010ff */
[----:B---3--:R-:W-:Y:S01]  /*b870*/  FFMA.FTZ R80, R215, c[0x0][0x2d0], -R96 ;  /* 0x0000b400d7507a23 */ /* 0x008fe20000010860 */
[----:B------:R-:W-:Y:S02]  /*b880*/  MOV R215, R131 ;  /* 0x0000008300d77202 */ /* 0x000fe40000000f00 */
[----:B------:R-:W-:Y:S02]  /*b890*/  MOV R131, R195 ;  /* 0x000000c300837202 */ /* 0x000fe40000000f00 */
[----:B------:R-:W-:Y:S01]  /*b8a0*/  F2FP.BF16.PACK_AB R76, R146, R215 ;  /* 0x000000d7924c723e */ /* 0x000fe200000010ff */
[----:B------:R3:W-:Y:S01]  /*b8b0*/  MUFU.EX2 R200, R80 ;  /* 0x0000005000c87308 */ /* 0x0007e20000000800 */
[----:B--2---:R-:W-:Y:S02]  /*b8c0*/  F2FP.BF16.PACK_AB R176, R117, R116 ;  /* 0x0000007475b0723e */ /* 0x004fe400000010ff */
[----:B------:R-:W-:Y:S01]  /*b8d0*/  MOV R195, R198 ;  /* 0x000000c600c37202 */ /* 0x000fe20000000f00 */
[--C-:B----4-:R-:W-:Y:S06]  /*b8e0*/  FFMA.FTZ R84, R221, c[0x0][0x2d0], -R102.reuse ;  /* 0x0000b400dd547a23 */ /* 0x110fec0000010866 */
[----:B------:R2:W-:Y:S01]  /*b8f0*/  MUFU.EX2 R199, R84 ;  /* 0x0000005400c77308 */ /* 0x0005e20000000800 */
[-C--:B-1----:R-:W-:Y:S03]  /*b900*/  HMMA.16816.F32.BF16 R4, R76, R88.reuse, R4 ;  /* 0x000000584c04723c */ /* 0x082fe60000041804 */
[----:B---3--:R-:W-:Y:S07]  /*b910*/  F2FP.BF16.PACK_AB R80, R144, R249 ;  /* 0x000000f99050723e */ /* 0x008fee00000010ff */
[C---:B------:R-:W-:Y:S01]  /*b920*/  HMMA.16816.F32.BF16 R8, R80.reuse, R88, R8 ;  /* 0x000000585008723c */ /* 0x040fe20000041808 */
[----:B--2---:R-:W1:Y:S06]  /*b930*/  LDSM.16.MT88.4 R84, [R225+0x1100] ;  /* 0x00110000e154783b */ /* 0x004e6c0000004200 */
[----:B------:R-:W-:Y:S01]  /*b940*/  FFMA.FTZ R88, R246, c[0x0][0x2d0], -R102 ;  /* 0x0000b400f6587a23 */ /* 0x000fe20000010866 */
[-C--:B------:R-:W-:Y:S03]  /*b950*/  HMMA.16816.F32.BF16 R12, R80, R90.reuse, R12 ;  /* 0x0000005a500c723c */ /* 0x080fe6000004180c */
[----:B------:R2:W-:Y:S05]  /*b960*/  MUFU.EX2 R198, R88 ;  /* 0x0000005800c67308 */ /* 0x0005ea0000000800 */
[C---:B------:R-:W-:Y:S08]  /*b970*/  HMMA.16816.F32.BF16 R16, R76.reuse, R90, R16 ;  /* 0x0000005a4c10723c */ /* 0x040ff00000041810 */
[-C--:B------:R-:W-:Y:S08]  /*b980*/  HMMA.16816.F32.BF16 R20, R76, R92.reuse, R20 ;  /* 0x0000005c4c14723c */ /* 0x080ff00000041814 */
[C---:B------:R-:W-:Y:S04]  /*b990*/  HMMA.16816.F32.BF16 R24, R80.reuse, R92, R24 ;  /* 0x0000005c5018723c */ /* 0x040fe80000041818 */
[----:B--2---:R-:W-:Y:S01]  /*b9a0*/  FFMA.FTZ R88, R133, c[0x0][0x2d0], -R107 ;  /* 0x0000b40085587a23 */ /* 0x004fe2000001086b */
[----:B------:R-:W-:Y:S02]  /*b9b0*/  MOV R133, R123 ;  /* 0x0000007b00857202 */ /* 0x000fe40000000f00 */
[----:B------:R-:W-:Y:S01]  /*b9c0*/  FFMA.FTZ R92, R195, c[0x0][0x2d0], -R3 ;  /* 0x0000b400c35c7a23 */ /* 0x000fe20000010803 */
[-C--:B------:R-:W-:Y:S01]  /*b9d0*/  HMMA.16816.F32.BF16 R28, R80, R94.reuse, R28 ;  /* 0x0000005e501c723c */ /* 0x080fe2000004181c */
[----:B------:R2:W-:Y:S03]  /*b9e0*/  MUFU.EX2 R160, R88 ;  /* 0x0000005800a07308 */ /* 0x0005e60000000800 */
[----:B------:R-:W-:Y:S04]  /*b9f0*/  MOV R123, R184 ;  /* 0x000000b8007b7202 */ /* 0x000fe80000000f00 */
[C---:B------:R-:W-:Y:S03]  /*ba00*/  HMMA.16816.F32.BF16 R32, R76.reuse, R94, R32 ;  /* 0x0000005e4c20723c */ /* 0x040fe60000041820 */
[----:B------:R3:W-:Y:S05]  /*ba10*/  MUFU.EX2 R195, R92 ;  /* 0x0000005c00c37308 */ /* 0x0007ea0000000800 */
[-C--:B-1----:R-:W-:Y:S05]  /*ba20*/  HMMA.16816.F32.BF16 R36, R76, R84.reuse, R36 ;  /* 0x000000544c24723c */ /* 0x082fea0000041824 */
[----:B------:R-:W-:Y:S03]  /*ba30*/  MUFU.EX2 R184, R103 ;  /* 0x0000006700b87308 */ /* 0x000fe60000000800 */
[C---:B------:R-:W-:Y:S04]  /*ba40*/  HMMA.16816.F32.BF16 R40, R80.reuse, R84, R40 ;  /* 0x000000545028723c */ /* 0x040fe80000041828 */
[----:B--2---:R-:W-:Y:S01]  /*ba50*/  FFMA.FTZ R88, R193, c[0x0][0x2d0], -R107 ;  /* 0x0000b400c1587a23 */ /* 0x004fe2000001086b */
[----:B------:R-:W-:Y:S02]  /*ba60*/  MOV R193, R197 ;  /* 0x000000c500c17202 */ /* 0x000fe40000000f00 */
[----:B------:R-:W-:Y:S01]  /*ba70*/  FFMA.FTZ R84, R131, c[0x0][0x2d0], -R3 ;  /* 0x0000b40083547a23 */ /* 0x000fe20000010803 */
[-C--:B------:R-:W-:Y:S01]  /*ba80*/  HMMA.16816.F32.BF16 R44, R80, R86.reuse, R44 ;  /* 0x00000056502c723c */ /* 0x080fe2000004182c */
[----:B------:R1:W-:Y:S03]  /*ba90*/  MUFU.EX2 R197, R88 ;  /* 0x0000005800c57308 */ /* 0x0003e60000000800 */
[----:B---3--:R-:W-:Y:S04]  /*baa0*/  FFMA.FTZ R92, R194, c[0x0][0x2d0], -R107 ;  /* 0x0000b400c25c7a23 */ /* 0x008fe8000001086b */
[C---:B------:R-:W-:Y:S03]  /*bab0*/  HMMA.16816.F32.BF16 R48, R76.reuse, R86, R48 ;  /* 0x000000564c30723c */ /* 0x040fe60000041830 */
[----:B------:R2:W-:Y:S10]  /*bac0*/  MUFU.EX2 R170, R84 ;  /* 0x0000005400aa7308 */ /* 0x0005f40000000800 */
[----:B------:R3:W-:Y:S01]  /*bad0*/  MUFU.EX2 R194, R92 ;  /* 0x0000005c00c27308 */ /* 0x0007e20000000800 */
[--C-:B-1----:R-:W-:Y:S01]  /*bae0*/  FFMA.FTZ R88, R192, c[0x0][0x2d0], -R3.reuse ;  /* 0x0000b400c0587a23 */ /* 0x102fe20000010803 */
[----:B------:R-:W-:Y:S08]  /*baf0*/  MOV R192, R196 ;  /* 0x000000c400c07202 */ /* 0x000ff00000000f00 */
[----:B------:R1:W-:Y:S01]  /*bb00*/  MUFU.EX2 R196, R88 ;  /* 0x0000005800c47308 */ /* 0x0003e20000000800 */
[----:B--2---:R-:W-:Y:S01]  /*bb10*/  FFMA.FTZ R84, R130, c[0x0][0x2d0], -R3 ;  /* 0x0000b40082547a23 */ /* 0x004fe20000010803 */
[----:B------:R-:W-:Y:S02]  /*bb20*/  MOV R130, R187 ;  /* 0x000000bb00827202 */ /* 0x000fe40000000f00 */
[----:B------:R-:W-:Y:S01]  /*bb30*/  MOV R187, R110 ;  /* 0x0000006e00bb7202 */ /* 0x000fe20000000f00 */
[----:B------:R-:W-:Y:S05]  /*bb40*/  FFMA.FTZ R110, R101, c[0x0][0x2d0], -R96 ;  /* 0x0000b400656e7a23 */ /* 0x000fea0000010860 */
[----:B------:R2:W-:Y:S01]  /*bb50*/  MUFU.EX2 R169, R84 ;  /* 0x0000005400a97308 */ /* 0x0005e20000000800 */
[----:B------:R-:W-:Y:S01]  /*bb60*/  MOV R136, R187 ;  /* 0x000000bb00887202 */ /* 0x000fe20000000f00 */
[--C-:B------:R-:W-:Y:S02]  /*bb70*/  FFMA.FTZ R101, R111, c[0x0][0x2d0], -R102.reuse ;  /* 0x0000b4006f657a23 */ /* 0x100fe40000010866 */
[--C-:B---3--:R-:W-:Y:S02]  /*bb80*/  FFMA.FTZ R92, R132, c[0x0][0x2d0], -R107.reuse ;  /* 0x0000b400845c7a23 */ /* 0x108fe4000001086b */
[----:B------:R-:W3:Y:S01]  /*bb90*/  LDL.LU R132, [R1+0x20] ;  /* 0x0000200001847983 */ /* 0x000ee20000300800 */
[----:B------:R-:W-:Y:S03]  /*bba0*/  FFMA.FTZ R111, R252, c[0x0][0x2d0], -R102 ;  /* 0x0000b400fc6f7a23 */ /* 0x000fe60000010866 */
[----:B------:R4:W-:Y:S01]  /*bbb0*/  MUFU.EX2 R171, R92 ;  /* 0x0000005c00ab7308 */ /* 0x0009e20000000800 */
[----:B------:R-:W3:Y:S04]  /*bbc0*/  LDL.LU R131, [R1+0x1c] ;  /* 0x00001c0001837983 */ /* 0x000ee80000300800 */
[----:B-1----:R-:W1:Y:S05]  /*bbd0*/  LDSM.16.MT88.4 R88, [R226+0x1100] ;  /* 0x00110000e258783b */ /* 0x002e6a0000004200 */
[----:B------:R4:W-:Y:S01]  /*bbe0*/  MUFU.EX2 R185, R101 ;  /* 0x0000006500b97308 */ /* 0x0009e20000000800 */
[--C-:B--2---:R-:W-:Y:S01]  /*bbf0*/  FFMA.FTZ R84, R129, c[0x0][0x2d0], -R96.reuse ;  /* 0x0000b40081547a23 */ /* 0x104fe20000010860 */
[----:B------:R-:W-:Y:S08]  /*bc00*/  MOV R129, R193 ;  /* 0x000000c100817202 */ /* 0x000ff00000000f00 */
[----:B------:R2:W-:Y:S01]  /*bc10*/  MUFU.EX2 R168, R84 ;  /* 0x0000005400a87308 */ /* 0x0005e20000000800 */
[----:B------:R-:W-:Y:S01]  /*bc20*/  FFMA.FTZ R104, R129, c[0x0][0x2d0], -R107 ;  /* 0x0000b40081687a23 */ /* 0x000fe2000001086b */
[----:B----4-:R-:W-:Y:S08]  /*bc30*/  LDSM.16.MT88.4 R92, [R227+0x1900] ;  /* 0x00190000e35c783b */ /* 0x010ff00000004200 */
[----:B------:R-:W-:Y:S01]  /*bc40*/  MUFU.EX2 R173, R104 ;  /* 0x0000006800ad7308 */ /* 0x000fe20000000800 */
[----:B------:R-:W-:Y:S09]  /*bc50*/  FFMA.FTZ R101, R134, c[0x0][0x2d0], -R3 ;  /* 0x0000b40086657a23 */ /* 0x000ff20000010803 */
[----:B------:R-:W4:Y:S01]  /*bc60*/  MUFU.EX2 R101, R101 ;  /* 0x0000006500657308 */ /* 0x000f220000000800 */
[--C-:B--2---:R-:W-:Y:S01]  /*bc70*/  FFMA.FTZ R84, R128, c[0x0][0x2d0], -R96.reuse ;  /* 0x0000b40080547a23 */ /* 0x104fe20000010860 */
[-C--:B-1----:R-:W-:Y:S03]  /*bc80*/  HMMA.16816.F32.BF16 R52, R76, R88.reuse, R52 ;  /* 0x000000584c34723c */ /* 0x082fe60000041834 */
[----:B------:R-:W-:Y:S05]  /*bc90*/  MOV R128, R118 ;  /* 0x0000007600807202 */ /* 0x000fea0000000f00 */
[----:B------:R1:W-:Y:S01]  /*bca0*/  MUFU.EX2 R193, R84 ;  /* 0x0000005400c17308 */ /* 0x0003e20000000800 */
[----:B------:R-:W-:Y:S03]  /*bcb0*/  MOV R118, R108 ;  /* 0x0000006c00767202 */ /* 0x000fe60000000f00 */
[--C-:B------:R-:W-:Y:S01]  /*bcc0*/  FFMA.FTZ R108, R97, c[0x0][0x2d0], -R96.reuse ;  /* 0x0000b400616c7a23 */ /* 0x100fe20000010860 */
[C---:B------:R-:W-:Y:S04]  /*bcd0*/  HMMA.16816.F32.BF16 R56, R80.reuse, R88, R56 ;  /* 0x000000585038723c */ /* 0x040fe80000041838 */
[----:B------:R-:W-:Y:S01]  /*bce0*/  MOV R137, R118 ;  /* 0x0000007600897202 */ /* 0x000fe20000000f00 */
[--C-:B------:R-:W-:Y:S02]  /*bcf0*/  FFMA.FTZ R118, R189, c[0x0][0x2d0], -R107.reuse ;  /* 0x0000b400bd767a23 */ /* 0x100fe4000001086b */
[----:B------:R-:W-:Y:S01]  /*bd00*/  FFMA.FTZ R89, R251, c[0x0][0x2d0], -R96 ;  /* 0x0000b400fb597a23 */ /* 0x000fe20000010860 */
[-C--:B------:R-:W-:Y:S01]  /*bd10*/  HMMA.16816.F32.BF16 R60, R80, R90.reuse, R60 ;  /* 0x0000005a503c723c */ /* 0x080fe2000004183c */
[----:B------:R-:W-:Y:S03]  /*bd20*/  MUFU.EX2 R108, R108 ;  /* 0x0000006c006c7308 */ /* 0x000fe60000000800 */
[--C-:B------:R-:W-:Y:S01]  /*bd30*/  FFMA.FTZ R88, R192, c[0x0][0x2d0], -R102.reuse ;  /* 0x0000b400c0587a23 */ /* 0x100fe20000010866 */
[----:B----4-:R-:W-:Y:S02]  /*bd40*/  F2FP.BF16.PACK_AB R177, R101, R100 ;  /* 0x0000006465b1723e */ /* 0x010fe400000010ff */
[----:B------:R-:W-:Y:S01]  /*bd50*/  FFMA.FTZ R80, R98, c[0x0][0x2d0], -R102 ;  /* 0x0000b40062507a23 */ /* 0x000fe20000010866 */
[----:B------:R-:W-:Y:S01]  /*bd60*/  HMMA.16816.F32.BF16 R64, R76, R90, R64 ;  /* 0x0000005a4c40723c */ /* 0x000fe20000041840 */
[----:B------:R-:W-:Y:S02]  /*bd70*/  LDSM.16.MT88.4 R96, [R225+0x1900] ;  /* 0x00190000e160783b */ /* 0x000fe40000004200 */
[----:B------:R2:W-:Y:S01]  /*bd80*/  MUFU.EX2 R175, R80 ;  /* 0x0000005000af7308 */ /* 0x0005e20000000800 */
[----:B------:R-:W-:Y:S01]  /*bd90*/  F2FP.BF16.PACK_AB R81, R158, R152 ;  /* 0x000000989e51723e */ /* 0x000fe200000010ff */
[--C-:B------:R-:W-:Y:S01]  /*bda0*/  FFMA.FTZ R102, R130, c[0x0][0x2d0], -R107.reuse ;  /* 0x0000b40082667a23 */ /* 0x100fe2000001086b */
[----:B------:R-:W-:Y:S01]  /*bdb0*/  F2FP.BF16.PACK_AB R82, R208, R157 ;  /* 0x0000009dd052723e */ /* 0x000fe200000010ff */
[----:B------:R-:W-:Y:S01]  /*bdc0*/  FFMA.FTZ R107, R188, c[0x0][0x2d0], -R107 ;  /* 0x0000b400bc6b7a23 */ /* 0x000fe2000001086b */
[----:B------:R-:W-:Y:S01]  /*bdd0*/  F2FP.BF16.PACK_AB R76, R155, R216 ;  /* 0x000000d89b4c723e */ /* 0x000fe200000010ff */
[----:B-1----:R-:W1:Y:S03]  /*bde0*/  LDSM.16.MT88.4 R84, [R224+0x1900] ;  /* 0x00190000e054783b */ /* 0x002e660000004200 */
[----:B------:R-:W-:Y:S01]  /*bdf0*/  F2FP.BF16.PACK_AB R77, R214, R154 ;  /* 0x0000009ad64d723e */ /* 0x000fe200000010ff */
[----:B------:R-:W-:Y:S01]  /*be00*/  MUFU.EX2 R192, R88 ;  /* 0x0000005800c07308 */ /* 0x000fe20000000800 */
[----:B------:R-:W-:Y:S02]  /*be10*/  F2FP.BF16.PACK_AB R78, R212, R211 ;  /* 0x000000d3d44e723e */ /* 0x000fe400000010ff */
[----:B------:R-:W-:Y:S01]  /*be20*/  F2FP.BF16.PACK_AB R79, R210, R209 ;  /* 0x000000d1d24f723e */ /* 0x000fe200000010ff */
[----:B------:R-:W4:Y:S01]  /*be30*/  LDL.LU R130, [R1+0x18] ;  /* 0x0000180001827983 */ /* 0x000f220000300800 */
[----:B------:R-:W-:Y:S03]  /*be40*/  F2FP.BF16.PACK_AB R83, R163, R156 ;  /* 0x0000009ca353723e */ /* 0x000fe600000010ff */
[----:B------:R-:W4:Y:S02]  /*be50*/  LDL.LU R129, [R1+0x14] ;  /* 0x0000140001817983 */ /* 0x000f240000300800 */
[----:B------:R1:W-:Y:S01]  /*be60*/  MUFU.EX2 R187, R89 ;  /* 0x0000005900bb7308 */ /* 0x0003e20000000800 */
[----:B--2---:R-:W-:Y:S09]  /*be70*/  F2FP.BF16.PACK_AB R80, R159, R153 ;  /* 0x000000999f50723e */ /* 0x004ff200000010ff */
[----:B------:R-:W-:Y:S10]  /*be80*/  MUFU.EX2 R107, R107 ;  /* 0x0000006b006b7308 */ /* 0x000ff40000000800 */
[----:B------:R-:W2:Y:S01]  /*be90*/  MUFU.EX2 R118, R118 ;  /* 0x0000007600767308 */ /* 0x000ea20000000800 */
[----:B-1----:R-:W1:Y:S01]  /*bea0*/  LDSM.16.MT88.4 R88, [R226+0x1900] ;  /* 0x00190000e258783b */ /* 0x002e620000004200 */
[-C--:B------:R-:W-:Y:S08]  /*beb0*/  HMMA.16816.F32.BF16 R4, R76, R84.reuse, R4 ;  /* 0x000000544c04723c */ /* 0x080ff00000041804 */
[----:B------:R-:W-:Y:S01]  /*bec0*/  MUFU.EX2 R174, R102 ;  /* 0x0000006600ae7308 */ /* 0x000fe20000000800 */
[C---:B------:R-:W-:Y:S09]  /*bed0*/  HMMA.16816.F32.BF16 R8, R80.reuse, R84, R8 ;  /* 0x000000545008723c */ /* 0x040ff20000041808 */
[----:B------:R-:W1:Y:S03]  /*bee0*/  MUFU.EX2 R110, R110 ;  /* 0x0000006e006e7308 */ /* 0x000e660000000800 */
[--C-:B------:R-:W-:Y:S01]  /*bef0*/  FFMA.FTZ R84, R139, c[0x0][0x2d0], -R3.reuse ;  /* 0x0000b4008b547a23 */ /* 0x100fe20000010803 */
[-C--:B------:R-:W-:Y:S03]  /*bf00*/  HMMA.16816.F32.BF16 R12, R80, R86.reuse, R12 ;  /* 0x00000056500c723c */ /* 0x080fe6000004180c */
[----:B--2---:R-:W-:Y:S05]  /*bf10*/  F2FP.BF16.PACK_AB R178, R107, R118 ;  /* 0x000000766bb2723e */ /* 0x004fea00000010ff */
[C---:B------:R-:W-:Y:S01]  /*bf20*/  HMMA.16816.F32.BF16 R16, R76.reuse, R86, R16 ;  /* 0x000000564c10723c */ /* 0x040fe20000041810 */
[----:B------:R2:W-:Y:S07]  /*bf30*/  MUFU.EX2 R172, R84 ;  /* 0x0000005400ac7308 */ /* 0x0005ee0000000800 */
[-C--:B------:R-:W-:Y:S03]  /*bf40*/  HMMA.16816.F32.BF16 R20, R76, R92.reuse, R20 ;  /* 0x0000005c4c14723c */ /* 0x080fe60000041814 */
[----:B------:R-:W2:Y:S01]  /*bf50*/  MUFU.EX2 R111, R111 ;  /* 0x0000006f006f7308 */ /* 0x000ea20000000800 */
[----:B-1----:R-:W-:Y:S04]  /*bf60*/  F2FP.BF16.PACK_AB R180, R110, R108 ;  /* 0x0000006c6eb4723e */ /* 0x002fe800000010ff */
[C---:B------:R-:W-:Y:S07]  /*bf70*/  HMMA.16816.F32.BF16 R24, R80.reuse, R92, R24 ;  /* 0x0000005c5018723c */ /* 0x040fee0000041818 */
[--C-:B------:R-:W-:Y:S01]  /*bf80*/  FFMA.FTZ R92, R138, c[0x0][0x2d0], -R3.reuse ;  /* 0x0000b4008a5c7a23 */ /* 0x100fe20000010803 */
[-C--:B------:R-:W-:Y:S01]  /*bf90*/  HMMA.16816.F32.BF16 R28, R80, R94.reuse, R28 ;  /* 0x0000005e501c723c */ /* 0x080fe2000004181c */
[----:B--2---:R-:W1:Y:S02]  /*bfa0*/  LDSM.16.MT88.4 R84, [R224+0x2100] ;  /* 0x00210000e054783b */ /* 0x004e640000004200 */
[----:B------:R2:W1:Y:S05]  /*bfb0*/  MUFU.EX2 R104, R92 ;  /* 0x0000005c00687308 */ /* 0x00046a0000000800 */
[C---:B------:R-:W-:Y:S04]  /*bfc0*/  HMMA.16816.F32.BF16 R32, R76.reuse, R94, R32 ;  /* 0x0000005e4c20723c */ /* 0x040fe80000041820 */
[----:B------:R-:W-:Y:S04]  /*bfd0*/  F2FP.BF16.PACK_AB R181, R111, R109 ;  /* 0x0000006d6fb5723e */ /* 0x000fe800000010ff */
[-C--:B------:R-:W-:Y:S08]  /*bfe0*/  HMMA.16816.F32.BF16 R36, R76, R96.reuse, R36 ;  /* 0x000000604c24723c */ /* 0x080ff00000041824 */
[C---:B------:R-:W-:Y:S01]  /*bff0*/  HMMA.16816.F32.BF16 R40, R80.reuse, R96, R40 ;  /* 0x000000605028723c */ /* 0x040fe20000041828 */
[----:B--2---:R-:W2:Y:S07]  /*c000*/  LDSM.16.MT88.4 R92, [R227+0x2100] ;  /* 0x00210000e35c783b */ /* 0x004eae0000004200 */
[-C--:B------:R-:W-:Y:S08]  /*c010*/  HMMA.16816.F32.BF16 R44, R80, R98.reuse, R44 ;  /* 0x00000062502c723c */ /* 0x080ff0000004182c */
[C---:B------:R-:W-:Y:S01]  /*c020*/  HMMA.16816.F32.BF16 R48, R76.reuse, R98, R48 ;  /* 0x000000624c30723c */ /* 0x040fe20000041830 */
[----:B------:R-:W1:Y:S07]  /*c030*/  LDSM.16.MT88.4 R96, [R225+0x2100] ;  /* 0x00210000e160783b */ /* 0x000e6e0000004200 */
[-C--:B------:R-:W-:Y:S08]  /*c040*/  HMMA.16816.F32.BF16 R52, R76, R88.reuse, R52 ;  /* 0x000000584c34723c */ /* 0x080ff00000041834 */
[C---:B------:R-:W-:Y:S08]  /*c050*/  HMMA.16816.F32.BF16 R56, R80.reuse, R88, R56 ;  /* 0x000000585038723c */ /* 0x040ff00000041838 */
[-C--:B------:R-:W-:Y:S07]  /*c060*/  HMMA.16816.F32.BF16 R60, R80, R90.reuse, R60 ;  /* 0x0000005a503c723c */ /* 0x080fee000004183c */
[--C-:B------:R-:W-:Y:S01]  /*c070*/  FFMA.FTZ R80, R137, c[0x0][0x2d0], -R3.reuse ;  /* 0x0000b40089507a23 */ /* 0x100fe20000010803 */
[----:B------:R-:W-:Y:S01]  /*c080*/  HMMA.16816.F32.BF16 R64, R76, R90, R64 ;  /* 0x0000005a4c40723c */ /* 0x000fe20000041840 */
[----:B------:R-:W2:Y:S02]  /*c090*/  LDSM.16.MT88.4 R88, [R226+0x2100] ;  /* 0x00210000e258783b */ /* 0x000ea40000004200 */
[----:B------:R1:W-:Y:S01]  /*c0a0*/  MUFU.EX2 R103, R80 ;  /* 0x0000005000677308 */ /* 0x0003e20000000800 */
[--C-:B------:R-:W-:Y:S01]  /*c0b0*/  FFMA.FTZ R81, R136, c[0x0][0x2d0], -R3.reuse ;  /* 0x0000b40088517a23 */ /* 0x100fe20000010803 */
[----:B------:R-:W-:Y:S01]  /*c0c0*/  F2FP.BF16.PACK_AB R82, R171, R194 ;  /* 0x000000c2ab52723e */ /* 0x000fe200000010ff */
[----:B------:R-:W-:Y:S01]  /*c0d0*/  FFMA.FTZ R3, R74, c[0x0][0x2d0], -R3 ;  /* 0x0000b4004a037a23 */ /* 0x000fe20000010803 */
[----:B------:R-:W-:Y:S02]  /*c0e0*/  F2FP.BF16.PACK_AB R76, R203, R162 ;  /* 0x000000a2cb4c723e */ /* 0x000fe400000010ff */
[----:B------:R-:W-:Y:S03]  /*c0f0*/  F2FP.BF16.PACK_AB R77, R202, R161 ;  /* 0x000000a1ca4d723e */ /* 0x000fe600000010ff */
[----:B------:R-:W-:Y:S01]  /*c100*/  F2FP.BF16.PACK_AB R78, R200, R201 ;  /* 0x000000c9c84e723e */ /* 0x000fe200000010ff */
[----:B------:R2:W2:Y:S01]  /*c110*/  MUFU.EX2 R102, R81 ;  /* 0x0000005100667308 */ /* 0x0004a20000000800 */
[----:B------:R-:W-:Y:S02]  /*c120*/  F2FP.BF16.PACK_AB R79, R198, R199 ;  /* 0x000000c7c64f723e */ /* 0x000fe400000010ff */
[----:B------:R-:W-:Y:S05]  /*c130*/  F2FP.BF16.PACK_AB R83, R169, R170 ;  /* 0x000000aaa953723e */ /* 0x000fea00000010ff */
[-C--:B-1----:R-:W-:Y:S03]  /*c140*/  HMMA.16816.F32.BF16 R4, R76, R84.reuse, R4 ;  /* 0x000000544c04723c */ /* 0x082fe60000041804 */
[----:B------:R-:W-:Y:S02]  /*c150*/  F2FP.BF16.PACK_AB R80, R197, R160 ;  /* 0x000000a0c550723e */ /* 0x000fe400000010ff */
[----:B--2---:R-:W-:Y:S07]  /*c160*/  F2FP.BF16.PACK_AB R81, R195, R196 ;  /* 0x000000c4c351723e */ /* 0x004fee00000010ff */
[C---:B------:R-:W-:Y:S08]  /*c170*/  HMMA.16816.F32.BF16 R8, R80.reuse, R84, R8 ;  /* 0x000000545008723c */ /* 0x040ff00000041808 */
[-C--:B------:R-:W-:Y:S04]  /*c180*/  HMMA.16816.F32.BF16 R12, R80, R86.reuse, R12 ;  /* 0x00000056500c723c */ /* 0x080fe8000004180c */
[----:B---3--:R-:W-:Y:S04]  /*c190*/  FFMA.FTZ R70, R70, R132, R133 ;  /* 0x0000008446467223 */ /* 0x008fe80000010085 */
[C---:B------:R-:W-:Y:S01]  /*c1a0*/  HMMA.16816.F32.BF16 R16, R76.reuse, R86, R16 ;  /* 0x000000564c10723c */ /* 0x040fe20000041810 */
[----:B------:R-:W1:Y:S03]  /*c1b0*/  LDSM.16.MT88.4 R84, [R224+0x2900] ;  /* 0x00290000e054783b */ /* 0x000e660000004200 */
[----:B------:R-:W-:Y:S02]  /*c1c0*/  FADD.FTZ R74, R128, R70 ;  /* 0x00000046804a7221 */ /* 0x000fe40000010000 */
[----:B------:R-:W-:Y:S02]  /*c1d0*/  FFMA.FTZ R69, R69, R131, R206 ;  /* 0x0000008345457223 */ /* 0x000fe400000100ce */
[-C--:B------:R-:W-:Y:S01]  /*c1e0*/  HMMA.16816.F32.BF16 R20, R76, R92.reuse, R20 ;  /* 0x0000005c4c14723c */ /* 0x080fe20000041814 */
[----:B------:R-:W-:Y:S03]  /*c1f0*/  LDSM.16.MT88.4 R132, [R224+0x3100] ;  /* 0x00310000e084783b */ /* 0x000fe60000004200 */
[----:B------:R-:W-:Y:S04]  /*c200*/  FADD.FTZ R70, R123, R69 ;  /* 0x000000457b467221 */ /* 0x000fe80000010000 */
[C---:B------:R-:W-:Y:S04]  /*c210*/  HMMA.16816.F32.BF16 R24, R80.reuse, R92, R24 ;  /* 0x0000005c5018723c */ /* 0x040fe80000041818 */
[----:B------:R-:W-:Y:S04]  /*c220*/  FADD.FTZ R70, R121, R70 ;  /* 0x0000004679467221 */ /* 0x000fe80000010000 */
[-C--:B------:R-:W-:Y:S08]  /*c230*/  HMMA.16816.F32.BF16 R28, R80, R94.reuse, R28 ;  /* 0x0000005e501c723c */ /* 0x080ff0000004181c */
[C---:B------:R-:W-:Y:S01]  /*c240*/  HMMA.16816.F32.BF16 R32, R76.reuse, R94, R32 ;  /* 0x0000005e4c20723c */ /* 0x040fe20000041820 */
[----:B------:R-:W2:Y:S07]  /*c250*/  LDSM.16.MT88.4 R92, [R227+0x2900] ;  /* 0x00290000e35c783b */ /* 0x000eae0000004200 */
[-C--:B------:R-:W-:Y:S08]  /*c260*/  HMMA.16816.F32.BF16 R36, R76, R96.reuse, R36 ;  /* 0x000000604c24723c */ /* 0x080ff00000041824 */
[C---:B------:R-:W-:Y:S08]  /*c270*/  HMMA.16816.F32.BF16 R40, R80.reuse, R96, R40 ;  /* 0x000000605028723c */ /* 0x040ff00000041828 */
[-C--:B------:R-:W-:Y:S08]  /*c280*/  HMMA.16816.F32.BF16 R44, R80, R98.reuse, R44 ;  /* 0x00000062502c723c */ /* 0x080ff0000004182c */
[C---:B------:R-:W-:Y:S01]  /*c290*/  HMMA.16816.F32.BF16 R48, R76.reuse, R98, R48 ;  /* 0x000000624c30723c */ /* 0x040fe20000041830 */
[----:B------:R-:W3:Y:S07]  /*c2a0*/  LDSM.16.MT88.4 R96, [R225+0x2900] ;  /* 0x00290000e160783b */ /* 0x000eee0000004200 */
[-C--:B------:R-:W-:Y:S08]  /*c2b0*/  HMMA.16816.F32.BF16 R52, R76, R88.reuse, R52 ;  /* 0x000000584c34723c */ /* 0x080ff00000041834 */
[C---:B------:R-:W-:Y:S08]  /*c2c0*/  HMMA.16816.F32.BF16 R56, R80.reuse, R88, R56 ;  /* 0x000000585038723c */ /* 0x040ff00000041838 */
[-C--:B------:R-:W-:Y:S04]  /*c2d0*/  HMMA.16816.F32.BF16 R60, R80, R90.reuse, R60 ;  /* 0x0000005a503c723c */ /* 0x080fe8000004183c */
[----:B----4-:R-:W-:Y:S02]  /*c2e0*/  FFMA.FTZ R0, R0, R129, R204 ;  /* 0x0000008100007223 */ /* 0x010fe400000100cc */
[----:B------:R-:W-:Y:S01]  /*c2f0*/  FFMA.FTZ R68, R68, R130, R205 ;  /* 0x0000008244447223 */ /* 0x000fe200000100cd */
[----:B------:R-:W-:Y:S01]  /*c300*/  F2FP.BF16.PACK_AB R80, R173, R174 ;  /* 0x000000aead50723e */ /* 0x000fe200000010ff */
[----:B------:R-:W-:Y:S01]  /*c310*/  HMMA.16816.F32.BF16 R64, R76, R90, R64 ;  /* 0x0000005a4c40723c */ /* 0x000fe20000041840 */
[----:B------:R-:W4:Y:S03]  /*c320*/  LDSM.16.MT88.4 R88, [R226+0x2900] ;  /* 0x00290000e258783b */ /* 0x000f260000004200 */
[----:B------:R-:W-:Y:S01]  /*c330*/  F2FP.BF16.PACK_AB R81, R104, R172 ;  /* 0x000000ac6851723e */ /* 0x000fe200000010ff */
[----:B------:R-:W-:Y:S01]  /*c340*/  FADD.FTZ R0, R242, R0 ;  /* 0x00000000f2007221 */ /* 0x000fe20000010000 */
[----:B------:R-:W-:Y:S01]  /*c350*/  F2FP.BF16.PACK_AB R82, R106, R105 ;  /* 0x000000696a52723e */ /* 0x000fe200000010ff */
[----:B------:R-:W-:Y:S01]  /*c360*/  FADD.FTZ R69, R207, R68 ;  /* 0x00000044cf457221 */ /* 0x000fe20000010000 */
[----:B------:R-:W-:Y:S01]  /*c370*/  F2FP.BF16.PACK_AB R76, R193, R168 ;  /* 0x000000a8c14c723e */ /* 0x000fe200000010ff */
[----:B------:R-:W-:Y:S01]  /*c380*/  FADD.FTZ R68, R122, R74 ;  /* 0x0000004a7a447221 */ /* 0x000fe20000010000 */
[----:B------:R2:W5:Y:S02]  /*c390*/  LDL.LU R242, [R1+0x74] ;  /* 0x0000740001f27983 */ /* 0x0005640000300800 */
[----:B------:R-:W-:Y:S01]  /*c3a0*/  F2FP.BF16.PACK_AB R77, R175, R192 ;  /* 0x000000c0af4d723e */ /* 0x000fe200000010ff */
[----:B------:R-:W-:Y:S01]  /*c3b0*/  FADD.FTZ R0, R241, R0 ;  /* 0x00000000f1007221 */ /* 0x000fe20000010000 */
[----:B------:R-:W-:Y:S01]  /*c3c0*/  F2FP.BF16.PACK_AB R78, R186, R187 ;  /* 0x000000bbba4e723e */ /* 0x000fe200000010ff */
[----:B------:R-:W-:Y:S01]  /*c3d0*/  FADD.FTZ R69, R120, R69 ;  /* 0x0000004578457221 */ /* 0x000fe20000010000 */
[----:B------:R-:W-:Y:S01]  /*c3e0*/  F2FP.BF16.PACK_AB R79, R184, R185 ;  /* 0x000000b9b84f723e */ /* 0x000fe200000010ff */
[----:B------:R2:W5:Y:S01]  /*c3f0*/  LDL.LU R241, [R1+0x70] ;  /* 0x0000700001f17983 */ /* 0x0005620000300800 */
[----:B------:R-:W-:Y:S01]  /*c400*/  FADD.FTZ R74, R127, R68 ;  /* 0x000000447f4a7221 */ /* 0x000fe20000010000 */
[----:B------:R-:W-:Y:S01]  /*c410*/  F2FP.BF16.PACK_AB R83, R102, R103 ;  /* 0x000000676653723e */ /* 0x000fe200000010ff */
[----:B------:R-:W-:Y:S02]  /*c420*/  FADD.FTZ R68, R126, R70 ;  /* 0x000000467e447221 */ /* 0x000fe40000010000 */
[----:B------:R-:W-:Y:S01]  /*c430*/  FADD.FTZ R70, R125, R69 ;  /* 0x000000457d467221 */ /* 0x000fe20000010000 */
[-C--:B-1----:R-:W-:Y:S03]  /*c440*/  HMMA.16816.F32.BF16 R4, R76, R84.reuse, R4 ;  /* 0x000000544c04723c */ /* 0x082fe60000041804 */
[----:B------:R-:W-:Y:S02]  /*c450*/  FADD.FTZ R69, R240, R74 ;  /* 0x0000004af0457221 */ /* 0x000fe40000010000 */
[----:B------:R1:W5:Y:S01]  /*c460*/  LDL.LU R240, [R1+0x6c] ;  /* 0x00006c0001f07983 */ /* 0x0003620000300800 */
[----:B------:R-:W-:Y:S02]  /*c470*/  FADD.FTZ R68, R239, R68 ;  /* 0x00000044ef447221 */ /* 0x000fe40000010000 */
[C---:B------:R-:W-:Y:S01]  /*c480*/  HMMA.16816.F32.BF16 R8, R80.reuse, R84, R8 ;  /* 0x000000545008723c */ /* 0x040fe20000041808 */
[----:B------:R1:W5:Y:S01]  /*c490*/  LDL.LU R239, [R1+0x68] ;  /* 0x0000680001ef7983 */ /* 0x0003620000300800 */
[----:B------:R-:W-:Y:S02]  /*c4a0*/  MUFU.EX2 R84, R75 ;  /* 0x0000004b00547308 */ /* 0x000fe40000000800 */
[----:B------:R-:W-:Y:S02]  /*c4b0*/  FADD.FTZ R69, R236, R69 ;  /* 0x00000045ec457221 */ /* 0x000fe40000010000 */
[----:B------:R-:W-:Y:S02]  /*c4c0*/  FADD.FTZ R68, R235, R68 ;  /* 0x00000044eb447221 */ /* 0x000fe40000010000 */
[-C--:B------:R-:W-:Y:S04]  /*c4d0*/  HMMA.16816.F32.BF16 R12, R80, R86.reuse, R12 ;  /* 0x00000056500c723c */ /* 0x080fe8000004180c */
[----:B------:R1:W1:Y:S01]  /*c4e0*/  MUFU.EX2 R75, R3 ;  /* 0x00000003004b7308 */ /* 0x0002620000000800 */
[----:B------:R-:W-:Y:S03]  /*c4f0*/  FADD.FTZ R0, R124, R0 ;  /* 0x000000007c007221 */ /* 0x000fe60000010000 */
[C---:B------:R-:W-:Y:S04]  /*c500*/  HMMA.16816.F32.BF16 R16, R76.reuse, R86, R16 ;  /* 0x000000564c10723c */ /* 0x040fe80000041810 */
[----:B------:R-:W-:Y:S04]  /*c510*/  FADD.FTZ R0, R237, R0 ;  /* 0x00000000ed007221 */ /* 0x000fe80000010000 */
[-C--:B--2---:R-:W-:Y:S04]  /*c520*/  HMMA.16816.F32.BF16 R20, R76, R92.reuse, R20 ;  /* 0x0000005c4c14723c */ /* 0x084fe80000041814 */
[----:B------:R-:W-:Y:S04]  /*c530*/  FADD.FTZ R0, R233, R0 ;  /* 0x00000000e9007221 */ /* 0x000fe80000010000 */
[C---:B------:R-:W-:Y:S04]  /*c540*/  HMMA.16816.F32.BF16 R24, R80.reuse, R92, R24 ;  /* 0x0000005c5018723c */ /* 0x040fe80000041818 */
[----:B-1----:R-:W-:Y:S01]  /*c550*/  FADD.FTZ R3, R238, R70 ;  /* 0x00000046ee037221 */ /* 0x002fe20000010000 */
[----:B------:R-:W-:Y:S01]  /*c560*/  F2FP.BF16.PACK_AB R179, R75, R84 ;  /* 0x000000544bb3723e */ /* 0x000fe200000010ff */
[----:B------:R1:W5:Y:S01]  /*c570*/  LDL.LU R238, [R1+0x64] ;  /* 0x0000640001ee7983 */ /* 0x0003620000300800 */
[----:B------:R-:W-:Y:S01]  /*c580*/  FADD.FTZ R0, R229, R0 ;  /* 0x00000000e5007221 */ /* 0x000fe20000010000 */
[-C--:B------:R-:W-:Y:S02]  /*c590*/  HMMA.16816.F32.BF16 R28, R80, R94.reuse, R28 ;  /* 0x0000005e501c723c */ /* 0x080fe4000004181c */
[----:B------:R1:W5:Y:S02]  /*c5a0*/  LDL.LU R237, [R1+0x60] ;  /* 0x0000600001ed7983 */ /* 0x0003640000300800 */
[----:B------:R-:W-:Y:S02]  /*c5b0*/  FADD.FTZ R3, R234, R3 ;  /* 0x00000003ea037221 */ /* 0x000fe40000010000 */
[----:B------:R1:W5:Y:S02]  /*c5c0*/  LDL.LU R236, [R1+0x5c] ;  /* 0x00005c0001ec7983 */ /* 0x0003640000300800 */
[C---:B------:R-:W-:Y:S02]  /*c5d0*/  HMMA.16816.F32.BF16 R32, R76.reuse, R94, R32 ;  /* 0x0000005e4c20723c */ /* 0x040fe40000041820 */
[----:B------:R1:W5:Y:S02]  /*c5e0*/  LDL.LU R235, [R1+0x58] ;  /* 0x0000580001eb7983 */ /* 0x0003640000300800 */
[----:B------:R-:W-:Y:S02]  /*c5f0*/  FADD.FTZ R3, R230, R3 ;  /* 0x00000003e6037221 */ /* 0x000fe40000010000 */
[----:B------:R1:W5:Y:S02]  /*c600*/  LDL.LU R234, [R1+0x54] ;  /* 0x0000540001ea7983 */ /* 0x0003640000300800 */
[-C--:B---3--:R-:W-:Y:S02]  /*c610*/  HMMA.16816.F32.BF16 R36, R76, R96.reuse, R36 ;  /* 0x000000604c24723c */ /* 0x088fe40000041824 */
[----:B------:R1:W5:Y:S06]  /*c620*/  LDL.LU R233, [R1+0x50] ;  /* 0x0000500001e97983 */ /* 0x00036c0000300800 */
[C---:B------:R-:W-:Y:S08]  /*c630*/  HMMA.16816.F32.BF16 R40, R80.reuse, R96, R40 ;  /* 0x000000605028723c */ /* 0x040ff00000041828 */
[-C--:B------:R-:W-:Y:S08]  /*c640*/  HMMA.16816.F32.BF16 R44, R80, R98.reuse, R44 ;  /* 0x00000062502c723c */ /* 0x080ff0000004182c */
[C---:B------:R-:W-:Y:S08]  /*c650*/  HMMA.16816.F32.BF16 R48, R76.reuse, R98, R48 ;  /* 0x000000624c30723c */ /* 0x040ff00000041830 */
[-C--:B----4-:R-:W-:Y:S08]  /*c660*/  HMMA.16816.F32.BF16 R52, R76, R88.reuse, R52 ;  /* 0x000000584c34723c */ /* 0x090ff00000041834 */
[C---:B------:R-:W-:Y:S08]  /*c670*/  HMMA.16816.F32.BF16 R56, R80.reuse, R88, R56 ;  /* 0x000000585038723c */ /* 0x040ff00000041838 */
[-C--:B------:R-:W-:Y:S08]  /*c680*/  HMMA.16816.F32.BF16 R60, R80, R90.reuse, R60 ;  /* 0x0000005a503c723c */ /* 0x080ff0000004183c */
[----:B------:R-:W-:Y:S08]  /*c690*/  HMMA.16816.F32.BF16 R64, R76, R90, R64 ;  /* 0x0000005a4c40723c */ /* 0x000ff00000041840 */
[-C--:B------:R-:W-:Y:S07]  /*c6a0*/  HMMA.16816.F32.BF16 R124, R180, R132.reuse, R4 ;  /* 0x00000084b47c723c */ /* 0x080fee0000041804 */
[----:B------:R-:W-:Y:S01]  /*c6b0*/  FADD.FTZ R5, R232, R69 ;  /* 0x00000045e8057221 */ /* 0x000fe20000010000 */
[C---:B------:R-:W-:Y:S01]  /*c6c0*/  HMMA.16816.F32.BF16 R120, R176.reuse, R132, R8 ;  /* 0x00000084b078723c */ /* 0x040fe20000041808 */
[----:B------:R1:W5:Y:S03]  /*c6d0*/  LDL.LU R232, [R1+0x4c] ;  /* 0x00004c0001e87983 */ /* 0x0003660000300800 */
[----:B------:R-:W-:Y:S02]  /*c6e0*/  FADD.FTZ R4, R231, R68 ;  /* 0x00000044e7047221 */ /* 0x000fe40000010000 */
[----:B------:R-:W-:Y:S01]  /*c6f0*/  FADD.FTZ R6, R141, R3 ;  /* 0x000000038d067221 */ /* 0x000fe20000010000 */
[----:B------:R1:W5:Y:S01]  /*c700*/  LDL.LU R231, [R1+0x48] ;  /* 0x0000480001e77983 */ /* 0x0003620000300800 */
[----:B------:R-:W-:Y:S01]  /*c710*/  FADD.FTZ R8, R228, R5 ;  /* 0x00000005e4087221 */ /* 0x000fe20000010000 */
[-C--:B------:R-:W-:Y:S02]  /*c720*/  HMMA.16816.F32.BF16 R128, R176, R134.reuse, R12 ;  /* 0x00000086b080723c */ /* 0x080fe4000004180c */
[----:B------:R1:W5:Y:S01]  /*c730*/  LDL.LU R230, [R1+0x44] ;  /* 0x0000440001e67983 */ /* 0x0003620000300800 */
[----:B------:R-:W-:Y:S02]  /*c740*/  FADD.FTZ R7, R119, R4 ;  /* 0x0000000477077221 */ /* 0x000fe40000010000 */
[----:B------:R-:W-:Y:S01]  /*c750*/  FADD.FTZ R5, R140, R0 ;  /* 0x000000008c057221 */ /* 0x000fe20000010000 */
[----:B------:R1:W5:Y:S01]  /*c760*/  LDL.LU R229, [R1+0x40] ;  /* 0x0000400001e57983 */ /* 0x0003620000300800 */
[----:B------:R-:W-:Y:S01]  /*c770*/  FADD.FTZ R4, R215, R8 ;  /* 0x00000008d7047221 */ /* 0x000fe20000010000 */
[C---:B------:R-:W-:Y:S02]  /*c780*/  HMMA.16816.F32.BF16 R132, R180.reuse, R134, R16 ;  /* 0x00000086b484723c */ /* 0x040fe40000041810 */
[----:B------:R1:W5:Y:S02]  /*c790*/  LDL.LU R228, [R1+0x3c] ;  /* 0x00003c0001e47983 */ /* 0x0003640000300800 */
[----:B------:R-:W-:Y:S02]  /*c7a0*/  FADD.FTZ R3, R213, R7 ;  /* 0x00000007d5037221 */ /* 0x000fe40000010000 */
[----:B------:R-:W-:Y:S01]  /*c7b0*/  FADD.FTZ R0, R249, R6 ;  /* 0x00000006f9007221 */ /* 0x000fe20000010000 */
[----:B------:R1:W5:Y:S01]  /*c7c0*/  LDL.LU R119, [R1+0x38] ;  /* 0x0000380001777983 */ /* 0x0003620000300800 */
[----:B------:R-:W-:Y:S01]  /*c7d0*/  FADD.FTZ R8, R147, R5 ;  /* 0x0000000593087221 */ /* 0x000fe20000010000 */
[-C--:B------:R-:W-:Y:S03]  /*c7e0*/  HMMA.16816.F32.BF16 R136, R180, R148.reuse, R20 ;  /* 0x00000094b488723c */ /* 0x080fe60000041814 */
[----:B------:R-:W-:Y:S02]  /*c7f0*/  FADD.FTZ R7, R146, R4 ;  /* 0x0000000492077221 */ /* 0x000fe40000010000 */
[----:B------:R-:W-:Y:S02]  /*c800*/  FADD.FTZ R6, R145, R3 ;  /* 0x0000000391067221 */ /* 0x000fe40000010000 */
[----:B------:R-:W-:Y:S01]  /*c810*/  FADD.FTZ R5, R144, R0 ;  /* 0x0000000090057221 */ /* 0x000fe20000010000 */
[C---:B------:R-:W-:Y:S04]  /*c820*/  HMMA.16816.F32.BF16 R140, R176.reuse, R148, R24 ;  /* 0x00000094b08c723c */ /* 0x040fe80000041818 */
[----:B------:R-:W-:Y:S02]  /*c830*/  FADD.FTZ R4, R245, R8 ;  /* 0x00000008f5047221 */ /* 0x000fe40000010000 */
[----:B------:R-:W-:Y:S02]  /*c840*/  FADD.FTZ R3, R223, R7 ;  /* 0x00000007df037221 */ /* 0x000fe40000010000 */
[----:B------:R-:W-:Y:S01]  /*c850*/  FADD.FTZ R0, R217, R6 ;  /* 0x00000006d9007221 */ /* 0x000fe20000010000 */
[-C--:B------:R-:W-:Y:S03]  /*c860*/  HMMA.16816.F32.BF16 R144, R176, R150.reuse, R28 ;  /* 0x00000096b090723c */ /* 0x080fe6000004181c */
[----:B------:R-:W-:Y:S02]  /*c870*/  FADD.FTZ R8, R247, R5 ;  /* 0x00000005f7087221 */ /* 0x000fe40000010000 */
[----:B------:R-:W-:Y:S02]  /*c880*/  FADD.FTZ R11, R244, R4 ;  /* 0x00000004f40b7221 */ /* 0x000fe40000010000 */
[----:B------:R-:W-:Y:S01]  /*c890*/  FADD.FTZ R10, R222, R3 ;  /* 0x00000003de0a7221 */ /* 0x000fe20000010000 */
[----:B------:R-:W2:Y:S01]  /*c8a0*/  LDSM.16.MT88.4 R4, [R226+0x3100] ;  /* 0x00310000e204783b */ /* 0x000ea20000004200 */
[----:B------:R-:W-:Y:S01]  /*c8b0*/  FADD.FTZ R9, R220, R0 ;  /* 0x00000000dc097221 */ /* 0x000fe20000010000 */
[C---:B------:R-:W-:Y:S04]  /*c8c0*/  HMMA.16816.F32.BF16 R148, R180.reuse, R150, R32 ;  /* 0x00000096b494723c */ /* 0x040fe80000041820 */
[----:B------:R-:W-:Y:S02]  /*c8d0*/  FADD.FTZ R8, R219, R8 ;  /* 0x00000008db087221 */ /* 0x000fe40000010000 */
[----:B------:R-:W-:Y:S02]  /*c8e0*/  FADD.FTZ R3, R218, R11 ;  /* 0x0000000bda037221 */ /* 0x000fe40000010000 */
[----:B------:R-:W-:Y:S04]  /*c8f0*/  FADD.FTZ R0, R216, R10 ;  /* 0x0000000ad8007221 */ /* 0x000fe80000010000 */
[----:B------:R-:W-:Y:S02]  /*c900*/  FADD.FTZ R12, R154, R9 ;  /* 0x000000099a0c7221 */ /* 0x000fe40000010000 */
[----:B------:R-:W-:Y:S02]  /*c910*/  FADD.FTZ R11, R153, R8 ;  /* 0x00000008990b7221 */ /* 0x000fe40000010000 */
[----:B------:R-:W-:Y:S02]  /*c920*/  FADD.FTZ R10, R152, R3 ;  /* 0x00000003980a7221 */ /* 0x000fe40000010000 */
[----:B------:R-:W-:Y:S02]  /*c930*/  FADD.FTZ R9, R155, R0 ;  /* 0x000000009b097221 */ /* 0x000fe40000010000 */
[----:B------:R-:W-:Y:S01]  /*c940*/  FADD.FTZ R8, R214, R12 ;  /* 0x0000000cd6087221 */ /* 0x000fe20000010000 */
[-C--:B------:R-:W-:Y:S03]  /*c950*/  HMMA.16816.F32.BF16 R152, R180, R164.reuse, R36 ;  /* 0x000000a4b498723c */ /* 0x080fe60000041824 */
[----:B------:R-:W-:Y:S02]  /*c960*/  FADD.FTZ R3, R159, R11 ;  /* 0x0000000b9f037221 */ /* 0x000fe40000010000 */
[----:B------:R-:W-:Y:S02]  /*c970*/  FADD.FTZ R0, R158, R10 ;  /* 0x0000000a9e007221 */ /* 0x000fe40000010000 */
[----:B------:R-:W-:Y:S02]  /*c980*/  FADD.FTZ R12, R211, R9 ;  /* 0x00000009d30c7221 */ /* 0x000fe40000010000 */
[----:B------:R-:W-:Y:S03]  /*c990*/  FADD.FTZ R11, R209, R8 ;  /* 0x00000008d10b7221 */ /* 0x000fe60000010000 */
[----:B------:R-:W-:Y:S02]  /*c9a0*/  FADD.FTZ R10, R157, R3 ;  /* 0x000000039d0a7221 */ /* 0x000fe40000010000 */
[----:B------:R-:W-:Y:S02]  /*c9b0*/  FADD.FTZ R9, R156, R0 ;  /* 0x000000009c097221 */ /* 0x000fe40000010000 */
        /* <DEDUP_REMOVED lines=21> */
[----:B------:R-:W-:Y:S02]  /*cb10*/  FADD.FTZ R11, R171, R8 ;  /* 0x00000008ab0b7221 */ /* 0x000fe40000010000 */
[----:B------:R-:W-:Y:S02]  /*cb20*/  FADD.FTZ R10, R169, R3 ;  /* 0x00000003a90a7221 */ /* 0x000fe40000010000 */
[----:B------:R-:W-:Y:S02]  /*cb30*/  FADD.FTZ R9, R168, R0 ;  /* 0x00000000a8097221 */ /* 0x000fe40000010000 */
[----:B------:R-:W-:Y:S01]  /*cb40*/  FADD.FTZ R8, R192, R12 ;  /* 0x0000000cc0087221 */ /* 0x000fe20000010000 */
[-C--:B--2---:R-:W-:Y:S03]  /*cb50*/  HMMA.16816.F32.BF16 R168, R180, R4.reuse, R52 ;  /* 0x00000004b4a8723c */ /* 0x084fe60000041834 */
[----:B------:R-:W-:Y:S02]  /*cb60*/  FADD.FTZ R3, R174, R11 ;  /* 0x0000000bae037221 */ /* 0x000fe40000010000 */
[----:B------:R-:W-:Y:S02]  /*cb70*/  FADD.FTZ R0, R172, R10 ;  /* 0x0000000aac007221 */ /* 0x000fe40000010000 */
[----:B------:R-:W-:Y:S02]  /*cb80*/  FADD.FTZ R11, R193, R9 ;  /* 0x00000009c10b7221 */ /* 0x000fe40000010000 */
[----:B------:R-:W-:Y:S03]  /*cb90*/  FADD.FTZ R10, R175, R8 ;  /* 0x00000008af0a7221 */ /* 0x000fe60000010000 */
        /* <DEDUP_REMOVED lines=10> */
[----:B------:R-:W-:Y:S04]  /*cc40*/  HMMA.16816.F32.BF16 R180, R180, R6, R64 ;  /* 0x00000006b4b4723c */ /* 0x000fe80000041840 */
[----:B------:R-:W-:Y:S02]  /*cc50*/  FADD.FTZ R3, R108, R9 ;  /* 0x000000096c037221 */ /* 0x000fe40000010000 */
[----:B------:R-:W-:Y:S02]  /*cc60*/  FADD.FTZ R8, R106, R0 ;  /* 0x000000006a087221 */ /* 0x000fe40000010000 */
[----:B------:R-:W-:Y:S04]  /*cc70*/  FADD.FTZ R4, R102, R10 ;  /* 0x0000000a66047221 */ /* 0x000fe80000010000 */
[----:B------:R-:W-:Y:S02]  /*cc80*/  FADD.FTZ R0, R109, R5 ;  /* 0x000000056d007221 */ /* 0x000fe40000010000 */
[----:B------:R-:W-:Y:S02]  /*cc90*/  FADD.FTZ R3, R110, R3 ;  /* 0x000000036e037221 */ /* 0x000fe40000010000 */
[----:B------:R-:W-:Y:S01]  /*cca0*/  FADD.FTZ R8, R116, R8 ;  /* 0x0000000874087221 */ /* 0x000fe20000010000 */
[----:B------:R-:W-:Y:S01]  /*ccb0*/  MOV R116, R72 ;  /* 0x0000004800747202 */ /* 0x000fe20000000f00 */
[----:B------:R-:W-:Y:S02]  /*ccc0*/  FADD.FTZ R4, R100, R4 ;  /* 0x0000000464047221 */ /* 0x000fe40000010000 */
[----:B------:R-:W-:Y:S02]  /*ccd0*/  FADD.FTZ R5, R111, R0 ;  /* 0x000000006f057221 */ /* 0x000fe40000010000 */
[----:B------:R-:W-:Y:S02]  /*cce0*/  FADD.FTZ R6, R112, R3 ;  /* 0x0000000370067221 */ /* 0x000fe40000010000 */
[----:B------:R-:W-:Y:S01]  /*ccf0*/  FADD.FTZ R0, R117, R8 ;  /* 0x0000000875007221 */ /* 0x000fe20000010000 */
[----:B------:R-:W-:Y:S01]  /*cd00*/  MOV R117, R71 ;  /* 0x0000004700757202 */ /* 0x000fe20000000f00 */
[----:B------:R-:W-:Y:S02]  /*cd10*/  FADD.FTZ R6, R114, R6 ;  /* 0x0000000672067221 */ /* 0x000fe40000010000 */
[----:B------:R-:W-:Y:S02]  /*cd20*/  FADD.FTZ R4, R101, R4 ;  /* 0x0000000465047221 */ /* 0x000fe40000010000 */
[----:B------:R-:W-:Y:S01]  /*cd30*/  FADD.FTZ R5, R113, R5 ;  /* 0x0000000571057221 */ /* 0x000fe20000010000 */
[----:B------:R-:W-:Y:S01]  /*cd40*/  STL [R1+0x20], R6 ;  /* 0x0000200601007387 */ /* 0x000fe20000100800 */
[----:B------:R-:W-:Y:S01]  /*cd50*/  FADD.FTZ R3, R118, R0 ;  /* 0x0000000076037221 */ /* 0x000fe20000010000 */
[----:B------:R-:W-:Y:S01]  /*cd60*/  MOV R118, R2 ;  /* 0x0000000200767202 */ /* 0x000fe20000000f00 */
[----:B------:R-:W-:Y:S02]  /*cd70*/  FADD.FTZ R0, R84, R4 ;  /* 0x0000000454007221 */ /* 0x000fe40000010000 */
[----:B------:R-:W-:Y:S02]  /*cd80*/  FADD.FTZ R4, R115, R5 ;  /* 0x0000000573047221 */ /* 0x000fe40000010000 */
[----:B------:R-:W-:Y:S02]  /*cd90*/  FADD.FTZ R3, R107, R3 ;  /* 0x000000036b037221 */ /* 0x000fe40000010000 */
[----:B------:R-:W-:Y:S01]  /*cda0*/  FADD.FTZ R0, R75, R0 ;  /* 0x000000004b007221 */ /* 0x000fe20000010000 */
[----:B------:R-:W-:Y:S04]  /*cdb0*/  STL [R1+0x1c], R4 ;  /* 0x00001c0401007387 */ /* 0x000fe80000100800 */
[----:B------:R2:W-:Y:S04]  /*cdc0*/  STL [R1+0x18], R3 ;  /* 0x0000180301007387 */ /* 0x0005e80000100800 */
[----:B------:R1:W-:Y:S01]  /*cdd0*/  STL [R1+0x14], R0 ;  /* 0x0000140001007387 */ /* 0x0003e20000100800 */
[----:B--2---:R-:W-:Y:S01]  /*cde0*/  MOV R3, R73 ;  /* 0x0000004900037202 */ /* 0x004fe20000000f00 */
[----:B-1---5:R-:W-:-:S05]  /*cdf0*/  @P2 BRA `(.L_x_3) ;  /* 0xffffad5000002947 */ /* 0x022fca000383ffff */
.L_x_2:
[----:B---3--:R-:W2:Y:S04]  /*ce00*/  LDL.LU R5, [R1+0x20] ;  /* 0x0000200001057983 */ /* 0x008ea80000300800 */
[----:B------:R-:W1:Y:S01]  /*ce10*/  S2R R8, SR_TID.X ;  /* 0x0000000000087919 */ /* 0x000e620000002100 */
[----:B------:R-:W-:Y:S01]  /*ce20*/  IMAD.MOV.U32 R57, RZ, RZ, c[0x0][0x4e8] ;  /* 0x00013a00ff397624 */ /* 0x000fe200078e00ff */
[----:B------:R-:W3:Y:S01]  /*ce30*/  S2UR UR7, SR_CTAID.Y ;  /* 0x00000000000779c3 */ /* 0x000ee20000002600 */
[----:B------:R-:W-:Y:S01]  /*ce40*/  ULDC.64 UR4, c[0x0][0x490] ;  /* 0x0001240000047ab9 */ /* 0x000fe20000000a00 */
[----:B------:R-:W4:Y:S04]  /*ce50*/  LDL.LU R6, [R1+0x1c] ;  /* 0x00001c0001067983 */ /* 0x000f280000300800 */
[----:B------:R-:W4:Y:S04]  /*ce60*/  LDL.LU R4, [R1+0x18] ;  /* 0x0000180001047983 */ /* 0x000f280000300800 */
[----:B------:R-:W4:Y:S04]  /*ce70*/  LDL.LU R0, [R1+0x14] ;  /* 0x0000140001007983 */ /* 0x000f280000300800 */
[----:B------:R-:W4:Y:S01]  /*ce80*/  LDL.LU R9, [R1+0x30] ;  /* 0x0000300001097983 */ /* 0x000f220000300800 */
[----:B------:R-:W-:-:S03]  /*ce90*/  ISETP.NE.AND P0, PT, R57, 0x1, PT ;  /* 0x000000013900780c */ /* 0x000fc60003f05270 */
[----:B------:R-:W4:Y:S01]  /*cea0*/  LDL.LU R58, [R1+0x34] ;  /* 0x00003400013a7983 */ /* 0x000f220000300800 */
[----:B-1----:R-:W-:-:S03]  /*ceb0*/  SHF.R.S32.HI R54, RZ, 0x1f, R8 ;  /* 0x0000001fff367819 */ /* 0x002fc60000011408 */
[----:B------:R-:W4:Y:S01]  /*cec0*/  LDL.LU R59, [R1+0x28] ;  /* 0x00002800013b7983 */ /* 0x000f220000300800 */
[----:B------:R-:W-:Y:S01]  /*ced0*/  LEA.HI R22, R54, R8, RZ, 0x5 ;  /* 0x0000000836167211 */ /* 0x000fe200078f28ff */
[----:B---3--:R-:W-:-:S04]  /*cee0*/  USHF.R.S32.HI UR6, URZ, 0x1f, UR7 ;  /* 0x0000001f3f067899 */ /* 0x008fc80008011407 */
[----:B------:R-:W-:Y:S02]  /*cef0*/  UIMAD UR8, UR6, UR4, URZ ;  /* 0x00000004060872a4 */ /* 0x000fe4000f8e023f */
[----:B------:R-:W-:Y:S02]  /*cf00*/  UIMAD.WIDE.U32 UR10, UR7, UR4, URZ ;  /* 0x00000004070a72a5 */ /* 0x000fe4000f8e003f */
[----:B------:R-:W-:-:S03]  /*cf10*/  UIMAD UR8, UR7, UR5, UR8 ;  /* 0x00000005070872a4 */ /* 0x000fc6000f8e0208 */
[----:B------:R-:W-:Y:S02]  /*cf20*/  ULDC.64 UR4, c[0x0][0x3e8] ;  /* 0x0000fa0000047ab9 */ /* 0x000fe40000000a00 */
[----:B------:R-:W-:Y:S01]  /*cf30*/  UIMAD.WIDE.U32 UR14, UR7, UR4, URZ ;  /* 0x00000004070e72a5 */ /* 0x000fe2000f8e003f */
[----:B------:R-:W-:Y:S01]  /*cf40*/  IMAD.MOV.U32 R53, RZ, RZ, -0x800000 ;  /* 0xff800000ff357424 */ /* 0x000fe200078e00ff */
[----:B------:R-:W-:Y:S01]  /*cf50*/  UIMAD UR6, UR6, UR4, URZ ;  /* 0x00000004060672a4 */ /* 0x000fe2000f8e023f */
[----:B------:R-:W-:-:S03]  /*cf60*/  MOV R51, 0xff800000 ;  /* 0xff80000000337802 */ /* 0x000fc60000000f00 */
[----:B------:R-:W-:Y:S01]  /*cf70*/  UIMAD UR5, UR7, UR5, UR6 ;  /* 0x00000005070572a4 */ /* 0x000fe2000f8e0206 */
[----:B------:R-:W-:-:S03]  /*cf80*/  IMAD.MOV.U32 R50, RZ, RZ, -0x800000 ;  /* 0xff800000ff327424 */ /* 0x000fc600078e00ff */
[----:B------:R-:W-:Y:S01]  /*cf90*/  UIADD3 UR5, UR15, UR5, URZ ;  /* 0x000000050f057290 */ /* 0x000fe2000fffe03f */
[----:B------:R-:W1:Y:S01]  /*cfa0*/  S2R R56, SR_CTAID.X ;  /* 0x0000000000387919 */ /* 0x000e620000002500 */
[----:B------:R-:W-:-:S03]  /*cfb0*/  IMAD.MOV.U32 R52, RZ, RZ, -0x800000 ;  /* 0xff800000ff347424 */ /* 0x000fc600078e00ff */
[----:B------:R-:W-:Y:S06]  /*cfc0*/  BAR.SYNC.DEFER_BLOCKING 0x1, 0x80 ;  /* 0x0042000000007b1d */ /* 0x000fec0000010000 */
[----:B--2---:R-:W2:Y:S04]  /*cfd0*/  SHFL.BFLY PT, R16, R5, 0x2, 0x1f ;  /* 0x0c401f0005107f89 */ /* 0x004ea800000e0000 */
[----:B----4-:R-:W3:Y:S04]  /*cfe0*/  SHFL.BFLY PT, R13, R6, 0x2, 0x1f ;  /* 0x0c401f00060d7f89 */ /* 0x010ee800000e0000 */
[----:B------:R-:W4:Y:S04]  /*cff0*/  SHFL.BFLY PT, R10, R4, 0x2, 0x1f ;  /* 0x0c401f00040a7f89 */ /* 0x000f2800000e0000 */
[----:B------:R-:W1:Y:S01]  /*d000*/  SHFL.BFLY PT, R15, R0, 0x2, 0x1f ;  /* 0x0c401f00000f7f89 */ /* 0x000e6200000e0000 */
[----:B------:R-:W-:Y:S01]  /*d010*/  MOV R25, R9 ;  /* 0x0000000900197202 */ /* 0x000fe20000000f00 */
[----:B--2---:R-:W-:-:S05]  /*d020*/  FADD.FTZ R16, R16, R5 ;  /* 0x0000000510107221 */ /* 0x004fca0000010000 */
[----:B------:R-:W2:Y:S01]  /*d030*/  SHFL.BFLY PT, R5, R16, 0x1, 0x1f ;  /* 0x0c201f0010057f89 */ /* 0x000ea200000e0000 */
[----:B---3--:R-:W-:Y:S02]  /*d040*/  FADD.FTZ R13, R13, R6 ;  /* 0x000000060d0d7221 */ /* 0x008fe40000010000 */
[----:B----4-:R-:W-:Y:S02]  /*d050*/  FADD.FTZ R10, R10, R4 ;  /* 0x000000040a0a7221 */ /* 0x010fe40000010000 */
[----:B-1----:R-:W-:-:S03]  /*d060*/  FADD.FTZ R15, R15, R0 ;  /* 0x000000000f0f7221 */ /* 0x002fc60000010000 */
[----:B------:R-:W1:Y:S04]  /*d070*/  SHFL.BFLY PT, R3, R10, 0x1, 0x1f ;  /* 0x0c201f000a037f89 */ /* 0x000e6800000e0000 */
[----:B------:R-:W3:Y:S04]  /*d080*/  SHFL.BFLY PT, R4, R15, 0x1, 0x1f ;  /* 0x0c201f000f047f89 */ /* 0x000ee800000e0000 */
[----:B------:R-:W4:Y:S01]  /*d090*/  SHFL.BFLY PT, R0, R13, 0x1, 0x1f ;  /* 0x0c201f000d007f89 */ /* 0x000f2200000e0000 */
[----:B--2---:R-:W-:Y:S01]  /*d0a0*/  FADD.FTZ R16, R16, R5 ;  /* 0x0000000510107221 */ /* 0x004fe20000010000 */
[----:B------:R-:W-:-:S02]  /*d0b0*/  LEA.HI R5, R54, R8, RZ, 0x2 ;  /* 0x0000000836057211 */ /* 0x000fc400078f10ff */
[----:B------:R-:W-:Y:S02]  /*d0c0*/  LEA.HI R54, R54, R8, RZ, 0x3 ;  /* 0x0000000836367211 */ /* 0x000fe400078f18ff */
[----:B------:R-:W-:Y:S02]  /*d0d0*/  FSETP.NE.FTZ.AND P4, PT, R16, RZ, PT ;  /* 0x000000ff1000720b */ /* 0x000fe40003f95000 */
[----:B------:R-:W-:Y:S02]  /*d0e0*/  LOP3.LUT R7, R54, 0xfffffff8, RZ, 0xc0, !PT ;  /* 0xfffffff836077812 */ /* 0x000fe400078ec0ff */
[----:B------:R-:W-:Y:S01]  /*d0f0*/  LOP3.LUT R17, R5, 0xfffffffc, RZ, 0xc0, !PT ;  /* 0xfffffffc05117812 */ /* 0x000fe200078ec0ff */
[----:B-1----:R-:W-:-:S03]  /*d100*/  FADD.FTZ R10, R10, R3 ;  /* 0x000000030a0a7221 */ /* 0x002fc60000010000 */
[----:B------:R-:W-:Y:S01]  /*d110*/  IADD3 R17, -R17, R8, RZ ;  /* 0x0000000811117210 */ /* 0x000fe20007ffe1ff */
[----:B------:R-:W-:-:S04]  /*d120*/  @P0 IMAD.HI.U32 R3, R9, c[0x0][0x4ec], RZ ;  /* 0x00013b0009030a27 */ /* 0x000fc800078e00ff */
[----:B---3--:R-:W-:Y:S01]  /*d130*/  FADD.FTZ R15, R15, R4 ;  /* 0x000000040f0f7221 */ /* 0x008fe20000010000 */
[----:B------:R-:W-:Y:S01]  /*d140*/  LOP3.LUT R4, R22, 0xffffffe0, RZ, 0xc0, !PT ;  /* 0xffffffe016047812 */ /* 0x000fe200078ec0ff */
[----:B----4-:R-:W-:Y:S01]  /*d150*/  FADD.FTZ R13, R13, R0 ;  /* 0x000000000d0d7221 */ /* 0x010fe20000010000 */
[----:B------:R-:W-:Y:S01]  /*d160*/  @P0 SHF.R.U32.HI R25, RZ, c[0x0][0x4f0], R3 ;  /* 0x00013c00ff190a19 */ /* 0x000fe20000011603 */
[----:B------:R-:W-:Y:S01]  /*d170*/  IMAD.MOV.U32 R0, RZ, RZ, RZ ;  /* 0x000000ffff007224 */ /* 0x000fe200078e00ff */
[----:B------:R-:W-:Y:S01]  /*d180*/  FSETP.NE.FTZ.AND P2, PT, R10, RZ, PT ;  /* 0x000000ff0a00720b */ /* 0x000fe20003f55000 */
[C---:B------:R-:W-:Y:S01]  /*d190*/  IMAD.IADD R3, R8.reuse, 0x1, -R4 ;  /* 0x0000000108037824 */ /* 0x040fe200078e0a04 */
[----:B------:R-:W-:Y:S01]  /*d1a0*/  FSETP.NE.FTZ.AND P3, PT, R13, RZ, PT ;  /* 0x000000ff0d00720b */ /* 0x000fe20003f75000 */
[----:B------:R-:W-:Y:S02]  /*d1b0*/  IMAD.MOV.U32 R4, RZ, RZ, RZ ;  /* 0x000000ffff047224 */ /* 0x000fe400078e00ff */
[----:B------:R-:W1:Y:S01]  /*d1c0*/  @P4 MUFU.RCP R0, R16 ;  /* 0x0000001000004308 */ /* 0x000e620000001000 */
[----:B------:R-:W-:Y:S01]  /*d1d0*/  LOP3.LUT P6, RZ, R3, 0x3, RZ, 0xc0, !PT ;  /* 0x0000000303ff7812 */ /* 0x000fe200078cc0ff */
[----:B------:R-:W-:Y:S01]  /*d1e0*/  IMAD.IADD R55, R8, 0x1, -R7 ;  /* 0x0000000108377824 */ /* 0x000fe200078e0a07 */
[----:B------:R-:W-:Y:S01]  /*d1f0*/  MOV R3, RZ ;  /* 0x000000ff00037202 */ /* 0x000fe20000000f00 */
[----:B------:R-:W-:Y:S01]  /*d200*/  IMAD.MOV R6, RZ, RZ, -R25 ;  /* 0x000000ffff067224 */ /* 0x000fe200078e0a19 */
[----:B------:R-:W-:-:S05]  /*d210*/  FSETP.NE.FTZ.AND P1, PT, R15, RZ, PT ;  /* 0x000000ff0f00720b */ /* 0x000fca0003f35000 */
[----:B------:R-:W-:Y:S01]  /*d220*/  @P3 MUFU.RCP R4, R13 ;  /* 0x0000000d00043308 */ /* 0x000fe20000001000 */
[----:B------:R-:W-:Y:S01]  /*d230*/  SHF.R.S32.HI R8, RZ, 0x2, R5 ;  /* 0x00000002ff087819 */ /* 0x000fe20000011405 */
[----:B------:R-:W-:-:S06]  /*d240*/  IMAD R49, R6, c[0x0][0x4e8], R9 ;  /* 0x00013a0006317a24 */ /* 0x000fcc00078e0209 */
[----:B------:R-:W2:Y:S01]  /*d250*/  @P2 MUFU.RCP R3, R10 ;  /* 0x0000000a00032308 */ /* 0x000ea20000001000 */
[C---:B-1----:R-:W-:Y:S02]  /*d260*/  FMUL.FTZ R125, R0.reuse, R125 ;  /* 0x0000007d007d7220 */ /* 0x042fe40000410000 */
[C---:B------:R-:W-:Y:S02]  /*d270*/  FMUL.FTZ R18, R0.reuse, R124 ;  /* 0x0000007c00127220 */ /* 0x040fe40000410000 */
[C---:B------:R-:W-:Y:S02]  /*d280*/  FMUL.FTZ R133, R0.reuse, R133 ;  /* 0x0000008500857220 */ /* 0x040fe40000410000 */
[C---:B------:R-:W-:Y:S02]  /*d290*/  FMUL.FTZ R21, R0.reuse, R132 ;  /* 0x0000008400157220 */ /* 0x040fe40000410000 */
[C---:B------:R-:W-:Y:S02]  /*d2a0*/  FMUL.FTZ R137, R0.reuse, R137 ;  /* 0x0000008900897220 */ /* 0x040fe40000410000 */
[----:B------:R-:W-:-:S02]  /*d2b0*/  FMUL.FTZ R29, R0, R136 ;  /* 0x00000088001d7220 */ /* 0x000fc40000410000 */
[C---:B------:R-:W-:Y:S02]  /*d2c0*/  FMUL.FTZ R149, R0.reuse, R149 ;  /* 0x0000009500957220 */ /* 0x040fe40000410000 */
        /* <DEDUP_REMOVED lines=8> */
[----:B------:R-:W-:Y:S02]  /*d350*/  FMUL.FTZ R40, R0, R180 ;  /* 0x000000b400287220 */ /* 0x000fe40000410000 */
[----:B------:R-:W-:Y:S02]  /*d360*/  IMAD.MOV.U32 R0, RZ, RZ, RZ ;  /* 0x000000ffff007224 */ /* 0x000fe400078e00ff */
[----:B--2---:R-:W-:-:S02]  /*d370*/  FMUL.FTZ R121, R3, R121 ;  /* 0x0000007903797220 */ /* 0x004fc40000410000 */
        /* <DEDUP_REMOVED lines=14> */
[----:B------:R-:W-:Y:S01]  /*d460*/  FMUL.FTZ R38, R3, R176 ;  /* 0x000000b003267220 */ /* 0x000fe20000410000 */
[----:B------:R-:W-:Y:S01]  /*d470*/  SHF.R.S32.HI R3, RZ, 0x1f, R5 ;  /* 0x0000001fff037819 */ /* 0x000fe20000011405 */
[----:B------:R-:W1:Y:S03]  /*d480*/  @P1 MUFU.RCP R0, R15 ;  /* 0x0000000f00001308 */ /* 0x000e660000001000 */
[----:B------:R-:W-:Y:S01]  /*d490*/  LEA.HI R3, R3, R8, RZ, 0x3 ;  /* 0x0000000803037211 */ /* 0x000fe200078f18ff */
[----:B------:R-:W-:-:S04]  /*d4a0*/  IMAD.U32 R6, RZ, RZ, UR10 ;  /* 0x0000000aff067e24 */ /* 0x000fc8000f8e00ff */
[----:B------:R-:W2:Y:S01]  /*d4b0*/  @P1 MUFU.LG2 R15, R15 ;  /* 0x0000000f000f1308 */ /* 0x000ea20000000c00 */
[----:B------:R-:W-:Y:S01]  /*d4c0*/  LOP3.LUT R3, R3, 0xfffffff8, RZ, 0xc0, !PT ;  /* 0xfffffff803037812 */ /* 0x000fe200078ec0ff */
        /* <DEDUP_REMOVED lines=15> */
[----:B------:R-:W-:Y:S02]  /*d5c0*/  FMUL.FTZ R39, R4, R182 ;  /* 0x000000b604277220 */ /* 0x000fe40000410000 */
[----:B------:R-:W-:-:S02]  /*d5d0*/  IMAD.U32 R4, RZ, RZ, UR14 ;  /* 0x0000000eff047e24 */ /* 0x000fc4000f8e00ff */
[----:B------:R-:W-:Y:S01]  /*d5e0*/  IMAD.IADD R12, R8, 0x1, -R3 ;  /* 0x00000001080c7824 */ /* 0x000fe200078e0a03 */
[----:B------:R-:W-:Y:S01]  /*d5f0*/  MOV R8, R6 ;  /* 0x0000000600087202 */ /* 0x000fe20000000f00 */
[----:B------:R-:W-:Y:S01]  /*d600*/  IMAD.MOV.U32 R6, RZ, RZ, R4 ;  /* 0x000000ffff067224 */ /* 0x000fe200078e0004 */
[----:B------:R-:W-:Y:S01]  /*d610*/  @P4 MOV R4, 0x3f317218 ;  /* 0x3f31721800044802 */ /* 0x000fe20000000f00 */
[----:B------:R-:W3:Y:S01]  /*d620*/  @P3 MUFU.LG2 R13, R13 ;  /* 0x0000000d000d3308 */ /* 0x000ee20000000c00 */
[C---:B-1----:R-:W-:Y:S01]  /*d630*/  FMUL.FTZ R123, R0.reuse, R123 ;  /* 0x0000007b007b7220 */ /* 0x042fe20000410000 */
[----:B------:R-:W-:Y:S01]  /*d640*/  @P1 MOV R11, 0x3f317218 ;  /* 0x3f317218000b1802 */ /* 0x000fe20000000f00 */
        /* <DEDUP_REMOVED lines=15> */
[----:B------:R-:W-:Y:S01]  /*d740*/  @P3 IMAD.MOV.U32 R3, RZ, RZ, 0x3f317218 ;  /* 0x3f317218ff033424 */ /* 0x000fe200078e00ff */
[----:B------:R-:W1:Y:S01]  /*d750*/  @P2 MUFU.LG2 R10, R10 ;  /* 0x0000000a000a2308 */ /* 0x000e620000000c00 */
[----:B------:R-:W-:Y:S02]  /*d760*/  @P2 IMAD.MOV.U32 R0, RZ, RZ, 0x3f317218 ;  /* 0x3f317218ff002424 */ /* 0x000fe400078e00ff */
[----:B------:R-:W-:Y:S02]  /*d770*/  IMAD.U32 R5, RZ, RZ, UR15 ;  /* 0x0000000fff057e24 */ /* 0x000fe4000f8e00ff */
[----:B------:R-:W-:Y:S02]  /*d780*/  @P4 FMUL.FTZ R14, R4, c[0x0][0x2d0] ;  /* 0x0000b400040e4a20 */ /* 0x000fe40000410000 */
[----:B------:R-:W-:Y:S02]  /*d790*/  @P3 FMUL.FTZ R5, R3, c[0x0][0x2d0] ;  /* 0x0000b40003053a20 */ /* 0x000fe40000410000 */
[----:B--2---:R-:W-:-:S02]  /*d7a0*/  @P1 FMUL.FTZ R4, R15, 0.69314718246459960938 ;  /* 0x3f3172180f041820 */ /* 0x004fc40000410000 */
[----:B------:R-:W-:Y:S01]  /*d7b0*/  @P2 FMUL.FTZ R3, R0, c[0x0][0x2d0] ;  /* 0x0000b40000032a20 */ /* 0x000fe20000410000 */
[----:B------:R-:W2:Y:S01]  /*d7c0*/  S2R R15, SR_CTAID.Z ;  /* 0x00000000000f7919 */ /* 0x000ea20000002700 */
[----:B------:R-:W-:-:S04]  /*d7d0*/  @P1 FMUL.FTZ R0, R11, c[0x0][0x2d0] ;  /* 0x0000b4000b001a20 */ /* 0x000fc80000410000 */
[----:B------:R-:W-:Y:S01]  /*d7e0*/  @P1 FFMA.FTZ R53, R0, R2, R4 ;  /* 0x0000000200351223 */ /* 0x000fe20000010004 */
[----:B------:R-:W-:Y:S01]  /*d7f0*/  SHF.R.S32.HI R0, RZ, 0x5, R22 ;  /* 0x00000005ff007819 */ /* 0x000fe20000011416 */
[----:B---3--:R-:W-:-:S03]  /*d800*/  @P3 FMUL.FTZ R13, R13, 0.69314718246459960938 ;  /* 0x3f3172180d0d3820 */ /* 0x008fc60000410000 */
[----:B------:R-:W-:Y:S01]  /*d810*/  SHF.R.S32.HI R2, RZ, 0x1f, R0 ;  /* 0x0000001fff027819 */ /* 0x000fe20000011400 */
[----:B-1----:R-:W-:Y:S02]  /*d820*/  @P2 FMUL.FTZ R10, R10, 0.69314718246459960938 ;  /* 0x3f3172180a0a2820 */ /* 0x002fe40000410000 */
[----:B------:R-:W-:Y:S01]  /*d830*/  @P3 FFMA.FTZ R51, R5, R72, R13 ;  /* 0x0000004805333223 */ /* 0x000fe2000001000d */
[----:B------:R-:W-:Y:S02]  /*d840*/  LEA.HI R2, R2, R0, RZ, 0x2 ;  /* 0x0000000002027211 */ /* 0x000fe400078f10ff */
[----:B------:R-:W-:Y:S01]  /*d850*/  LEA.HI R5, R17, R17, RZ, 0x1 ;  /* 0x0000001111057211 */ /* 0x000fe200078f08ff */
[----:B------:R-:W-:Y:S01]  /*d860*/  @P2 FFMA.FTZ R50, R3, R71, R10 ;  /* 0x0000004703322223 */ /* 0x000fe2000001000a */
[----:B------:R-:W-:Y:S02]  /*d870*/  LOP3.LUT R3, R2, 0xffffffc, RZ, 0xc0, !PT ;  /* 0x0ffffffc02037812 */ /* 0x000fe400078ec0ff */
[----:B------:R-:W-:Y:S01]  /*d880*/  MOV R7, UR11 ;  /* 0x0000000b00077c02 */ /* 0x000fe20008000f00 */
[----:B------:R-:W-:Y:S01]  /*d890*/  IMAD.U32 R7, RZ, RZ, UR5 ;  /* 0x00000005ff077e24 */ /* 0x000fe2000f8e00ff */
[----:B------:R-:W-:Y:S01]  /*d8a0*/  LOP3.LUT R2, R5, 0x1ffffffe, RZ, 0xc0, !PT ;  /* 0x1ffffffe05027812 */ /* 0x000fe200078ec0ff */
[----:B------:R-:W-:-:S03]  /*d8b0*/  IMAD.IADD R13, R0, 0x1, -R3 ;  /* 0x00000001000d7824 */ /* 0x000fc600078e0a03 */
[----:B------:R-:W-:Y:S01]  /*d8c0*/  IADD3 R11, R17, -R2, RZ ;  /* 0x80000002110b7210 */ /* 0x000fe20007ffe0ff */
[----:B--2---:R-:W-:Y:S01]  /*d8d0*/  IMAD.WIDE.U32 R2, R15, c[0x0][0x3f0], R6 ;  /* 0x0000fc000f027a25 */ /* 0x004fe200078e0006 */
[----:B------:R-:W-:Y:S02]  /*d8e0*/  SHF.R.S32.HI R7, RZ, 0x2, R58 ;  /* 0x00000002ff077819 */ /* 0x000fe4000001143a */
[----:B------:R-:W2:Y:S01]  /*d8f0*/  LDL R58, [R1+0x2c] ;  /* 0x00002c00013a7983 */ /* 0x000ea20000100800 */
[----:B------:R-:W1:Y:S01]  /*d900*/  @P4 MUFU.LG2 R16, R16 ;  /* 0x0000001000104308 */ /* 0x000e620000000c00 */
[----:B------:R-:W-:Y:S02]  /*d910*/  SHF.R.S32.HI R4, RZ, 0x1f, R15 ;  /* 0x0000001fff047819 */ /* 0x000fe4000001140f */
[----:B------:R-:W-:-:S03]  /*d920*/  LOP3.LUT R6, R12, 0x1, RZ, 0xc0, !PT ;  /* 0x000000010c067812 */ /* 0x000fc600078ec0ff */
[C---:B------:R-:W-:Y:S02]  /*d930*/  IMAD R48, R4.reuse, c[0x0][0x498], RZ ;  /* 0x0001260004307a24 */ /* 0x040fe400078e02ff */
[----:B------:R-:W-:Y:S02]  /*d940*/  IMAD R10, R4, c[0x0][0x3f0], RZ ;  /* 0x0000fc00040a7a24 */ /* 0x000fe400078e02ff */
[----:B-1----:R-:W-:-:S04]  /*d950*/  @P4 FMUL.FTZ R16, R16, 0.69314718246459960938 ;  /* 0x3f31721810104820 */ /* 0x002fc80000410000 */
[----:B------:R-:W-:Y:S02]  /*d960*/  @P4 FFMA.FTZ R52, R14, R73, R16 ;  /* 0x000000490e344223 */ /* 0x000fe40000010010 */
[----:B------:R-:W-:Y:S02]  /*d970*/  IMAD R14, R0, 0x200, R17 ;  /* 0x00000200000e7824 */ /* 0x000fe400078e0211 */
[----:B------:R-:W-:Y:S02]  /*d980*/  IMAD.SHL.U32 R0, R5, 0x20, RZ ;  /* 0x0000002005007824 */ /* 0x000fe400078e00ff */
[----:B------:R-:W-:-:S03]  /*d990*/  IMAD.SHL.U32 R4, R12, 0x40, RZ ;  /* 0x000000400c047824 */ /* 0x000fc600078e00ff */
[----:B------:R-:W-:Y:S02]  /*d9a0*/  LOP3.LUT R5, R0, 0xffffffc0, RZ, 0xc0, !PT ;  /* 0xffffffc000057812 */ /* 0x000fe400078ec0ff */
[----:B------:R-:W-:Y:S02]  /*d9b0*/  R2P PR, R12, 0x6 ;  /* 0x000000060c007804 */ /* 0x000fe40000000000 */
[----:B------:R-:W-:Y:S01]  /*d9c0*/  LOP3.LUT R4, R4, 0x1c0, RZ, 0xc0, !PT ;  /* 0x000001c004047812 */ /* 0x000fe200078ec0ff */
[----:B------:R-:W-:Y:S01]  /*d9d0*/  IMAD R0, R13, 0x10, R7 ;  /* 0x000000100d007824 */ /* 0x000fe200078e0207 */
[----:B------:R-:W-:Y:S01]  /*d9e0*/  ISETP.NE.U32.AND P3, PT, R6, 0x1, PT ;  /* 0x000000010600780c */ /* 0x000fe20003f65070 */
[----:B------:R-:W-:Y:S01]  /*d9f0*/  IMAD R6, R11, 0x8, R5 ;  /* 0x000000080b067824 */ /* 0x000fe200078e0205 */
[----:B------:R-:W-:Y:S01]  /*da00*/  UIADD3 UR8, UR11, UR8, URZ ;  /* 0x000000080b087290 */ /* 0x000fe2000fffe03f */
[----:B------:R-:W-:Y:S02]  /*da10*/  LEA.HI R4, R4, R4, RZ, 0x1d ;  /* 0x0000000404047211 */ /* 0x000fe400078fe8ff */
[----:B------:R-:W-:Y:S01]  /*da20*/  IMAD.IADD R6, R0, 0x1, R6 ;  /* 0x0000000100067824 */ /* 0x000fe200078e0206 */
[----:B------:R-:W-:Y:S01]  /*da30*/  SHF.R.S32.HI R5, RZ, 0x3, R54 ;  /* 0x00000003ff057819 */ /* 0x000fe20000011436 */
[----:B------:R-:W-:Y:S01]  /*da40*/  IMAD R0, R56, 0x80, R0 ;  /* 0x0000008038007824 */ /* 0x000fe200078e0200 */
[----:B------:R-:W-:-:S02]  /*da50*/  LEA R7, R14, R4, 0x1 ;  /* 0x000000040e077211 */ /* 0x000fc400078e08ff */
[----:B------:R-:W-:Y:S01]  /*da60*/  SHF.R.S32.HI R4, RZ, 0x1f, R25 ;  /* 0x0000001fff047819 */ /* 0x000fe20000011419 */
[----:B------:R-:W-:Y:S01]  /*da70*/  IMAD R10, R15, c[0x0][0x3f4], R10 ;  /* 0x0000fd000f0a7a24 */ /* 0x000fe200078e020a */
[----:B------:R-:W-:Y:S01]  /*da80*/  MOV R9, UR8 ;  /* 0x0000000800097c02 */ /* 0x000fe20008000f00 */
[----:B------:R-:W-:Y:S01]  /*da90*/  IMAD R54, R57, c[0x0][0x388], RZ ;  /* 0x0000e20039367a24 */ /* 0x000fe200078e02ff */
[----:B------:R-:W-:Y:S02]  /*daa0*/  LEA R22, R56, R5, 0x7 ;  /* 0x0000000538167211 */ /* 0x000fe400078e38ff */
[----:B------:R-:W-:Y:S01]  /*dab0*/  IADD3 R5, R0, 0x8, RZ ;  /* 0x0000000800057810 */ /* 0x000fe20007ffe0ff */
[----:B------:R-:W-:Y:S01]  /*dac0*/  IMAD R4, R4, c[0x0][0x3e0], RZ ;  /* 0x0000f80004047a24 */ /* 0x000fe200078e02ff */
[----:B------:R-:W-:Y:S01]  /*dad0*/  IADD3 R3, R3, R10, RZ ;  /* 0x0000000a03037210 */ /* 0x000fe20007ffe0ff */
[----:B------:R-:W-:Y:S01]  /*dae0*/  IMAD R48, R15, c[0x0][0x49c], R48 ;  /* 0x000127000f307a24 */ /* 0x000fe200078e0230 */
[----:B------:R-:W-:Y:S01]  /*daf0*/  ISETP.GE.OR P4, PT, R5, R54, P6 ;  /* 0x000000360500720c */ /* 0x000fe20003786670 */
[----:B------:R-:W-:Y:S01]  /*db00*/  IMAD.WIDE.U32 R16, R15, c[0x0][0x498], R8 ;  /* 0x000126000f107a25 */ /* 0x000fe200078e0008 */
[----:B------:R-:W-:-:S02]  /*db10*/  MOV R15, 0xfffffff0 ;  /* 0xfffffff0000f7802 */ /* 0x000fc40000000f00 */
[----:B------:R-:W-:Y:S01]  /*db20*/  IADD3 R5, R0, 0x40, RZ ;  /* 0x0000004000057810 */ /* 0x000fe20007ffe0ff */
[----:B------:R-:W-:Y:S01]  /*db30*/  IMAD R10, R56, 0x80, R6 ;  /* 0x00000080380a7824 */ /* 0x000fe200078e0206 */
[CC--:B------:R-:W-:Y:S01]  /*db40*/  ISETP.GE.OR P5, PT, R0.reuse, R54.reuse, P6 ;  /* 0x000000360000720c */ /* 0x0c0fe200037a6670 */
[----:B------:R-:W-:Y:S01]  /*db50*/  IMAD R6, R25, c[0x0][0x3e4], R4 ;  /* 0x0000f90019067a24 */ /* 0x000fe200078e0204 */
[----:B------:R-:W-:Y:S01]  /*db60*/  IADD3 R4, R0, 0x48, RZ ;  /* 0x0000004800047810 */ /* 0x000fe20007ffe0ff */
[----:B------:R-:W-:Y:S01]  /*db70*/  IMAD.SHL.U32 R0, R7, 0x2, RZ ;  /* 0x0000000207007824 */ /* 0x000fe200078e00ff */
[----:B------:R-:W-:Y:S02]  /*db80*/  SEL R15, R15, 0x10, !P3 ;  /* 0x000000100f0f7807 */ /* 0x000fe40005800000 */
[----:B------:R-:W-:Y:S01]  /*db90*/  ISETP.GE.OR P3, PT, R5, R54, P6 ;  /* 0x000000360500720c */ /* 0x000fe20003766670 */
[----:B------:R-:W-:Y:S01]  /*dba0*/  @P0 IMAD.HI.U32 R5, R10, c[0x0][0x4ec], RZ ;  /* 0x00013b000a050a27 */ /* 0x000fe200078e00ff */
[----:B------:R-:W-:-:S02]  /*dbb0*/  SHF.R.S32.HI R7, RZ, 0x1f, R49 ;  /* 0x0000001fff077819 */ /* 0x000fc40000011431 */
[----:B------:R-:W-:Y:S02]  /*dbc0*/  ISETP.GE.OR P6, PT, R4, R54, P6 ;  /* 0x000000360400720c */ /* 0x000fe400037c6670 */
[----:B------:R-:W-:Y:S01]  /*dbd0*/  MOV R4, R10 ;  /* 0x0000000a00047202 */ /* 0x000fe20000000f00 */
[----:B------:R-:W-:Y:S01]  /*dbe0*/  IMAD R7, R7, c[0x0][0x3d8], RZ ;  /* 0x0000f60007077a24 */ /* 0x000fe200078e02ff */
[C---:B------:R-:W-:Y:S02]  /*dbf0*/  IADD3 R8, R0.reuse, 0x80, RZ ;  /* 0x0000008000087810 */ /* 0x040fe40007ffe0ff */
[----:B------:R-:W-:Y:S01]  /*dc00*/  @P0 SHF.R.U32.HI R4, RZ, c[0x0][0x4f0], R5 ;  /* 0x00013c00ff040a19 */ /* 0x000fe20000011605 */
[----:B------:R-:W-:Y:S01]  /*dc10*/  IMAD R11, R49, c[0x0][0x3dc], R7 ;  /* 0x0000f700310b7a24 */ /* 0x000fe200078e0207 */
[----:B------:R-:W-:Y:S02]  /*dc20*/  IADD3 R5, R0, 0xc0, RZ ;  /* 0x000000c000057810 */ /* 0x000fe40007ffe0ff */
[----:B------:R-:W-:-:S02]  /*dc30*/  @P2 IADD3 R5, R8, -0x40, RZ ;  /* 0xffffffc008052810 */ /* 0x000fc40007ffe0ff */
[----:B------:R-:W-:Y:S02]  /*dc40*/  SHF.R.S32.HI R7, RZ, 0x1f, R4 ;  /* 0x0000001fff077819 */ /* 0x000fe40000011404 */
[C---:B------:R-:W-:Y:S01]  /*dc50*/  IADD3 R8, P0, R4.reuse, R16, RZ ;  /* 0x0000001004087210 */ /* 0x040fe20007f1e0ff */
[----:B------:R-:W-:Y:S01]  /*dc60*/  IMAD.WIDE.U32 R2, R25, c[0x0][0x3e0], R2 ;  /* 0x0000f80019027a25 */ /* 0x000fe200078e0002 */
[----:B------:R-:W-:-:S03]  /*dc70*/  IADD3 R4, -R4, RZ, RZ ;  /* 0x000000ff04047210 */ /* 0x000fc60007ffe1ff */
[----:B------:R-:W-:Y:S02]  /*dc80*/  IMAD.IADD R3, R3, 0x1, R6 ;  /* 0x0000000103037824 */ /* 0x000fe400078e0206 */
[----:B------:R-:W-:Y:S01]  /*dc90*/  IMAD R4, R4, c[0x0][0x4e8], R10 ;  /* 0x00013a0004047a24 */ /* 0x000fe200078e020a */
[----:B------:R-:W-:Y:S01]  /*dca0*/  F2FP.BF16.PACK_AB R18, R125, R18 ;  /* 0x000000127d12723e */ /* 0x000fe200000010ff */
[----:B------:R-:W-:Y:S01]  /*dcb0*/  IMAD.MOV.U32 R16, RZ, RZ, 0x20 ;  /* 0x00000020ff107424 */ /* 0x000fe200078e00ff */
[----:B------:R-:W-:Y:S01]  /*dcc0*/  F2FP.BF16.PACK_AB R19, R127, R19 ;  /* 0x000000137f13723e */ /* 0x000fe200000010ff */
[----:B------:R-:W-:Y:S01]  /*dcd0*/  IMAD.WIDE.U32 R2, R49, c[0x0][0x3d8], R2 ;  /* 0x0000f60031027a25 */ /* 0x000fe200078e0002 */
[----:B------:R-:W-:Y:S02]  /*dce0*/  F2FP.BF16.PACK_AB R21, R133, R21 ;  /* 0x000000158515723e */ /* 0x000fe400000010ff */
[----:B------:R-:W-:Y:S02]  /*dcf0*/  IADD3 R6, R0, R15, RZ ;  /* 0x0000000f00067210 */ /* 0x000fe40007ffe0ff */
[----:B------:R-:W-:-:S02]  /*dd00*/  F2FP.BF16.PACK_AB R20, R135, R20 ;  /* 0x000000148714723e */ /* 0x000fc400000010ff */
[----:B------:R-:W-:Y:S02]  /*dd10*/  IADD3.X R9, R7, R17, R48, P0, !PT ;  /* 0x0000001107097210 */ /* 0x000fe400007fe430 */
[----:B------:R-:W-:Y:S02]  /*dd20*/  F2FP.BF16.PACK_AB R23, R121, R23 ;  /* 0x000000177917723e */ /* 0x000fe400000010ff */
[----:B------:R-:W-:Y:S02]  /*dd30*/  F2FP.BF16.PACK_AB R24, R123, R24 ;  /* 0x000000187b18723e */ /* 0x000fe400000010ff */
[----:B------:R-:W-:Y:S01]  /*dd40*/  SHF.R.S32.HI R7, RZ, 0x1f, R4 ;  /* 0x0000001fff077819 */ /* 0x000fe20000011404 */
[----:B------:R-:W-:Y:S01]  /*dd50*/  STS [R0+0x80], R18 ;  /* 0x0000801200007388 */ /* 0x000fe20000000800 */
[----:B------:R-:W-:Y:S02]  /*dd60*/  F2FP.BF16.PACK_AB R26, R129, R26 ;  /* 0x0000001a811a723e */ /* 0x000fe400000010ff */
[----:B------:R-:W-:Y:S01]  /*dd70*/  F2FP.BF16.PACK_AB R27, R131, R27 ;  /* 0x0000001b831b723e */ /* 0x000fe200000010ff */
[----:B------:R-:W-:Y:S01]  /*dd80*/  STS [R0+0x480], R19 ;  /* 0x0004801300007388 */ /* 0x000fe20000000800 */
[----:B------:R-:W-:Y:S01]  /*dd90*/  SEL R16, R16, 0xffffffe0, !P1 ;  /* 0xffffffe010107807 */ /* 0x000fe20004800000 */
[----:B------:R-:W-:Y:S01]  /*dda0*/  IMAD R7, R7, c[0x0][0x488], RZ ;  /* 0x0001220007077a24 */ /* 0x000fe200078e02ff */
[----:B------:R-:W-:Y:S01]  /*ddb0*/  IADD3 R3, R3, R11, RZ ;  /* 0x0000000b03037210 */ /* 0x000fe20007ffe0ff */
[----:B------:R1:W-:Y:S01]  /*ddc0*/  STS [R6+0x80], R21 ;  /* 0x0000801506007388 */ /* 0x0003e20000000800 */
[----:B------:R-:W-:-:S03]  /*ddd0*/  F2FP.BF16.PACK_AB R29, R137, R29 ;  /* 0x0000001d891d723e */ /* 0x000fc600000010ff */
[----:B------:R3:W-:Y:S01]  /*dde0*/  STS [R6+0x480], R20 ;  /* 0x0004801406007388 */ /* 0x0007e20000000800 */
[----:B------:R-:W-:-:S03]  /*ddf0*/  F2FP.BF16.PACK_AB R28, R139, R28 ;  /* 0x0000001c8b1c723e */ /* 0x000fc600000010ff */
[----:B------:R-:W-:Y:S01]  /*de00*/  STS [R0+0x2080], R23 ;  /* 0x0020801700007388 */ /* 0x000fe20000000800 */
[----:B------:R-:W-:-:S03]  /*de10*/  F2FP.BF16.PACK_AB R30, R149, R30 ;  /* 0x0000001e951e723e */ /* 0x000fc600000010ff */
[----:B------:R4:W-:Y:S01]  /*de20*/  STS [R0+0x2480], R24 ;  /* 0x0024801800007388 */ /* 0x0009e20000000800 */
[----:B------:R-:W-:-:S03]  /*de30*/  F2FP.BF16.PACK_AB R31, R151, R31 ;  /* 0x0000001f971f723e */ /* 0x000fc600000010ff */
[----:B------:R-:W-:Y:S01]  /*de40*/  STS [R6+0x2080], R26 ;  /* 0x0020801a06007388 */ /* 0x000fe20000000800 */
[----:B------:R-:W-:-:S03]  /*de50*/  F2FP.BF16.PACK_AB R33, R141, R33 ;  /* 0x000000218d21723e */ /* 0x000fc600000010ff */
[----:B------:R4:W-:Y:S01]  /*de60*/  STS [R6+0x2480], R27 ;  /* 0x0024801b06007388 */ /* 0x0009e20000000800 */
[----:B------:R-:W-:Y:S02]  /*de70*/  F2FP.BF16.PACK_AB R32, R143, R32 ;  /* 0x000000208f20723e */ /* 0x000fe400000010ff */
[----:B-1----:R-:W-:Y:S01]  /*de80*/  LEA R21, P0, R2, c[0x0][0x380], 0x1 ;  /* 0x0000e00002157a11 */ /* 0x002fe200078008ff */
[----:B------:R-:W-:-:S03]  /*de90*/  IMAD R7, R4, c[0x0][0x48c], R7 ;  /* 0x0001230004077a24 */ /* 0x000fc600078e0207 */
[----:B---3--:R-:W-:Y:S01]  /*dea0*/  LEA.HI.X R20, R2, c[0x0][0x384], R3, 0x1, P0 ;  /* 0x0000e10002147a11 */ /* 0x008fe200000f0c03 */
[----:B------:R-:W-:-:S04]  /*deb0*/  IMAD.WIDE.U32 R2, R4, c[0x0][0x488], R8 ;  /* 0x0001220004027a25 */ /* 0x000fc800078e0008 */
[----:B----4-:R-:W-:Y:S01]  /*dec0*/  IMAD.IADD R0, R0, 0x1, R16 ;  /* 0x0000000100007824 */ /* 0x010fe200078e0210 */
[----:B------:R-:W-:Y:S01]  /*ded0*/  LEA R4, P0, R2, c[0x0][0x450], 0x2 ;  /* 0x0001140002047a11 */ /* 0x000fe200078010ff */
[----:B------:R-:W-:-:S03]  /*dee0*/  IMAD.IADD R6, R16, 0x1, R6 ;  /* 0x0000000110067824 */ /* 0x000fc600078e0206 */
[----:B------:R-:W-:Y:S04]  /*def0*/  STS [R0+0x80], R29 ;  /* 0x0000801d00007388 */ /* 0x000fe80000000800 */
[----:B------:R-:W-:Y:S04]  /*df00*/  STS [R0+0x480], R28 ;  /* 0x0004801c00007388 */ /* 0x000fe80000000800 */
[----:B------:R-:W-:Y:S04]  /*df10*/  STS [R6+0x80], R30 ;  /* 0x0000801e06007388 */ /* 0x000fe80000000800 */
[----:B------:R-:W-:Y:S04]  /*df20*/  STS [R6+0x480], R31 ;  /* 0x0004801f06007388 */ /* 0x000fe80000000800 */
[----:B------:R-:W-:Y:S04]  /*df30*/  STS [R0+0x2080], R33 ;  /* 0x0020802100007388 */ /* 0x000fe80000000800 */
[----:B------:R1:W-:Y:S01]  /*df40*/  STS [R0+0x2480], R32 ;  /* 0x0024802000007388 */ /* 0x0003e20000000800 */
[----:B------:R-:W-:-:S02]  /*df50*/  F2FP.BF16.PACK_AB R35, R145, R35 ;  /* 0x000000239123723e */ /* 0x000fc400000010ff */
[----:B------:R-:W-:Y:S02]  /*df60*/  F2FP.BF16.PACK_AB R34, R147, R34 ;  /* 0x000000229322723e */ /* 0x000fe400000010ff */
[----:B------:R-:W-:Y:S02]  /*df70*/  F2FP.BF16.PACK_AB R37, R153, R37 ;  /* 0x000000259925723e */ /* 0x000fe400000010ff */
[----:B------:R-:W-:Y:S02]  /*df80*/  F2FP.BF16.PACK_AB R36, R155, R36 ;  /* 0x000000249b24723e */ /* 0x000fe400000010ff */
[----:B------:R-:W-:Y:S02]  /*df90*/  F2FP.BF16.PACK_AB R42, R165, R42 ;  /* 0x0000002aa52a723e */ /* 0x000fe400000010ff */
[----:B------:R-:W-:Y:S02]  /*dfa0*/  F2FP.BF16.PACK_AB R41, R167, R41 ;  /* 0x00000029a729723e */ /* 0x000fe400000010ff */
[----:B------:R-:W-:-:S02]  /*dfb0*/  F2FP.BF16.PACK_AB R47, R157, R47 ;  /* 0x0000002f9d2f723e */ /* 0x000fc400000010ff */
[----:B------:R-:W-:Y:S02]  /*dfc0*/  F2FP.BF16.PACK_AB R158, R159, R158 ;  /* 0x0000009e9f9e723e */ /* 0x000fe400000010ff */
[----:B-1----:R-:W-:Y:S02]  /*dfd0*/  IADD3 R0, R3, R7, RZ ;  /* 0x0000000703007210 */ /* 0x002fe40007ffe0ff */
[----:B------:R-:W-:Y:S02]  /*dfe0*/  IADD3 R3, R16, 0x400, R5 ;  /* 0x0000040010037810 */ /* 0x000fe40007ffe005 */
[----:B------:R-:W-:Y:S02]  /*dff0*/  LEA.HI.X R2, R2, c[0x0][0x454], R0, 0x2, P0 ;  /* 0x0001150002027a11 */ /* 0x000fe400000f1400 */
[----:B------:R-:W-:Y:S01]  /*e000*/  IADD3 R0, R15, R5, RZ ;  /* 0x000000050f007210 */ /* 0x000fe20007ffe0ff */
[----:B------:R-:W-:Y:S01]  /*e010*/  STS [R6+0x2080], R35 ;  /* 0x0020802306007388 */ /* 0x000fe20000000800 */
[----:B------:R-:W-:Y:S01]  /*e020*/  F2FP.BF16.PACK_AB R46, R161, R46 ;  /* 0x0000002ea12e723e */ /* 0x000fe200000010ff */
[----:B------:R-:W-:Y:S01]  /*e030*/  IMAD.IADD R14, R15, 0x1, R3 ;  /* 0x000000010f0e7824 */ /* 0x000fe200078e0203 */
[----:B------:R-:W-:Y:S01]  /*e040*/  F2FP.BF16.PACK_AB R162, R163, R162 ;  /* 0x000000a2a3a2723e */ /* 0x000fe200000010ff */
[----:B------:R-:W-:Y:S01]  /*e050*/  SHFL.IDX PT, R13, R2, RZ, 0x1c1f ;  /* 0x001c1fff020d7589 */ /* 0x000fe200000e0000 */
[----:B------:R-:W-:-:S02]  /*e060*/  F2FP.BF16.PACK_AB R45, R169, R45 ;  /* 0x0000002da92d723e */ /* 0x000fc400000010ff */
[----:B------:R-:W-:Y:S01]  /*e070*/  F2FP.BF16.PACK_AB R44, R171, R44 ;  /* 0x0000002cab2c723e */ /* 0x000fe200000010ff */
[----:B------:R-:W-:Y:S01]  /*e080*/  SHFL.IDX PT, R11, R2, 0x1, 0x1c1f ;  /* 0x003c1f00020b7f89 */ /* 0x000fe200000e0000 */
[----:B------:R-:W-:-:S03]  /*e090*/  F2FP.BF16.PACK_AB R40, R181, R40 ;  /* 0x00000028b528723e */ /* 0x000fc600000010ff */
[----:B------:R-:W-:Y:S01]  /*e0a0*/  SHFL.IDX PT, R9, R2, 0x2, 0x1c1f ;  /* 0x005c1f0002097f89 */ /* 0x000fe200000e0000 */
[----:B------:R-:W-:-:S03]  /*e0b0*/  IADD3 R3, R16, R0, RZ ;  /* 0x0000000010037210 */ /* 0x000fc60007ffe0ff */
[----:B------:R1:W-:Y:S01]  /*e0c0*/  SHFL.IDX PT, R7, R2, 0x3, 0x1c1f ;  /* 0x007c1f0002077f89 */ /* 0x0003e200000e0000 */
[----:B------:R-:W-:-:S03]  /*e0d0*/  F2FP.BF16.PACK_AB R39, R183, R39 ;  /* 0x00000027b727723e */ /* 0x000fc600000010ff */
[----:B------:R-:W-:Y:S01]  /*e0e0*/  STS [R6+0x2480], R34 ;  /* 0x0024802206007388 */ /* 0x000fe20000000800 */
[----:B------:R-:W-:-:S03]  /*e0f0*/  F2FP.BF16.PACK_AB R43, R173, R43 ;  /* 0x0000002bad2b723e */ /* 0x000fc600000010ff */
[----:B------:R-:W-:Y:S01]  /*e100*/  STS [R5], R37 ;  /* 0x0000002505007388 */ /* 0x000fe20000000800 */
[----:B------:R-:W-:-:S03]  /*e110*/  F2FP.BF16.PACK_AB R174, R175, R174 ;  /* 0x000000aeafae723e */ /* 0x000fc600000010ff */
[----:B------:R-:W-:Y:S01]  /*e120*/  STS [R5+0x400], R36 ;  /* 0x0004002405007388 */ /* 0x000fe20000000800 */
[----:B------:R-:W-:-:S03]  /*e130*/  F2FP.BF16.PACK_AB R38, R177, R38 ;  /* 0x00000026b126723e */ /* 0x000fc600000010ff */
[----:B------:R-:W-:Y:S01]  /*e140*/  STS [R0], R42 ;  /* 0x0000002a00007388 */ /* 0x000fe20000000800 */
[----:B------:R-:W-:-:S03]  /*e150*/  F2FP.BF16.PACK_AB R178, R179, R178 ;  /* 0x000000b2b3b2723e */ /* 0x000fc600000010ff */
[----:B------:R-:W-:Y:S01]  /*e160*/  STS [R0+0x400], R41 ;  /* 0x0004002900007388 */ /* 0x000fe20000000800 */
[----:B-1----:R-:W-:-:S03]  /*e170*/  IMAD.IADD R2, R16, 0x1, R5 ;  /* 0x0000000110027824 */ /* 0x002fc600078e0205 */
[----:B------:R-:W-:Y:S04]  /*e180*/  STS [R5+0x2000], R47 ;  /* 0x0020002f05007388 */ /* 0x000fe80000000800 */
[----:B------:R-:W-:Y:S04]  /*e190*/  STS [R5+0x2400], R158 ;  /* 0x0024009e05007388 */ /* 0x000fe80000000800 */
[----:B------:R-:W-:Y:S04]  /*e1a0*/  STS [R0+0x2000], R46 ;  /* 0x0020002e00007388 */ /* 0x000fe80000000800 */
[----:B------:R-:W-:Y:S04]  /*e1b0*/  STS [R0+0x2400], R162 ;  /* 0x002400a200007388 */ /* 0x000fe80000000800 */
[----:B------:R-:W-:Y:S04]  /*e1c0*/  STS [R2], R45 ;  /* 0x0000002d02007388 */ /* 0x000fe80000000800 */
[----:B------:R-:W-:Y:S04]  /*e1d0*/  STS [R2+0x400], R44 ;  /* 0x0004002c02007388 */ /* 0x000fe80000000800 */
[----:B------:R-:W-:Y:S04]  /*e1e0*/  STS [R3], R40 ;  /* 0x0000002803007388 */ /* 0x000fe80000000800 */
[----:B------:R-:W-:Y:S04]  /*e1f0*/  STS [R14], R39 ;  /* 0x000000270e007388 */ /* 0x000fe80000000800 */
[----:B------:R-:W-:Y:S04]  /*e200*/  STS [R2+0x2000], R43 ;  /* 0x0020002b02007388 */ /* 0x000fe80000000800 */
[----:B------:R1:W-:Y:S04]  /*e210*/  STS [R2+0x2400], R174 ;  /* 0x002400ae02007388 */ /* 0x0003e80000000800 */
[----:B------:R-:W-:Y:S04]  /*e220*/  STS [R3+0x2000], R38 ;  /* 0x0020002603007388 */ /* 0x000fe80000000800 */
[----:B------:R-:W-:Y:S04]  /*e230*/  STS [R14+0x2000], R178 ;  /* 0x002000b20e007388 */ /* 0x000fe80000000800 */
[----:B------:R-:W3:Y:S04]  /*e240*/  SHFL.IDX PT, R12, R4, RZ, 0x1c1f ;  /* 0x001c1fff040c7589 */ /* 0x000ee800000e0000 */
[----:B------:R-:W-:Y:S06]  /*e250*/  BAR.SYNC.DEFER_BLOCKING 0x1, 0x80 ;  /* 0x0042000000007b1d */ /* 0x000fec0000010000 */
[----:B------:R-:W4:Y:S04]  /*e260*/  SHFL.IDX PT, R10, R4, 0x1, 0x1c1f ;  /* 0x003c1f00040a7f89 */ /* 0x000f2800000e0000 */
[----:B------:R-:W2:Y:S04]  /*e270*/  SHFL.IDX PT, R8, R4, 0x2, 0x1c1f ;  /* 0x005c1f0004087f89 */ /* 0x000ea800000e0000 */
[----:B------:R-:W2:Y:S01]  /*e280*/  SHFL.IDX PT, R6, R4, 0x3, 0x1c1f ;  /* 0x007c1f0004067f89 */ /* 0x000ea200000e0000 */
[----:B-1----:R-:W-:Y:S01]  /*e290*/  SHF.L.U32 R2, R59, 0x1, RZ ;  /* 0x000000013b027819 */ /* 0x002fe200000006ff */
[----:B------:R-:W-:-:S02]  /*e2a0*/  IMAD.SHL.U32 R0, R55, 0x8, RZ ;  /* 0x0000000837007824 */ /* 0x000fc400078e00ff */
[----:B------:R-:W1:Y:S04]  /*e2b0*/  SHFL.IDX PT, R3, R21, RZ, 0x181f ;  /* 0x00181fff15037589 */ /* 0x000e6800000e0000 */
[----:B---3--:R-:W-:Y:S04]  /*e2c0*/  @!P5 ST.E [R12.64], R52 ;  /* 0x000000340c00d985 */ /* 0x008fe8000c10190c */
[----:B------:R-:W3:Y:S04]  /*e2d0*/  SHFL.IDX PT, R5, R20, RZ, 0x181f ;  /* 0x00181fff14057589 */ /* 0x000ee800000e0000 */
[----:B----4-:R-:W-:Y:S04]  /*e2e0*/  @!P4 ST.E [R10.64], R51 ;  /* 0x000000330a00c985 */ /* 0x010fe8000c10190c */
[----:B--2---:R-:W-:Y:S04]  /*e2f0*/  @!P3 ST.E [R8.64], R50 ;  /* 0x000000320800b985 */ /* 0x004fe8000c10190c */
[----:B------:R2:W-:Y:S01]  /*e300*/  @!P6 ST.E [R6.64], R53 ;  /* 0x000000350600e985 */ /* 0x0005e2000c10190c */
[----:B------:R-:W-:-:S03]  /*e310*/  ISETP.GE.AND P6, PT, R0, c[0x0][0x3c8], PT ;  /* 0x0000f20000007a0c */ /* 0x000fc60003fc6270 */
[----:B------:R-:W4:Y:S04]  /*e320*/  SHFL.IDX PT, R4, R21, 0x1, 0x181f ;  /* 0x00381f0015047f89 */ /* 0x000f2800000e0000 */
[----:B------:R-:W-:Y:S01]  /*e330*/  LDS.128 R16, [R2+0x80] ;  /* 0x0000800002107984 */ /* 0x000fe20000000c00 */
[----:B------:R-:W-:-:S03]  /*e340*/  ISETP.GE.OR P3, PT, R22, R54, P6 ;  /* 0x000000361600720c */ /* 0x000fc60003766670 */
[----:B------:R-:W-:Y:S04]  /*e350*/  LDS.128 R12, [R2+0x880] ;  /* 0x00088000020c7984 */ /* 0x000fe80000000c00 */
[----:B------:R-:W3:Y:S04]  /*e360*/  SHFL.IDX PT, R9, R20, 0x1, 0x181f ;  /* 0x00381f0014097f89 */ /* 0x000ee800000e0000 */
[----:B------:R-:W3:Y:S04]  /*e370*/  SHFL.IDX PT, R8, R21, 0x2, 0x181f ;  /* 0x00581f0015087f89 */ /* 0x000ee800000e0000 */
[----:B------:R-:W4:Y:S01]  /*e380*/  SHFL.IDX PT, R10, R20, 0x2, 0x181f ;  /* 0x00581f00140a7f89 */ /* 0x000f2200000e0000 */
[----:B--2---:R-:W-:-:S03]  /*e390*/  IADD3 R6, R22, 0x10, RZ ;  /* 0x0000001016067810 */ /* 0x004fc60007ffe0ff */
[----:B------:R-:W2:Y:S01]  /*e3a0*/  LDS.128 R24, [R2+0x1080] ;  /* 0x0010800002187984 */ /* 0x000ea20000000c00 */
[----:B------:R-:W-:Y:S02]  /*e3b0*/  IADD3 R7, R22, 0x20, RZ ;  /* 0x0000002016077810 */ /* 0x000fe40007ffe0ff */
[-C--:B------:R-:W-:Y:S01]  /*e3c0*/  ISETP.GE.OR P1, PT, R6, R54.reuse, P6 ;  /* 0x000000360600720c */ /* 0x080fe20003726670 */
[----:B------:R-:W-:Y:S01]  /*e3d0*/  LDS.128 R28, [R2+0x1880] ;  /* 0x00188000021c7984 */ /* 0x000fe20000000c00 */
[----:B------:R-:W-:Y:S02]  /*e3e0*/  IADD3 R6, R22, 0x30, RZ ;  /* 0x0000003016067810 */ /* 0x000fe40007ffe0ff */
[-C--:B------:R-:W-:Y:S01]  /*e3f0*/  ISETP.GE.OR P2, PT, R7, R54.reuse, P6 ;  /* 0x000000360700720c */ /* 0x080fe20003746670 */
[----:B------:R-:W-:Y:S01]  /*e400*/  LDS.128 R32, [R2+0x2080] ;  /* 0x0020800002207984 */ /* 0x000fe20000000c00 */
[----:B------:R-:W-:Y:S02]  /*e410*/  ISETP.GE.OR P0, PT, R6, R54, P6 ;  /* 0x000000360600720c */ /* 0x000fe40003706670 */
[----:B-1----:R-:W-:Y:S01]  /*e420*/  @!P3 LEA R6, P4, R0, R3, 0x1 ;  /* 0x000000030006b211 */ /* 0x002fe200078808ff */
[----:B------:R-:W-:Y:S01]  /*e430*/  LDS.128 R36, [R2+0x2880] ;  /* 0x0028800002247984 */ /* 0x000fe20000000c00 */
[----:B------:R-:W-:-:S03]  /*e440*/  IADD3 R11, R22, 0x40, RZ ;  /* 0x00000040160b7810 */ /* 0x000fc60007ffe0ff */
[----:B------:R-:W1:Y:S01]  /*e450*/  SHFL.IDX PT, R3, R21, 0x3, 0x181f ;  /* 0x00781f0015037f89 */ /* 0x000e6200000e0000 */
[C-C-:B---3--:R-:W-:Y:S02]  /*e460*/  @!P3 LEA.HI.X R7, R0.reuse, R5, R58.reuse, 0x1, P4 ;  /* 0x000000050007b211 */ /* 0x148fe400020f0c3a */
[C---:B----4-:R-:W-:Y:S01]  /*e470*/  @!P1 LEA R4, P4, R0.reuse, R4, 0x1 ;  /* 0x0000000400049211 */ /* 0x050fe200078808ff */
[----:B------:R-:W-:Y:S04]  /*e480*/  LDS.128 R40, [R2+0x3080] ;  /* 0x0030800002287984 */ /* 0x000fe80000000c00 */
[----:B------:R-:W3:Y:S01]  /*e490*/  SHFL.IDX PT, R48, R20, 0x3, 0x181f ;  /* 0x00781f0014307f89 */ /* 0x000ee200000e0000 */
[----:B------:R-:W-:Y:S02]  /*e4a0*/  ISETP.GE.OR P5, PT, R11, R54, P6 ;  /* 0x000000360b00720c */ /* 0x000fe400037a6670 */
[C---:B------:R-:W-:Y:S01]  /*e4b0*/  @!P1 LEA.HI.X R5, R0.reuse, R9, R58, 0x1, P4 ;  /* 0x0000000900059211 */ /* 0x040fe200020f0c3a */
[----:B------:R-:W4:Y:S01]  /*e4c0*/  SHFL.IDX PT, R23, R21, 0x4, 0x181f ;  /* 0x00981f0015177f89 */ /* 0x000f2200000e0000 */
[----:B------:R-:W-:-:S03]  /*e4d0*/  @!P2 LEA R8, P4, R0, R8, 0x1 ;  /* 0x000000080008a211 */ /* 0x000fc600078808ff */
[----:B------:R-:W1:Y:S01]  /*e4e0*/  SHFL.IDX PT, R11, R21, 0x5, 0x181f ;  /* 0x00b81f00150b7f89 */ /* 0x000e6200000e0000 */
[----:B------:R-:W-:-:S03]  /*e4f0*/  IADD3 R44, R22, 0x50, RZ ;  /* 0x00000050162c7810 */ /* 0x000fc60007ffe0ff */
[----:B------:R-:W-:Y:S01]  /*e500*/  SHFL.IDX PT, R49, R21, 0x6, 0x181f ;  /* 0x00d81f0015317f89 */ /* 0x000fe200000e0000 */
[----:B------:R-:W-:-:S03]  /*e510*/  @!P2 LEA.HI.X R9, R0, R10, R58, 0x1, P4 ;  /* 0x0000000a0009a211 */ /* 0x000fc600020f0c3a */
[----:B------:R-:W1:Y:S04]  /*e520*/  SHFL.IDX PT, R51, R20, 0x4, 0x181f ;  /* 0x00981f0014337f89 */ /* 0x000e6800000e0000 */
[----:B------:R-:W1:Y:S01]  /*e530*/  SHFL.IDX PT, R50, R20, 0x5, 0x181f ;  /* 0x00b81f0014327f89 */ /* 0x000e6200000e0000 */
[----:B------:R-:W-:-:S03]  /*e540*/  IADD3 R52, R22, 0x60, RZ ;  /* 0x0000006016347810 */ /* 0x000fc60007ffe0ff */
[----:B------:R-:W1:Y:S01]  /*e550*/  SHFL.IDX PT, R10, R20, 0x6, 0x181f ;  /* 0x00d81f00140a7f89 */ /* 0x000e6200000e0000 */
[----:B------:R-:W-:-:S03]  /*e560*/  ISETP.GE.OR P4, PT, R44, R54, P6 ;  /* 0x000000362c00720c */ /* 0x000fc60003786670 */
[----:B------:R1:W4:Y:S04]  /*e570*/  LDS.128 R44, [R2+0x3880] ;  /* 0x00388000022c7984 */ /* 0x0003280000000c00 */
[----:B------:R4:W-:Y:S01]  /*e580*/  @!P3 ST.E.128 [R6.64], R16 ;  /* 0x000000100600b985 */ /* 0x0009e2000c101d0c */
[----:B------:R-:W-:-:S03]  /*e590*/  ISETP.GE.OR P3, PT, R52, R54, P6 ;  /* 0x000000363400720c */ /* 0x000fc60003766670 */
[----:B------:R4:W-:Y:S04]  /*e5a0*/  @!P1 ST.E.128 [R4.64], R12 ;  /* 0x0000000c04009985 */ /* 0x0009e8000c101d0c */
[----:B--2---:R-:W-:Y:S01]  /*e5b0*/  @!P2 ST.E.128 [R8.64], R24 ;  /* 0x000000180800a985 */ /* 0x004fe2000c101d0c */
[----:B-1----:R-:W-:-:S04]  /*e5c0*/  @!P0 LEA R2, P1, R0, R3, 0x1 ;  /* 0x0000000300028211 */ /* 0x002fc800078208ff */
[----:B---3--:R-:W-:-:S05]  /*e5d0*/  @!P0 LEA.HI.X R3, R0, R48, R58, 0x1, P1 ;  /* 0x0000003000038211 */ /* 0x008fca00008f0c3a */
[----:B------:R1:W-:Y:S01]  /*e5e0*/  @!P0 ST.E.128 [R2.64], R28 ;  /* 0x0000001c02008985 */ /* 0x0003e2000c101d0c */
[C---:B----4-:R-:W-:Y:S02]  /*e5f0*/  @!P5 LEA R6, P2, R0.reuse, R23, 0x1 ;  /* 0x000000170006d211 */ /* 0x050fe400078408ff */
[C---:B------:R-:W-:Y:S02]  /*e600*/  @!P4 LEA R4, P1, R0.reuse, R11, 0x1 ;  /* 0x0000000b0004c211 */ /* 0x040fe400078208ff */
[C-C-:B------:R-:W-:Y:S02]  /*e610*/  @!P5 LEA.HI.X R7, R0.reuse, R51, R58.reuse, 0x1, P2 ;  /* 0x000000330007d211 */ /* 0x140fe400010f0c3a */
[----:B------:R-:W-:-:S03]  /*e620*/  @!P4 LEA.HI.X R5, R0, R50, R58, 0x1, P1 ;  /* 0x000000320005c211 */ /* 0x000fc600008f0c3a */
[----:B------:R-:W-:Y:S04]  /*e630*/  @!P5 ST.E.128 [R6.64], R32 ;  /* 0x000000200600d985 */ /* 0x000fe8000c101d0c */
[----:B------:R-:W-:Y:S01]  /*e640*/  @!P4 ST.E.128 [R4.64], R36 ;  /* 0x000000240400c985 */ /* 0x000fe2000c101d0c */
[----:B-1----:R-:W-:-:S04]  /*e650*/  @!P3 LEA R2, P0, R0, R49, 0x1 ;  /* 0x000000310002b211 */ /* 0x002fc800078008ff */
[----:B------:R-:W-:-:S05]  /*e660*/  @!P3 LEA.HI.X R3, R0, R10, R58, 0x1, P0 ;  /* 0x0000000a0003b211 */ /* 0x000fca00000f0c3a */
[----:B------:R1:W-:Y:S04]  /*e670*/  @!P3 ST.E.128 [R2.64], R40 ;  /* 0x000000280200b985 */ /* 0x0003e8000c101d0c */
[----:B------:R2:W3:Y:S04]  /*e680*/  SHFL.IDX PT, R6, R21, 0x7, 0x181f ;  /* 0x00f81f0015067f89 */ /* 0x0004e800000e0000 */
[----:B------:R2:W4:Y:S01]  /*e690*/  SHFL.IDX PT, R4, R20, 0x7, 0x181f ;  /* 0x00f81f0014047f89 */ /* 0x00052200000e0000 */
[----:B-1----:R-:W-:-:S04]  /*e6a0*/  IADD3 R2, R22, 0x70, RZ ;  /* 0x0000007016027810 */ /* 0x002fc80007ffe0ff */
[----:B------:R-:W-:-:S13]  /*e6b0*/  ISETP.GE.OR P6, PT, R2, R54, P6 ;  /* 0x000000360200720c */ /* 0x000fda00037c6670 */
[----:B------:R-:W-:Y:S05]  /*e6c0*/  @P6 EXIT ;  /* 0x000000000000694d */ /* 0x000fea0003800000 */
[----:B--234-:R-:W-:-:S04]  /*e6d0*/  LEA R2, P0, R0, R6, 0x1 ;  /* 0x0000000600027211 */ /* 0x01cfc800078008ff */
[----:B------:R-:W-:-:S05]  /*e6e0*/  LEA.HI.X R3, R0, R4, R58, 0x1, P0 ;  /* 0x0000000400037211 */ /* 0x000fca00000f0c3a */
[----:B------:R-:W-:Y:S01]  /*e6f0*/  ST.E.128 [R2.64], R44 ;  /* 0x0000002c02007985 */ /* 0x000fe2000c101d0c */
[----:B------:R-:W-:Y:S05]  /*e700*/  EXIT ;  /* 0x000000000000794d */ /* 0x000fea0003800000 */
.L_x_6:
[----:B------:R-:W-:-:S00]  /*e710*/  BRA `(.L_x_6) ;  /* 0xfffffff000007947 */ /* 0x000fc0000383ffff */
[----:B------:R-:W-:-:S00]  /*e720*/  NOP ;  /* 0x0000000000007918 */ /* 0x000fc00000000000 */
        /* <DEDUP_REMOVED lines=13> */
.L_x_798:


//--------------------- .text._ZN7cutlass13device_kernelIN5flash19enable_sm80_to_sm89INS1_16FlashAttnFwdSm80INS1_25CollectiveMainloopFwdSm80ILi4ELi1ELb0EN4cute5tupleIJNS5_1CILi128EEENS7_ILi112EEENS7_ILi64EEEEEELi64ENS_10bfloat16_tEfNS_4arch4Sm80ELb0ELb0ELb1ELb1ELb1ELb0ELb1ELb0EEENS1_21CollectiveEpilogueFwdINS6_IJS8_SA_S9_EEENS6_IJNS7_ILi1EEESI_SI_EEESC_SE_Li128ELb1ELb1ELb0ELb0EEENS1_19SingleTileSchedulerILb1ELb0ELb1ELi128EEEEEEEEEvNT_6ParamsE --------------------------
	.section	.text._ZN7cutlass13device_kernelIN5flash19enable_sm80_to_sm89INS1_16FlashAttnFwdSm80INS1_25CollectiveMainloopFwdSm80ILi4ELi1ELb0EN4cute5tupleIJNS5_1CILi128EEENS7_ILi112EEENS7_ILi64EEEEEELi64ENS_10bfloat16_tEfNS_4arch4Sm80ELb0ELb0ELb1ELb1ELb1ELb0ELb1ELb0EEENS1_21CollectiveEpilogueFwdINS6_IJS8_SA_S9_EEENS6_IJNS7_ILi1EEESI_SI_EEESC_SE_Li128ELb1ELb1ELb0ELb0EEENS1_19SingleTileSchedulerILb1ELb0ELb1ELi128EEEEEEEEEvNT_6ParamsE,"ax",@progbits
	.sectioninfo	@"SHI_REGISTERS=255"
	.align	128
.text._ZN7cutlass13device_kernelIN5flash19enable_sm80_to_sm89INS1_16FlashAttnFwdSm80INS1_25CollectiveMainloopFwdSm80ILi4ELi1ELb0EN4cute5tupleIJNS5_1CILi128EEENS7_ILi112EEENS7_ILi64EEEEEELi64ENS_10bfloat16_tEfNS_4arch4Sm80ELb0ELb0ELb1ELb1ELb1ELb0ELb1ELb0EEENS1_21CollectiveEpilogueFwdINS6_IJS8_SA_S9_EEENS6_IJNS7_ILi1EEESI_SI_EEESC_SE_Li128ELb1ELb1ELb0ELb0EEENS1_19SingleTileSchedulerILb1ELb0ELb1ELi128EEEEEEEEEvNT_6ParamsE:
        .type           _ZN7cutlass13device_kernelIN5flash19enable_sm80_to_sm89INS1_16FlashAttnFwdSm80INS1_25CollectiveMainloopFwdSm80ILi4ELi1ELb0EN4cute5tupleIJNS5_1CILi128EEENS7_ILi112EEENS7_ILi64EEEEEELi64ENS_10bfloat16_tEfNS_4arch4Sm80ELb0ELb0ELb1ELb1ELb1ELb0ELb1ELb0EEENS1_21CollectiveEpilogueFwdINS6_IJS8_SA_S9_EEENS6_IJNS7_ILi1EEESI_SI_EEESC_SE_Li128ELb1ELb1ELb0ELb0EEENS1_19SingleTileSchedulerILb1ELb0ELb1ELi128EEEEEEEEEvNT_6ParamsE,@function
        .size           _ZN7cutlass13device_kernelIN5flash19enable_sm80_to_sm89INS1_16FlashAttnFwdSm80INS1_25CollectiveMainloopFwdSm80ILi4ELi1ELb0EN4cute5tupleIJNS5_1CILi128EEENS7_ILi112EEENS7_ILi64EEEEEELi64ENS_10bfloat16_tEfNS_4arch4Sm80ELb0ELb0ELb1ELb1ELb1ELb0ELb1ELb0EEENS1_21CollectiveEpilogueFwdINS6_IJS8_SA_S9_EEENS6_IJNS7_ILi1EEESI_SI_EEESC_SE_Li128ELb1ELb1ELb0ELb0EEENS1_19SingleTileSchedulerILb1ELb0ELb1ELi128EEEEEEEEEvNT_6ParamsE,(.L_x_799 - _ZN7cutlass13device_kernelIN5flash19enable_sm80_to_sm89INS1_16FlashAttnFwdSm80INS1_25CollectiveMainloopFwdSm80ILi4ELi1ELb0EN4cute5tupleIJNS5_1CILi128EEENS7_ILi112EEENS7_ILi64EEEEEELi64ENS_10bfloat16_tEfNS_4arch4Sm80ELb0ELb0ELb1ELb1ELb1ELb0ELb1ELb0EEENS1_21CollectiveEpilogueFwdINS6_IJS8_SA_S9_EEENS6_IJNS7_ILi1EEESI_SI_EEESC_SE_Li128ELb1ELb1ELb0ELb0EEENS1_19SingleTileSchedulerILb1ELb0ELb1ELi128EEEEEEEEEvNT_6ParamsE)
        .other          _ZN7cutlass13device_kernelIN5flash19enable_sm80_to_sm89INS1_16FlashAttnFwdSm80INS1_25CollectiveMainloopFwdSm80ILi4ELi1ELb0EN4cute5tupleIJNS5_1CILi128EEENS7_ILi112EEENS7_ILi64EEEEEELi64ENS_10bfloat16_tEfNS_4arch4Sm80ELb0ELb0ELb1ELb1ELb1ELb0ELb1ELb0EEENS1_21CollectiveEpilogueFwdINS6_IJS8_SA_S9_EEENS6_IJNS7_ILi1EEESI_SI_EEESC_SE_Li128ELb1ELb1ELb0ELb0EEENS1_19SingleTileSchedulerILb1ELb0ELb1ELi128EEEEEEEEEvNT_6ParamsE,@"STO_CUDA_ENTRY STV_DEFAULT"
_ZN7cutlass13device_kernelIN5flash19enable_sm80_to_sm89INS1_16FlashAttnFwdSm80INS1_25CollectiveMainloopFwdSm80ILi4ELi1ELb0EN4cute5tupleIJNS5_1CILi128EEENS7_ILi112EEENS7_ILi64EEEEEELi64ENS_10bfloat16_tEfNS_4arch4Sm80ELb0ELb0ELb1ELb1ELb1ELb0ELb1ELb0EEENS1_21CollectiveEpilogueFwdINS6_IJS8_SA_S9_EEENS6_IJNS7_ILi1EEESI_SI_EEESC_SE_Li128ELb1ELb1ELb0ELb0EEENS1_19SingleTileSchedulerILb1ELb0ELb1ELi128EEEEEEEEEvNT_6ParamsE:
[----:B------:R-:W-:Y:S02]  /*0000*/  MOV R1, c[0x0][0x28] ;  /* 0x00000a0000017a02 */ /* 0x000fe40000000f00 */
[----:B------:R-:W1:Y:S01]  /*0010*/  S2R R196, SR_TID.X ;  /* 0x0000000000c47919 */ /* 0x000e620000002100 */
[----:B------:R-:W2:Y:S01]  /*0020*/  S2UR UR11, SR_CTAID.Z ;  /* 0x00000000000b79c3 */ /* 0x000ea20000002700 */
[----:B------:R-:W-:Y:S01]  /*0030*/  UMOV UR15, 0x4 ;  /* 0x00000004000f7882 */ /* 0x000fe20000000000 */
[----:B------:R-:W-:Y:S01]  /*0040*/  IADD3 R1, R1, -0x48, RZ ;  /* 0xffffffb801017810 */ /* 0x000fe20007ffe0ff */
[----:B------:R-:W-:Y:S02]  /*0050*/  ULDC.64 UR6, c[0x0][0x568] ;  /* 0x00015a0000067ab9 */ /* 0x000fe40000000a00 */
[----:B------:R-:W-:-:S03]  /*0060*/  ULDC.64 UR12, c[0x0][0x118] ;  /* 0x00004600000c7ab9 */ /* 0x000fc60000000a00 */
[----:B------:R-:W3:Y:S01]  /*0070*/  S2UR UR5, SR_CTAID.X ;  /* 0x00000000000579c3 */ /* 0x000ee20000002500 */
[----:B-1----:R-:W-:Y:S01]  /*0080*/  SHF.R.U32.HI R0, RZ, 0x5, R196 ;  /* 0x00000005ff007819 */ /* 0x002fe200000116c4 */
[----:B--2---:R-:W-:-:S05]  /*0090*/  UIMAD.WIDE UR6, UR11, UR15, UR6 ;  /* 0x0000000f0b0672a5 */ /* 0x004fca000f8e0206 */
[----:B------:R-:W1:Y:S02]  /*00a0*/  SHFL.IDX PT, R0, R0, RZ, 0x1f ;  /* 0x00001fff00007589 */ /* 0x000e6400000e0000 */
[----:B-1----:R-:W-:-:S13]  /*00b0*/  ISETP.NE.AND P0, PT, R0, RZ, PT ;  /* 0x000000ff0000720c */ /* 0x002fda0003f05270 */
[----:B---3--:R-:W-:Y:S05]  /*00c0*/  @!P0 BRA `(.L_x_7) ;  /* 0x000001c000008947 */ /* 0x008fea0003800000 */
[----:B------:R-:W-:-:S04]  /*00d0*/  ISETP.NE.U32.AND P0, PT, RZ, c[0x0][0x568], PT ;  /* 0x00015a00ff007a0c */ /* 0x000fc80003f05070 */
[----:B------:R-:W-:-:S13]  /*00e0*/  ISETP.NE.AND.EX P0, PT, RZ, c[0x0][0x56c], PT, P0 ;  /* 0x00015b00ff007a0c */ /* 0x000fda0003f05300 */
[----:B------:R-:W-:Y:S05]  /*00f0*/  @!P0 BRA `(.L_x_8) ;  /* 0x0000005000008947 */ /* 0x000fea0003800000 */
[----:B------:R-:W-:Y:S02]  /*0100*/  MOV R2, UR6 ;  /* 0x0000000600027c02 */ /* 0x000fe40008000f00 */
[----:B------:R-:W-:-:S05]  /*0110*/  MOV R3, UR7 ;  /* 0x0000000700037c02 */ /* 0x000fca0008000f00 */
[----:B------:R-:W2:Y:S02]  /*0120*/  LDG.E R0, [R2.64] ;  /* 0x0000000c02007981 */ /* 0x000ea4000c1e1900 */
[----:B--2---:R1:W2:Y:S02]  /*0130*/  R2UR UR6, R0 ;  /* 0x00000000000673c2 */ /* 0x0042a400000e0000 */
[----:B-12---:R-:W-:Y:S05]  /*0140*/  BRA `(.L_x_9) ;  /* 0x000000e000007947 */ /* 0x006fea0003800000 */
.L_x_8:
[----:B------:R-:W-:-:S04]  /*0150*/  ISETP.NE.U32.AND P0, PT, RZ, c[0x0][0x560], PT ;  /* 0x00015800ff007a0c */ /* 0x000fc80003f05070 */
[----:B------:R-:W-:-:S13]  /*0160*/  ISETP.NE.AND.EX P0, PT, RZ, c[0x0][0x564], PT, P0 ;  /* 0x00015900ff007a0c */ /* 0x000fda0003f05300 */
[----:B------:R-:W-:Y:S05]  /*0170*/  @!P0 BRA `(.L_x_10) ;  /* 0x000000a000008947 */ /* 0x000fea0003800000 */
[----:B------:R-:W-:Y:S02]  /*0180*/  ULDC.64 UR6, c[0x0][0x560] ;  /* 0x0001580000067ab9 */ /* 0x000fe40000000a00 */
[----:B------:R-:W-:-:S06]  /*0190*/  UIMAD.WIDE UR6, UR11, UR15, UR6 ;  /* 0x0000000f0b0672a5 */ /* 0x000fcc000f8e0206 */
[----:B------:R-:W-:Y:S02]  /*01a0*/  MOV R2, UR6 ;  /* 0x0000000600027c02 */ /* 0x000fe40008000f00 */
[----:B------:R-:W-:-:S05]  /*01b0*/  MOV R3, UR7 ;  /* 0x0000000700037c02 */ /* 0x000fca0008000f00 */
[----:B------:R1:W2:Y:S04]  /*01c0*/  LDG.E R0, [R2.64] ;  /* 0x0000000c02007981 */ /* 0x0002a8000c1e1900 */
[----:B-1----:R-:W3:Y:S01]  /*01d0*/  LDG.E R2, [R2.64+0x4] ;  /* 0x0000040c02027981 */ /* 0x002ee2000c1e1900 */
[----:B--2---:R-:W1:Y:S08]  /*01e0*/  R2UR UR4, R0 ;  /* 0x00000000000473c2 */ /* 0x004e7000000e0000 */
[----:B---3--:R-:W1:Y:S02]  /*01f0*/  R2UR UR6, R2 ;  /* 0x00000000020673c2 */ /* 0x008e6400000e0000 */
[----:B-1----:R-:W-:Y:S01]  /*0200*/  UIADD3 UR6, -UR4, UR6, URZ ;  /* 0x0000000604067290 */ /* 0x002fe2000fffe13f */
[----:B------:R-:W-:Y:S05]  /*0210*/  BRA `(.L_x_9) ;  /* 0x0000001000007947 */ /* 0x000fea0003800000 */
.L_x_10:
[----:B------:R-:W-:Y:S02]  /*0220*/  ULDC UR6, c[0x0][0x54c] ;  /* 0x0001530000067ab9 */ /* 0x000fe40000000800 */
.L_x_9:
[----:B------:R-:W-:Y:S02]  /*0230*/  ULDC UR4, c[0x0][0x548] ;  /* 0x0001520000047ab9 */ /* 0x000fe40000000800 */
[----:B------:R-:W-:-:S02]  /*0240*/  USHF.L.U32 UR5, UR5, 0x7, URZ ;  /* 0x0000000705057899 */ /* 0x000fc4000800063f */
[----:B------:R-:W-:-:S04]  /*0250*/  UIMAD UR4, UR6, UR4, URZ ;  /* 0x00000004060472a4 */ /* 0x000fc8000f8e023f */
[----:B------:R-:W-:-:S04]  /*0260*/  UISETP.GE.AND UP0, UPT, UR5, UR4, UPT ;  /* 0x000000040500728c */ /* 0x000fc8000bf06270 */
[----:B------:R-:W-:Y:S01]  /*0270*/  USEL UR11, UR11, 0xffffffff, !UP0 ;  /* 0xffffffff0b0b7887 */ /* 0x000fe2000c000000 */
[----:B------:R-:W-:Y:S05]  /*0280*/  BRA `(.L_x_11) ;  /* 0x000001b000007947 */ /* 0x000fea0003800000 */
.L_x_7:
        /* <DEDUP_REMOVED lines=8> */
.L_x_12:
        /* <DEDUP_REMOVED lines=13> */
.L_x_14:
[----:B------:R-:W-:Y:S02]  /*03e0*/  ULDC UR6, c[0x0][0x54c] ;  /* 0x0001530000067ab9 */ /* 0x000fe40000000800 */
.L_x_13:
[----:B------:R-:W-:Y:S02]  /*03f0*/  ULDC UR4, c[0x0][0x548] ;  /* 0x0001520000047ab9 */ /* 0x000fe40000000800 */
[----:B------:R-:W-:-:S02]  /*0400*/  USHF.L.U32 UR5, UR5, 0x7, URZ ;  /* 0x0000000705057899 */ /* 0x000fc4000800063f */
[----:B------:R-:W-:-:S04]  /*0410*/  UIMAD UR4, UR6, UR4, URZ ;  /* 0x00000004060472a4 */ /* 0x000fc8000f8e023f */
[----:B------:R-:W-:-:S04]  /*0420*/  UISETP.GE.AND UP0, UPT, UR5, UR4, UPT ;  /* 0x000000040500728c */ /* 0x000fc8000bf06270 */
[----:B------:R-:W-:-:S06]  /*0430*/  USEL UR11, UR11, 0xffffffff, !UP0 ;  /* 0xffffffff0b0b7887 */ /* 0x000fcc000c000000 */
.L_x_11:
[----:B------:R-:W-:-:S13]  /*0440*/  ISETP.LE.AND P0, PT, RZ, UR11, PT ;  /* 0x0000000bff007c0c */ /* 0x000fda000bf03270 */
[----:B------:R-:W-:Y:S05]  /*0450*/  @!P0 EXIT ;  /* 0x000000000000894d */ /* 0x000fea0003800000 */
[----:B------:R-:W-:Y:S02]  /*0460*/  ULDC.64 UR4, c[0x0][0x370] ;  /* 0x0000dc0000047ab9 */ /* 0x000fe40000000a00 */
[----:B------:R-:W-:Y:S02]  /*0470*/  UISETP.NE.U32.AND UP0, UPT, URZ, UR4, UPT ;  /* 0x000000043f00728c */ /* 0x000fe4000bf05070 */
[----:B------:R-:W-:Y:S02]  /*0480*/  ULDC.64 UR6, c[0x0][0x370] ;  /* 0x0000dc0000067ab9 */ /* 0x000fe40000000a00 */
[----:B------:R-:W-:-:S03]  /*0490*/  UISETP.NE.AND.EX UP0, UPT, URZ, UR5, UPT, UP0 ;  /* 0x000000053f00728c */ /* 0x000fc6000bf05300 */
[----:B------:R-:W-:Y:S02]  /*04a0*/  ULDC.64 UR4, c[0x0][0x348] ;  /* 0x0000d20000047ab9 */ /* 0x000fe40000000a00 */
[----:B------:R-:W-:Y:S01]  /*04b0*/  UISETP.NE.U32.AND UP1, UPT, URZ, UR4, UPT ;  /* 0x000000043f00728c */ /* 0x000fe2000bf25070 */
[----:B------:R-:W-:-:S03]  /*04c0*/  PLOP3.LUT P2, PT, PT, PT, UP0, 0x80, 0x0 ;  /* 0x000000000000781c */ /* 0x000fc60003f4f008 */
[----:B------:R-:W-:Y:S02]  /*04d0*/  UISETP.NE.AND.EX UP1, UPT, URZ, UR5, UPT, UP1 ;  /* 0x000000053f00728c */ /* 0x000fe4000bf25310 */
[----:B------:R-:W-:Y:S02]  /*04e0*/  @UP0 UIMAD.WIDE UR6, UR11, UR15, UR6 ;  /* 0x0000000f0b0602a5 */ /* 0x000fe4000f8e0206 */
[----:B------:R-:W-:Y:S02]  /*04f0*/  ULDC.64 UR4, c[0x0][0x348] ;  /* 0x0000d20000047ab9 */ /* 0x000fe40000000a00 */
[----:B------:R-:W-:Y:S01]  /*0500*/  UIMAD.WIDE UR4, UR11, UR15, UR4 ;  /* 0x0000000f0b0472a5 */ /* 0x000fe2000f8e0204 */
[----:B------:R-:W-:Y:S01]  /*0510*/  PLOP3.LUT P1, PT, PT, PT, UP1, 0x80, 0x0 ;  /* 0x000000000000781c */ /* 0x000fe20003f2f018 */
[----:B------:R-:W-:Y:S02]  /*0520*/  IMAD.U32 R2, RZ, RZ, UR6 ;  /* 0x00000006ff027e24 */ /* 0x000fe4000f8e00ff */
[----:B------:R-:W-:-:S02]  /*0530*/  IMAD.U32 R3, RZ, RZ, UR7 ;  /* 0x00000007ff037e24 */ /* 0x000fc4000f8e00ff */
[----:B------:R-:W-:Y:S01]  /*0540*/  MOV R6, UR4 ;  /* 0x0000000400067c02 */ /* 0x000fe20008000f00 */
[----:B------:R-:W-:Y:S01]  /*0550*/  IMAD.U32 R7, RZ, RZ, UR5 ;  /* 0x00000005ff077e24 */ /* 0x000fe2000f8e00ff */
[----:B------:R-:W-:Y:S01]  /*0560*/  ULDC.64 UR4, c[0x0][0x360] ;  /* 0x0000d80000047ab9 */ /* 0x000fe20000000a00 */
[----:B------:R-:W2:Y:S01]  /*0570*/  @P2 LDG.E R2, [R2.64] ;  /* 0x0000000c02022981 */ /* 0x000ea2000c1e1900 */
[----:B------:R-:W-:-:S04]  /*0580*/  UISETP.NE.U32.AND UP0, UPT, URZ, UR4, UPT ;  /* 0x000000043f00728c */ /* 0x000fc8000bf05070 */
[----:B------:R-:W-:Y:S01]  /*0590*/  UISETP.NE.AND.EX UP0, UPT, URZ, UR5, UPT, UP0 ;  /* 0x000000053f00728c */ /* 0x000fe2000bf05300 */
[----:B------:R-:W3:Y:S02]  /*05a0*/  @P1 LDG.E R0, [R6.64] ;  /* 0x0000000c06001981 */ /* 0x000ee4000c1e1900 */
[----:B------:R-:W-:-:S03]  /*05b0*/  ULDC.64 UR4, c[0x0][0x360] ;  /* 0x0000d80000047ab9 */ /* 0x000fc60000000a00 */
[----:B------:R-:W-:-:S05]  /*05c0*/  PLOP3.LUT P0, PT, PT, PT, UP0, 0x80, 0x0 ;  /* 0x000000000000781c */ /* 0x000fca0003f0f008 */
[----:B------:R-:W-:Y:S01]  /*05d0*/  @UP0 UIMAD.WIDE UR4, UR11, UR15, UR4 ;  /* 0x0000000f0b0402a5 */ /* 0x000fe2000f8e0204 */
[----:B------:R-:W-:-:S05]  /*05e0*/  MOV R8, c[0x0][0x168] ;  /* 0x00005a0000087a02 */ /* 0x000fca0000000f00 */
[----:B------:R-:W-:Y:S01]  /*05f0*/  IMAD.U32 R4, RZ, RZ, UR4 ;  /* 0x00000004ff047e24 */ /* 0x000fe2000f8e00ff */
[----:B------:R-:W-:-:S05]  /*0600*/  MOV R5, UR5 ;  /* 0x0000000500057c02 */ /* 0x000fca0008000f00 */
[----:B------:R1:W5:Y:S01]  /*0610*/  @P0 LDG.E R8, [R4.64] ;  /* 0x0000000c04080981 */ /* 0x000362000c1e1900 */
[----:B------:R-:W4:Y:S01]  /*0620*/  S2UR UR9, SR_CTAID.Y ;  /* 0x00000000000979c3 */ /* 0x000f220000002600 */
[----:B------:R-:W-:Y:S02]  /*0630*/  UMOV UR10, URZ ;  /* 0x0000003f000a7c82 */ /* 0x000fe40008000000 */
[----:B------:R-:W-:Y:S02]  /*0640*/  UMOV UR14, URZ ;  /* 0x0000003f000e7c82 */ /* 0x000fe40008000000 */
[----:B------:R-:W-:Y:S02]  /*0650*/  ULDC UR5, c[0x0][0x2ac] ;  /* 0x0000ab0000057ab9 */ /* 0x000fe40000000800 */
[----:B------:R-:W-:Y:S02]  /*0660*/  ULDC UR4, c[0x0][0x1d0] ;  /* 0x0000740000047ab9 */ /* 0x000fe40000000800 */
[----:B------:R-:W-:-:S02]  /*0670*/  UIMAD UR4, UR5, UR4, URZ ;  /* 0x00000004050472a4 */ /* 0x000fc4000f8e023f */
[----:B----4-:R-:W-:Y:S01]  /*0680*/  USHF.R.S32.HI UR8, URZ, 0x1f, UR9 ;  /* 0x0000001f3f087899 */ /* 0x010fe20008011409 */
[----:B--2---:R1:W2:Y:S08]  /*0690*/  @P2 R2UR UR10, R2 ;  /* 0x00000000020a23c2 */ /* 0x0042b000000e0000 */
[----:B---3--:R1:W3:Y:S02]  /*06a0*/  @P1 R2UR UR14, R0 ;  /* 0x00000000000e13c2 */ /* 0x0082e400000e0000 */
[----:B-1-3--:R-:W-:Y:S05]  /*06b0*/  @P0 BRA `(.L_x_15) ;  /* 0x0000004000000947 */ /* 0x00afea0003800000 */
[----:B------:R-:W-:Y:S05]  /*06c0*/  @!P1 BRA `(.L_x_15) ;  /* 0x0000003000009947 */ /* 0x000fea0003800000 */
[----:B------:R-:W3:Y:S04]  /*06d0*/  LDG.E R0, [R6.64] ;  /* 0x0000000c06007981 */ /* 0x000ee8000c1e1900 */
[----:B------:R-:W3:Y:S02]  /*06e0*/  LDG.E R2, [R6.64+0x4] ;  /* 0x0000040c06027981 */ /* 0x000ee4000c1e1900 */
[----:B---3-5:R-:W-:-:S02]  /*06f0*/  IADD3 R8, -R0, R2, RZ ;  /* 0x0000000200087210 */ /* 0x028fc40007ffe1ff */
.L_x_15:
[----:B------:R-:W-:-:S04]  /*0700*/  ISETP.NE.U32.AND P0, PT, RZ, c[0x0][0x368], PT ;  /* 0x0000da00ff007a0c */ /* 0x000fc80003f05070 */
[----:B------:R-:W-:-:S13]  /*0710*/  ISETP.NE.AND.EX P0, PT, RZ, c[0x0][0x36c], PT, P0 ;  /* 0x0000db00ff007a0c */ /* 0x000fda0003f05300 */
[----:B------:R-:W-:Y:S05]  /*0720*/  @!P0 BRA `(.L_x_16) ;  /* 0x0000007000008947 */ /* 0x000fea0003800000 */
[----:B------:R-:W-:Y:S02]  /*0730*/  ULDC.64 UR4, c[0x0][0x368] ;  /* 0x0000da0000047ab9 */ /* 0x000fe40000000a00 */
[----:B------:R-:W-:-:S06]  /*0740*/  UIMAD.WIDE UR4, UR11, UR15, UR4 ;  /* 0x0000000f0b0472a5 */ /* 0x000fcc000f8e0204 */
[----:B------:R-:W-:Y:S02]  /*0750*/  MOV R2, UR4 ;  /* 0x0000000400027c02 */ /* 0x000fe40008000f00 */
[----:B------:R-:W-:-:S05]  /*0760*/  MOV R3, UR5 ;  /* 0x0000000500037c02 */ /* 0x000fca0008000f00 */
[----:B------:R-:W3:Y:S02]  /*0770*/  LDG.E R0, [R2.64] ;  /* 0x0000000c02007981 */ /* 0x000ee4000c1e1900 */
[----:B---3--:R1:W3:Y:S02]  /*0780*/  R2UR UR4, R0 ;  /* 0x00000000000473c2 */ /* 0x0082e400000e0000 */
[----:B-1-3--:R-:W-:Y:S05]  /*0790*/  BRA `(.L_x_17) ;  /* 0x000000c000007947 */ /* 0x00afea0003800000 */
.L_x_16:
[----:B------:R-:W-:-:S04]  /*07a0*/  ISETP.NE.U32.AND P0, PT, RZ, c[0x0][0x350], PT ;  /* 0x0000d400ff007a0c */ /* 0x000fc80003f05070 */
[----:B------:R-:W-:-:S13]  /*07b0*/  ISETP.NE.AND.EX P0, PT, RZ, c[0x0][0x354], PT, P0 ;  /* 0x0000d500ff007a0c */ /* 0x000fda0003f05300 */
[----:B------:R-:W-:Y:S05]  /*07c0*/  @!P0 BRA `(.L_x_17) ;  /* 0x0000009000008947 */ /* 0x000fea0003800000 */
[----:B------:R-:W-:Y:S02]  /*07d0*/  ULDC.64 UR4, c[0x0][0x350] ;  /* 0x0000d40000047ab9 */ /* 0x000fe40000000a00 */
[----:B------:R-:W-:-:S06]  /*07e0*/  UIMAD.WIDE UR4, UR11, UR15, UR4 ;  /* 0x0000000f0b0472a5 */ /* 0x000fcc000f8e0204 */
[----:B------:R-:W-:Y:S02]  /*07f0*/  MOV R2, UR4 ;  /* 0x0000000400027c02 */ /* 0x000fe40008000f00 */
[----:B------:R-:W-:-:S05]  /*0800*/  MOV R3, UR5 ;  /* 0x0000000500037c02 */ /* 0x000fca0008000f00 */
[----:B------:R-:W3:Y:S04]  /*0810*/  LDG.E R4, [R2.64] ;  /* 0x0000000c02047981 */ /* 0x000ee8000c1e1900 */
[----:B------:R-:W4:Y:S01]  /*0820*/  LDG.E R0, [R2.64+0x4] ;  /* 0x0000040c02007981 */ /* 0x000f22000c1e1900 */
[----:B---3--:R-:W1:Y:S08]  /*0830*/  R2UR UR5, R4 ;  /* 0x00000000040573c2 */ /* 0x008e7000000e0000 */
[----:B----4-:R-:W1:Y:S02]  /*0840*/  R2UR UR4, R0 ;  /* 0x00000000000473c2 */ /* 0x010e6400000e0000 */
[----:B-1----:R-:W-:-:S06]  /*0850*/  UIADD3 UR4, -UR5, UR4, URZ ;  /* 0x0000000405047290 */ /* 0x002fcc000fffe13f */
.L_x_17:
[----:B--2---:R-:W-:Y:S01]  /*0860*/  UIADD3 UR7, -UR10, UR4, URZ ;  /* 0x000000040a077290 */ /* 0x004fe2000fffe13f */
[----:B------:R-:W-:Y:S01]  /*0870*/  PLOP3.LUT P4, PT, PT, PT, PT, 0x80, 0x0 ;  /* 0x000000000000781c */ /* 0x000fe20003f8f070 */
[----:B------:R-:W-:Y:S01]  /*0880*/  CS2R R178, SRZ ;  /* 0x0000000000b27805 */ /* 0x000fe2000001ff00 */
[----:B------:R-:W-:Y:S01]  /*0890*/  UMOV UR4, URZ ;  /* 0x0000003f00047c82 */ /* 0x000fe20008000000 */
[----:B------:R-:W-:Y:S01]  /*08a0*/  CS2R R176, SRZ ;  /* 0x0000000000b07805 */ /* 0x000fe2000001ff00 */
[----:B------:R-:W-:Y:S01]  /*08b0*/  UISETP.GE.AND UP0, UPT, UR7, 0x1, UPT ;  /* 0x000000010700788c */ /* 0x000fe2000bf06270 */
[----:B------:R-:W-:Y:S01]  /*08c0*/  CS2R R182, SRZ ;  /* 0x0000000000b67805 */ /* 0x000fe2000001ff00 */
[----:B------:R-:W-:Y:S01]  /*08d0*/  UIADD3 UR5, UR7, 0x6f, URZ ;  /* 0x0000006f07057890 */ /* 0x000fe2000fffe03f */
[----:B------:R-:W-:Y:S01]  /*08e0*/  CS2R R180, SRZ ;  /* 0x0000000000b47805 */ /* 0x000fe2000001ff00 */
[----:B------:R-:W-:Y:S01]  /*08f0*/  IMAD.MOV.U32 R15, RZ, RZ, RZ ;  /* 0x000000ffff0f7224 */ /* 0x000fe200078e00ff */
[----:B------:R-:W-:Y:S01]  /*0900*/  CS2R R172, SRZ ;  /* 0x0000000000ac7805 */ /* 0x000fe2000001ff00 */
[----:B------:R-:W-:Y:S01]  /*0910*/  PLOP3.LUT P0, PT, PT, PT, UP0, 0x80, 0x0 ;  /* 0x000000000000781c */ /* 0x000fe20003f0f008 */
[----:B------:R-:W-:Y:S01]  /*0920*/  UIMAD.WIDE UR4, UR5, -0x6db6db6d, UR4 ;  /* 0x92492493050478a5 */ /* 0x000fe2000f8e0204 */
[----:B------:R-:W-:Y:S01]  /*0930*/  IMAD.MOV.U32 R174, RZ, RZ, RZ ;  /* 0x000000ffffae7224 */ /* 0x000fe200078e00ff */
[----:B------:R-:W-:Y:S01]  /*0940*/  CS2R R16, SRZ ;  /* 0x0000000000107805 */ /* 0x000fe2000001ff00 */
[----:B------:R-:W-:Y:S01]  /*0950*/  MOV R170, RZ ;  /* 0x000000ff00aa7202 */ /* 0x000fe20000000f00 */
[----:B------:R-:W-:Y:S01]  /*0960*/  USHF.R.U32.HI UR6, URZ, 0x1f, UR5 ;  /* 0x0000001f3f067899 */ /* 0x000fe20008011605 */
[----:B------:R-:W-:Y:S01]  /*0970*/  IMAD.MOV.U32 R168, RZ, RZ, RZ ;  /* 0x000000ffffa87224 */ /* 0x000fe200078e00ff */
[----:B------:R-:W-:Y:S01]  /*0980*/  CS2R R20, SRZ ;  /* 0x0000000000147805 */ /* 0x000fe2000001ff00 */
[----:B------:R-:W-:Y:S01]  /*0990*/  MOV R162, RZ ;  /* 0x000000ff00a27202 */ /* 0x000fe20000000f00 */
[----:B------:R-:W-:Y:S01]  /*09a0*/  ULEA.HI.SX32 UR6, UR5, UR6, 0x1a ;  /* 0x0000000605067291 */ /* 0x000fe2000f8fd23f */
[----:B------:R-:W-:Y:S01]  /*09b0*/  CS2R R12, SRZ ;  /* 0x00000000000c7805 */ /* 0x000fe2000001ff00 */
[----:B------:R-:W-:Y:S01]  /*09c0*/  IMAD.MOV.U32 R160, RZ, RZ, RZ ;  /* 0x000000ffffa07224 */ /* 0x000fe200078e00ff */
[----:B------:R-:W-:Y:S01]  /*09d0*/  MOV R166, RZ ;  /* 0x000000ff00a67202 */ /* 0x000fe20000000f00 */
[----:B------:R-:W-:Y:S01]  /*09e0*/  CS2R R18, SRZ ;  /* 0x0000000000127805 */ /* 0x000fe2000001ff00 */
[----:B------:R-:W-:Y:S01]  /*09f0*/  IMAD.MOV.U32 R164, RZ, RZ, RZ ;  /* 0x000000ffffa47224 */ /* 0x000fe200078e00ff */
[----:B------:R-:W-:Y:S01]  /*0a00*/  CS2R R158, SRZ ;  /* 0x00000000009e7805 */ /* 0x000fe2000001ff00 */
[----:B------:R-:W-:Y:S01]  /*0a10*/  CS2R R22, SRZ ;  /* 0x0000000000167805 */ /* 0x000fe2000001ff00 */
[----:B------:R-:W-:Y:S01]  /*0a20*/  MOV R156, RZ ;  /* 0x000000ff009c7202 */ /* 0x000fe20000000f00 */
[----:B------:R-:W-:Y:S01]  /*0a30*/  IMAD.MOV.U32 R154, RZ, RZ, RZ ;  /* 0x000000ffff9a7224 */ /* 0x000fe200078e00ff */
[----:B------:R-:W-:Y:S01]  /*0a40*/  CS2R R24, SRZ ;  /* 0x0000000000187805 */ /* 0x000fe2000001ff00 */
[----:B------:R-:W-:Y:S01]  /*0a50*/  MOV R152, RZ ;  /* 0x000000ff00987202 */ /* 0x000fe20000000f00 */
[----:B------:R-:W-:Y:S01]  /*0a60*/  CS2R R146, SRZ ;  /* 0x0000000000927805 */ /* 0x000fe2000001ff00 */
[----:B------:R-:W-:Y:S01]  /*0a70*/  IMAD.MOV.U32 R144, RZ, RZ, RZ ;  /* 0x000000ffff907224 */ /* 0x000fe200078e00ff */
[----:B------:R-:W-:Y:S01]  /*0a80*/  MOV R150, RZ ;  /* 0x000000ff00967202 */ /* 0x000fe20000000f00 */
        /* <DEDUP_REMOVED lines=8> */
[----:B------:R-:W-:Y:S01]  /*0b10*/  CS2R R32, SRZ ;  /* 0x0000000000207805 */ /* 0x000fe2000001ff00 */
[----:B------:R-:W-:Y:S01]  /*0b20*/  IMAD.MOV.U32 R128, RZ, RZ, RZ ;  /* 0x000000ffff807224 */ /* 0x000fe200078e00ff */
[----:B------:R-:W-:Y:S01]  /*0b30*/  MOV R134, RZ ;  /* 0x000000ff00867202 */ /* 0x000fe20000000f00 */
[----:B------:R-:W-:Y:S01]  /*0b40*/  CS2R R26, SRZ ;  /* 0x00000000001a7805 */ /* 0x000fe2000001ff00 */
[----:B------:R-:W-:Y:S01]  /*0b50*/  IMAD.MOV.U32 R132, RZ, RZ, RZ ;  /* 0x000000ffff847224 */ /* 0x000fe200078e00ff */
[----:B------:R-:W-:Y:S01]  /*0b60*/  CS2R R122, SRZ ;  /* 0x00000000007a7805 */ /* 0x000fe2000001ff00 */
[----:B------:R-:W-:Y:S01]  /*0b70*/  MOV R120, RZ ;  /* 0x000000ff00787202 */ /* 0x000fe20000000f00 */
[----:B------:R-:W-:Y:S01]  /*0b80*/  IMAD.MOV.U32 R126, RZ, RZ, RZ ;  /* 0x000000ffff7e7224 */ /* 0x000fe200078e00ff */
[----:B------:R-:W-:Y:S01]  /*0b90*/  CS2R R124, SRZ ;  /* 0x00000000007c7805 */ /* 0x000fe2000001ff00 */
[----:B------:R-:W-:Y:S01]  /*0ba0*/  CS2R R38, SRZ ;  /* 0x0000000000267805 */ /* 0x000fe2000001ff00 */
[----:B------:R-:W-:Y:S01]  /*0bb0*/  CS2R R36, SRZ ;  /* 0x0000000000247805 */ /* 0x000fe2000001ff00 */
[----:B------:R-:W-:Y:S05]  /*0bc0*/  @!P0 BRA `(.L_x_18) ;  /* 0x0000cdb000008947 */ /* 0x000fea0003800000 */
[----:B------:R-:W-:Y:S02]  /*0bd0*/  ULDC.64 UR4, c[0x0][0x340] ;  /* 0x0000d00000047ab9 */ /* 0x000fe40000000a00 */
[----:B------:R-:W-:-:S04]  /*0be0*/  UISETP.NE.U32.AND UP0, UPT, URZ, UR4, UPT ;  /* 0x000000043f00728c */ /* 0x000fc8000bf05070 */
[----:B------:R-:W-:-:S03]  /*0bf0*/  UISETP.NE.AND.EX UP0, UPT, URZ, UR5, UPT, UP0 ;  /* 0x000000053f00728c */ /* 0x000fc6000bf05300 */
[----:B------:R-:W-:-:S03]  /*0c00*/  ULDC.64 UR4, c[0x0][0x340] ;  /* 0x0000d00000047ab9 */ /* 0x000fc60000000a00 */
[----:B------:R-:W-:-:S05]  /*0c10*/  PLOP3.LUT P0, PT, PT, PT, UP0, 0x80, 0x0 ;  /* 0x000000000000781c */ /* 0x000fca0003f0f008 */
[----:B------:R-:W-:-:S06]  /*0c20*/  @UP0 UIMAD.WIDE UR4, UR11, UR15, UR4 ;  /* 0x0000000f0b0402a5 */ /* 0x000fcc000f8e0204 */
[----:B------:R-:W-:Y:S02]  /*0c30*/  IMAD.U32 R2, RZ, RZ, UR4 ;  /* 0x00000004ff027e24 */ /* 0x000fe4000f8e00ff */
[----:B------:R-:W-:Y:S01]  /*0c40*/  IMAD.U32 R3, RZ, RZ, UR5 ;  /* 0x00000005ff037e24 */ /* 0x000fe2000f8e00ff */
[----:B------:R-:W1:Y:S01]  /*0c50*/  S2R R13, SR_CTAID.X ;  /* 0x00000000000d7919 */ /* 0x000e620000002500 */
[----:B------:R-:W-:Y:S01]  /*0c60*/  SHF.R.S32.HI R27, RZ, 0x1f, R196 ;  /* 0x0000001fff1b7819 */ /* 0x000fe200000114c4 */
[----:B------:R-:W-:Y:S02]  /*0c70*/  USHF.R.S32.HI UR15, URZ, 0x1f, UR14 ;  /* 0x0000001f3f0f7899 */ /* 0x000fe4000801140e */
[----:B------:R2:W3:Y:S01]  /*0c80*/  @P0 LDG.E R7, [R2.64] ;  /* 0x0000000c02070981 */ /* 0x0004e2000c1e1900 */
[----:B------:R-:W-:Y:S01]  /*0c90*/  ULDC.64 UR4, c[0x0][0x178] ;  /* 0x00005e0000047ab9 */ /* 0x000fe20000000a00 */
[CC--:B------:R-:W-:Y:S01]  /*0ca0*/  LEA.HI R15, R27.reuse, R196.reuse, RZ, 0x4 ;  /* 0x000000c41b0f7211 */ /* 0x0c0fe200078f20ff */
[----:B------:R-:W-:Y:S01]  /*0cb0*/  UIMAD UR15, UR15, UR4, URZ ;  /* 0x000000040f0f72a4 */ /* 0x000fe2000f8e023f */
[----:B-----5:R-:W-:Y:S01]  /*0cc0*/  IMAD R8, R8, c[0x0][0x2c4], RZ ;  /* 0x0000b10008087a24 */ /* 0x020fe200078e02ff */
[----:B------:R-:W-:Y:S01]  /*0cd0*/  UIMAD.WIDE.U32 UR16, UR14, UR4, URZ ;  /* 0x000000040e1072a5 */ /* 0x000fe2000f8e003f */
[----:B------:R-:W-:Y:S01]  /*0ce0*/  LEA.HI R10, R27, R196, RZ, 0x6 ;  /* 0x000000c41b0a7211 */ /* 0x000fe200078f30ff */
[----:B------:R-:W-:Y:S01]  /*0cf0*/  UIMAD UR15, UR14, UR5, UR15 ;  /* 0x000000050e0f72a4 */ /* 0x000fe2000f8e020f */
[----:B------:R-:W-:Y:S02]  /*0d00*/  BSSY B0, `(.L_x_19) ;  /* 0x000004d000007945 */ /* 0x000fe40003800000 */
[----:B------:R-:W-:-:S02]  /*0d10*/  ULDC.64 UR4, c[0x0][0x1b8] ;  /* 0x00006e0000047ab9 */ /* 0x000fc40000000a00 */
[----:B------:R-:W-:Y:S02]  /*0d20*/  UIADD3 UR17, UR17, UR15, URZ ;  /* 0x0000000f11117290 */ /* 0x000fe4000fffe03f */
[----:B------:R-:W-:Y:S02]  /*0d30*/  USHF.R.S32.HI UR15, URZ, 0x1f, UR11 ;  /* 0x0000001f3f0f7899 */ /* 0x000fe4000801140b */
[----:B------:R-:W-:Y:S02]  /*0d40*/  UIMAD UR14, UR8, UR4, URZ ;  /* 0x00000004080e72a4 */ /* 0x000fe4000f8e023f */
[----:B------:R-:W-:Y:S02]  /*0d50*/  USEL UR15, UR15, URZ, !UP1 ;  /* 0x0000003f0f0f7287 */ /* 0x000fe4000c800000 */
[----:B------:R-:W-:Y:S02]  /*0d60*/  UIMAD UR14, UR9, UR5, UR14 ;  /* 0x00000005090e72a4 */ /* 0x000fe4000f8e020e */
[----:B------:R-:W-:-:S02]  /*0d70*/  UIMAD.WIDE.U32 UR18, UR9, UR4, UR16 ;  /* 0x00000004091272a5 */ /* 0x000fc4000f8e0010 */
[----:B------:R-:W-:Y:S01]  /*0d80*/  USEL UR16, UR11, URZ, !UP1 ;  /* 0x0000003f0b107287 */ /* 0x000fe2000c800000 */
[----:B--2---:R-:W-:Y:S01]  /*0d90*/  LEA.HI R2, R27, R196, RZ, 0x3 ;  /* 0x000000c41b027211 */ /* 0x004fe200078f18ff */
[----:B------:R-:W-:Y:S01]  /*0da0*/  IMAD.MOV.U32 R3, RZ, RZ, c[0x0][0x2c4] ;  /* 0x0000b100ff037624 */ /* 0x000fe200078e00ff */
[----:B------:R-:W-:Y:S02]  /*0db0*/  ULDC.64 UR4, c[0x0][0x1c0] ;  /* 0x0000700000047ab9 */ /* 0x000fe40000000a00 */
[----:B------:R-:W-:Y:S01]  /*0dc0*/  LOP3.LUT R0, R2, 0xfffffff8, RZ, 0xc0, !PT ;  /* 0xfffffff802007812 */ /* 0x000fe200078ec0ff */
[----:B------:R-:W-:Y:S01]  /*0dd0*/  UIMAD UR15, UR15, UR4, URZ ;  /* 0x000000040f0f72a4 */ /* 0x000fe2000f8e023f */
[----:B------:R-:W-:Y:S01]  /*0de0*/  ISETP.NE.AND P1, PT, R3, 0x1, PT ;  /* 0x000000010300780c */ /* 0x000fe20003f25270 */
[----:B------:R-:W-:Y:S01]  /*0df0*/  UIADD3 UR19, UR19, UR14, URZ ;  /* 0x0000000e13137290 */ /* 0x000fe2000fffe03f */
[----:B------:R-:W-:Y:S01]  /*0e00*/  SHF.R.S32.HI R12, RZ, 0x3, R2 ;  /* 0x00000003ff0c7819 */ /* 0x000fe20000011402 */
[----:B------:R-:W-:Y:S01]  /*0e10*/  IMAD.IADD R17, R196, 0x1, -R0 ;  /* 0x00000001c4117824 */ /* 0x000fe200078e0a00 */
[----:B------:R-:W-:-:S02]  /*0e20*/  UIMAD UR5, UR16, UR5, UR15 ;  /* 0x00000005100572a4 */ /* 0x000fc4000f8e020f */
[----:B------:R-:W-:Y:S01]  /*0e30*/  UIMAD.WIDE.U32 UR16, UR16, UR4, UR18 ;  /* 0x00000004101072a5 */ /* 0x000fe2000f8e0012 */
[C---:B------:R-:W-:Y:S02]  /*0e40*/  IMAD R198, R17.reuse, 0x10, R12 ;  /* 0x0000001011c67824 */ /* 0x040fe400078e020c */
[----:B------:R-:W-:Y:S01]  /*0e50*/  IMAD.SHL.U32 R14, R17, 0x8, RZ ;  /* 0x00000008110e7824 */ /* 0x000fe200078e00ff */
[----:B------:R-:W-:Y:S01]  /*0e60*/  UIADD3 UR5, UR17, UR5, URZ ;  /* 0x0000000511057290 */ /* 0x000fe2000fffe03f */
[C---:B-1----:R-:W-:Y:S01]  /*0e70*/  IMAD R4, R13.reuse, 0x80, R198 ;  /* 0x000000800d047824 */ /* 0x042fe200078e02c6 */
[----:B------:R1:W-:Y:S01]  /*0e80*/  STL [R1+0x20], R198 ;  /* 0x000020c601007387 */ /* 0x0003e20000100800 */
[----:B------:R-:W-:Y:S01]  /*0e90*/  IMAD.U32 R3, RZ, RZ, UR17 ;  /* 0x00000011ff037e24 */ /* 0x000fe2000f8e00ff */
[----:B------:R-:W-:Y:S01]  /*0ea0*/  LEA R13, R13, R12, 0x7 ;  /* 0x0000000c0d0d7211 */ /* 0x000fe200078e38ff */
[----:B------:R-:W-:Y:S01]  /*0eb0*/  @P1 IMAD.HI.U32 R2, R4, c[0x0][0x2c8], RZ ;  /* 0x0000b20004021a27 */ /* 0x000fe200078e00ff */
[----:B------:R-:W-:-:S02]  /*0ec0*/  MOV R3, UR5 ;  /* 0x0000000500037c02 */ /* 0x000fc40008000f00 */
[----:B------:R-:W-:Y:S01]  /*0ed0*/  ISETP.GE.AND P3, PT, R13, R8, PT ;  /* 0x000000080d00720c */ /* 0x000fe20003f66270 */
[----:B------:R-:W-:Y:S01]  /*0ee0*/  IMAD.MOV.U32 R0, RZ, RZ, R4 ;  /* 0x000000ffff007224 */ /* 0x000fe200078e0004 */
[----:B------:R-:W-:Y:S01]  /*0ef0*/  @P1 SHF.R.U32.HI R0, RZ, c[0x0][0x2cc], R2 ;  /* 0x0000b300ff001a19 */ /* 0x000fe20000011602 */
[----:B------:R-:W-:Y:S01]  /*0f00*/  IMAD.U32 R2, RZ, RZ, UR16 ;  /* 0x00000010ff027e24 */ /* 0x000fe2000f8e00ff */
[----:B------:R-:W-:Y:S02]  /*0f10*/  SHF.R.S32.HI R241, RZ, 0x1f, R14 ;  /* 0x0000001ffff17819 */ /* 0x000fe4000001140e */
[--C-:B------:R-:W-:Y:S01]  /*0f20*/  SHF.R.S32.HI R6, RZ, 0x1f, R0.reuse ;  /* 0x0000001fff067819 */ /* 0x100fe20000011400 */
[----:B------:R-:W-:Y:S02]  /*0f30*/  IMAD.MOV R5, RZ, RZ, -R0 ;  /* 0x000000ffff057224 */ /* 0x000fe400078e0a00 */
[----:B------:R-:W-:-:S04]  /*0f40*/  IMAD.WIDE.U32 R2, R0, c[0x0][0x1b0], R2 ;  /* 0x00006c0000027a25 */ /* 0x000fc800078e0002 */
[----:B------:R-:W-:Y:S02]  /*0f50*/  IMAD R4, R5, c[0x0][0x2c4], R4 ;  /* 0x0000b10005047a24 */ /* 0x000fe400078e0204 */
[----:B------:R-:W-:-:S04]  /*0f60*/  IMAD R5, R6, c[0x0][0x1b0], RZ ;  /* 0x00006c0006057a24 */ /* 0x000fc800078e02ff */
[----:B------:R-:W-:Y:S01]  /*0f70*/  IMAD R6, R0, c[0x0][0x1b4], R5 ;  /* 0x00006d0000067a24 */ /* 0x000fe200078e0205 */
[----:B------:R-:W-:-:S03]  /*0f80*/  SHF.R.S32.HI R5, RZ, 0x1f, R4 ;  /* 0x0000001fff057819 */ /* 0x000fc60000011404 */
[----:B------:R-:W-:Y:S02]  /*0f90*/  IMAD.IADD R3, R3, 0x1, R6 ;  /* 0x0000000103037824 */ /* 0x000fe400078e0206 */
[----:B------:R-:W-:Y:S02]  /*0fa0*/  IMAD R0, R5, c[0x0][0x1a8], RZ ;  /* 0x00006a0005007a24 */ /* 0x000fe400078e02ff */
[----:B------:R-:W-:-:S04]  /*0fb0*/  IMAD.WIDE.U32 R2, R4, c[0x0][0x1a8], R2 ;  /* 0x00006a0004027a25 */ /* 0x000fc800078e0002 */
[----:B------:R-:W-:Y:S01]  /*0fc0*/  IMAD R5, R4, c[0x0][0x1ac], R0 ;  /* 0x00006b0004057a24 */ /* 0x000fe200078e0200 */
[----:B------:R-:W-:Y:S02]  /*0fd0*/  LOP3.LUT R0, R15, 0xfffffff0, RZ, 0xc0, !PT ;  /* 0xfffffff00f007812 */ /* 0x000fe400078ec0ff */
[----:B------:R-:W-:Y:S01]  /*0fe0*/  LEA R9, P1, R2, c[0x0][0x160], 0x1 ;  /* 0x0000580002097a11 */ /* 0x000fe200078208ff */
[----:B------:R-:W-:Y:S02]  /*0ff0*/  IMAD.IADD R4, R3, 0x1, R5 ;  /* 0x0000000103047824 */ /* 0x000fe400078e0205 */
[----:B------:R-:W-:Y:S02]  /*1000*/  IMAD.IADD R3, R196, 0x1, -R0 ;  /* 0x00000001c4037824 */ /* 0x000fe400078e0a00 */
[----:B------:R-:W-:Y:S01]  /*1010*/  IMAD.SHL.U32 R0, R12, 0x40, RZ ;  /* 0x000000400c007824 */ /* 0x000fe200078e00ff */
[----:B------:R-:W-:Y:S01]  /*1020*/  LEA.HI.X R5, R2, c[0x0][0x164], R4, 0x1, P1 ;  /* 0x0000590002057a11 */ /* 0x000fe200008f0c04 */
[----:B------:R1:W2:Y:S01]  /*1030*/  SHFL.IDX PT, R6, R9, RZ, 0x181f ;  /* 0x00181fff09067589 */ /* 0x0002a200000e0000 */
[----:B------:R-:W-:-:S02]  /*1040*/  SHF.R.S32.HI R2, RZ, 0x1f, R3 ;  /* 0x0000001fff027819 */ /* 0x000fc40000011403 */
[----:B------:R-:W-:Y:S02]  /*1050*/  LOP3.LUT R0, R0, 0x1c0, RZ, 0xc0, !PT ;  /* 0x000001c000007812 */ /* 0x000fe400078ec0ff */
[----:B------:R-:W-:Y:S02]  /*1060*/  LEA.HI R26, R2, R3, RZ, 0x3 ;  /* 0x00000003021a7211 */ /* 0x000fe400078f18ff */
[----:B------:R-:W-:Y:S02]  /*1070*/  LOP3.LUT R2, R0, 0x38, R14, 0xf8, !PT ;  /* 0x0000003800027812 */ /* 0x000fe400078ef80e */
[----:B------:R-:W-:Y:S02]  /*1080*/  LOP3.LUT R4, R26, 0xfffffff8, RZ, 0xc0, !PT ;  /* 0xfffffff81a047812 */ /* 0x000fe400078ec0ff */
[----:B------:R-:W-:-:S03]  /*1090*/  SHF.R.U32.HI R0, RZ, 0x3, R0 ;  /* 0x00000003ff007819 */ /* 0x000fc60000011600 */
[----:B------:R-:W-:Y:S01]  /*10a0*/  IMAD.IADD R25, R3, 0x1, -R4 ;  /* 0x0000000103197824 */ /* 0x000fe200078e0a04 */
[----:B------:R-:W-:Y:S01]  /*10b0*/  LOP3.LUT R2, R2, R0, RZ, 0x3c, !PT ;  /* 0x0000000002027212 */ /* 0x000fe200078e3cff */
[----:B------:R-:W-:Y:S02]  /*10c0*/  IMAD.SHL.U32 R0, R10, 0x8, RZ ;  /* 0x000000080a007824 */ /* 0x000fe400078e00ff */
[----:B------:R-:W-:Y:S02]  /*10d0*/  IMAD.MOV.U32 R3, RZ, RZ, 0x10 ;  /* 0x00000010ff037424 */ /* 0x000fe400078e00ff */
[----:B------:R-:W-:Y:S01]  /*10e0*/  IMAD.MOV.U32 R4, RZ, RZ, 0x20 ;  /* 0x00000020ff047424 */ /* 0x000fe200078e00ff */
[----:B------:R-:W-:Y:S01]  /*10f0*/  LOP3.LUT R10, R2, 0xfffffe00, R0, 0xf8, !PT ;  /* 0xfffffe00020a7812 */ /* 0x000fe200078ef800 */
[----:B---3--:R3:W4:Y:S01]  /*1100*/  @P0 R2UR UR18, R7 ;  /* 0x00000000071203c2 */ /* 0x00872200000e0000 */
[----:B------:R-:W-:Y:S01]  /*1110*/  ISETP.GE.AND P0, PT, R14, c[0x0][0x198], PT ;  /* 0x000066000e007a0c */ /* 0x000fe20003f06270 */
[----:B----4-:R-:W-:-:S03]  /*1120*/  @!UP0 UMOV UR18, UR11 ;  /* 0x0000000b00128c82 */ /* 0x010fc60008000000 */
[----:B------:R-:W-:-:S05]  /*1130*/  R2P PR, R25, 0x6 ;  /* 0x0000000619007804 */ /* 0x000fca0000000000 */
[----:B------:R-:W-:Y:S02]  /*1140*/  SEL R3, R3, 0xfffffff0, !P1 ;  /* 0xfffffff003037807 */ /* 0x000fe40004800000 */
[----:B------:R-:W-:Y:S01]  /*1150*/  SEL R4, R4, 0xffffffe0, !P2 ;  /* 0xffffffe004047807 */ /* 0x000fe20005000000 */
[----:B---3--:R1:W3:Y:S01]  /*1160*/  SHFL.IDX PT, R7, R5, RZ, 0x181f ;  /* 0x00181fff05077589 */ /* 0x0082e200000e0000 */
[----:B------:R-:W-:Y:S05]  /*1170*/  @P3 BRA `(.L_x_20) ;  /* 0x0000005000003947 */ /* 0x000fea0003800000 */
[----:B--2---:R-:W-:Y:S01]  /*1180*/  LEA R6, P1, R14, R6, 0x1 ;  /* 0x000000060e067211 */ /* 0x004fe200078208ff */
[----:B------:R-:W-:-:S03]  /*1190*/  IMAD.SHL.U32 R0, R10, 0x2, RZ ;  /* 0x000000020a007824 */ /* 0x000fc600078e00ff */
[----:B---3--:R-:W-:-:S05]  /*11a0*/  LEA.HI.X R7, R14, R7, R241, 0x1, P1 ;  /* 0x000000070e077211 */ /* 0x008fca00008f0cf1 */
[----:B------:R-:W-:Y:S01]  /*11b0*/  @!PT LDS RZ, [RZ] ;  /* 0x00000000fffff984 */ /* 0x000fe20000000800 */
[----:B------:R2:W-:Y:S04]  /*11c0*/  LDGSTS.E.BYPASS.LTC128B.128 [R0+0x7100], [R6.64], !P0 ;  /* 0x0710000006007fae */ /* 0x0005e8000c101d4c */
.L_x_20:
[----:B--2---:R-:W-:Y:S05]  /*11d0*/  BSYNC B0 ;  /* 0x0000000000007941 */ /* 0x004fea0003800000 */
.L_x_19:
[----:B------:R-:W-:Y:S01]  /*11e0*/  IADD3 R2, R13, 0x10, RZ ;  /* 0x000000100d027810 */ /* 0x000fe20007ffe0ff */
[----:B------:R2:W4:Y:S01]  /*11f0*/  SHFL.IDX PT, R0, R5, 0x1, 0x181f ;  /* 0x00381f0005007f89 */ /* 0x00052200000e0000 */
[----:B------:R-:W-:Y:S02]  /*1200*/  BSSY B0, `(.L_x_21) ;  /* 0x0000009000007945 */ /* 0x000fe40003800000 */
[----:B------:R-:W-:Y:S01]  /*1210*/  ISETP.GE.AND P1, PT, R2, R8, PT ;  /* 0x000000080200720c */ /* 0x000fe20003f26270 */
[----:B------:R2:W1:-:S12]  /*1220*/  SHFL.IDX PT, R6, R9, 0x1, 0x181f ;  /* 0x00381f0009067f89 */ /* 0x00045800000e0000 */
[----:B------:R-:W-:Y:S05]  /*1230*/  @P1 BRA `(.L_x_22) ;  /* 0x0000005000001947 */ /* 0x000fea0003800000 */
[----:B-1----:R-:W-:-:S04]  /*1240*/  LEA R6, P1, R14, R6, 0x1 ;  /* 0x000000060e067211 */ /* 0x002fc800078208ff */
[----:B---34-:R-:W-:Y:S01]  /*1250*/  LEA.HI.X R7, R14, R0, R241, 0x1, P1 ;  /* 0x000000000e077211 */ /* 0x018fe200008f0cf1 */
[----:B------:R-:W-:-:S05]  /*1260*/  IMAD.SHL.U32 R0, R10, 0x2, RZ ;  /* 0x000000020a007824 */ /* 0x000fca00078e00ff */
[----:B------:R-:W-:Y:S01]  /*1270*/  @!PT LDS RZ, [RZ] ;  /* 0x00000000fffff984 */ /* 0x000fe20000000800 */
[----:B------:R1:W-:Y:S03]  /*1280*/  LDGSTS.E.BYPASS.LTC128B.128 [R0+0x7900], [R6.64], !P0 ;  /* 0x0790000006007fae */ /* 0x0003e6000c101d4c */
.L_x_22:
[----:B------:R-:W-:Y:S05]  /*1290*/  BSYNC B0 ;  /* 0x0000000000007941 */ /* 0x000fea0003800000 */
.L_x_21:
[----:B------:R-:W-:Y:S01]  /*12a0*/  IADD3 R2, R13, 0x20, RZ ;  /* 0x000000200d027810 */ /* 0x000fe20007ffe0ff */
[----:B-1--4-:R1:W4:Y:S01]  /*12b0*/  SHFL.IDX PT, R0, R5, 0x2, 0x181f ;  /* 0x00581f0005007f89 */ /* 0x01232200000e0000 */
[----:B------:R-:W-:Y:S02]  /*12c0*/  BSSY B0, `(.L_x_23) ;  /* 0x0000009000007945 */ /* 0x000fe40003800000 */
[----:B------:R-:W-:Y:S01]  /*12d0*/  ISETP.GE.AND P1, PT, R2, R8, PT ;  /* 0x000000080200720c */ /* 0x000fe20003f26270 */
[----:B------:R1:W2:-:S12]  /*12e0*/  SHFL.IDX PT, R6, R9, 0x2, 0x181f ;  /* 0x00581f0009067f89 */ /* 0x00029800000e0000 */
[----:B------:R-:W-:Y:S05]  /*12f0*/  @P1 BRA `(.L_x_24) ;  /* 0x0000005000001947 */ /* 0x000fea0003800000 */
[----:B--2---:R-:W-:-:S04]  /*1300*/  LEA R6, P1, R14, R6, 0x1 ;  /* 0x000000060e067211 */ /* 0x004fc800078208ff */
[----:B---34-:R-:W-:Y:S01]  /*1310*/  LEA.HI.X R7, R14, R0, R241, 0x1, P1 ;  /* 0x000000000e077211 */ /* 0x018fe200008f0cf1 */
[----:B------:R-:W-:-:S05]  /*1320*/  IMAD.SHL.U32 R0, R10, 0x2, RZ ;  /* 0x000000020a007824 */ /* 0x000fca00078e00ff */
[----:B------:R-:W-:Y:S01]  /*1330*/  @!PT LDS RZ, [RZ] ;  /* 0x00000000fffff984 */ /* 0x000fe20000000800 */
[----:B------:R2:W-:Y:S03]  /*1340*/  LDGSTS.E.BYPASS.LTC128B.128 [R0+0x8100], [R6.64], !P0 ;  /* 0x0810000006007fae */ /* 0x0005e6000c101d4c */
.L_x_24:
[----:B------:R-:W-:Y:S05]  /*1350*/  BSYNC B0 ;  /* 0x0000000000007941 */ /* 0x000fea0003800000 */
.L_x_23:
[----:B------:R-:W-:Y:S01]  /*1360*/  IADD3 R2, R13, 0x30, RZ ;  /* 0x000000300d027810 */ /* 0x000fe20007ffe0ff */
[----:B--2-4-:R2:W4:Y:S01]  /*1370*/  SHFL.IDX PT, R0, R5, 0x3, 0x181f ;  /* 0x00781f0005007f89 */ /* 0x01452200000e0000 */
        /* <DEDUP_REMOVED lines=9> */
.L_x_26:
[----:B------:R-:W-:Y:S05]  /*1410*/  BSYNC B0 ;  /* 0x0000000000007941 */ /* 0x000fea0003800000 */
.L_x_25:
        /* <DEDUP_REMOVED lines=11> */
.L_x_28:
[----:B------:R-:W-:Y:S05]  /*14d0*/  BSYNC B0 ;  /* 0x0000000000007941 */ /* 0x000fea0003800000 */
.L_x_27:
        /* <DEDUP_REMOVED lines=11> */
.L_x_30:
[----:B------:R-:W-:Y:S05]  /*1590*/  BSYNC B0 ;  /* 0x0000000000007941 */ /* 0x000fea0003800000 */
.L_x_29:
        /* <DEDUP_REMOVED lines=11> */
.L_x_32:
[----:B------:R-:W-:Y:S05]  /*1650*/  BSYNC B0 ;  /* 0x0000000000007941 */ /* 0x000fea0003800000 */
.L_x_31:
[----:B-12---:R-:W1:Y:S01]  /*1660*/  SHFL.IDX PT, R9, R9, 0x7, 0x181f ;  /* 0x00f81f0009097f89 */ /* 0x006e6200000e0000 */
[----:B------:R-:W-:Y:S01]  /*1670*/  UMOV UR14, 0x70 ;  /* 0x00000070000e7882 */ /* 0x000fe20000000000 */
[----:B----4-:R-:W-:Y:S01]  /*1680*/  MOV R0, c[0x0][0x2b8] ;  /* 0x0000ae0000007a02 */ /* 0x010fe20000000f00 */
[----:B------:R-:W-:Y:S01]  /*1690*/  UIMAD UR14, UR6, UR14, -0x70 ;  /* 0xffffff90060e74a4 */ /* 0x000fe2000f8e020e */
[----:B------:R2:W4:Y:S01]  /*16a0*/  SHFL.IDX PT, R11, R5, 0x7, 0x181f ;  /* 0x00f81f00050b7f89 */ /* 0x00052200000e0000 */
[----:B------:R-:W-:Y:S01]  /*16b0*/  SHF.L.U32 R197, R10, 0x1, RZ ;  /* 0x000000010ac57819 */ /* 0x000fe200000006ff */
[----:B------:R-:W-:Y:S01]  /*16c0*/  USHF.R.S32.HI UR15, URZ, 0x1f, UR18 ;  /* 0x0000001f3f0f7899 */ /* 0x000fe20008011412 */
[----:B------:R-:W-:Y:S01]  /*16d0*/  ISETP.NE.AND P5, PT, R0, 0x1, PT ;  /* 0x000000010000780c */ /* 0x000fe20003fa5270 */
[----:B------:R-:W-:Y:S01]  /*16e0*/  ULDC.64 UR4, c[0x0][0x2b0] ;  /* 0x0000ac0000047ab9 */ /* 0x000fe20000000a00 */
[----:B------:R-:W-:Y:S01]  /*16f0*/  IADD3 R0, R198, UR14, RZ ;  /* 0x0000000ec6007c10 */ /* 0x000fe2000fffe0ff */
[----:B------:R-:W-:Y:S01]  /*1700*/  UIMAD UR15, UR15, UR4, URZ ;  /* 0x000000040f0f72a4 */ /* 0x000fe2000f8e023f */
[----:B------:R-:W-:Y:S01]  /*1710*/  MOV R243, RZ ;  /* 0x000000ff00f37202 */ /* 0x000fe20000000f00 */
[----:B------:R-:W-:Y:S01]  /*1720*/  UIMAD.WIDE.U32 UR16, UR18, UR4, URZ ;  /* 0x00000004121072a5 */ /* 0x000fe2000f8e003f */
[C---:B------:R-:W-:Y:S01]  /*1730*/  ISETP.GE.AND P4, PT, R0.reuse, UR7, PT ;  /* 0x0000000700007c0c */ /* 0x040fe2000bf86270 */
[----:B------:R-:W-:Y:S01]  /*1740*/  UIMAD UR15, UR18, UR5, UR15 ;  /* 0x00000005120f72a4 */ /* 0x000fe2000f8e020f */
[----:B------:R-:W-:Y:S01]  /*1750*/  IADD3 R2, R0, UR10, RZ ;  /* 0x0000000a00027c10 */ /* 0x000fe2000fffe0ff */
[----:B------:R-:W-:Y:S01]  /*1760*/  STL [R1], R197 ;  /* 0x000000c501007387 */ /* 0x000fe20000100800 */
[----:B------:R-:W-:Y:S01]  /*1770*/  ISETP.GT.OR P4, PT, R198, 0x6f, P4 ;  /* 0x0000006fc600780c */ /* 0x000fe20002784670 */
[----:B------:R-:W-:Y:S01]  /*1780*/  UIADD3 UR15, UR17, UR15, URZ ;  /* 0x0000000f110f7290 */ /* 0x000fe2000fffe03f */
[----:B------:R-:W-:Y:S01]  /*1790*/  MOV R0, R2 ;  /* 0x0000000200007202 */ /* 0x000fe20000000f00 */
[----:B------:R-:W-:Y:S01]  /*17a0*/  ULDC.64 UR4, c[0x0][0x1e8] ;  /* 0x00007a0000047ab9 */ /* 0x000fe20000000a00 */
[----:B--2---:R-:W-:-:S04]  /*17b0*/  IADD3 R5, R13, 0x70, RZ ;  /* 0x000000700d057810 */ /* 0x004fc80007ffe0ff */
[----:B------:R-:W-:Y:S01]  /*17c0*/  ISETP.GE.AND P3, PT, R5, R8, PT ;  /* 0x000000080500720c */ /* 0x000fe20003f66270 */
[----:B------:R-:W-:-:S05]  /*17d0*/  @P5 IMAD.HI.U32 R5, R2, c[0x0][0x2bc], RZ ;  /* 0x0000af0002055a27 */ /* 0x000fca00078e00ff */
[----:B------:R-:W-:-:S04]  /*17e0*/  @P5 SHF.R.U32.HI R0, RZ, c[0x0][0x2c0], R5 ;  /* 0x0000b000ff005a19 */ /* 0x000fc80000011605 */
[----:B------:R-:W-:-:S03]  /*17f0*/  @!P4 IADD3 R5, P1, R0, UR16, RZ ;  /* 0x000000100005cc10 */ /* 0x000fc6000ff3e0ff */
[----:B-1----:R-:W-:Y:S02]  /*1800*/  @!P3 LEA R8, P2, R14, R9, 0x1 ;  /* 0x000000090e08b211 */ /* 0x002fe400078408ff */
[----:B---3--:R-:W-:Y:S02]  /*1810*/  @!P4 LEA.HI.X.SX32 R7, R0, UR15, 0x1, P1 ;  /* 0x0000000f0007cc11 */ /* 0x008fe400088f0eff */
[----:B----4-:R-:W-:Y:S02]  /*1820*/  @!P3 LEA.HI.X R9, R14, R11, R241, 0x1, P2 ;  /* 0x0000000b0e09b211 */ /* 0x010fe400010f0cf1 */
[----:B------:R-:W-:-:S03]  /*1830*/  @!P4 LEA R6, P1, R5, c[0x0][0x2a0], 0x2 ;  /* 0x0000a8000506ca11 */ /* 0x000fc600078210ff */
[----:B------:R-:W-:Y:S01]  /*1840*/  @!PT LDS RZ, [RZ] ;  /* 0x00000000fffff984 */ /* 0x000fe20000000800 */
[----:B------:R1:W-:Y:S01]  /*1850*/  @!P3 LDGSTS.E.BYPASS.LTC128B.128 [R197+0xa900], [R8.64], !P0 ;  /* 0x0a90000008c5bfae */ /* 0x0003e2000c101d4c */
[----:B------:R-:W-:-:S03]  /*1860*/  @!P4 LEA.HI.X R7, R5, c[0x0][0x2a4], R7, 0x2, P1 ;  /* 0x0000a9000507ca11 */ /* 0x000fc600008f1407 */
[----:B------:R-:W0:Y:S04]  /*1870*/  LDGDEPBAR ;  /* 0x00000000000079af */ /* 0x000e280000000000 */
[----:B------:R-:W-:Y:S06]  /*1880*/  BAR.SYNC.DEFER_BLOCKING 0x0 ;  /* 0x0000000000007b1d */ /* 0x000fec0000010000 */
[----:B------:R2:W3:Y:S01]  /*1890*/  @!P4 LDG.E R243, [R6.64] ;  /* 0x0000000c06f3c981 */ /* 0x0004e2000c1e1900 */
[----:B------:R-:W-:Y:S01]  /*18a0*/  IADD3 R0, -R0, RZ, RZ ;  /* 0x000000ff00007210 */ /* 0x000fe20007ffe1ff */
[----:B------:R-:W-:Y:S01]  /*18b0*/  UIMAD UR18, UR8, UR4, URZ ;  /* 0x00000004081272a4 */ /* 0x000fe2000f8e023f */
[----:B-1----:R-:W-:Y:S01]  /*18c0*/  SHF.L.U32 R9, R12, 0x3, RZ ;  /* 0x000000030c097819 */ /* 0x002fe200000006ff */
[----:B------:R-:W-:Y:S01]  /*18d0*/  UIMAD.WIDE.U32 UR20, UR9, UR4, URZ ;  /* 0x00000004091472a5 */ /* 0x000fe2000f8e003f */
[----:B------:R-:W-:Y:S01]  /*18e0*/  SHF.L.U32 R5, R17, 0x6, RZ ;  /* 0x0000000611057819 */ /* 0x000fe200000006ff */
[----:B------:R-:W-:Y:S01]  /*18f0*/  IMAD R16, R0, c[0x0][0x2b8], R2 ;  /* 0x0000ae0000107a24 */ /* 0x000fe200078e0202 */
[----:B------:R-:W-:Y:S01]  /*1900*/  UIMAD UR5, UR9, UR5, UR18 ;  /* 0x00000005090572a4 */ /* 0x000fe2000f8e0212 */
[----:B------:R-:W-:Y:S01]  /*1910*/  SHF.R.S32.HI R22, RZ, 0x4, R15 ;  /* 0x00000004ff167819 */ /* 0x000fe2000001140f */
[----:B------:R-:W-:Y:S01]  /*1920*/  UIADD3 UR18, UR6, -0x1, URZ ;  /* 0xffffffff06127890 */ /* 0x000fe2000fffe03f */
[----:B------:R-:W-:Y:S01]  /*1930*/  LOP3.LUT R5, R5, 0x1c0, RZ, 0xc0, !PT ;  /* 0x000001c005057812 */ /* 0x000fe200078ec0ff */
[----:B------:R-:W-:Y:S01]  /*1940*/  UIADD3 UR19, UR21, UR5, URZ ;  /* 0x0000000515137290 */ /* 0x000fe2000fffe03f */
[----:B------:R-:W-:Y:S01]  /*1950*/  SHF.R.S32.HI R8, RZ, 0x1f, R16 ;  /* 0x0000001fff087819 */ /* 0x000fe20000011410 */
[----:B------:R-:W-:Y:S01]  /*1960*/  UIMAD UR18, UR18, -0x70, UR7 ;  /* 0xffffff90121278a4 */ /* 0x000fe2000f8e0207 */
[----:B------:R-:W-:Y:S01]  /*1970*/  LOP3.LUT R9, R5, 0x8, R9, 0xf8, !PT ;  /* 0x0000000805097812 */ /* 0x000fe200078ef809 */
[----:B------:R-:W-:Y:S01]  /*1980*/  STL [R1+0x4], R16 ;  /* 0x0000041001007387 */ /* 0x000fe20000100800 */
[----:B------:R-:W-:Y:S01]  /*1990*/  SHF.R.U32.HI R5, RZ, 0x3, R5 ;  /* 0x00000003ff057819 */ /* 0x000fe20000011605 */
[----:B------:R-:W-:Y:S01]  /*19a0*/  IMAD R0, R8, c[0x0][0x1e0], RZ ;  /* 0x0000780008007a24 */ /* 0x000fe200078e02ff */
[----:B------:R-:W-:Y:S01]  /*19b0*/  ISETP.GE.AND P6, PT, R14, c[0x0][0x1d4], PT ;  /* 0x000075000e007a0c */ /* 0x000fe20003fc6270 */
[----:B------:R-:W-:Y:S01]  /*19c0*/  IMAD R8, R8, c[0x0][0x208], RZ ;  /* 0x0000820008087a24 */ /* 0x000fe200078e02ff */
[----:B------:R-:W-:Y:S01]  /*19d0*/  IADD3 R18, -R12, UR18, RZ ;  /* 0x000000120c127c10 */ /* 0x000fe2000fffe1ff */
[C---:B------:R-:W-:Y:S01]  /*19e0*/  IMAD R0, R16.reuse, c[0x0][0x1e4], R0 ;  /* 0x0000790010007a24 */ /* 0x040fe200078e0200 */
[----:B------:R-:W-:Y:S01]  /*19f0*/  LOP3.LUT R24, R9, R5, RZ, 0x3c, !PT ;  /* 0x0000000509187212 */ /* 0x000fe200078e3cff */
[----:B------:R-:W-:Y:S01]  /*1a00*/  IMAD R8, R16, c[0x0][0x20c], R8 ;  /* 0x0000830010087a24 */ /* 0x000fe200078e0208 */
[----:B------:R-:W-:Y:S01]  /*1a10*/  ISETP.GE.AND P4, PT, R18, 0x1, PT ;  /* 0x000000011200780c */ /* 0x000fe20003f86270 */
[----:B--2---:R-:W-:Y:S01]  /*1a20*/  IMAD.WIDE.U32 R6, R16, c[0x0][0x1e0], RZ ;  /* 0x0000780010067a25 */ /* 0x004fe200078e00ff */
[C---:B------:R-:W-:Y:S01]  /*1a30*/  ISETP.GE.AND P3, PT, R18.reuse, 0x11, PT ;  /* 0x000000111200780c */ /* 0x040fe20003f66270 */
[----:B------:R-:W-:Y:S01]  /*1a40*/  ULDC.64 UR4, c[0x0][0x210] ;  /* 0x0000840000047ab9 */ /* 0x000fe20000000a00 */
[----:B------:R-:W-:Y:S01]  /*1a50*/  ISETP.GE.AND P2, PT, R18, 0x21, PT ;  /* 0x000000211200780c */ /* 0x000fe20003f46270 */
[----:B------:R-:W-:Y:S01]  /*1a60*/  IMAD R5, R16, c[0x0][0x1e0], RZ ;  /* 0x0000780010057a24 */ /* 0x000fe200078e02ff */
[----:B------:R-:W-:Y:S01]  /*1a70*/  IADD3 R7, R7, R0, RZ ;  /* 0x0000000007077210 */ /* 0x000fe20007ffe0ff */
[----:B------:R-:W-:Y:S01]  /*1a80*/  UIMAD.WIDE.U32 UR22, UR9, UR4, URZ ;  /* 0x00000004091672a5 */ /* 0x000fe2000f8e003f */
[----:B------:R-:W-:Y:S01]  /*1a90*/  MOV R9, UR9 ;  /* 0x0000000900097c02 */ /* 0x000fe20008000f00 */
[----:B------:R-:W-:Y:S01]  /*1aa0*/  UIMAD UR4, UR8, UR4, URZ ;  /* 0x00000004080472a4 */ /* 0x000fe2000f8e023f */
[----:B------:R-:W-:Y:S01]  /*1ab0*/  LEA.HI R195, R27, R196, RZ, 0x5 ;  /* 0x000000c41bc37211 */ /* 0x000fe200078f28ff */
[----:B------:R-:W-:Y:S01]  /*1ac0*/  UISETP.GE.AND UP0, UPT, UR7, 0x71, UPT ;  /* 0x000000710700788c */ /* 0x000fe2000bf06270 */
[----:B------:R-:W-:Y:S01]  /*1ad0*/  SHF.L.U32 R242, R14, 0x1, RZ ;  /* 0x000000010ef27819 */ /* 0x000fe200000006ff */
[----:B------:R-:W-:-:S04]  /*1ae0*/  UIMAD UR4, UR9, UR5, UR4 ;  /* 0x00000005090472a4 */ /* 0x000fc8000f8e0204 */
[----:B------:R-:W-:Y:S01]  /*1af0*/  UIADD3 UR4, UR23, UR4, URZ ;  /* 0x0000000417047290 */ /* 0x000fe2000fffe03f */
[----:B---3--:R-:W-:Y:S01]  /*1b00*/  SHF.R.S32.HI R23, RZ, 0x1f, R243 ;  /* 0x0000001fff177819 */ /* 0x008fe200000114f3 */
[----:B------:R-:W-:-:S04]  /*1b10*/  IMAD.WIDE.U32 R6, R243, c[0x0][0x1f0], R6 ;  /* 0x00007c00f3067a25 */ /* 0x000fc800078e0006 */
[----:B------:R-:W-:Y:S01]  /*1b20*/  IMAD R2, R23, c[0x0][0x1f0], RZ ;  /* 0x00007c0017027a24 */ /* 0x000fe200078e02ff */
[----:B------:R-:W-:Y:S01]  /*1b30*/  IADD3 R0, P0, R6, UR20, RZ ;  /* 0x0000001406007c10 */ /* 0x000fe2000ff1e0ff */
[C---:B------:R-:W-:Y:S02]  /*1b40*/  IMAD R5, R243.reuse, c[0x0][0x1f0], R5 ;  /* 0x00007c00f3057a24 */ /* 0x040fe400078e0205 */
[----:B------:R-:W-:Y:S02]  /*1b50*/  IMAD R2, R243, c[0x0][0x1f4], R2 ;  /* 0x00007d00f3027a24 */ /* 0x000fe400078e0202 */
[----:B------:R-:W-:-:S03]  /*1b60*/  IMAD R5, R9, c[0x0][0x1e8], R5 ;  /* 0x00007a0009057a24 */ /* 0x000fc600078e0205 */
[----:B------:R-:W-:Y:S02]  /*1b70*/  IADD3.X R6, R7, UR19, R2, P0, !PT ;  /* 0x0000001307067c10 */ /* 0x000fe400087fe402 */
[C---:B------:R-:W-:Y:S02]  /*1b80*/  LEA R2, P0, R0.reuse, c[0x0][0x1c8], 0x1 ;  /* 0x0000720000027a11 */ /* 0x040fe400078008ff */
[----:B------:R-:W-:Y:S02]  /*1b90*/  LEA R5, R5, c[0x0][0x1c8], 0x1 ;  /* 0x0000720005057a11 */ /* 0x000fe400078e08ff */
[----:B------:R-:W-:Y:S01]  /*1ba0*/  LEA.HI.X R0, R0, c[0x0][0x1cc], R6, 0x1, P0 ;  /* 0x0000730000007a11 */ /* 0x000fe200000f0c06 */
[----:B------:R-:W1:Y:S01]  /*1bb0*/  SHFL.IDX PT, R12, R2, RZ, 0x181f ;  /* 0x00181fff020c7589 */ /* 0x000e6200000e0000 */
[----:B------:R-:W-:-:S03]  /*1bc0*/  LEA.HI R6, R15, R22, RZ, 0x1 ;  /* 0x000000160f067211 */ /* 0x000fc600078f08ff */
[----:B------:R-:W2:Y:S01]  /*1bd0*/  SHFL.IDX PT, R11, R2, 0x1, 0x181f ;  /* 0x00381f00020b7f89 */ /* 0x000ea200000e0000 */
[----:B------:R-:W-:Y:S01]  /*1be0*/  LOP3.LUT R10, R6, 0xfffffffe, RZ, 0xc0, !PT ;  /* 0xfffffffe060a7812 */ /* 0x000fe200078ec0ff */
[----:B------:R-:W-:Y:S02]  /*1bf0*/  IMAD.WIDE.U32 R6, R16, c[0x0][0x208], RZ ;  /* 0x0000820010067a25 */ /* 0x000fe400078e00ff */
[----:B------:R-:W3:Y:S01]  /*1c00*/  SHFL.IDX PT, R13, R0, RZ, 0x181f ;  /* 0x00181fff000d7589 */ /* 0x000ee200000e0000 */
[----:B------:R-:W-:Y:S02]  /*1c10*/  IADD3 R22, R22, -R10, RZ ;  /* 0x8000000a16167210 */ /* 0x000fe40007ffe0ff */
[----:B------:R-:W-:Y:S01]  /*1c20*/  IADD3 R7, R7, R8, RZ ;  /* 0x0000000807077210 */ /* 0x000fe20007ffe0ff */
[----:B------:R-:W4:Y:S04]  /*1c30*/  SHFL.IDX PT, R21, R0, 0x1, 0x181f ;  /* 0x00381f0000157f89 */ /* 0x000f2800000e0000 */
[----:B------:R-:W5:Y:S01]  /*1c40*/  SHFL.IDX PT, R19, R2, 0x2, 0x181f ;  /* 0x00581f0002137f89 */ /* 0x000f6200000e0000 */
[----:B------:R-:W-:-:S03]  /*1c50*/  IMAD.WIDE.U32 R6, R243, c[0x0][0x218], R6 ;  /* 0x00008600f3067a25 */ /* 0x000fc600078e0006 */
[----:B------:R-:W5:Y:S04]  /*1c60*/  SHFL.IDX PT, R20, R0, 0x2, 0x181f ;  /* 0x00581f0000147f89 */ /* 0x000f6800000e0000 */
[----:B------:R-:W5:Y:S01]  /*1c70*/  SHFL.IDX PT, R15, R2, 0x3, 0x181f ;  /* 0x00781f00020f7f89 */ /* 0x000f6200000e0000 */
[----:B-1----:R-:W-:-:S03]  /*1c80*/  @P4 LEA R12, P1, R14, R12, 0x1 ;  /* 0x0000000c0e0c4211 */ /* 0x002fc600078208ff */
[----:B------:R-:W1:Y:S01]  /*1c90*/  SHFL.IDX PT, R16, R0, 0x3, 0x181f ;  /* 0x00781f0000107f89 */ /* 0x000e6200000e0000 */
[C---:B--2---:R-:W-:Y:S02]  /*1ca0*/  @P3 LEA R10, P0, R14.reuse, R11, 0x1 ;  /* 0x0000000b0e0a3211 */ /* 0x044fe400078008ff */
[C-C-:B---3--:R-:W-:Y:S02]  /*1cb0*/  @P4 LEA.HI.X R13, R14.reuse, R13, R241.reuse, 0x1, P1 ;  /* 0x0000000d0e0d4211 */ /* 0x148fe400008f0cf1 */
[----:B----4-:R-:W-:-:S03]  /*1cc0*/  @P3 LEA.HI.X R11, R14, R21, R241, 0x1, P0 ;  /* 0x000000150e0b3211 */ /* 0x010fc600000f0cf1 */
[----:B------:R2:W-:Y:S01]  /*1cd0*/  @P4 LDGSTS.E.BYPASS.LTC128B.128 [R197+0x3900], [R12.64], !P6 ;  /* 0x039000000cc54fae */ /* 0x0005e2000f101d4c */
[----:B------:R-:W-:Y:S02]  /*1ce0*/  ISETP.GE.AND P0, PT, R18, 0x31, PT ;  /* 0x000000311200780c */ /* 0x000fe40003f06270 */
[----:B-----5:R-:W-:Y:S01]  /*1cf0*/  @P2 LEA R8, P1, R14, R19, 0x1 ;  /* 0x000000130e082211 */ /* 0x020fe200078208ff */
[----:B------:R3:W-:Y:S01]  /*1d00*/  @P3 LDGSTS.E.BYPASS.LTC128B.128 [R197+0x4100], [R10.64], !P6 ;  /* 0x041000000ac53fae */ /* 0x0007e2000f101d4c */
[----:B------:R-:W-:Y:S02]  /*1d10*/  ISETP.GE.AND P4, PT, R18, 0x41, PT ;  /* 0x000000411200780c */ /* 0x000fe40003f86270 */
[----:B------:R-:W-:Y:S01]  /*1d20*/  @P2 LEA.HI.X R9, R14, R20, R241, 0x1, P1 ;  /* 0x000000140e092211 */ /* 0x000fe200008f0cf1 */
[----:B------:R-:W-:Y:S01]  /*1d30*/  SHFL.IDX PT, R19, R0, 0x5, 0x181f ;  /* 0x00b81f0000137f89 */ /* 0x000fe200000e0000 */
[----:B------:R-:W-:-:S03]  /*1d40*/  ISETP.GE.AND P3, PT, R18, 0x51, PT ;  /* 0x000000511200780c */ /* 0x000fc60003f66270 */
[----:B------:R4:W-:Y:S01]  /*1d50*/  @P2 LDGSTS.E.BYPASS.LTC128B.128 [R197+0x4900], [R8.64], !P6 ;  /* 0x0490000008c52fae */ /* 0x0009e2000f101d4c */
[----:B------:R-:W-:-:S03]  /*1d60*/  ISETP.GE.AND P2, PT, R18, 0x61, PT ;  /* 0x000000611200780c */ /* 0x000fc60003f46270 */
[----:B--2---:R-:W-:Y:S04]  /*1d70*/  SHFL.IDX PT, R12, R2, 0x5, 0x181f ;  /* 0x00b81f00020c7f89 */ /* 0x004fe800000e0000 */
[----:B---3--:R2:W3:Y:S04]  /*1d80*/  SHFL.IDX PT, R10, R2, 0x4, 0x181f ;  /* 0x00981f00020a7f89 */ /* 0x0084e800000e0000 */
[----:B------:R-:W5:Y:S01]  /*1d90*/  SHFL.IDX PT, R11, R0, 0x4, 0x181f ;  /* 0x00981f00000b7f89 */ /* 0x000f6200000e0000 */
[----:B----4-:R-:W-:-:S03]  /*1da0*/  @P0 LEA R8, P1, R14, R15, 0x1 ;  /* 0x0000000f0e080211 */ /* 0x010fc600078208ff */
[----:B------:R-:W4:Y:S01]  /*1db0*/  SHFL.IDX PT, R15, R5, 0x6, 0x181f ;  /* 0x00d81f00050f7f89 */ /* 0x000f2200000e0000 */
[----:B-1----:R-:W-:-:S03]  /*1dc0*/  @P0 LEA.HI.X R9, R14, R16, R241, 0x1, P1 ;  /* 0x000000100e090211 */ /* 0x002fc600008f0cf1 */
[----:B------:R1:W4:Y:S04]  /*1dd0*/  SHFL.IDX PT, R16, R0, 0x6, 0x181f ;  /* 0x00d81f0000107f89 */ /* 0x00032800000e0000 */
[----:B------:R4:W-:Y:S01]  /*1de0*/  @P0 LDGSTS.E.BYPASS.LTC128B.128 [R197+0x5100], [R8.64], !P6 ;  /* 0x0510000008c50fae */ /* 0x0009e2000f101d4c */
[----:B--2---:R-:W-:Y:S02]  /*1df0*/  SHF.L.U32 R2, R25, 0x6, RZ ;  /* 0x0000000619027819 */ /* 0x004fe400000006ff */
[----:B---3--:R-:W-:-:S04]  /*1e00*/  @P4 LEA R10, P1, R14, R10, 0x1 ;  /* 0x0000000a0e0a4211 */ /* 0x008fc800078208ff */
[----:B-----5:R-:W-:-:S05]  /*1e10*/  @P4 LEA.HI.X R11, R14, R11, R241, 0x1, P1 ;  /* 0x0000000b0e0b4211 */ /* 0x020fca00008f0cf1 */
[----:B------:R2:W-:Y:S01]  /*1e20*/  @P4 LDGSTS.E.BYPASS.LTC128B.128 [R197+0x5900], [R10.64], !P6 ;  /* 0x059000000ac54fae */ /* 0x0005e2000f101d4c */
[----:B-1----:R-:W-:Y:S01]  /*1e30*/  LOP3.LUT R0, R2, 0x1c0, RZ, 0xc0, !PT ;  /* 0x000001c002007812 */ /* 0x002fe200078ec0ff */
[----:B------:R-:W-:-:S04]  /*1e40*/  IMAD R2, R23, c[0x0][0x218], RZ ;  /* 0x0000860017027a24 */ /* 0x000fc800078e02ff */
[----:B------:R-:W-:Y:S01]  /*1e50*/  IMAD R5, R243, c[0x0][0x21c], R2 ;  /* 0x00008700f3057a24 */ /* 0x000fe200078e0202 */
[----:B------:R-:W-:Y:S02]  /*1e60*/  IADD3 R2, P0, R6, UR22, RZ ;  /* 0x0000001606027c10 */ /* 0x000fe4000ff1e0ff */
[----:B------:R-:W-:Y:S02]  /*1e70*/  SHF.L.U32 R6, R22, 0x3, RZ ;  /* 0x0000000316067819 */ /* 0x000fe400000006ff */
[----:B----4-:R-:W-:Y:S02]  /*1e80*/  @P3 LEA R8, P1, R14, R12, 0x1 ;  /* 0x0000000c0e083211 */ /* 0x010fe400078208ff */
[----:B------:R-:W-:Y:S02]  /*1e90*/  IADD3.X R13, R7, UR4, R5, P0, !PT ;  /* 0x00000004070d7c10 */ /* 0x000fe400087fe405 */
[----:B------:R-:W-:Y:S02]  /*1ea0*/  LOP3.LUT R12, R0, 0x8, R6, 0xf8, !PT ;  /* 0x00000008000c7812 */ /* 0x000fe400078ef806 */
[----:B------:R-:W-:-:S02]  /*1eb0*/  SHF.R.U32.HI R7, RZ, 0x3, R0 ;  /* 0x00000003ff077819 */ /* 0x000fc40000011600 */
[C-C-:B------:R-:W-:Y:S02]  /*1ec0*/  @P3 LEA.HI.X R9, R14.reuse, R19, R241.reuse, 0x1, P1 ;  /* 0x000000130e093211 */ /* 0x140fe400008f0cf1 */
[----:B------:R-:W-:Y:S02]  /*1ed0*/  @P2 LEA R6, P1, R14, R15, 0x1 ;  /* 0x0000000f0e062211 */ /* 0x000fe400078208ff */
[----:B------:R-:W-:Y:S01]  /*1ee0*/  LOP3.LUT R117, R12, R7, RZ, 0x3c, !PT ;  /* 0x000000070c757212 */ /* 0x000fe200078e3cff */
[----:B------:R1:W-:Y:S01]  /*1ef0*/  @P3 LDGSTS.E.BYPASS.LTC128B.128 [R197+0x6100], [R8.64], !P6 ;  /* 0x0610000008c53fae */ /* 0x0003e2000f101d4c */
[----:B------:R-:W-:Y:S02]  /*1f00*/  @P2 LEA.HI.X R7, R14, R16, R241, 0x1, P1 ;  /* 0x000000100e072211 */ /* 0x000fe400008f0cf1 */
[----:B------:R-:W-:Y:S02]  /*1f10*/  LEA R5, P0, R2, c[0x0][0x1f8], 0x1 ;  /* 0x00007e0002057a11 */ /* 0x000fe400078008ff */
[----:B------:R-:W-:Y:S01]  /*1f20*/  LEA R0, R22, R24, 0x9 ;  /* 0x0000001816007211 */ /* 0x000fe200078e48ff */
[----:B------:R3:W-:Y:S01]  /*1f30*/  @P2 LDGSTS.E.BYPASS.LTC128B.128 [R197+0x6900], [R6.64], !P6 ;  /* 0x0690000006c52fae */ /* 0x0007e2000f101d4c */
[----:B------:R-:W-:-:S02]  /*1f40*/  LEA.HI.X R2, R2, c[0x0][0x1fc], R13, 0x1, P0 ;  /* 0x00007f0002027a11 */ /* 0x000fc400000f0c0d */
[----:B------:R-:W-:Y:S01]  /*1f50*/  LOP3.LUT P0, RZ, R17, 0x2, RZ, 0xc0, !PT ;  /* 0x0000000211ff7812 */ /* 0x000fe2000780c0ff */
[----:B------:R-:W0:Y:S01]  /*1f60*/  LDGDEPBAR ;  /* 0x00000000000079af */ /* 0x000e220000000000 */
[----:B------:R-:W-:Y:S02]  /*1f70*/  SHF.L.U32 R119, R0, 0x1, RZ ;  /* 0x0000000100777819 */ /* 0x000fe400000006ff */
[C---:B------:R-:W-:Y:S01]  /*1f80*/  SHF.L.U64.HI R241, R14.reuse, 0x1, R241 ;  /* 0x000000010ef17819 */ /* 0x040fe200000102f1 */
[----:B--2---:R-:W2:Y:S01]  /*1f90*/  SHFL.IDX PT, R10, R5, RZ, 0x181f ;  /* 0x00181fff050a7589 */ /* 0x004ea200000e0000 */
[C---:B------:R-:W-:Y:S02]  /*1fa0*/  IADD3 R0, R119.reuse, 0x3900, RZ ;  /* 0x0000390077007810 */ /* 0x040fe40007ffe0ff */
[----:B------:R-:W-:Y:S01]  /*1fb0*/  IADD3 R234, R119, 0x3920, RZ ;  /* 0x0000392077ea7810 */ /* 0x000fe20007ffe0ff */
[----:B------:R-:W-:Y:S01]  /*1fc0*/  SHFL.IDX PT, R11, R2, RZ, 0x181f ;  /* 0x00181fff020b7589 */ /* 0x000fe200000e0000 */
[----:B------:R-:W-:-:S03]  /*1fd0*/  ISETP.GE.AND P3, PT, R14, c[0x0][0x1d4], PT ;  /* 0x000075000e007a0c */ /* 0x000fc60003f66270 */
[----:B------:R-:W-:Y:S01]  /*1fe0*/  @P0 IADD3 R234, R0, -0x20, RZ ;  /* 0xffffffe000ea0810 */ /* 0x000fe20007ffe0ff */
[----:B------:R-:W-:Y:S01]  /*1ff0*/  SHFL.IDX PT, R13, R2, 0x1, 0x181f ;  /* 0x00381f00020d7f89 */ /* 0x000fe200000e0000 */
[C---:B------:R-:W-:Y:S02]  /*2000*/  ISETP.LT.OR P0, PT, R18.reuse, 0x1, P3 ;  /* 0x000000011200780c */ /* 0x040fe40001f01670 */
[----:B------:R-:W-:Y:S01]  /*2010*/  ISETP.LT.OR P2, PT, R18, 0x11, P3 ;  /* 0x000000111200780c */ /* 0x000fe20001f41670 */
[----:B-1----:R-:W1:Y:S01]  /*2020*/  SHFL.IDX PT, R9, R5, 0x1, 0x181f ;  /* 0x00381f0005097f89 */ /* 0x002e6200000e0000 */
[C---:B------:R-:W-:Y:S02]  /*2030*/  IADD3 R240, R234.reuse, 0x800, RZ ;  /* 0x00000800eaf07810 */ /* 0x040fe40007ffe0ff */
[C---:B------:R-:W-:Y:S01]  /*2040*/  IADD3 R239, R234.reuse, 0x1000, RZ ;  /* 0x00001000eaef7810 */ /* 0x040fe20007ffe0ff */
[----:B------:R-:W4:Y:S01]  /*2050*/  SHFL.IDX PT, R8, R5, 0x2, 0x181f ;  /* 0x00581f0005087f89 */ /* 0x000f2200000e0000 */
[----:B------:R-:W-:Y:S01]  /*2060*/  IADD3 R238, R234, 0x1800, RZ ;  /* 0x00001800eaee7810 */ /* 0x000fe20007ffe0ff */
[----:B------:R-:W-:-:S04]  /*2070*/  DEPBAR.LE SB0, 0x1 ;  /* 0x000080400000791a */ /* 0x000fc80000000000 */
[----:B------:R-:W-:-:S04]  /*2080*/  DEPBAR.LE SB0, 0x0 ;  /* 0x000080000000791a */ /* 0x000fc80000000000 */
[----:B------:R-:W-:Y:S01]  /*2090*/  BAR.SYNC.DEFER_BLOCKING 0x0 ;  /* 0x0000000000007b1d */ /* 0x000fe20000010000 */
[----:B---3--:R-:W-:Y:S02]  /*20a0*/  SHF.L.U32 R7, R26, 0x6, RZ ;  /* 0x000000061a077819 */ /* 0x008fe400000006ff */
[----:B------:R-:W-:Y:S02]  /*20b0*/  SHF.L.U32 R6, R195, 0x5, RZ ;  /* 0x00000005c3067819 */ /* 0x000fe400000006ff */
[----:B------:R-:W-:Y:S01]  /*20c0*/  LOP3.LUT R116, R7, 0xfffffe00, RZ, 0xc0, !PT ;  /* 0xfffffe0007747812 */ /* 0x000fe200078ec0ff */
[----:B------:R-:W3:Y:S01]  /*20d0*/  SHFL.IDX PT, R16, R5, 0x3, 0x181f ;  /* 0x00781f0005107f89 */ /* 0x000ee200000e0000 */
[----:B------:R-:W-:Y:S02]  /*20e0*/  LOP3.LUT R0, R6, 0x7ffffc00, RZ, 0xc0, !PT ;  /* 0x7ffffc0006007812 */ /* 0x000fe400078ec0ff */
[----:B--2---:R-:W-:Y:S01]  /*20f0*/  IADD3 R14, P1, R10, R242, RZ ;  /* 0x000000f20a0e7210 */ /* 0x004fe20007f3e0ff */
[----:B------:R-:W2:Y:S01]  /*2100*/  SHFL.IDX PT, R20, R2, 0x2, 0x181f ;  /* 0x00581f0002147f89 */ /* 0x000ea200000e0000 */
[----:B------:R-:W-:-:S02]  /*2110*/  IADD3 R0, R117, R116, R0 ;  /* 0x0000007475007210 */ /* 0x000fc40007ffe000 */
[-C--:B-1----:R-:W-:Y:S01]  /*2120*/  IADD3 R12, P4, R9, R242.reuse, RZ ;  /* 0x000000f2090c7210 */ /* 0x082fe20007f9e0ff */
[----:B------:R-:W1:Y:S01]  /*2130*/  SHFL.IDX PT, R19, R5, 0x4, 0x181f ;  /* 0x00981f0005137f89 */ /* 0x000e6200000e0000 */
[----:B------:R-:W-:Y:S02]  /*2140*/  SHF.L.U32 R230, R0, 0x1, RZ ;  /* 0x0000000100e67819 */ /* 0x000fe400000006ff */
[-C--:B------:R-:W-:Y:S01]  /*2150*/  IADD3.X R15, R11, R241.reuse, RZ, P1, !PT ;  /* 0x000000f10b0f7210 */ /* 0x080fe20000ffe4ff */
[----:B------:R-:W5:Y:S01]  /*2160*/  SHFL.IDX PT, R22, R2, 0x3, 0x181f ;  /* 0x00781f0002167f89 */ /* 0x000f6200000e0000 */
[----:B----4-:R-:W-:Y:S02]  /*2170*/  IADD3 R8, P1, R8, R242, RZ ;  /* 0x000000f208087210 */ /* 0x010fe40007f3e0ff */
[----:B------:R-:W-:Y:S01]  /*2180*/  IADD3.X R13, R13, R241, RZ, P4, !PT ;  /* 0x000000f10d0d7210 */ /* 0x000fe200027fe4ff */
[----:B------:R-:W4:Y:S01]  /*2190*/  SHFL.IDX PT, R21, R2, 0x4, 0x181f ;  /* 0x00981f0002157f89 */ /* 0x000f2200000e0000 */
[----:B------:R-:W-:-:S02]  /*21a0*/  LEA R233, R3, R230, 0x1 ;  /* 0x000000e603e97211 */ /* 0x000fc400078e08ff */
[----:B------:R-:W-:Y:S01]  /*21b0*/  LEA R231, R4, R230, 0x1 ;  /* 0x000000e604e77211 */ /* 0x000fe200078e08ff */
[----:B------:R-:W-:Y:S01]  /*21c0*/  LDSM.16.M88.4 R36, [R230+0x7100] ;  /* 0x00710000e624783b */ /* 0x000fe20000000200 */
[----:B------:R-:W-:Y:S02]  /*21d0*/  IADD3 R237, R234, 0x2000, RZ ;  /* 0x00002000eaed7810 */ /* 0x000fe40007ffe0ff */
[----:B------:R-:W-:Y:S01]  /*21e0*/  LEA R232, R3, R231, 0x1 ;  /* 0x000000e703e87211 */ /* 0x000fe200078e08ff */
[----:B------:R-:W4:Y:S01]  /*21f0*/  LDSM.16.M88.4 R48, [R119+0x3900] ;  /* 0x003900007730783b */ /* 0x000f220000000200 */
[----:B---3--:R-:W-:Y:S02]  /*2200*/  IADD3 R6, P4, R16, R242, RZ ;  /* 0x000000f210067210 */ /* 0x008fe40007f9e0ff */
[----:B------:R-:W-:Y:S01]  /*2210*/  IADD3 R236, R234, 0x2800, RZ ;  /* 0x00002800eaec7810 */ /* 0x000fe20007ffe0ff */
[----:B------:R-:W-:Y:S01]  /*2220*/  SHFL.IDX PT, R0, R5, 0x5, 0x181f ;  /* 0x00b81f0005007f89 */ /* 0x000fe200000e0000 */
[----:B--2---:R-:W-:-:S02]  /*2230*/  IADD3.X R9, R20, R241, RZ, P1, !PT ;  /* 0x000000f114097210 */ /* 0x004fc40000ffe4ff */
[----:B------:R-:W-:Y:S01]  /*2240*/  IADD3 R235, R234, 0x3000, RZ ;  /* 0x00003000eaeb7810 */ /* 0x000fe20007ffe0ff */
[----:B------:R-:W-:Y:S01]  /*2250*/  SHFL.IDX PT, R5, R5, 0x6, 0x181f ;  /* 0x00d81f0005057f89 */ /* 0x000fe200000e0000 */
[----:B-1----:R-:W-:-:S03]  /*2260*/  IADD3 R10, P1, R19, R242, RZ ;  /* 0x000000f2130a7210 */ /* 0x002fc60007f3e0ff */
[----:B------:R-:W1:Y:S01]  /*2270*/  LDSM.16.M88.4 R32, [R230+0x9100] ;  /* 0x00910000e620783b */ /* 0x000e620000000200 */
[-C--:B-----5:R-:W-:Y:S02]  /*2280*/  IADD3.X R7, R22, R241.reuse, RZ, P4, !PT ;  /* 0x000000f116077210 */ /* 0x0a0fe400027fe4ff */
[C---:B------:R-:W-:Y:S01]  /*2290*/  ISETP.LT.OR P4, PT, R18.reuse, 0x21, P3 ;  /* 0x000000211200780c */ /* 0x040fe20001f81670 */
[----:B------:R-:W-:Y:S01]  /*22a0*/  SHFL.IDX PT, R16, R2, 0x5, 0x181f ;  /* 0x00b81f0002107f89 */ /* 0x000fe200000e0000 */
[----:B----4-:R-:W-:Y:S02]  /*22b0*/  IADD3.X R11, R21, R241, RZ, P1, !PT ;  /* 0x000000f1150b7210 */ /* 0x010fe40000ffe4ff */
[C---:B------:R-:W-:Y:S01]  /*22c0*/  ISETP.LT.OR P1, PT, R18.reuse, 0x31, P3 ;  /* 0x000000311200780c */ /* 0x040fe20001f21670 */
[----:B------:R-:W-:Y:S04]  /*22d0*/  SHFL.IDX PT, R2, R2, 0x6, 0x181f ;  /* 0x00d81f0002027f89 */ /* 0x000fe800000e0000 */
[----:B------:R-:W-:Y:S04]  /*22e0*/  LDSM.16.M88.4 R80, [R119+0x4100] ;  /* 0x004100007750783b */ /* 0x000fe80000000200 */
[----:B------:R-:W-:Y:S04]  /*22f0*/  LDSM.16.M88.4 R88, [R119+0x4900] ;  /* 0x004900007758783b */ /* 0x000fe80000000200 */
[----:B------:R-:W-:Y:S04]  /*2300*/  LDSM.16.M88.4 R96, [R119+0x5100] ;  /* 0x005100007760783b */ /* 0x000fe80000000200 */
[----:B------:R-:W-:Y:S04]  /*2310*/  LDSM.16.M88.4 R104, [R119+0x5900] ;  /* 0x005900007768783b */ /* 0x000fe80000000200 */
[----:B------:R-:W-:Y:S01]  /*2320*/  LDSM.16.M88.4 R112, [R119+0x6100] ;  /* 0x006100007770783b */ /* 0x000fe20000000200 */
[----:B------:R-:W-:Y:S03]  /*2330*/  HMMA.16816.F32.BF16 R68, R36, R50, RZ ;  /* 0x000000322444723c */ /* 0x000fe600000418ff */
[----:B------:R-:W-:Y:S04]  /*2340*/  LDSM.16.M88.4 R124, [R119+0x6900] ;  /* 0x00690000777c783b */ /* 0x000fe80000000200 */
[----:B------:R-:W-:Y:S04]  /*2350*/  LDSM.16.M88.4 R28, [R233+0x7100] ;  /* 0x00710000e91c783b */ /* 0x000fe80000000200 */
[----:B------:R-:W-:Y:S01]  /*2360*/  LDSM.16.M88.4 R24, [R233+0x9100] ;  /* 0x00910000e918783b */ /* 0x000fe20000000200 */
[----:B-1----:R-:W-:Y:S03]  /*2370*/  HMMA.16816.F32.BF16 R56, R32, R48, RZ ;  /* 0x000000302038723c */ /* 0x002fe600000418ff */
[----:B------:R-:W1:Y:S04]  /*2380*/  LDSM.16.M88.4 R52, [R234] ;  /* 0x00000000ea34783b */ /* 0x000e680000000200 */
[----:B------:R-:W-:Y:S04]  /*2390*/  LDSM.16.M88.4 R84, [R234+0x800] ;  /* 0x00080000ea54783b */ /* 0x000fe80000000200 */
[----:B------:R-:W-:Y:S04]  /*23a0*/  LDSM.16.M88.4 R92, [R234+0x1000] ;  /* 0x00100000ea5c783b */ /* 0x000fe80000000200 */
[----:B------:R-:W-:Y:S04]  /*23b0*/  LDSM.16.M88.4 R100, [R234+0x1800] ;  /* 0x00180000ea64783b */ /* 0x000fe80000000200 */
[----:B------:R-:W-:Y:S04]  /*23c0*/  LDSM.16.M88.4 R108, [R234+0x2000] ;  /* 0x00200000ea6c783b */ /* 0x000fe80000000200 */
[----:B------:R-:W-:Y:S04]  /*23d0*/  LDSM.16.M88.4 R120, [R234+0x2800] ;  /* 0x00280000ea78783b */ /* 0x000fe80000000200 */
[----:B------:R-:W-:Y:S04]  /*23e0*/  LDSM.16.M88.4 R128, [R234+0x3000] ;  /* 0x00300000ea80783b */ /* 0x000fe80000000200 */
[----:B------:R-:W-:Y:S01]  /*23f0*/  @!PT LDS RZ, [RZ] ;  /* 0x00000000fffff984 */ /* 0x000fe20000000800 */
[----:B------:R-:W-:Y:S01]  /*2400*/  @!PT LDS RZ, [RZ] ;  /* 0x00000000fffff984 */ /* 0x000fe20000000800 */
[----:B------:R-:W-:Y:S01]  /*2410*/  @!PT LDS RZ, [RZ] ;  /* 0x00000000fffff984 */ /* 0x000fe20000000800 */
[----:B------:R2:W-:Y:S01]  /*2420*/  LDGSTS.E.BYPASS.LTC128B.128 [R197+0x100], [R14.64], !P0 ;  /* 0x001000000ec57fae */ /* 0x0005e2000c101d4c */
[----:B------:R-:W-:-:S03]  /*2430*/  ISETP.LT.OR P0, PT, R18, 0x41, P3 ;  /* 0x000000411200780c */ /* 0x000fc60001f01670 */
[----:B------:R2:W-:Y:S01]  /*2440*/  LDGSTS.E.BYPASS.LTC128B.128 [R197+0x900], [R12.64], !P2 ;  /* 0x009000000cc57fae */ /* 0x0005e2000d101d4c */
[----:B------:R-:W-:-:S03]  /*2450*/  LOP3.LUT P2, RZ, R17, 0x4, RZ, 0xc0, !PT ;  /* 0x0000000411ff7812 */ /* 0x000fc6000784c0ff */
[----:B------:R3:W-:Y:S01]  /*2460*/  LDGSTS.E.BYPASS.LTC128B.128 [R197+0x1100], [R8.64], !P4 ;  /* 0x0110000008c57fae */ /* 0x0007e2000e101d4c */
[C---:B------:R-:W-:Y:S02]  /*2470*/  ISETP.LT.OR P4, PT, R18.reuse, 0x51, P3 ;  /* 0x000000511200780c */ /* 0x040fe40001f81670 */
[----:B------:R-:W-:Y:S01]  /*2480*/  ISETP.LT.OR P3, PT, R18, 0x61, P3 ;  /* 0x000000611200780c */ /* 0x000fe20001f61670 */
[----:B------:R4:W-:Y:S01]  /*2490*/  LDGSTS.E.BYPASS.LTC128B.128 [R197+0x1900], [R6.64], !P1 ;  /* 0x0190000006c57fae */ /* 0x0009e2000c901d4c */
[----:B-1----:R-:W-:Y:S03]  /*24a0*/  HMMA.16816.F32.BF16 R56, R24, R52, R56 ;  /* 0x000000341838723c */ /* 0x002fe60000041838 */
[----:B------:R1:W-:Y:S05]  /*24b0*/  LDGSTS.E.BYPASS.LTC128B.128 [R197+0x2100], [R10.64], !P0 ;  /* 0x021000000ac57fae */ /* 0x0003ea000c101d4c */
[----:B--2---:R-:W-:Y:S01]  /*24c0*/  HMMA.16816.F32.BF16 R12, R36, R48, RZ ;  /* 0x00000030240c723c */ /* 0x004fe200000418ff */
[----:B---3--:R-:W-:-:S02]  /*24d0*/  IADD3 R8, P1, R0, R242, RZ ;  /* 0x000000f200087210 */ /* 0x008fc40007f3e0ff */
[----:B----4-:R-:W-:Y:S02]  /*24e0*/  MOV R7, 0x40 ;  /* 0x0000004000077802 */ /* 0x010fe40000000f00 */
[----:B------:R-:W-:Y:S02]  /*24f0*/  IADD3 R6, P0, R5, R242, RZ ;  /* 0x000000f205067210 */ /* 0x000fe40007f1e0ff */
[----:B------:R-:W-:Y:S02]  /*2500*/  SEL R0, R7, 0xffffffc0, !P2 ;  /* 0xffffffc007007807 */ /* 0x000fe40005000000 */
[-C--:B------:R-:W-:Y:S02]  /*2510*/  IADD3.X R9, R16, R241.reuse, RZ, P1, !PT ;  /* 0x000000f110097210 */ /* 0x080fe40000ffe4ff */
[----:B------:R-:W-:Y:S02]  /*2520*/  IADD3.X R7, R2, R241, RZ, P0, !PT ;  /* 0x000000f102077210 */ /* 0x000fe400007fe4ff */
[----:B------:R-:W-:Y:S01]  /*2530*/  IADD3 R229, R119, R0, RZ ;  /* 0x0000000077e57210 */ /* 0x000fe20007ffe0ff */
[----:B------:R1:W-:Y:S01]  /*2540*/  LDGSTS.E.BYPASS.LTC128B.128 [R197+0x2900], [R8.64], !P4 ;  /* 0x0290000008c57fae */ /* 0x0003e2000e101d4c */
[----:B------:R-:W-:-:S02]  /*2550*/  IADD3 R228, R0, R234, RZ ;  /* 0x000000ea00e47210 */ /* 0x000fc40007ffe0ff */
[----:B------:R-:W-:Y:S01]  /*2560*/  IADD3 R2, R197, 0x100, RZ ;  /* 0x00000100c5027810 */ /* 0x000fe20007ffe0ff */
[----:B------:R2:W-:Y:S06]  /*2570*/  LDGSTS.E.BYPASS.LTC128B.128 [R197+0x3100], [R6.64], !P3 ;  /* 0x0310000006c57fae */ /* 0x0005ec000d901d4c */
[----:B------:R-:W-:Y:S01]  /*2580*/  HMMA.16816.F32.BF16 R60, R28, R52, R12 ;  /* 0x000000341c3c723c */ /* 0x000fe2000004180c */
[----:B------:R-:W-:Y:S01]  /*2590*/  PLOP3.LUT P0, PT, PT, PT, UP0, 0x80, 0x0 ;  /* 0x000000000000781c */ /* 0x000fe20003f0f008 */
[----:B------:R-:W-:Y:S01]  /*25a0*/  LDSM.16.M88.4 R40, [R229+0x3900] ;  /* 0x00390000e528783b */ /* 0x000fe20000000200 */
[----:B------:R-:W-:-:S03]  /*25b0*/  ISETP.GT.AND P4, PT, R198, 0x6f, PT ;  /* 0x0000006fc600780c */ /* 0x000fc60003f84270 */
[----:B------:R-:W3:Y:S04]  /*25c0*/  LDSM.16.M88.4 R20, [R231+0x7100] ;  /* 0x00710000e714783b */ /* 0x000ee80000000200 */
[----:B------:R-:W4:Y:S04]  /*25d0*/  LDSM.16.M88.4 R16, [R231+0x9100] ;  /* 0x00910000e710783b */ /* 0x000f280000000200 */
[----:B------:R-:W-:Y:S04]  /*25e0*/  LDSM.16.M88.4 R44, [R228] ;  /* 0x00000000e42c783b */ /* 0x000fe80000000200 */
[----:B------:R-:W5:Y:S04]  /*25f0*/  LDSM.16.M88.4 R12, [R232+0x7100] ;  /* 0x00710000e80c783b */ /* 0x000f680000000200 */
[----:B-1----:R-:W1:Y:S04]  /*2600*/  LDSM.16.M88.4 R8, [R232+0x9100] ;  /* 0x00910000e808783b */ /* 0x002e680000000200 */
[----:B------:R-:W0:Y:S04]  /*2610*/  LDGDEPBAR ;  /* 0x00000000000079af */ /* 0x000e280000000000 */
[----:B------:R-:W-:Y:S01]  /*2620*/  STL [R1+0x8], R2 ;  /* 0x0000080201007387 */ /* 0x000fe20000100800 */
[----:B---3--:R-:W-:Y:S08]  /*2630*/  HMMA.16816.F32.BF16 R64, R20, R40, R60 ;  /* 0x000000281440723c */ /* 0x008ff0000004183c */
[----:B------:R-:W-:Y:S08]  /*2640*/  HMMA.16816.F32.BF16 R60, R32, R50, RZ ;  /* 0x00000032203c723c */ /* 0x000ff000000418ff */
[----:B----4-:R-:W-:Y:S08]  /*2650*/  HMMA.16816.F32.BF16 R48, R16, R40, R56 ;  /* 0x000000281030723c */ /* 0x010ff00000041838 */
[----:B------:R-:W-:Y:S08]  /*2660*/  HMMA.16816.F32.BF16 R56, R28, R54, R68 ;  /* 0x000000361c38723c */ /* 0x000ff00000041844 */
[----:B-----5:R-:W-:Y:S08]  /*2670*/  HMMA.16816.F32.BF16 R68, R12, R44, R64 ;  /* 0x0000002c0c44723c */ /* 0x020ff00000041840 */
[----:B------:R-:W-:Y:S08]  /*2680*/  HMMA.16816.F32.BF16 R64, R24, R54, R60 ;  /* 0x000000361840723c */ /* 0x000ff0000004183c */
[----:B------:R-:W-:Y:S08]  /*2690*/  HMMA.16816.F32.BF16 R60, R36, R80, RZ ;  /* 0x00000050243c723c */ /* 0x000ff000000418ff */
[----:B-1----:R-:W-:Y:S01]  /*26a0*/  HMMA.16816.F32.BF16 R76, R8, R44, R48 ;  /* 0x0000002c084c723c */ /* 0x002fe20000041830 */
[----:B------:R-:W1:Y:S01]  /*26b0*/  LDSM.16.M88.4 R48, [R229+0x4100] ;  /* 0x00410000e530783b */ /* 0x000e620000000200 */
[----:B------:R-:W-:-:S04]  /*26c0*/  FMUL.FTZ R0, R68, c[0x0][0x320] ;  /* 0x0000c80044007a20 */ /* 0x000fc80000410000 */
[----:B------:R3:W4:Y:S02]  /*26d0*/  MUFU.TANH R194, R0 ;  /* 0x0000000000c27308 */ /* 0x0007240000002400 */
[----:B------:R-:W-:Y:S08]  /*26e0*/  HMMA.16816.F32.BF16 R52, R20, R42, R56 ;  /* 0x0000002a1434723c */ /* 0x000ff00000041838 */
[----:B------:R-:W-:Y:S01]  /*26f0*/  HMMA.16816.F32.BF16 R56, R32, R80, RZ ;  /* 0x000000502038723c */ /* 0x000fe200000418ff */
[----:B---3--:R-:W-:-:S07]  /*2700*/  FMUL.FTZ R0, R69, c[0x0][0x320] ;  /* 0x0000c80045007a20 */ /* 0x008fce0000410000 */
[----:B------:R-:W-:Y:S01]  /*2710*/  HMMA.16816.F32.BF16 R60, R28, R84, R60 ;  /* 0x000000541c3c723c */ /* 0x000fe2000004183c */
[----:B------:R3:W1:Y:S07]  /*2720*/  MUFU.TANH R193, R0 ;  /* 0x0000000000c17308 */ /* 0x00066e0000002400 */
[----:B------:R-:W-:Y:S01]  /*2730*/  HMMA.16816.F32.BF16 R64, R16, R42, R64 ;  /* 0x0000002a1040723c */ /* 0x000fe20000041840 */
[----:B------:R-:W5:Y:S01]  /*2740*/  LDSM.16.M88.4 R40, [R228+0x800] ;  /* 0x00080000e428783b */ /* 0x000f620000000200 */
[----:B---3--:R-:W-:-:S04]  /*2750*/  FMUL.FTZ R0, R70, c[0x0][0x320] ;  /* 0x0000c80046007a20 */ /* 0x008fc80000410000 */
[----:B------:R3:W2:Y:S10]  /*2760*/  MUFU.TANH R192, R0 ;  /* 0x0000000000c07308 */ /* 0x0006b40000002400 */
[----:B-1----:R-:W-:Y:S08]  /*2770*/  HMMA.16816.F32.BF16 R60, R20, R48, R60 ;  /* 0x00000030143c723c */ /* 0x002ff0000004183c */
[----:B------:R-:W-:Y:S01]  /*2780*/  HMMA.16816.F32.BF16 R72, R8, R46, R64 ;  /* 0x0000002e0848723c */ /* 0x000fe20000041840 */
[----:B---3--:R-:W-:-:S07]  /*2790*/  FMUL.FTZ R0, R71, c[0x0][0x320] ;  /* 0x0000c80047007a20 */ /* 0x008fce0000410000 */
[----:B------:R-:W-:Y:S01]  /*27a0*/  HMMA.16816.F32.BF16 R68, R12, R46, R52 ;  /* 0x0000002e0c44723c */ /* 0x000fe20000041834 */
[----:B------:R1:W3:Y:S07]  /*27b0*/  MUFU.TANH R191, R0 ;  /* 0x0000000000bf7308 */ /* 0x0002ee0000002400 */
[----:B------:R-:W-:Y:S08]  /*27c0*/  HMMA.16816.F32.BF16 R52, R24, R84, R56 ;  /* 0x000000541834723c */ /* 0x000ff00000041838 */
[----:B------:R-:W-:Y:S01]  /*27d0*/  HMMA.16816.F32.BF16 R56, R36, R82, RZ ;  /* 0x000000522438723c */ /* 0x000fe200000418ff */
[----:B-1----:R-:W-:-:S04]  /*27e0*/  FMUL.FTZ R0, R76, c[0x0][0x320] ;  /* 0x0000c8004c007a20 */ /* 0x002fc80000410000 */
[----:B------:R1:W1:Y:S03]  /*27f0*/  MUFU.TANH R190, R0 ;  /* 0x0000000000be7308 */ /* 0x0002660000002400 */
[----:B------:R-:W-:Y:S08]  /*2800*/  HMMA.16816.F32.BF16 R64, R32, R82, RZ ;  /* 0x000000522040723c */ /* 0x000ff000000418ff */
[----:B------:R-:W-:Y:S01]  /*2810*/  HMMA.16816.F32.BF16 R44, R16, R48, R52 ;  /* 0x00000030102c723c */ /* 0x000fe20000041834 */
[----:B-1----:R-:W-:-:S07]  /*2820*/  FMUL.FTZ R0, R77, c[0x0][0x320] ;  /* 0x0000c8004d007a20 */ /* 0x002fce0000410000 */
[-C--:B------:R-:W-:Y:S01]  /*2830*/  HMMA.16816.F32.BF16 R52, R28, R86.reuse, R56 ;  /* 0x000000561c34723c */ /* 0x080fe20000041838 */
[----:B------:R1:W1:Y:S07]  /*2840*/  MUFU.TANH R189, R0 ;  /* 0x0000000000bd7308 */ /* 0x00026e0000002400 */
[----:B------:R-:W-:Y:S08]  /*2850*/  HMMA.16816.F32.BF16 R64, R24, R86, R64 ;  /* 0x000000561840723c */ /* 0x000ff00000041840 */
[----:B------:R-:W-:Y:S01]  /*2860*/  HMMA.16816.F32.BF16 R56, R32, R88, RZ ;  /* 0x000000582038723c */ /* 0x000fe200000418ff */
[----:B-1----:R-:W-:-:S04]  /*2870*/  FMUL.FTZ R0, R78, c[0x0][0x320] ;  /* 0x0000c8004e007a20 */ /* 0x002fc80000410000 */
[----:B------:R1:W1:Y:S03]  /*2880*/  MUFU.TANH R185, R0 ;  /* 0x0000000000b97308 */ /* 0x0002660000002400 */
[-C--:B------:R-:W-:Y:S08]  /*2890*/  HMMA.16816.F32.BF16 R52, R20, R50.reuse, R52 ;  /* 0x000000321434723c */ /* 0x080ff00000041834 */
        /* <DEDUP_REMOVED lines=239> */
[----:B------:R-:W-:Y:S07]  /*3790*/  HMMA.16816.F32.BF16 R36, R24, R130, R52 ;  /* 0x000000821824723c */ /* 0x000fee0000041834 */
        /* <DEDUP_REMOVED lines=10> */
[----:B------:R-:W-:Y:S01]  /*3840*/  HMMA.16816.F32.BF16 R56, R32, R124, RZ ;  /* 0x0000007c2038723c */ /* 0x000fe200000418ff */
[----:B-----5:R-:W-:-:S06]  /*3850*/  FMUL.FTZ R0, R72, c[0x0][0x320] ;  /* 0x0000c80048007a20 */ /* 0x020fcc0000410000 */
[----:B------:R5:W1:Y:S11]  /*3860*/  MUFU.TANH R86, R0 ;  /* 0x0000000000567308 */ /* 0x000a760000002400 */
[----:B------:R-:W-:Y:S06]  /*3870*/  @!UPT UIADD3 URZ, URZ, URZ, URZ ;  /* 0x0000003f3f3ff290 */ /* 0x000fec000fffe03f */
        /* <DEDUP_REMOVED lines=29> */
[----:B------:R-:W2:Y:S01]  /*3a50*/  MUFU.TANH R62, R68 ;  /* 0x00000044003e7308 */ /* 0x000ea20000002400 */
[----:B-----5:R-:W-:-:S07]  /*3a60*/  FMUL.FTZ R0, R67, c[0x0][0x320] ;  /* 0x0000c80043007a20 */ /* 0x020fce0000410000 */
[----:B------:R-:W2:Y:S01]  /*3a70*/  MUFU.TANH R61, R69 ;  /* 0x00000045003d7308 */ /* 0x000ea20000002400 */
[-C--:B-1----:R-:W-:Y:S07]  /*3a80*/  HMMA.16816.F32.BF16 R40, R12, R48.reuse, R40 ;  /* 0x000000300c28723c */ /* 0x082fee0000041828 */
[----:B------:R-:W1:Y:S01]  /*3a90*/  MUFU.TANH R60, R70 ;  /* 0x00000046003c7308 */ /* 0x000e620000002400 */
[----:B------:R-:W-:Y:S07]  /*3aa0*/  HMMA.16816.F32.BF16 R24, R8, R48, R32 ;  /* 0x000000300818723c */ /* 0x000fee0000041820 */
[----:B------:R-:W1:Y:S01]  /*3ab0*/  MUFU.TANH R71, R71 ;  /* 0x0000004700477308 */ /* 0x000e620000002400 */
[-C--:B------:R-:W-:Y:S07]  /*3ac0*/  HMMA.16816.F32.BF16 R12, R12, R50.reuse, R20 ;  /* 0x000000320c0c723c */ /* 0x080fee0000041814 */
[----:B------:R5:W1:Y:S01]  /*3ad0*/  MUFU.TANH R30, R0 ;  /* 0x00000000001e7308 */ /* 0x000a620000002400 */
[----:B------:R-:W-:Y:S01]  /*3ae0*/  HMMA.16816.F32.BF16 R8, R8, R50, R16 ;  /* 0x000000320808723c */ /* 0x000fe20000041810 */
[----:B------:R-:W-:-:S02]  /*3af0*/  FMUL.FTZ R40, R40, c[0x0][0x320] ;  /* 0x0000c80028287a20 */ /* 0x000fc40000410000 */
[----:B------:R-:W-:Y:S02]  /*3b00*/  FMUL.FTZ R41, R41, c[0x0][0x320] ;  /* 0x0000c80029297a20 */ /* 0x000fe40000410000 */
[----:B------:R-:W-:Y:S02]  /*3b10*/  FMUL.FTZ R42, R42, c[0x0][0x320] ;  /* 0x0000c8002a2a7a20 */ /* 0x000fe40000410000 */
[----:B------:R-:W-:Y:S01]  /*3b20*/  FMUL.FTZ R43, R43, c[0x0][0x320] ;  /* 0x0000c8002b2b7a20 */ /* 0x000fe20000410000 */
[----:B------:R-:W1:Y:S01]  /*3b30*/  MUFU.TANH R40, R40 ;  /* 0x0000002800287308 */ /* 0x000e620000002400 */
[----:B------:R-:W-:Y:S02]  /*3b40*/  FMUL.FTZ R24, R24, c[0x0][0x320] ;  /* 0x0000c80018187a20 */ /* 0x000fe40000410000 */
[----:B------:R-:W-:Y:S02]  /*3b50*/  FMUL.FTZ R25, R25, c[0x0][0x320] ;  /* 0x0000c80019197a20 */ /* 0x000fe40000410000 */
[----:B------:R-:W-:Y:S01]  /*3b60*/  FMUL.FTZ R26, R26, c[0x0][0x320] ;  /* 0x0000c8001a1a7a20 */ /* 0x000fe20000410000 */
[----:B-----5:R-:W-:Y:S01]  /*3b70*/  LOP3.LUT R0, R117, R116, RZ, 0xfc, !PT ;  /* 0x0000007475007212 */ /* 0x020fe200078efcff */
[----:B------:R-:W-:Y:S01]  /*3b80*/  FMUL.FTZ R27, R27, c[0x0][0x320] ;  /* 0x0000c8001b1b7a20 */ /* 0x000fe20000410000 */
[----:B------:R1:W1:Y:S01]  /*3b90*/  MUFU.TANH R47, R43 ;  /* 0x0000002b002f7308 */ /* 0x0002620000002400 */
[----:B------:R-:W-:-:S02]  /*3ba0*/  FMUL.FTZ R12, R12, c[0x0][0x320] ;  /* 0x0000c8000c0c7a20 */ /* 0x000fc40000410000 */
[----:B------:R-:W-:Y:S02]  /*3bb0*/  FMUL.FTZ R13, R13, c[0x0][0x320] ;  /* 0x0000c8000d0d7a20 */ /* 0x000fe40000410000 */
[----:B------:R-:W-:Y:S02]  /*3bc0*/  FMUL.FTZ R14, R14, c[0x0][0x320] ;  /* 0x0000c8000e0e7a20 */ /* 0x000fe40000410000 */
[----:B------:R-:W-:Y:S01]  /*3bd0*/  FMUL.FTZ R15, R15, c[0x0][0x320] ;  /* 0x0000c8000f0f7a20 */ /* 0x000fe20000410000 */
[----:B------:R-:W1:Y:S01]  /*3be0*/  MUFU.TANH R41, R41 ;  /* 0x0000002900297308 */ /* 0x000e620000002400 */
[----:B------:R-:W-:Y:S02]  /*3bf0*/  FMUL.FTZ R8, R8, c[0x0][0x320] ;  /* 0x0000c80008087a20 */ /* 0x000fe40000410000 */
[----:B------:R-:W-:Y:S02]  /*3c00*/  FMUL.FTZ R9, R9, c[0x0][0x320] ;  /* 0x0000c80009097a20 */ /* 0x000fe40000410000 */
[----:B------:R-:W-:-:S02]  /*3c10*/  FMUL.FTZ R10, R10, c[0x0][0x320] ;  /* 0x0000c8000a0a7a20 */ /* 0x000fc40000410000 */
[----:B------:R-:W-:Y:S01]  /*3c20*/  FMUL.FTZ R11, R11, c[0x0][0x320] ;  /* 0x0000c8000b0b7a20 */ /* 0x000fe20000410000 */
        /* <DEDUP_REMOVED lines=37> */
[----:B------:R-:W-:Y:S01]  /*3e80*/  IMAD R5, R5, c[0x0][0x1f0], RZ ;  /* 0x00007c0005057a24 */ /* 0x000fe200078e02ff */
[----:B------:R-:W-:-:S03]  /*3e90*/  IADD3 R2, P2, R6, UR20, RZ ;  /* 0x0000001406027c10 */ /* 0x000fc6000ff5e0ff */
[----:B------:R-:W-:Y:S01]  /*3ea0*/  IMAD R6, R243, c[0x0][0x1f4], R5 ;  /* 0x00007d00f3067a24 */ /* 0x000fe200078e0205 */
[----:B------:R-:W-:-:S04]  /*3eb0*/  LEA R5, P1, R2, c[0x0][0x1c8], 0x1 ;  /* 0x0000720002057a11 */ /* 0x000fc800078208ff */
[----:B------:R-:W-:Y:S01]  /*3ec0*/  IADD3.X R6, R7, UR19, R6, P2, !PT ;  /* 0x0000001307067c10 */ /* 0x000fe200097fe406 */
[----:B------:R-:W1:Y:S03]  /*3ed0*/  SHFL.IDX PT, R8, R5, RZ, 0x181f ;  /* 0x00181fff05087589 */ /* 0x000e6600000e0000 */
[----:B------:R-:W-:Y:S01]  /*3ee0*/  LEA.HI.X R2, R2, c[0x0][0x1cc], R6, 0x1, P1 ;  /* 0x0000730002027a11 */ /* 0x000fe200008f0c06 */
[----:B------:R-:W-:Y:S04]  /*3ef0*/  SHFL.IDX PT, R14, R5, 0x2, 0x181f ;  /* 0x00581f00050e7f89 */ /* 0x000fe800000e0000 */
[----:B------:R-:W2:Y:S04]  /*3f00*/  SHFL.IDX PT, R6, R5, 0x1, 0x181f ;  /* 0x00381f0005067f89 */ /* 0x000ea800000e0000 */
[----:B------:R-:W3:Y:S04]  /*3f10*/  SHFL.IDX PT, R9, R2, RZ, 0x181f ;  /* 0x00181fff02097589 */ /* 0x000ee800000e0000 */
[----:B------:R-:W4:Y:S04]  /*3f20*/  SHFL.IDX PT, R7, R2, 0x1, 0x181f ;  /* 0x00381f0002077f89 */ /* 0x000f2800000e0000 */
[----:B------:R-:W5:Y:S04]  /*3f30*/  SHFL.IDX PT, R12, R5, 0x3, 0x181f ;  /* 0x00781f00050c7f89 */ /* 0x000f6800000e0000 */
[----:B------:R-:W5:Y:S01]  /*3f40*/  SHFL.IDX PT, R11, R2, 0x2, 0x181f ;  /* 0x00581f00020b7f89 */ /* 0x000f6200000e0000 */
[----:B-1----:R-:W-:-:S03]  /*3f50*/  IADD3 R8, P2, R8, R242, RZ ;  /* 0x000000f208087210 */ /* 0x002fc60007f5e0ff */
[----:B------:R-:W1:Y:S04]  /*3f60*/  SHFL.IDX PT, R10, R5, 0x4, 0x181f ;  /* 0x00981f00050a7f89 */ /* 0x000e6800000e0000 */
[----:B------:R-:W-:Y:S01]  /*3f70*/  SHFL.IDX PT, R13, R5, 0x5, 0x181f ;  /* 0x00b81f00050d7f89 */ /* 0x000fe200000e0000 */
[----:B--2---:R-:W-:-:S03]  /*3f80*/  IADD3 R6, P1, R6, R242, RZ ;  /* 0x000000f206067210 */ /* 0x004fc60007f3e0ff */
[----:B------:R-:W-:Y:S01]  /*3f90*/  SHFL.IDX PT, R18, R2, 0x3, 0x181f ;  /* 0x00781f0002127f89 */ /* 0x000fe200000e0000 */
[--C-:B---3--:R-:W-:Y:S01]  /*3fa0*/  IMAD.X R9, R9, 0x1, R241.reuse, P2 ;  /* 0x0000000109097824 */ /* 0x108fe200010e06f1 */
[----:B------:R-:W-:Y:S02]  /*3fb0*/  IADD3 R14, P2, R14, R242, RZ ;  /* 0x000000f20e0e7210 */ /* 0x000fe40007f5e0ff */
[----:B------:R-:W-:Y:S01]  /*3fc0*/  SHFL.IDX PT, R5, R5, 0x6, 0x181f ;  /* 0x00d81f0005057f89 */ /* 0x000fe200000e0000 */
[----:B----4-:R-:W-:-:S03]  /*3fd0*/  IMAD.X R7, R7, 0x1, R241, P1 ;  /* 0x0000000107077824 */ /* 0x010fc600008e06f1 */
[----:B------:R-:W2:Y:S01]  /*3fe0*/  SHFL.IDX PT, R17, R2, 0x4, 0x181f ;  /* 0x00981f0002117f89 */ /* 0x000ea200000e0000 */
[----:B-----5:R-:W-:-:S03]  /*3ff0*/  IADD3 R12, P1, R12, R242, RZ ;  /* 0x000000f20c0c7210 */ /* 0x020fc60007f3e0ff */
[----:B------:R-:W3:Y:S01]  /*4000*/  SHFL.IDX PT, R16, R2, 0x5, 0x181f ;  /* 0x00b81f0002107f89 */ /* 0x000ee200000e0000 */
[----:B------:R-:W-:-:S03]  /*4010*/  IMAD.X R15, R11, 0x1, R241, P2 ;  /* 0x000000010b0f7824 */ /* 0x000fc600010e06f1 */
[----:B------:R-:W4:Y:S01]  /*4020*/  SHFL.IDX PT, R2, R2, 0x6, 0x181f ;  /* 0x00d81f0002027f89 */ /* 0x000f2200000e0000 */
[----:B-1----:R-:W-:-:S03]  /*4030*/  IADD3 R10, P3, R10, R242, RZ ;  /* 0x000000f20a0a7210 */ /* 0x002fc60007f7e0ff */
[----:B------:R1:W-:Y:S04]  /*4040*/  LDGSTS.E.BYPASS.LTC128B.128 [R197+0x3900], [R8.64], !P6 ;  /* 0x0390000008c57fae */ /* 0x0003e8000f101d4c */
[----:B------:R5:W-:Y:S04]  /*4050*/  LDGSTS.E.BYPASS.LTC128B.128 [R197+0x4100], [R6.64], !P6 ;  /* 0x0410000006c57fae */ /* 0x000be8000f101d4c */
[----:B------:R4:W-:Y:S01]  /*4060*/  LDGSTS.E.BYPASS.LTC128B.128 [R197+0x4900], [R14.64], !P6 ;  /* 0x049000000ec57fae */ /* 0x0009e2000f101d4c */
[--C-:B--2---:R-:W-:Y:S01]  /*4070*/  IMAD.X R11, R17, 0x1, R241.reuse, P3 ;  /* 0x00000001110b7824 */ /* 0x104fe200018e06f1 */
[-C--:B-1----:R-:W-:Y:S01]  /*4080*/  IADD3 R8, P2, R13, R242.reuse, RZ ;  /* 0x000000f20d087210 */ /* 0x082fe20007f5e0ff */
[----:B------:R-:W-:Y:S01]  /*4090*/  IMAD.X R13, R18, 0x1, R241, P1 ;  /* 0x00000001120d7824 */ /* 0x000fe200008e06f1 */
[----:B-----5:R-:W-:-:S03]  /*40a0*/  IADD3 R6, P1, R5, R242, RZ ;  /* 0x000000f205067210 */ /* 0x020fc60007f3e0ff */
[--C-:B---3--:R-:W-:Y:S01]  /*40b0*/  IMAD.X R9, R16, 0x1, R241.reuse, P2 ;  /* 0x0000000110097824 */ /* 0x108fe200010e06f1 */
[----:B------:R1:W-:Y:S01]  /*40c0*/  LDGSTS.E.BYPASS.LTC128B.128 [R197+0x5100], [R12.64], !P6 ;  /* 0x051000000cc57fae */ /* 0x0003e2000f101d4c */
[----:B----4-:R-:W-:-:S03]  /*40d0*/  IMAD.X R7, R2, 0x1, R241, P1 ;  /* 0x0000000102077824 */ /* 0x010fc600008e06f1 */
[----:B------:R1:W-:Y:S04]  /*40e0*/  LDGSTS.E.BYPASS.LTC128B.128 [R197+0x5900], [R10.64], !P6 ;  /* 0x059000000ac57fae */ /* 0x0003e8000f101d4c */
[----:B------:R1:W-:Y:S04]  /*40f0*/  LDGSTS.E.BYPASS.LTC128B.128 [R197+0x6100], [R8.64], !P6 ;  /* 0x0610000008c57fae */ /* 0x0003e8000f101d4c */
[----:B------:R1:W-:Y:S02]  /*4100*/  LDGSTS.E.BYPASS.LTC128B.128 [R197+0x6900], [R6.64], !P6 ;  /* 0x0690000006c57fae */ /* 0x0003e4000f101d4c */
.L_x_33:
[----:B--234-:R-:W-:Y:S01]  /*4110*/  LOP3.LUT R2, R195, 0xffffffe0, RZ, 0xc0, !PT ;  /* 0xffffffe0c3027812 */ /* 0x01cfe200078ec0ff */
[----:B-1----:R-:W-:Y:S01]  /*4120*/  IMAD.MOV.U32 R7, RZ, RZ, -0x2 ;  /* 0xfffffffeff077424 */ /* 0x002fe200078e00ff */
[----:B------:R-:W0:Y:S01]  /*4130*/  LDGDEPBAR ;  /* 0x00000000000079af */ /* 0x000e220000000000 */
[----:B------:R-:W-:-:S02]  /*4140*/  IMAD.SHL.U32 R224, R0, 0x2, RZ ;  /* 0x0000000200e07824 */ /* 0x000fc400078e00ff */
[----:B------:R-:W-:Y:S02]  /*4150*/  IMAD.IADD R2, R196, 0x1, -R2 ;  /* 0x00000001c4027824 */ /* 0x000fe400078e0a02 */
[--C-:B------:R-:W-:Y:S02]  /*4160*/  IMAD R225, R4, 0x2, R224.reuse ;  /* 0x0000000204e17824 */ /* 0x100fe400078e02e0 */
[C---:B------:R-:W-:Y:S01]  /*4170*/  IMAD R227, R3.reuse, 0x2, R224 ;  /* 0x0000000203e37824 */ /* 0x040fe200078e02e0 */
[----:B------:R-:W-:Y:S01]  /*4180*/  SHF.R.S32.HI R5, RZ, 0x1f, R2 ;  /* 0x0000001fff057819 */ /* 0x000fe20000011402 */
[----:B------:R-:W-:-:S03]  /*4190*/  IMAD R226, R3, 0x2, R225 ;  /* 0x0000000203e27824 */ /* 0x000fc600078e02e1 */
[----:B------:R-:W-:-:S04]  /*41a0*/  LEA.HI R5, R5, R2, RZ, 0x2 ;  /* 0x0000000205057211 */ /* 0x000fc800078f10ff */
[----:B------:R-:W-:-:S05]  /*41b0*/  LOP3.LUT R5, R5, 0x7ffffffc, RZ, 0xc0, !PT ;  /* 0x7ffffffc05057812 */ /* 0x000fca00078ec0ff */
[----:B------:R-:W-:-:S04]  /*41c0*/  IMAD.IADD R2, R2, 0x1, -R5 ;  /* 0x0000000102027824 */ /* 0x000fc800078e0a05 */
[----:B------:R-:W-:-:S05]  /*41d0*/  IMAD R2, R2, R7, UR18 ;  /* 0x0000001202027e24 */ /* 0x000fca000f8e0207 */
[C---:B------:R-:W-:Y:S02]  /*41e0*/  ISETP.GT.AND P3, PT, R2.reuse, 0x8, PT ;  /* 0x000000080200780c */ /* 0x040fe40003f64270 */
[C---:B------:R-:W-:Y:S02]  /*41f0*/  ISETP.GT.AND P2, PT, R2.reuse, RZ, PT ;  /* 0x000000ff0200720c */ /* 0x040fe40003f44270 */
        /* <DEDUP_REMOVED lines=25> */
[----:B------:R-:W-:Y:S02]  /*4390*/  ISETP.GT.AND P2, PT, R2, 0x18, PT ;  /* 0x000000180200780c */ /* 0x000fe40003f44270 */
[----:B------:R-:W-:Y:S02]  /*43a0*/  FSEL R68, R169, -INF , P1 ;  /* 0xff800000a9447808 */ /* 0x000fe40000800000 */
[----:B------:R-:W-:-:S02]  /*43b0*/  FSEL R36, R174, -INF , P1 ;  /* 0xff800000ae247808 */ /* 0x000fc40000800000 */
[----:B------:R-:W-:Y:S02]  /*43c0*/  FSEL R99, R176, -INF , P1 ;  /* 0xff800000b0637808 */ /* 0x000fe40000800000 */
[----:B------:R-:W-:Y:S02]  /*43d0*/  FSEL R75, R180, -INF , P1 ;  /* 0xff800000b44b7808 */ /* 0x000fe40000800000 */
        /* <DEDUP_REMOVED lines=30> */
[----:B------:R-:W-:Y:S02]  /*45c0*/  FMNMX.FTZ R5, R11, R12, !PT ;  /* 0x0000000c0b057209 */ /* 0x000fe40007810000 */
[----:B------:R-:W-:Y:S02]  /*45d0*/  FSEL R193, R73, -INF , P3 ;  /* 0xff80000049c17808 */ /* 0x000fe40001800000 */
[----:B------:R-:W-:Y:S02]  /*45e0*/  FMNMX.FTZ R73, R10, R25, !PT ;  /* 0x000000190a497209 */ /* 0x000fe40007810000 */
[----:B------:R-:W-:-:S02]  /*45f0*/  FMNMX.FTZ R5, R13, R5, !PT ;  /* 0x000000050d057209 */ /* 0x000fc40007810000 */
[----:B------:R-:W-:Y:S02]  /*4600*/  FMNMX.FTZ R73, R26, R73, !PT ;  /* 0x000000491a497209 */ /* 0x000fe40007810000 */
[----:B------:R-:W-:Y:S02]  /*4610*/  FMNMX.FTZ R5, R14, R5, !PT ;  /* 0x000000050e057209 */ /* 0x000fe40007810000 */
[----:B------:R-:W-:Y:S02]  /*4620*/  FMNMX.FTZ R73, R27, R73, !PT ;  /* 0x000000491b497209 */ /* 0x000fe40007810000 */
[----:B------:R-:W-:Y:S02]  /*4630*/  FMNMX.FTZ R5, R36, R5, !PT ;  /* 0x0000000524057209 */ /* 0x000fe40007810000 */
[----:B------:R-:W-:Y:S02]  /*4640*/  FMNMX.FTZ R73, R75, R73, !PT ;  /* 0x000000494b497209 */ /* 0x000fe40007810000 */
[----:B------:R-:W-:-:S02]  /*4650*/  FSEL R38, R166, -INF , P2 ;  /* 0xff800000a6267808 */ /* 0x000fc40001000000 */
[----:B------:R-:W-:Y:S02]  /*4660*/  FSEL R117, R168, -INF , P2 ;  /* 0xff800000a8757808 */ /* 0x000fe40001000000 */
[----:B------:R-:W-:Y:S02]  /*4670*/  ISETP.GT.AND P2, PT, R2, 0x21, PT ;  /* 0x000000210200780c */ /* 0x000fe40003f44270 */
[----:B------:R-:W-:Y:S02]  /*4680*/  FMNMX.FTZ R73, R96, R73, !PT ;  /* 0x0000004960497209 */ /* 0x000fe40007810000 */
[----:B------:R-:W-:Y:S02]  /*4690*/  FMNMX.FTZ R5, R37, R5, !PT ;  /* 0x0000000525057209 */ /* 0x000fe40007810000 */
[----:B------:R-:W-:Y:S02]  /*46a0*/  FSEL R130, R137, -INF , P2 ;  /* 0xff80000089827808 */ /* 0x000fe40001000000 */
[----:B------:R-:W-:-:S02]  /*46b0*/  FMNMX.FTZ R73, R97, R73, !PT ;  /* 0x0000004961497209 */ /* 0x000fc40007810000 */
[----:B------:R-:W-:Y:S02]  /*46c0*/  FMNMX.FTZ R5, R38, R5, !PT ;  /* 0x0000000526057209 */ /* 0x000fe40007810000 */
[----:B------:R-:W-:Y:S02]  /*46d0*/  FSEL R134, R134, -INF , P2 ;  /* 0xff80000086867808 */ /* 0x000fe40001000000 */
[----:B------:R-:W-:Y:S02]  /*46e0*/  FSEL R142, R142, -INF , P2 ;  /* 0xff8000008e8e7808 */ /* 0x000fe40001000000 */
[----:B------:R-:W-:Y:S02]  /*46f0*/  FSEL R137, R161, -INF , P2 ;  /* 0xff800000a1897808 */ /* 0x000fe40001000000 */
        /* <DEDUP_REMOVED lines=36> */
[----:B------:R-:W-:Y:S02]  /*4940*/  FMNMX.FTZ R73, R138, R73, !PT ;  /* 0x000000498a497209 */ /* 0x000fe40007810000 */
[----:B------:R-:W-:-:S02]  /*4950*/  FMNMX.FTZ R5, R131, R5, !PT ;  /* 0x0000000583057209 */ /* 0x000fc40007810000 */
[C---:B------:R-:W-:Y:S02]  /*4960*/  ISETP.GT.AND P1, PT, R2.reuse, 0x49, PT ;  /* 0x000000490200780c */ /* 0x040fe40003f24270 */
[----:B------:R-:W-:Y:S02]  /*4970*/  ISETP.GT.AND P2, PT, R2, 0x51, PT ;  /* 0x000000510200780c */ /* 0x000fe40003f44270 */
[----:B------:R-:W-:Y:S02]  /*4980*/  FMNMX.FTZ R6, R68, R6, !PT ;  /* 0x0000000644067209 */ /* 0x000fe40007810000 */
[----:B------:R-:W-:Y:S02]  /*4990*/  FMNMX.FTZ R73, R139, R73, !PT ;  /* 0x000000498b497209 */ /* 0x000fe40007810000 */
[----:B------:R-:W-:Y:S02]  /*49a0*/  FMNMX.FTZ R5, R132, R5, !PT ;  /* 0x0000000584057209 */ /* 0x000fe40007810000 */
        /* <DEDUP_REMOVED lines=12> */
[----:B------:R-:W-:-:S02]  /*4a70*/  ISETP.GT.AND P1, PT, R2, 0x58, PT ;  /* 0x000000580200780c */ /* 0x000fc40003f24270 */
        /* <DEDUP_REMOVED lines=17> */
[----:B------:R-:W-:-:S02]  /*4b90*/  ISETP.GT.AND P1, PT, R2, 0x61, PT ;  /* 0x000000610200780c */ /* 0x000fc40003f24270 */
[C---:B------:R-:W-:Y:S02]  /*4ba0*/  ISETP.GT.AND P3, PT, R2.reuse, 0x68, PT ;  /* 0x000000680200780c */ /* 0x040fe40003f64270 */
[----:B------:R-:W-:Y:S02]  /*4bb0*/  ISETP.GT.AND P2, PT, R2, 0x69, PT ;  /* 0x000000690200780c */ /* 0x000fe40003f44270 */
        /* <DEDUP_REMOVED lines=52> */
[----:B------:R-:W-:Y:S01]  /*4f00*/  FSEL R184, R28, -INF , P2 ;  /* 0xff8000001cb87808 */ /* 0x000fe20001000000 */
[----:B------:R-:W-:Y:S01]  /*4f10*/  LDSM.16.MT88.4 R20, [R224+0x100] ;  /* 0x00010000e014783b */ /* 0x000fe20000004200 */
[----:B------:R-:W-:Y:S02]  /*4f20*/  FMNMX.FTZ R73, R192, R73, !PT ;  /* 0x00000049c0497209 */ /* 0x000fe40007810000 */
[----:B------:R-:W-:Y:S02]  /*4f30*/  FMNMX.FTZ R2, R209, R2, !PT ;  /* 0x00000002d1027209 */ /* 0x000fe40007810000 */
[----:B------:R-:W-:Y:S02]  /*4f40*/  FMNMX.FTZ R5, R180, R5, !PT ;  /* 0x00000005b4057209 */ /* 0x000fe40007810000 */
[----:B------:R-:W-:Y:S02]  /*4f50*/  FMNMX.FTZ R6, R142, R6, !PT ;  /* 0x000000068e067209 */ /* 0x000fe40007810000 */
[----:B------:R-:W-:-:S02]  /*4f60*/  FMNMX.FTZ R73, R184, R73, !PT ;  /* 0x00000049b8497209 */ /* 0x000fc40007810000 */
[----:B------:R-:W-:Y:S02]  /*4f70*/  FMNMX.FTZ R2, R251, R2, !PT ;  /* 0x00000002fb027209 */ /* 0x000fe40007810000 */
[----:B------:R-:W-:Y:S01]  /*4f80*/  FMNMX.FTZ R5, R183, R5, !PT ;  /* 0x00000005b7057209 */ /* 0x000fe20007810000 */
[----:B------:R-:W1:Y:S01]  /*4f90*/  SHFL.BFLY PT, R7, R73, 0x2, 0x1f ;  /* 0x0c401f0049077f89 */ /* 0x000e6200000e0000 */
[----:B------:R-:W-:Y:S02]  /*4fa0*/  FMNMX.FTZ R6, R143, R6, !PT ;  /* 0x000000068f067209 */ /* 0x000fe40007810000 */
[----:B------:R-:W-:Y:S01]  /*4fb0*/  FMNMX.FTZ R5, R182, R5, !PT ;  /* 0x00000005b6057209 */ /* 0x000fe20007810000 */
[----:B------:R-:W2:Y:S01]  /*4fc0*/  SHFL.BFLY PT, R8, R2, 0x2, 0x1f ;  /* 0x0c401f0002087f89 */ /* 0x000ea200000e0000 */
[----:B------:R-:W-:Y:S02]  /*4fd0*/  FMNMX.FTZ R6, R144, R6, !PT ;  /* 0x0000000690067209 */ /* 0x000fe40007810000 */
[----:B------:R-:W-:-:S02]  /*4fe0*/  FMNMX.FTZ R5, R181, R5, !PT ;  /* 0x00000005b5057209 */ /* 0x000fc40007810000 */
[----:B------:R-:W-:Y:S02]  /*4ff0*/  FMNMX.FTZ R6, R159, R6, !PT ;  /* 0x000000069f067209 */ /* 0x000fe40007810000 */
[----:B------:R-:W-:Y:S02]  /*5000*/  FSEL R211, R44, -INF , P1 ;  /* 0xff8000002cd37808 */ /* 0x000fe40000800000 */
[----:B------:R-:W-:Y:S02]  /*5010*/  FMNMX.FTZ R5, R188, R5, !PT ;  /* 0x00000005bc057209 */ /* 0x000fe40007810000 */
[----:B------:R-:W-:Y:S02]  /*5020*/  FMNMX.FTZ R6, R160, R6, !PT ;  /* 0x00000006a0067209 */ /* 0x000fe40007810000 */
[----:B------:R-:W-:Y:S02]  /*5030*/  FSEL R212, R43, -INF , P3 ;  /* 0xff8000002bd47808 */ /* 0x000fe40001800000 */
[----:B------:R-:W-:Y:S01]  /*5040*/  FMNMX.FTZ R5, R211, R5, !PT ;  /* 0x00000005d3057209 */ /* 0x000fe20007810000 */
[----:B------:R-:W-:Y:S01]  /*5050*/  LDSM.16.MT88.4 R40, [R226+0x100] ;  /* 0x00010000e228783b */ /* 0x000fe20000004200 */
[----:B------:R-:W-:-:S02]  /*5060*/  FMNMX.FTZ R6, R162, R6, !PT ;  /* 0x00000006a2067209 */ /* 0x000fc40007810000 */
[----:B------:R-:W-:Y:S02]  /*5070*/  FSEL R223, R31, -INF , P2 ;  /* 0xff8000001fdf7808 */ /* 0x000fe40001000000 */
[----:B------:R-:W-:Y:S01]  /*5080*/  FMNMX.FTZ R5, R212, R5, !PT ;  /* 0x00000005d4057209 */ /* 0x000fe20007810000 */
[----:B------:R-:W-:Y:S01]  /*5090*/  LDSM.16.MT88.4 R28, [R225+0x100] ;  /* 0x00010000e11c783b */ /* 0x000fe20000004200 */
[----:B------:R-:W-:Y:S02]  /*50a0*/  FMNMX.FTZ R6, R163, R6, !PT ;  /* 0x00000006a3067209 */ /* 0x000fe40007810000 */
[----:B------:R-:W-:Y:S02]  /*50b0*/  FMNMX.FTZ R5, R223, R5, !PT ;  /* 0x00000005df057209 */ /* 0x000fe40007810000 */
[----:B------:R-:W-:Y:S02]  /*50c0*/  FMNMX.FTZ R6, R173, R6, !PT ;  /* 0x00000006ad067209 */ /* 0x000fe40007810000 */
[----:B-1----:R-:W-:-:S02]  /*50d0*/  FMNMX.FTZ R73, R73, R7, !PT ;  /* 0x0000000749497209 */ /* 0x002fc40007810000 */
[----:B--2---:R-:W-:Y:S01]  /*50e0*/  FMNMX.FTZ R2, R2, R8, !PT ;  /* 0x0000000802027209 */ /* 0x004fe20007810000 */
[----:B------:R-:W1:Y:S01]  /*50f0*/  SHFL.BFLY PT, R7, R5, 0x2, 0x1f ;  /* 0x0c401f0005077f89 */ /* 0x000e6200000e0000 */
[----:B------:R-:W-:Y:S02]  /*5100*/  FMNMX.FTZ R6, R172, R6, !PT ;  /* 0x00000006ac067209 */ /* 0x000fe40007810000 */
[----:B------:R-:W-:Y:S01]  /*5110*/  FSEL R219, R47, -INF , P1 ;  /* 0xff8000002fdb7808 */ /* 0x000fe20000800000 */
[----:B------:R-:W2:Y:S01]  /*5120*/  SHFL.BFLY PT, R8, R73, 0x1, 0x1f ;  /* 0x0c201f0049087f89 */ /* 0x000ea200000e0000 */
[----:B------:R-:W-:Y:S02]  /*5130*/  FMNMX.FTZ R6, R174, R6, !PT ;  /* 0x00000006ae067209 */ /* 0x000fe40007810000 */
[----:B------:R-:W-:Y:S01]  /*5140*/  FSEL R215, R45, -INF , P3 ;  /* 0xff8000002dd77808 */ /* 0x000fe20001800000 */
[----:B------:R-:W3:Y:S01]  /*5150*/  SHFL.BFLY PT, R71, R2, 0x1, 0x1f ;  /* 0x0c201f0002477f89 */ /* 0x000ee200000e0000 */
[----:B------:R-:W-:-:S02]  /*5160*/  FMNMX.FTZ R6, R175, R6, !PT ;  /* 0x00000006af067209 */ /* 0x000fc40007810000 */
[----:B------:R-:W-:Y:S02]  /*5170*/  FSEL R213, R46, -INF , P2 ;  /* 0xff8000002ed57808 */ /* 0x000fe40001000000 */
[----:B------:R-:W-:-:S04]  /*5180*/  FMNMX.FTZ R6, R193, R6, !PT ;  /* 0x00000006c1067209 */ /* 0x000fc80007810000 */
[----:B------:R-:W-:-:S04]  /*5190*/  FMNMX.FTZ R6, R187, R6, !PT ;  /* 0x00000006bb067209 */ /* 0x000fc80007810000 */
[----:B------:R-:W-:Y:S02]  /*51a0*/  FMNMX.FTZ R6, R203, R6, !PT ;  /* 0x00000006cb067209 */ /* 0x000fe40007810000 */
[----:B-1----:R-:W-:Y:S02]  /*51b0*/  FMNMX.FTZ R5, R5, R7, !PT ;  /* 0x0000000705057209 */ /* 0x002fe40007810000 */
[----:B------:R-:W-:Y:S02]  /*51c0*/  FMNMX.FTZ R6, R196, R6, !PT ;  /* 0x00000006c4067209 */ /* 0x000fe40007810000 */
[----:B--2---:R-:W-:Y:S01]  /*51d0*/  FMNMX.FTZ R73, R73, R8, !PT ;  /* 0x0000000849497209 */ /* 0x004fe20007810000 */
[----:B------:R-:W-:Y:S01]  /*51e0*/  SHFL.BFLY PT, R9, R5, 0x1, 0x1f ;  /* 0x0c201f0005097f89 */ /* 0x000fe200000e0000 */
[----:B---3--:R-:W-:-:S03]  /*51f0*/  FMNMX.FTZ R71, R2, R71, !PT ;  /* 0x0000004702477209 */ /* 0x008fc60007810000 */
[----:B------:R-:W-:Y:S01]  /*5200*/  FMUL.FTZ R7, R73, c[0x0][0x2d0] ;  /* 0x0000b40049077a20 */ /* 0x000fe20000410000 */
[----:B------:R-:W-:Y:S02]  /*5210*/  FMNMX.FTZ R2, R195, R6, !PT ;  /* 0x00000006c3027209 */ /* 0x000fe40007810000 */
[----:B------:R-:W-:Y:S01]  /*5220*/  FSETP.NEU.FTZ.AND P1, PT, R73, -INF , PT ;  /* 0xff8000004900780b */ /* 0x000fe20003f3d000 */
[----:B------:R-:W-:Y:S01]  /*5230*/  FMUL.FTZ R6, R71, c[0x0][0x2d0] ;  /* 0x0000b40047067a20 */ /* 0x000fe20000410000 */
[----:B------:R-:W-:Y:S02]  /*5240*/  FMNMX.FTZ R2, R219, R2, !PT ;  /* 0x00000002db027209 */ /* 0x000fe40007810000 */
[----:B------:R-:W-:Y:S02]  /*5250*/  FSEL R7, R7, RZ, P1 ;  /* 0x000000ff07077208 */ /* 0x000fe40000800000 */
[----:B------:R-:W-:Y:S02]  /*5260*/  FMNMX.FTZ R8, R215, R2, !PT ;  /* 0x00000002d7087209 */ /* 0x000fe40007810000 */
[----:B------:R-:W-:Y:S01]  /*5270*/  FSETP.NEU.FTZ.AND P1, PT, R71, -INF , PT ;  /* 0xff8000004700780b */ /* 0x000fe20003f3d000 */
[----:B------:R-:W-:Y:S01]  /*5280*/  FFMA.FTZ R2, R10, c[0x0][0x2d0], -R7 ;  /* 0x0000b4000a027a23 */ /* 0x000fe20000010807 */
[----:B------:R-:W-:-:S02]  /*5290*/  FMNMX.FTZ R8, R213, R8, !PT ;  /* 0x00000008d5087209 */ /* 0x000fc40007810000 */
[----:B------:R-:W-:Y:S01]  /*52a0*/  FSEL R6, R6, RZ, P1 ;  /* 0x000000ff06067208 */ /* 0x000fe20000800000 */
[----:B------:R1:W-:Y:S02]  /*52b0*/  MUFU.EX2 R199, R2 ;  /* 0x0000000200c77308 */ /* 0x0003e40000000800 */
[----:B------:R-:W2:Y:S02]  /*52c0*/  SHFL.BFLY PT, R10, R8, 0x2, 0x1f ;  /* 0x0c401f00080a7f89 */ /* 0x000ea400000e0000 */
[----:B-1----:R-:W-:-:S04]  /*52d0*/  FFMA.FTZ R2, R11, c[0x0][0x2d0], -R6 ;  /* 0x0000b4000b027a23 */ /* 0x002fc80000010806 */
[----:B------:R1:W3:Y:S01]  /*52e0*/  MUFU.EX2 R18, R2 ;  /* 0x0000000200127308 */ /* 0x0002e20000000800 */
[----:B--2---:R-:W-:Y:S02]  /*52f0*/  FMNMX.FTZ R8, R8, R10, !PT ;  /* 0x0000000a08087209 */ /* 0x004fe40007810000 */
[----:B-1----:R-:W-:Y:S01]  /*5300*/  FMNMX.FTZ R2, R9, R5, !PT ;  /* 0x0000000509027209 */ /* 0x002fe20007810000 */
[--C-:B------:R-:W-:Y:S02]  /*5310*/  FFMA.FTZ R5, R12, c[0x0][0x2d0], -R6.reuse ;  /* 0x0000b4000c057a23 */ /* 0x100fe40000010806 */
[----:B------:R-:W-:Y:S01]  /*5320*/  FFMA.FTZ R9, R13, c[0x0][0x2d0], -R6 ;  /* 0x0000b4000d097a23 */ /* 0x000fe20000010806 */
[----:B------:R-:W-:Y:S01]  /*5330*/  FSETP.NEU.FTZ.AND P1, PT, R2, -INF , PT ;  /* 0xff8000000200780b */ /* 0x000fe20003f3d000 */
[----:B------:R1:W-:Y:S01]  /*5340*/  MUFU.EX2 R204, R5 ;  /* 0x0000000500cc7308 */ /* 0x0003e20000000800 */
[----:B---3--:R-:W-:-:S07]  /*5350*/  IMAD.MOV.U32 R4, RZ, RZ, R18 ;  /* 0x000000ffff047224 */ /* 0x008fce00078e0012 */
[----:B------:R2:W-:Y:S01]  /*5360*/  MUFU.EX2 R105, R9 ;  /* 0x0000000900697308 */ /* 0x0005e20000000800 */
[----:B-1----:R-:W-:-:S05]  /*5370*/  FMUL.FTZ R5, R2, c[0x0][0x2d0] ;  /* 0x0000b40002057a20 */ /* 0x002fca0000410000 */
[----:B------:R-:W-:Y:S01]  /*5380*/  FSEL R5, R5, RZ, P1 ;  /* 0x000000ff05057208 */ /* 0x000fe20000800000 */
[----:B--2---:R-:W-:-:S04]  /*5390*/  FFMA.FTZ R9, R14, c[0x0][0x2d0], -R6 ;  /* 0x0000b4000e097a23 */ /* 0x004fc80000010806 */
[--C-:B------:R-:W-:Y:S01]  /*53a0*/  FFMA.FTZ R0, R16, c[0x0][0x2d0], -R5.reuse ;  /* 0x0000b40010007a23 */ /* 0x100fe20000010805 */
[----:B------:R1:W2:Y:S08]  /*53b0*/  MUFU.EX2 R185, R9 ;  /* 0x0000000900b97308 */ /* 0x0002b00000000800 */
[----:B------:R3:W-:Y:S01]  /*53c0*/  MUFU.EX2 R250, R0 ;  /* 0x0000000000fa7308 */ /* 0x0007e20000000800 */
[----:B-1----:R-:W-:Y:S01]  /*53d0*/  FFMA.FTZ R9, R15, c[0x0][0x2d0], -R5 ;  /* 0x0000b4000f097a23 */ /* 0x002fe20000010805 */
[----:B--2---:R-:W-:-:S06]  /*53e0*/  F2FP.BF16.PACK_AB R10, R185, R105 ;  /* 0x00000069b90a723e */ /* 0x004fcc00000010ff */
[----:B------:R1:W2:Y:S01]  /*53f0*/  MUFU.EX2 R190, R9 ;  /* 0x0000000900be7308 */ /* 0x0002a20000000800 */
[--C-:B---3--:R-:W-:Y:S02]  /*5400*/  FFMA.FTZ R0, R17, c[0x0][0x2d0], -R5.reuse ;  /* 0x0000b40011007a23 */ /* 0x108fe40000010805 */
[----:B------:R-:W-:Y:S05]  /*5410*/  LDSM.16.MT88.4 R16, [R227+0x100] ;  /* 0x00010000e310783b */ /* 0x000fea0000004200 */
[----:B------:R3:W-:Y:S01]  /*5420*/  MUFU.EX2 R198, R0 ;  /* 0x0000000000c67308 */ /* 0x0007e20000000800 */
[----:B-1----:R-:W1:Y:S01]  /*5430*/  SHFL.BFLY PT, R9, R8, 0x1, 0x1f ;  /* 0x0c201f0008097f89 */ /* 0x002e6200000e0000 */
[----:B---3--:R-:W-:-:S06]  /*5440*/  FFMA.FTZ R0, R24, c[0x0][0x2d0], -R5 ;  /* 0x0000b40018007a23 */ /* 0x008fcc0000010805 */
[----:B------:R3:W4:Y:S01]  /*5450*/  MUFU.EX2 R202, R0 ;  /* 0x0000000000ca7308 */ /* 0x0007220000000800 */
[----:B-1----:R-:W-:Y:S02]  /*5460*/  FMNMX.FTZ R72, R8, R9, !PT ;  /* 0x0000000908487209 */ /* 0x002fe40007810000 */
[----:B------:R-:W-:Y:S01]  /*5470*/  F2FP.BF16.PACK_AB R8, R204, R4 ;  /* 0x00000004cc08723e */ /* 0x000fe200000010ff */
[----:B---3--:R-:W-:Y:S01]  /*5480*/  FFMA.FTZ R0, R25, c[0x0][0x2d0], -R7 ;  /* 0x0000b40019007a23 */ /* 0x008fe20000010807 */
[C---:B------:R-:W-:Y:S01]  /*5490*/  FSETP.NEU.FTZ.AND P1, PT, R72.reuse, -INF , PT ;  /* 0xff8000004800780b */ /* 0x040fe20003f3d000 */
[----:B------:R-:W-:Y:S01]  /*54a0*/  FMUL.FTZ R3, R72, c[0x0][0x2d0] ;  /* 0x0000b40048037a20 */ /* 0x000fe20000410000 */
[----:B--2---:R-:W-:Y:S01]  /*54b0*/  F2FP.BF16.PACK_AB R9, R250, R190 ;  /* 0x000000befa09723e */ /* 0x004fe200000010ff */
[----:B------:R1:W2:Y:S01]  /*54c0*/  MUFU.EX2 R245, R0 ;  /* 0x0000000000f57308 */ /* 0x0002a20000000800 */
[----:B----4-:R-:W-:-:S07]  /*54d0*/  F2FP.BF16.PACK_AB R11, R202, R198 ;  /* 0x000000c6ca0b723e */ /* 0x010fce00000010ff */
[----:B------:R-:W-:Y:S01]  /*54e0*/  HMMA.16816.F32.BF16 R56, R8, R28, RZ ;  /* 0x0000001c0838723c */ /* 0x000fe200000418ff */
[----:B-1----:R-:W-:Y:S01]  /*54f0*/  FFMA.FTZ R0, R26, c[0x0][0x2d0], -R7 ;  /* 0x0000b4001a007a23 */ /* 0x002fe20000010807 */
[----:B--2---:R-:W-:-:S06]  /*5500*/  F2FP.BF16.PACK_AB R12, R245, R199 ;  /* 0x000000c7f50c723e */ /* 0x004fcc00000010ff */
[C---:B------:R-:W-:Y:S01]  /*5510*/  HMMA.16816.F32.BF16 R80, R8.reuse, R20, RZ ;  /* 0x000000140850723c */ /* 0x040fe200000418ff */
[----:B------:R1:W-:Y:S07]  /*5520*/  MUFU.EX2 R249, R0 ;  /* 0x0000000000f97308 */ /* 0x0003ee0000000800 */
[C---:B------:R-:W-:Y:S08]  /*5530*/  HMMA.16816.F32.BF16 R76, R8.reuse, R22, RZ ;  /* 0x00000016084c723c */ /* 0x040ff000000418ff */
[----:B------:R-:W-:Y:S01]  /*5540*/  HMMA.16816.F32.BF16 R64, R8, R16, RZ ;  /* 0x000000100840723c */ /* 0x000fe200000418ff */
[----:B-1----:R-:W-:Y:S01]  /*5550*/  FSEL R0, R3, RZ, P1 ;  /* 0x000000ff03007208 */ /* 0x002fe20000800000 */
[----:B------:R-:W-:-:S02]  /*5560*/  FFMA.FTZ R3, R27, c[0x0][0x2d0], -R7 ;  /* 0x0000b4001b037a23 */ /* 0x000fc40000010807 */
[----:B------:R-:W-:Y:S02]  /*5570*/  LDSM.16.MT88.4 R24, [R224+0x900] ;  /* 0x00090000e018783b */ /* 0x000fe40000004200 */
[----:B------:R1:W2:Y:S02]  /*5580*/  MUFU.EX2 R201, R3 ;  /* 0x0000000300c97308 */ /* 0x0002a40000000800 */
[C---:B------:R-:W-:Y:S08]  /*5590*/  HMMA.16816.F32.BF16 R60, R8.reuse, R18, RZ ;  /* 0x00000012083c723c */ /* 0x040ff000000418ff */
[----:B------:R-:W-:Y:S01]  /*55a0*/  HMMA.16816.F32.BF16 R48, R8, R40, RZ ;  /* 0x000000280830723c */ /* 0x000fe200000418ff */
[----:B-1----:R-:W-:Y:S01]  /*55b0*/  FFMA.FTZ R3, R32, c[0x0][0x2d0], -R0 ;  /* 0x0000b40020037a23 */ /* 0x002fe20000010800 */
[----:B--2---:R-:W-:-:S06]  /*55c0*/  F2FP.BF16.PACK_AB R14, R201, R249 ;  /* 0x000000f9c90e723e */ /* 0x004fcc00000010ff */
[C---:B------:R-:W-:Y:S01]  /*55d0*/  HMMA.16816.F32.BF16 R52, R8.reuse, R30, RZ ;  /* 0x0000001e0834723c */ /* 0x040fe200000418ff */
[----:B------:R1:W-:Y:S07]  /*55e0*/  MUFU.EX2 R222, R3 ;  /* 0x0000000300de7308 */ /* 0x0003ee0000000800 */
[----:B------:R-:W-:Y:S01]  /*55f0*/  HMMA.16816.F32.BF16 R44, R8, R42, RZ ;  /* 0x0000002a082c723c */ /* 0x000fe200000418ff */
[----:B-1----:R-:W-:-:S04]  /*5600*/  FFMA.FTZ R3, R33, c[0x0][0x2d0], -R0 ;  /* 0x0000b40021037a23 */ /* 0x002fc80000010800 */
        /* <DEDUP_REMOVED lines=12> */
[----:B------:R-:W-:Y:S01]  /*56d0*/  LDSM.16.MT88.4 R20, [R225+0x900] ;  /* 0x00090000e114783b */ /* 0x000fe20000004200 */
[----:B-1----:R-:W-:-:S04]  /*56e0*/  FFMA.FTZ R3, R37, c[0x0][0x2d0], -R6 ;  /* 0x0000b40025037a23 */ /* 0x002fc80000010806 */
[----:B------:R1:W-:Y:S02]  /*56f0*/  MUFU.EX2 R186, R3 ;  /* 0x0000000300ba7308 */ /* 0x0003e40000000800 */
[C---:B------:R-:W-:Y:S08]  /*5700*/  HMMA.16816.F32.BF16 R88, R12.reuse, R16, RZ ;  /* 0x000000100c58723c */ /* 0x040ff000000418ff */
[----:B------:R-:W-:Y:S01]  /*5710*/  HMMA.16816.F32.BF16 R112, R12, R18, RZ ;  /* 0x000000120c70723c */ /* 0x000fe200000418ff */
[----:B-1----:R-:W-:-:S07]  /*5720*/  FFMA.FTZ R3, R38, c[0x0][0x2d0], -R6 ;  /* 0x0000b40026037a23 */ /* 0x002fce0000010806 */
[C---:B------:R-:W-:Y:S01]  /*5730*/  HMMA.16816.F32.BF16 R16, R12.reuse, R40, RZ ;  /* 0x000000280c10723c */ /* 0x040fe200000418ff */
[----:B------:R1:W2:Y:S07]  /*5740*/  MUFU.EX2 R84, R3 ;  /* 0x0000000300547308 */ /* 0x0002ae0000000800 */
[C---:B------:R-:W-:Y:S08]  /*5750*/  HMMA.16816.F32.BF16 R124, R12.reuse, R30, RZ ;  /* 0x0000001e0c7c723c */ /* 0x040ff000000418ff */
[----:B------:R-:W-:Y:S01]  /*5760*/  HMMA.16816.F32.BF16 R108, R12, R42, RZ ;  /* 0x0000002a0c6c723c */ /* 0x000fe200000418ff */
[----:B-1----:R-:W-:-:S02]  /*5770*/  FFMA.FTZ R3, R39, c[0x0][0x2d0], -R6 ;  /* 0x0000b40027037a23 */ /* 0x002fc40000010806 */
[----:B------:R-:W1:Y:S02]  /*5780*/  LDSM.16.MT88.4 R36, [R227+0x900] ;  /* 0x00090000e324783b */ /* 0x000e640000004200 */
[----:B------:R3:W4:Y:S02]  /*5790*/  MUFU.EX2 R200, R3 ;  /* 0x0000000300c87308 */ /* 0x0007240000000800 */
[----:B---3--:R-:W-:Y:S02]  /*57a0*/  FFMA.FTZ R3, R68, c[0x0][0x2d0], -R5 ;  /* 0x0000b40044037a23 */ /* 0x008fe40000010805 */
[----:B------:R-:W-:-:S04]  /*57b0*/  IMAD.MOV.U32 R68, RZ, RZ, R105 ;  /* 0x000000ffff447224 */ /* 0x000fc800078e0069 */
[----:B------:R3:W-:Y:S02]  /*57c0*/  MUFU.EX2 R106, R3 ;  /* 0x00000003006a7308 */ /* 0x0007e40000000800 */
[--C-:B---3--:R-:W-:Y:S01]  /*57d0*/  FFMA.FTZ R3, R69, c[0x0][0x2d0], -R5.reuse ;  /* 0x0000b40045037a23 */ /* 0x108fe20000010805 */
[----:B--2---:R-:W-:Y:S02]  /*57e0*/  MOV R69, R84 ;  /* 0x0000005400457202 */ /* 0x004fe40000000f00 */
[----:B------:R-:W-:Y:S03]  /*57f0*/  HMMA.16816.F32.BF16 R84, R12, R28, RZ ;  /* 0x0000001c0c54723c */ /* 0x000fe600000418ff */
[----:B------:R2:W-:Y:S01]  /*5800*/  MUFU.EX2 R252, R3 ;  /* 0x0000000300fc7308 */ /* 0x0005e20000000800 */
[----:B----4-:R-:W-:Y:S01]  /*5810*/  F2FP.BF16.PACK_AB R10, R200, R69 ;  /* 0x00000045c80a723e */ /* 0x010fe200000010ff */
[----:B------:R-:W-:Y:S01]  /*5820*/  LDSM.16.MT88.4 R12, [R227+0x1100] ;  /* 0x00110000e30c783b */ /* 0x000fe20000004200 */
[----:B--2---:R-:W-:-:S02]  /*5830*/  FFMA.FTZ R3, R70, c[0x0][0x2d0], -R5 ;  /* 0x0000b40046037a23 */ /* 0x004fc40000010805 */
[----:B------:R-:W-:-:S03]  /*5840*/  IMAD.MOV.U32 R70, RZ, RZ, R104 ;  /* 0x000000ffff467224 */ /* 0x000fc600078e0068 */
[----:B------:R2:W-:Y:S02]  /*5850*/  MUFU.EX2 R194, R3 ;  /* 0x0000000300c27308 */ /* 0x0005e40000000800 */
[----:B--2---:R-:W-:Y:S02]  /*5860*/  FFMA.FTZ R3, R74, c[0x0][0x2d0], -R5 ;  /* 0x0000b4004a037a23 */ /* 0x004fe40000010805 */
[----:B------:R-:W-:-:S04]  /*5870*/  IMAD.MOV.U32 R74, RZ, RZ, R107 ;  /* 0x000000ffff4a7224 */ /* 0x000fc800078e006b */
[----:B------:R2:W3:Y:S01]  /*5880*/  MUFU.EX2 R28, R3 ;  /* 0x00000003001c7308 */ /* 0x0004e20000000800 */
[----:B------:R-:W-:Y:S01]  /*5890*/  F2FP.BF16.PACK_AB R8, R186, R74 ;  /* 0x0000004aba08723e */ /* 0x000fe200000010ff */
[----:B--2---:R-:W-:Y:S01]  /*58a0*/  FFMA.FTZ R3, R75, c[0x0][0x2d0], -R7 ;  /* 0x0000b4004b037a23 */ /* 0x004fe20000010807 */
[----:B---3--:R-:W-:Y:S01]  /*58b0*/  F2FP.BF16.PACK_AB R11, R28, R194 ;  /* 0x000000c21c0b723e */ /* 0x008fe200000010ff */
[----:B------:R-:W-:-:S04]  /*58c0*/  IMAD.MOV.U32 R75, RZ, RZ, R106 ;  /* 0x000000ffff4b7224 */ /* 0x000fc800078e006a */
[----:B------:R2:W-:Y:S01]  /*58d0*/  MUFU.EX2 R218, R3 ;  /* 0x0000000300da7308 */ /* 0x0005e20000000800 */
[----:B------:R-:W-:-:S07]  /*58e0*/  F2FP.BF16.PACK_AB R9, R252, R75 ;  /* 0x0000004bfc09723e */ /* 0x000fce00000010ff */
[----:B-1----:R-:W-:Y:S01]  /*58f0*/  HMMA.16816.F32.BF16 R104, R8, R36, R64 ;  /* 0x000000240868723c */ /* 0x002fe20000041840 */
[----:B--2---:R-:W-:-:S07]  /*5900*/  FFMA.FTZ R3, R96, c[0x0][0x2d0], -R7 ;  /* 0x0000b40060037a23 */ /* 0x004fce0000010807 */
[C---:B------:R-:W-:Y:S01]  /*5910*/  HMMA.16816.F32.BF16 R120, R8.reuse, R24, R80 ;  /* 0x000000180878723c */ /* 0x040fe20000041850 */
[----:B------:R1:W2:Y:S07]  /*5920*/  MUFU.EX2 R217, R3 ;  /* 0x0000000300d97308 */ /* 0x0002ae0000000800 */
[C---:B------:R-:W-:Y:S08]  /*5930*/  HMMA.16816.F32.BF16 R64, R8.reuse, R38, R60 ;  /* 0x000000260840723c */ /* 0x040ff0000004183c */
[----:B------:R-:W-:Y:S01]  /*5940*/  HMMA.16816.F32.BF16 R80, R8, R32, R48 ;  /* 0x000000200850723c */ /* 0x000fe20000041830 */
[----:B-1----:R-:W-:-:S04]  /*5950*/  FFMA.FTZ R3, R97, c[0x0][0x2d0], -R7 ;  /* 0x0000b40061037a23 */ /* 0x002fc80000010807 */
[----:B------:R1:W-:Y:S03]  /*5960*/  MUFU.EX2 R214, R3 ;  /* 0x0000000300d67308 */ /* 0x0003e60000000800 */
[C---:B------:R-:W-:Y:S08]  /*5970*/  HMMA.16816.F32.BF16 R76, R8.reuse, R26, R76 ;  /* 0x0000001a084c723c */ /* 0x040ff0000004184c */
[----:B------:R-:W-:Y:S01]  /*5980*/  HMMA.16816.F32.BF16 R60, R8, R22, R52 ;  /* 0x00000016083c723c */ /* 0x000fe20000041834 */
[----:B-1----:R-:W-:-:S07]  /*5990*/  FFMA.FTZ R3, R98, c[0x0][0x2d0], -R7 ;  /* 0x0000b40062037a23 */ /* 0x002fce0000010807 */
[----:B------:R-:W-:Y:S01]  /*59a0*/  HMMA.16816.F32.BF16 R44, R8, R34, R44 ;  /* 0x00000022082c723c */ /* 0x000fe2000004182c */
[----:B------:R1:W3:Y:S02]  /*59b0*/  MUFU.EX2 R216, R3 ;  /* 0x0000000300d87308 */ /* 0x0002e40000000800 */
[----:B-1----:R-:W-:-:S05]  /*59c0*/  FFMA.FTZ R3, R99, c[0x0][0x2d0], -R0 ;  /* 0x0000b40063037a23 */ /* 0x002fca0000010800 */
[----:B------:R-:W-:Y:S01]  /*59d0*/  HMMA.16816.F32.BF16 R96, R8, R20, R56 ;  /* 0x000000140860723c */ /* 0x000fe20000041838 */
[----:B------:R1:W-:Y:S06]  /*59e0*/  MUFU.EX2 R206, R3 ;  /* 0x0000000300ce7308 */ /* 0x0003ec0000000800 */
[----:B--2---:R-:W-:Y:S02]  /*59f0*/  F2FP.BF16.PACK_AB R8, R217, R218 ;  /* 0x000000dad908723e */ /* 0x004fe400000010ff */
[----:B---3--:R-:W-:Y:S01]  /*5a00*/  F2FP.BF16.PACK_AB R10, R216, R214 ;  /* 0x000000d6d80a723e */ /* 0x008fe200000010ff */
[----:B-1----:R-:W-:-:S02]  /*5a10*/  FFMA.FTZ R3, R116, c[0x0][0x2d0], -R0 ;  /* 0x0000b40074037a23 */ /* 0x002fc40000010800 */
[----:B------:R-:W-:Y:S02]  /*5a20*/  IMAD.MOV.U32 R116, RZ, RZ, R202 ;  /* 0x000000ffff747224 */ /* 0x000fe400078e00ca */
[----:B------:R1:W2:Y:S02]  /*5a30*/  MUFU.EX2 R208, R3 ;  /* 0x0000000300d07308 */ /* 0x0002a40000000800 */
[----:B-1----:R-:W-:Y:S01]  /*5a40*/  FFMA.FTZ R3, R117, c[0x0][0x2d0], -R0 ;  /* 0x0000b40075037a23 */ /* 0x002fe20000010800 */
[----:B--2---:R-:W-:Y:S01]  /*5a50*/  F2FP.BF16.PACK_AB R9, R208, R206 ;  /* 0x000000ced009723e */ /* 0x004fe200000010ff */
[----:B------:R-:W-:-:S04]  /*5a60*/  IMAD.MOV.U32 R117, RZ, RZ, R203 ;  /* 0x000000ffff757224 */ /* 0x000fc800078e00cb */
        /* <DEDUP_REMOVED lines=8> */
[C---:B------:R-:W-:Y:S07]  /*5af0*/  HMMA.16816.F32.BF16 R52, R8.reuse, R36, R88 ;  /* 0x000000240834723c */ /* 0x040fee0000041858 */
[----:B------:R-:W-:Y:S01]  /*5b00*/  IMAD.MOV.U32 R91, RZ, RZ, R28 ;  /* 0x000000ffff5b7224 */ /* 0x000fe200078e001c */
[----:B------:R-:W-:Y:S01]  /*5b10*/  HMMA.16816.F32.BF16 R36, R8, R38, R112 ;  /* 0x000000260824723c */ /* 0x000fe20000041870 */
[----:B------:R-:W2:Y:S01]  /*5b20*/  LDSM.16.MT88.4 R28, [R226+0x1100] ;  /* 0x00110000e21c783b */ /* 0x000ea20000004200 */
[----:B-1----:R-:W-:-:S02]  /*5b30*/  FFMA.FTZ R3, R129, c[0x0][0x2d0], -R6 ;  /* 0x0000b40081037a23 */ /* 0x002fc40000010806 */
[----:B------:R-:W-:-:S03]  /*5b40*/  IMAD.MOV.U32 R129, RZ, RZ, R4 ;  /* 0x000000ffff817224 */ /* 0x000fc600078e0004 */
[----:B------:R-:W-:Y:S01]  /*5b50*/  MOV R114, R195 ;  /* 0x000000c300727202 */ /* 0x000fe20000000f00 */
[----:B------:R1:W-:Y:S01]  /*5b60*/  MUFU.EX2 R204, R3 ;  /* 0x0000000300cc7308 */ /* 0x0003e20000000800 */
[----:B------:R-:W-:Y:S01]  /*5b70*/  IMAD.MOV.U32 R4, RZ, RZ, R205 ;  /* 0x000000ffff047224 */ /* 0x000fe200078e00cd */
[C---:B------:R-:W-:Y:S01]  /*5b80*/  HMMA.16816.F32.BF16 R48, R8.reuse, R24, R92 ;  /* 0x000000180830723c */ /* 0x040fe2000004185c */
[----:B------:R-:W-:Y:S02]  /*5b90*/  IMAD.MOV.U32 R113, RZ, RZ, R197 ;  /* 0x000000ffff717224 */ /* 0x000fe400078e00c5 */
[----:B------:R-:W-:Y:S02]  /*5ba0*/  IMAD.MOV.U32 R115, RZ, RZ, R192 ;  /* 0x000000ffff737224 */ /* 0x000fe400078e00c0 */
[----:B------:R-:W-:Y:S02]  /*5bb0*/  FFMA.FTZ R4, R4, c[0x0][0x2d0], -R7 ;  /* 0x0000b40004047a23 */ /* 0x000fe40000010807 */
[----:B------:R-:W-:Y:S01]  /*5bc0*/  IMAD.MOV.U32 R112, RZ, RZ, R115 ;  /* 0x000000ffff707224 */ /* 0x000fe200078e0073 */
[----:B------:R-:W-:Y:S01]  /*5bd0*/  HMMA.16816.F32.BF16 R92, R8, R32, R16 ;  /* 0x00000020085c723c */ /* 0x000fe20000041810 */
[----:B------:R-:W3:Y:S01]  /*5be0*/  LDSM.16.MT88.4 R16, [R224+0x1100] ;  /* 0x00110000e010783b */ /* 0x000ee20000004200 */
[----:B-1----:R-:W-:-:S02]  /*5bf0*/  FFMA.FTZ R3, R130, c[0x0][0x2d0], -R6 ;  /* 0x0000b40082037a23 */ /* 0x002fc40000010806 */
[----:B------:R-:W-:-:S04]  /*5c00*/  IMAD.MOV.U32 R130, RZ, RZ, R201 ;  /* 0x000000ffff827224 */ /* 0x000fc800078e00c9 */
[----:B------:R-:W-:Y:S01]  /*5c10*/  HMMA.16816.F32.BF16 R84, R8, R20, R84 ;  /* 0x000000140854723c */ /* 0x000fe20000041854 */
[----:B------:R1:W4:Y:S01]  /*5c20*/  MUFU.EX2 R205, R3 ;  /* 0x0000000300cd7308 */ /* 0x0003220000000800 */
[----:B------:R-:W-:Y:S02]  /*5c30*/  IMAD.MOV.U32 R32, RZ, RZ, R194 ;  /* 0x000000ffff207224 */ /* 0x000fe400078e00c2 */
[----:B------:R-:W-:-:S03]  /*5c40*/  IMAD.MOV.U32 R33, RZ, RZ, R189 ;  /* 0x000000ffff217224 */ /* 0x000fc600078e00bd */
[----:B------:R-:W-:Y:S01]  /*5c50*/  IMAD.MOV.U32 R21, RZ, RZ, R68 ;  /* 0x000000ffff157224 */ /* 0x000fe200078e0044 */
[----:B------:R-:W-:Y:S01]  /*5c60*/  HMMA.16816.F32.BF16 R40, R8, R26, R100 ;  /* 0x0000001a0828723c */ /* 0x000fe20000041864 */
[----:B------:R-:W-:Y:S01]  /*5c70*/  IMAD.MOV.U32 R68, RZ, RZ, R193 ;  /* 0x000000ffff447224 */ /* 0x000fe200078e00c1 */
[----:B------:R-:W5:Y:S01]  /*5c80*/  LDSM.16.MT88.4 R24, [R225+0x1100] ;  /* 0x00110000e118783b */ /* 0x000f620000004200 */
[----:B------:R-:W-:-:S05]  /*5c90*/  MOV R20, R188 ;  /* 0x000000bc00147202 */ /* 0x000fca0000000f00 */
[C---:B------:R-:W-:Y:S01]  /*5ca0*/  HMMA.16816.F32.BF16 R56, R8.reuse, R22, R124 ;  /* 0x000000160838723c */ /* 0x040fe2000004187c */
[----:B-1----:R-:W-:Y:S02]  /*5cb0*/  FFMA.FTZ R3, R131, c[0x0][0x2d0], -R6 ;  /* 0x0000b40083037a23 */ /* 0x002fe40000010806 */
[----:B------:R-:W-:Y:S02]  /*5cc0*/  IMAD.MOV.U32 R131, RZ, RZ, R200 ;  /* 0x000000ffff837224 */ /* 0x000fe400078e00c8 */
[----:B------:R1:W-:Y:S02]  /*5cd0*/  MUFU.EX2 R203, R3 ;  /* 0x0000000300cb7308 */ /* 0x0003e40000000800 */
[----:B------:R-:W-:Y:S01]  /*5ce0*/  IMAD.MOV.U32 R126, RZ, RZ, R130 ;  /* 0x000000ffff7e7224 */ /* 0x000fe200078e0082 */
[----:B------:R-:W-:Y:S01]  /*5cf0*/  MOV R127, R91 ;  /* 0x0000005b007f7202 */ /* 0x000fe20000000f00 */
[----:B------:R-:W-:Y:S01]  /*5d00*/  IMAD.MOV.U32 R130, RZ, RZ, R128 ;  /* 0x000000ffff827224 */ /* 0x000fe200078e0080 */
[----:B------:R-:W-:Y:S01]  /*5d10*/  HMMA.16816.F32.BF16 R88, R8, R34, R108 ;  /* 0x000000220858723c */ /* 0x000fe2000004186c */
[----:B------:R-:W-:-:S02]  /*5d20*/  IMAD.MOV.U32 R128, RZ, RZ, R190 ;  /* 0x000000ffff807224 */ /* 0x000fc400078e00be */
[----:B------:R-:W-:Y:S02]  /*5d30*/  IMAD.MOV.U32 R125, RZ, RZ, R114 ;  /* 0x000000ffff7d7224 */ /* 0x000fe400078e0072 */
[----:B------:R-:W-:Y:S02]  /*5d40*/  IMAD.MOV.U32 R114, RZ, RZ, R33 ;  /* 0x000000ffff727224 */ /* 0x000fe400078e0021 */
[----:B----4-:R-:W-:Y:S01]  /*5d50*/  F2FP.BF16.PACK_AB R8, R205, R204 ;  /* 0x000000cccd08723e */ /* 0x010fe200000010ff */
[----:B------:R-:W-:Y:S02]  /*5d60*/  IMAD.MOV.U32 R33, RZ, RZ, R21 ;  /* 0x000000ffff217224 */ /* 0x000fe400078e0015 */
[----:B------:R-:W-:Y:S02]  /*5d70*/  IMAD.MOV.U32 R124, RZ, RZ, R114 ;  /* 0x000000ffff7c7224 */ /* 0x000fe400078e0072 */
[----:B-1----:R-:W-:Y:S02]  /*5d80*/  FFMA.FTZ R3, R132, c[0x0][0x2d0], -R6 ;  /* 0x0000b40084037a23 */ /* 0x002fe40000010806 */
[----:B------:R-:W-:-:S02]  /*5d90*/  IMAD.MOV.U32 R132, RZ, RZ, R69 ;  /* 0x000000ffff847224 */ /* 0x000fc400078e0045 */
[----:B------:R1:W4:Y:S01]  /*5da0*/  MUFU.EX2 R202, R3 ;  /* 0x0000000300ca7308 */ /* 0x0003220000000800 */
[----:B------:R-:W-:Y:S02]  /*5db0*/  IMAD.MOV.U32 R69, RZ, RZ, R187 ;  /* 0x000000ffff457224 */ /* 0x000fe400078e00bb */
[----:B------:R-:W-:Y:S02]  /*5dc0*/  IMAD.MOV.U32 R114, RZ, RZ, R33 ;  /* 0x000000ffff727224 */ /* 0x000fe400078e0021 */
[----:B-1----:R-:W-:Y:S01]  /*5dd0*/  FFMA.FTZ R3, R133, c[0x0][0x2d0], -R5 ;  /* 0x0000b40085037a23 */ /* 0x002fe20000010805 */
[----:B----4-:R-:W-:Y:S01]  /*5de0*/  F2FP.BF16.PACK_AB R10, R202, R203 ;  /* 0x000000cbca0a723e */ /* 0x010fe200000010ff */
[----:B------:R-:W-:Y:S02]  /*5df0*/  IMAD.MOV.U32 R133, RZ, RZ, R191 ;  /* 0x000000ffff857224 */ /* 0x000fe400078e00bf */
[----:B------:R1:W-:Y:S02]  /*5e00*/  MUFU.EX2 R201, R3 ;  /* 0x0000000300c97308 */ /* 0x0003e40000000800 */
[----:B------:R-:W-:-:S02]  /*5e10*/  IMAD.MOV.U32 R115, RZ, RZ, R133 ;  /* 0x000000ffff737224 */ /* 0x000fc400078e0085 */
[----:B------:R-:W-:Y:S02]  /*5e20*/  IMAD.MOV.U32 R133, RZ, RZ, R132 ;  /* 0x000000ffff857224 */ /* 0x000fe400078e0084 */
[----:B-1----:R-:W-:Y:S02]  /*5e30*/  FFMA.FTZ R3, R134, c[0x0][0x2d0], -R5 ;  /* 0x0000b40086037a23 */ /* 0x002fe40000010805 */
[----:B------:R-:W-:Y:S02]  /*5e40*/  IMAD.MOV.U32 R134, RZ, RZ, R199 ;  /* 0x000000ffff867224 */ /* 0x000fe400078e00c7 */
[----:B------:R1:W4:Y:S02]  /*5e50*/  MUFU.EX2 R200, R3 ;  /* 0x0000000300c87308 */ /* 0x0003240000000800 */
[----:B-1----:R-:W-:Y:S01]  /*5e60*/  FFMA.FTZ R3, R135, c[0x0][0x2d0], -R5 ;  /* 0x0000b40087037a23 */ /* 0x002fe20000010805 */
[----:B----4-:R-:W-:Y:S01]  /*5e70*/  F2FP.BF16.PACK_AB R9, R200, R201 ;  /* 0x000000c9c809723e */ /* 0x010fe200000010ff */
[----:B------:R-:W-:-:S04]  /*5e80*/  IMAD.MOV.U32 R135, RZ, RZ, R198 ;  /* 0x000000ffff877224 */ /* 0x000fc800078e00c6 */
[----:B------:R1:W-:Y:S02]  /*5e90*/  MUFU.EX2 R199, R3 ;  /* 0x0000000300c77308 */ /* 0x0003e40000000800 */
[----:B-1----:R-:W-:Y:S02]  /*5ea0*/  FFMA.FTZ R3, R136, c[0x0][0x2d0], -R5 ;  /* 0x0000b40088037a23 */ /* 0x002fe40000010805 */
[----:B------:R-:W-:-:S04]  /*5eb0*/  IMAD.MOV.U32 R136, RZ, RZ, R131 ;  /* 0x000000ffff887224 */ /* 0x000fc800078e0083 */
[----:B------:R-:W1:Y:S01]  /*5ec0*/  MUFU.EX2 R198, R3 ;  /* 0x0000000300c67308 */ /* 0x000e620000000800 */
[----:B------:R-:W-:Y:S02]  /*5ed0*/  IMAD.MOV.U32 R131, RZ, RZ, R70 ;  /* 0x000000ffff837224 */ /* 0x000fe400078e0046 */
[----:B------:R-:W-:Y:S02]  /*5ee0*/  IMAD.MOV.U32 R70, RZ, RZ, R196 ;  /* 0x000000ffff467224 */ /* 0x000fe400078e00c4 */
[----:B------:R-:W-:Y:S02]  /*5ef0*/  IMAD.MOV.U32 R132, RZ, RZ, R131 ;  /* 0x000000ffff847224 */ /* 0x000fe400078e0083 */
[----:B------:R-:W-:Y:S02]  /*5f00*/  IMAD.MOV.U32 R131, RZ, RZ, R130 ;  /* 0x000000ffff837224 */ /* 0x000fe400078e0082 */
[----:B------:R-:W-:Y:S02]  /*5f10*/  IMAD.MOV.U32 R130, RZ, RZ, R129 ;  /* 0x000000ffff827224 */ /* 0x000fe400078e0081 */
[----:B------:R-:W-:-:S02]  /*5f20*/  IMAD.MOV.U32 R129, RZ, RZ, R118 ;  /* 0x000000ffff817224 */ /* 0x000fc400078e0076 */
[----:B------:R-:W-:Y:S01]  /*5f30*/  IMAD.MOV.U32 R118, RZ, RZ, R117 ;  /* 0x000000ffff767224 */ /* 0x000fe200078e0075 */
[----:B------:R-:W-:Y:S01]  /*5f40*/  MOV R117, R186 ;  /* 0x000000ba00757202 */ /* 0x000fe20000000f00 */
[----:B------:R-:W-:Y:S01]  /*5f50*/  IMAD.MOV.U32 R33, RZ, RZ, R132 ;  /* 0x000000ffff217224 */ /* 0x000fe200078e0084 */
[----:B-1----:R-:W-:Y:S01]  /*5f60*/  F2FP.BF16.PACK_AB R11, R198, R199 ;  /* 0x000000c7c60b723e */ /* 0x002fe200000010ff */
[----:B------:R-:W-:Y:S02]  /*5f70*/  FFMA.FTZ R3, R137, c[0x0][0x2d0], -R7 ;  /* 0x0000b40089037a23 */ /* 0x000fe40000010807 */
[----:B------:R-:W-:Y:S01]  /*5f80*/  IMAD.MOV.U32 R132, RZ, RZ, R130 ;  /* 0x000000ffff847224 */ /* 0x000fe200078e0082 */
[----:B------:R-:W-:Y:S01]  /*5f90*/  MOV R130, R118 ;  /* 0x0000007600827202 */ /* 0x000fe20000000f00 */
[----:B------:R1:W4:Y:S01]  /*5fa0*/  MUFU.EX2 R197, R3 ;  /* 0x0000000300c57308 */ /* 0x0003220000000800 */
[----:B------:R-:W-:Y:S01]  /*5fb0*/  IMAD.MOV.U32 R137, RZ, RZ, R112 ;  /* 0x000000ffff897224 */ /* 0x000fe200078e0070 */
[----:B--2---:R-:W-:Y:S01]  /*5fc0*/  HMMA.16816.F32.BF16 R100, R8, R28, R80 ;  /* 0x0000001c0864723c */ /* 0x004fe20000041850 */
[----:B------:R-:W-:-:S05]  /*5fd0*/  MOV R112, R115 ;  /* 0x0000007300707202 */ /* 0x000fca0000000f00 */
[----:B------:R-:W-:Y:S02]  /*5fe0*/  IMAD.MOV.U32 R110, RZ, RZ, R112 ;  /* 0x000000ffff6e7224 */ /* 0x000fe400078e0070 */
[----:B---3--:R-:W-:Y:S01]  /*5ff0*/  HMMA.16816.F32.BF16 R80, R8, R18, R76 ;  /* 0x000000120850723c */ /* 0x008fe2000004184c */
[----:B-1----:R-:W-:-:S07]  /*6000*/  FFMA.FTZ R3, R138, c[0x0][0x2d0], -R7 ;  /* 0x0000b4008a037a23 */ /* 0x002fce0000010807 */
[C---:B------:R-:W-:Y:S01]  /*6010*/  HMMA.16816.F32.BF16 R76, R8.reuse, R14, R64 ;  /* 0x0000000e084c723c */ /* 0x040fe20000041840 */
[----:B------:R-:W-:Y:S01]  /*6020*/  IMAD.MOV.U32 R138, RZ, RZ, R128 ;  /* 0x000000ffff8a7224 */ /* 0x000fe200078e0080 */
[----:B------:R1:W-:Y:S06]  /*6030*/  MUFU.EX2 R196, R3 ;  /* 0x0000000300c47308 */ /* 0x0003ec0000000800 */
[C---:B-----5:R-:W-:Y:S08]  /*6040*/  HMMA.16816.F32.BF16 R64, R8.reuse, R26, R60 ;  /* 0x0000001a0840723c */ /* 0x060ff0000004183c */
[----:B------:R-:W-:Y:S01]  /*6050*/  HMMA.16816.F32.BF16 R120, R8, R16, R120 ;  /* 0x000000100878723c */ /* 0x000fe20000041878 */
[----:B-1----:R-:W-:-:S04]  /*6060*/  FFMA.FTZ R3, R139, c[0x0][0x2d0], -R7 ;  /* 0x0000b4008b037a23 */ /* 0x002fc80000010807 */
[----:B------:R1:W2:Y:S03]  /*6070*/  MUFU.EX2 R195, R3 ;  /* 0x0000000300c37308 */ /* 0x0002a60000000800 */
[C---:B------:R-:W-:Y:S08]  /*6080*/  HMMA.16816.F32.BF16 R104, R8.reuse, R12, R104 ;  /* 0x0000000c0868723c */ /* 0x040ff00000041868 */
[----:B------:R-:W-:Y:S01]  /*6090*/  HMMA.16816.F32.BF16 R96, R8, R24, R96 ;  /* 0x000000180860723c */ /* 0x000fe20000041860 */
[----:B-1----:R-:W-:-:S07]  /*60a0*/  FFMA.FTZ R3, R140, c[0x0][0x2d0], -R7 ;  /* 0x0000b4008c037a23 */ /* 0x002fce0000010807 */
[----:B------:R-:W-:Y:S01]  /*60b0*/  HMMA.16816.F32.BF16 R60, R8, R30, R44 ;  /* 0x0000001e083c723c */ /* 0x000fe2000004182c */
[----:B------:R1:W-:Y:S06]  /*60c0*/  MUFU.EX2 R194, R3 ;  /* 0x0000000300c27308 */ /* 0x0003ec0000000800 */
[----:B----4-:R-:W-:Y:S02]  /*60d0*/  F2FP.BF16.PACK_AB R8, R197, R209 ;  /* 0x000000d1c508723e */ /* 0x010fe400000010ff */
[----:B--2---:R-:W-:Y:S01]  /*60e0*/  F2FP.BF16.PACK_AB R10, R195, R196 ;  /* 0x000000c4c30a723e */ /* 0x004fe200000010ff */
[----:B-1----:R-:W-:-:S04]  /*60f0*/  FFMA.FTZ R3, R141, c[0x0][0x2d0], -R0 ;  /* 0x0000b4008d037a23 */ /* 0x002fc80000010800 */
[----:B------:R1:W-:Y:S02]  /*6100*/  MUFU.EX2 R193, R3 ;  /* 0x0000000300c17308 */ /* 0x0003e40000000800 */
[----:B-1----:R-:W-:-:S06]  /*6110*/  FFMA.FTZ R3, R142, c[0x0][0x2d0], -R0 ;  /* 0x0000b4008e037a23 */ /* 0x002fcc0000010800 */
[----:B------:R1:W2:Y:S02]  /*6120*/  MUFU.EX2 R192, R3 ;  /* 0x0000000300c07308 */ /* 0x0002a40000000800 */
[----:B-1----:R-:W-:Y:S01]  /*6130*/  FFMA.FTZ R3, R143, c[0x0][0x2d0], -R0 ;  /* 0x0000b4008f037a23 */ /* 0x002fe20000010800 */
[----:B--2---:R-:W-:-:S05]  /*6140*/  F2FP.BF16.PACK_AB R9, R192, R193 ;  /* 0x000000c1c009723e */ /* 0x004fca00000010ff */
[----:B------:R1:W-:Y:S02]  /*6150*/  MUFU.EX2 R191, R3 ;  /* 0x0000000300bf7308 */ /* 0x0003e40000000800 */
[----:B-1----:R-:W-:-:S06]  /*6160*/  FFMA.FTZ R3, R144, c[0x0][0x2d0], -R0 ;  /* 0x0000b40090037a23 */ /* 0x002fcc0000010800 */
[----:B------:R1:W2:Y:S02]  /*6170*/  MUFU.EX2 R189, R3 ;  /* 0x0000000300bd7308 */ /* 0x0002a40000000800 */
[----:B-1----:R-:W-:Y:S01]  /*6180*/  FFMA.FTZ R3, R145, c[0x0][0x2d0], -R7 ;  /* 0x0000b40091037a23 */ /* 0x002fe20000010807 */
[----:B--2---:R-:W-:-:S05]  /*6190*/  F2FP.BF16.PACK_AB R11, R189, R191 ;  /* 0x000000bfbd0b723e */ /* 0x004fca00000010ff */
[----:B------:R1:W-:Y:S02]  /*61a0*/  MUFU.EX2 R190, R3 ;  /* 0x0000000300be7308 */ /* 0x0003e40000000800 */
[C---:B------:R-:W-:Y:S08]  /*61b0*/  HMMA.16816.F32.BF16 R36, R8.reuse, R14, R36 ;  /* 0x0000000e0824723c */ /* 0x040ff00000041824 */
[----:B------:R-:W-:Y:S01]  /*61c0*/  HMMA.16816.F32.BF16 R44, R8, R18, R40 ;  /* 0x00000012082c723c */ /* 0x000fe20000041828 */
[----:B-1----:R-:W-:-:S04]  /*61d0*/  FFMA.FTZ R3, R146, c[0x0][0x2d0], -R7 ;  /* 0x0000b40092037a23 */ /* 0x002fc80000010807 */
[----:B------:R1:W-:Y:S03]  /*61e0*/  MUFU.EX2 R188, R3 ;  /* 0x0000000300bc7308 */ /* 0x0003e60000000800 */
[C---:B------:R-:W-:Y:S01]  /*61f0*/  HMMA.16816.F32.BF16 R48, R8.reuse, R16, R48 ;  /* 0x000000100830723c */ /* 0x040fe20000041830 */
[----:B------:R-:W-:Y:S07]  /*6200*/  LDSM.16.MT88.4 R16, [R224+0x1900] ;  /* 0x00190000e010783b */ /* 0x000fee0000004200 */
[----:B------:R-:W-:Y:S01]  /*6210*/  HMMA.16816.F32.BF16 R40, R8, R24, R84 ;  /* 0x000000180828723c */ /* 0x000fe20000041854 */
[----:B-1----:R-:W-:-:S07]  /*6220*/  FFMA.FTZ R3, R147, c[0x0][0x2d0], -R6 ;  /* 0x0000b40093037a23 */ /* 0x002fce0000010806 */
[C---:B------:R-:W-:Y:S01]  /*6230*/  HMMA.16816.F32.BF16 R56, R8.reuse, R26, R56 ;  /* 0x0000001a0838723c */ /* 0x040fe20000041838 */
[----:B------:R-:W-:Y:S01]  /*6240*/  IMAD.MOV.U32 R87, RZ, RZ, R33 ;  /* 0x000000ffff577224 */ /* 0x000fe200078e0021 */
[----:B------:R-:W-:Y:S01]  /*6250*/  LDSM.16.MT88.4 R24, [R225+0x1900] ;  /* 0x00190000e118783b */ /* 0x000fe20000004200 */
[----:B------:R1:W-:Y:S05]  /*6260*/  MUFU.EX2 R187, R3 ;  /* 0x0000000300bb7308 */ /* 0x0003ea0000000800 */
[C---:B------:R-:W-:Y:S08]  /*6270*/  HMMA.16816.F32.BF16 R92, R8.reuse, R28, R92 ;  /* 0x0000001c085c723c */ /* 0x040ff0000004185c */
[----:B------:R-:W-:Y:S01]  /*6280*/  HMMA.16816.F32.BF16 R88, R8, R30, R88 ;  /* 0x0000001e0858723c */ /* 0x000fe20000041858 */
[----:B------:R-:W-:Y:S01]  /*6290*/  LDSM.16.MT88.4 R28, [R226+0x2100] ;  /* 0x00210000e21c783b */ /* 0x000fe20000004200 */
[----:B-1----:R-:W-:-:S02]  /*62a0*/  FFMA.FTZ R3, R148, c[0x0][0x2d0], -R6 ;  /* 0x0000b40094037a23 */ /* 0x002fc40000010806 */
[----:B------:R-:W-:Y:S02]  /*62b0*/  IMAD.MOV.U32 R148, RZ, RZ, R113 ;  /* 0x000000ffff947224 */ /* 0x000fe400078e0071 */
[----:B------:R-:W1:Y:S01]  /*62c0*/  MUFU.EX2 R186, R3 ;  /* 0x0000000300ba7308 */ /* 0x000e620000000800 */
[----:B------:R-:W-:Y:S01]  /*62d0*/  IMAD.MOV.U32 R113, RZ, RZ, R32 ;  /* 0x000000ffff717224 */ /* 0x000fe200078e0020 */
[----:B------:R-:W-:Y:S02]  /*62e0*/  MOV R32, R20 ;  /* 0x0000001400207202 */ /* 0x000fe40000000f00 */
[----:B------:R-:W-:Y:S01]  /*62f0*/  HMMA.16816.F32.BF16 R20, R8, R12, R52 ;  /* 0x0000000c0814723c */ /* 0x000fe20000041834 */
[----:B------:R-:W2:Y:S06]  /*6300*/  LDSM.16.MT88.4 R12, [R227+0x1900] ;  /* 0x00190000e30c783b */ /* 0x000eac0000004200 */
[----:B------:R-:W-:-:S02]  /*6310*/  IMAD.MOV.U32 R55, RZ, RZ, R124 ;  /* 0x000000ffff377224 */ /* 0x000fc400078e007c */
[----:B------:R-:W-:Y:S02]  /*6320*/  IMAD.MOV.U32 R52, RZ, RZ, R132 ;  /* 0x000000ffff347224 */ /* 0x000fe400078e0084 */
[----:B------:R-:W-:Y:S01]  /*6330*/  IMAD.MOV.U32 R132, RZ, RZ, R130 ;  /* 0x000000ffff847224 */ /* 0x000fe200078e0082 */
[----:B-1----:R-:W-:Y:S01]  /*6340*/  F2FP.BF16.PACK_AB R8, R186, R187 ;  /* 0x000000bbba08723e */ /* 0x002fe200000010ff */
[--C-:B------:R-:W-:Y:S02]  /*6350*/  FFMA.FTZ R3, R149, c[0x0][0x2d0], -R6.reuse ;  /* 0x0000b40095037a23 */ /* 0x100fe40000010806 */
[----:B------:R-:W-:Y:S02]  /*6360*/  IMAD.MOV.U32 R149, RZ, RZ, R185 ;  /* 0x000000ffff957224 */ /* 0x000fe400078e00b9 */
[----:B------:R1:W-:Y:S02]  /*6370*/  MUFU.EX2 R185, R3 ;  /* 0x0000000300b97308 */ /* 0x0003e40000000800 */
[----:B-1----:R-:W-:-:S02]  /*6380*/  FFMA.FTZ R3, R150, c[0x0][0x2d0], -R6 ;  /* 0x0000b40096037a23 */ /* 0x002fc40000010806 */
[----:B------:R-:W-:Y:S02]  /*6390*/  IMAD.MOV.U32 R150, RZ, RZ, R116 ;  /* 0x000000ffff967224 */ /* 0x000fe400078e0074 */
[----:B------:R-:W-:Y:S02]  /*63a0*/  IMAD.MOV.U32 R116, RZ, RZ, R184 ;  /* 0x000000ffff747224 */ /* 0x000fe400078e00b8 */
[----:B------:R1:W3:Y:S02]  /*63b0*/  MUFU.EX2 R184, R3 ;  /* 0x0000000300b87308 */ /* 0x0002e40000000800 */
[----:B-1----:R-:W-:Y:S01]  /*63c0*/  FFMA.FTZ R3, R151, c[0x0][0x2d0], -R5 ;  /* 0x0000b40097037a23 */ /* 0x002fe20000010805 */
[----:B---3--:R-:W-:Y:S01]  /*63d0*/  F2FP.BF16.PACK_AB R10, R184, R185 ;  /* 0x000000b9b80a723e */ /* 0x008fe200000010ff */
[----:B------:R-:W-:Y:S02]  /*63e0*/  IMAD.MOV.U32 R151, RZ, RZ, R125 ;  /* 0x000000ffff977224 */ /* 0x000fe400078e007d */
[----:B------:R-:W-:-:S02]  /*63f0*/  IMAD.MOV.U32 R125, RZ, RZ, R113 ;  /* 0x000000ffff7d7224 */ /* 0x000fc400078e0071 */
[----:B------:R1:W-:Y:S01]  /*6400*/  MUFU.EX2 R118, R3 ;  /* 0x0000000300767308 */ /* 0x0003e20000000800 */
[----:B------:R-:W-:Y:S02]  /*6410*/  IMAD.MOV.U32 R113, RZ, RZ, R32 ;  /* 0x000000ffff717224 */ /* 0x000fe400078e0020 */
[----:B------:R-:W-:Y:S02]  /*6420*/  IMAD.MOV.U32 R32, RZ, RZ, R133 ;  /* 0x000000ffff207224 */ /* 0x000fe400078e0085 */
[----:B------:R-:W-:Y:S02]  /*6430*/  IMAD.MOV.U32 R133, RZ, RZ, R131 ;  /* 0x000000ffff857224 */ /* 0x000fe400078e0083 */
[----:B------:R-:W-:Y:S01]  /*6440*/  IMAD.MOV.U32 R131, RZ, RZ, R129 ;  /* 0x000000ffff837224 */ /* 0x000fe200078e0081 */
[----:B------:R-:W-:Y:S01]  /*6450*/  MOV R124, R32 ;  /* 0x00000020007c7202 */ /* 0x000fe20000000f00 */
[----:B------:R-:W-:Y:S01]  /*6460*/  IMAD.MOV.U32 R129, RZ, RZ, R117 ;  /* 0x000000ffff817224 */ /* 0x000fe200078e0075 */
[----:B------:R-:W3:Y:S01]  /*6470*/  LDSM.16.MT88.4 R32, [R226+0x1900] ;  /* 0x00190000e220783b */ /* 0x000ee20000004200 */
[----:B------:R-:W-:-:S02]  /*6480*/  IMAD.MOV.U32 R54, RZ, RZ, R113 ;  /* 0x000000ffff367224 */ /* 0x000fc400078e0071 */
[----:B------:R-:W-:Y:S02]  /*6490*/  IMAD.MOV.U32 R53, RZ, RZ, R131 ;  /* 0x000000ffff357224 */ /* 0x000fe400078e0083 */
[----:B------:R-:W-:Y:S02]  /*64a0*/  IMAD.MOV.U32 R139, RZ, RZ, R129 ;  /* 0x000000ffff8b7224 */ /* 0x000fe400078e0081 */
[----:B-1----:R-:W-:Y:S01]  /*64b0*/  FFMA.FTZ R3, R152, c[0x0][0x2d0], -R5 ;  /* 0x0000b40098037a23 */ /* 0x002fe20000010805 */
[----:B------:R-:W-:-:S03]  /*64c0*/  MOV R152, R52 ;  /* 0x0000003400987202 */ /* 0x000fc60000000f00 */
[----:B------:R1:W4:Y:S02]  /*64d0*/  MUFU.EX2 R117, R3 ;  /* 0x0000000300757308 */ /* 0x0003240000000800 */
[----:B-1----:R-:W-:Y:S01]  /*64e0*/  FFMA.FTZ R3, R153, c[0x0][0x2d0], -R5 ;  /* 0x0000b40099037a23 */ /* 0x002fe20000010805 */
[----:B----4-:R-:W-:Y:S01]  /*64f0*/  F2FP.BF16.PACK_AB R9, R117, R118 ;  /* 0x000000767509723e */ /* 0x010fe200000010ff */
[----:B------:R-:W-:-:S04]  /*6500*/  IMAD.MOV.U32 R153, RZ, RZ, R53 ;  /* 0x000000ffff997224 */ /* 0x000fc800078e0035 */
[----:B------:R1:W-:Y:S02]  /*6510*/  MUFU.EX2 R115, R3 ;  /* 0x0000000300737308 */ /* 0x0003e40000000800 */
[----:B-1----:R-:W-:Y:S02]  /*6520*/  FFMA.FTZ R3, R154, c[0x0][0x2d0], -R5 ;  /* 0x0000b4009a037a23 */ /* 0x002fe40000010805 */
[----:B------:R-:W-:-:S04]  /*6530*/  IMAD.MOV.U32 R154, RZ, RZ, R116 ;  /* 0x000000ffff9a7224 */ /* 0x000fc800078e0074 */
[----:B------:R1:W4:Y:S02]  /*6540*/  MUFU.EX2 R116, R3 ;  /* 0x0000000300747308 */ /* 0x0003240000000800 */
[----:B-1----:R-:W-:Y:S01]  /*6550*/  FFMA.FTZ R3, R155, c[0x0][0x2d0], -R7 ;  /* 0x0000b4009b037a23 */ /* 0x002fe20000010807 */
[----:B----4-:R-:W-:Y:S01]  /*6560*/  F2FP.BF16.PACK_AB R11, R116, R115 ;  /* 0x00000073740b723e */ /* 0x010fe200000010ff */
[----:B------:R-:W-:Y:S02]  /*6570*/  IMAD.MOV.U32 R155, RZ, RZ, R137 ;  /* 0x000000ffff9b7224 */ /* 0x000fe400078e0089 */
[----:B------:R-:W-:Y:S02]  /*6580*/  IMAD.MOV.U32 R137, RZ, RZ, R114 ;  /* 0x000000ffff897224 */ /* 0x000fe400078e0072 */
[----:B------:R1:W-:Y:S02]  /*6590*/  MUFU.EX2 R114, R3 ;  /* 0x0000000300727308 */ /* 0x0003e40000000800 */
[C---:B--2---:R-:W-:Y:S08]  /*65a0*/  HMMA.16816.F32.BF16 R140, R8.reuse, R12, R104 ;  /* 0x0000000c088c723c */ /* 0x044ff00000041868 */
[----:B------:R-:W-:Y:S01]  /*65b0*/  HMMA.16816.F32.BF16 R128, R8, R18, R80 ;  /* 0x000000120880723c */ /* 0x000fe20000041850 */
[----:B-1----:R-:W-:-:S07]  /*65c0*/  FFMA.FTZ R3, R156, c[0x0][0x2d0], -R7 ;  /* 0x0000b4009c037a23 */ /* 0x002fce0000010807 */
[C---:B---3--:R-:W-:Y:S01]  /*65d0*/  HMMA.16816.F32.BF16 R80, R8.reuse, R32, R100 ;  /* 0x000000200850723c */ /* 0x048fe20000041864 */
[----:B------:R1:W-:Y:S07]  /*65e0*/  MUFU.EX2 R113, R3 ;  /* 0x0000000300717308 */ /* 0x0003ee0000000800 */
[C---:B------:R-:W-:Y:S08]  /*65f0*/  HMMA.16816.F32.BF16 R144, R8.reuse, R14, R76 ;  /* 0x0000000e0890723c */ /* 0x040ff0000004184c */
[----:B------:R-:W-:Y:S01]  /*6600*/  HMMA.16816.F32.BF16 R120, R8, R16, R120 ;  /* 0x000000100878723c */ /* 0x000fe20000041878 */
[----:B-1----:R-:W-:-:S04]  /*6610*/  FFMA.FTZ R3, R157, c[0x0][0x2d0], -R7 ;  /* 0x0000b4009d037a23 */ /* 0x002fc80000010807 */
[----:B------:R1:W-:Y:S03]  /*6620*/  MUFU.EX2 R112, R3 ;  /* 0x0000000300707308 */ /* 0x0003e60000000800 */
[----:B------:R-:W-:Y:S01]  /*6630*/  HMMA.16816.F32.BF16 R76, R8, R34, R60 ;  /* 0x00000022084c723c */ /* 0x000fe2000004183c */
[----:B-1----:R-:W-:-:S04]  /*6640*/  FFMA.FTZ R3, R158, c[0x0][0x2d0], -R7 ;  /* 0x0000b4009e037a23 */ /* 0x002fc80000010807 */
[----:B------:R1:W-:Y:S02]  /*6650*/  MUFU.EX2 R111, R3 ;  /* 0x00000003006f7308 */ /* 0x0003e40000000800 */
[--C-:B-1----:R-:W-:Y:S02]  /*6660*/  FFMA.FTZ R3, R159, c[0x0][0x2d0], -R0.reuse ;  /* 0x0000b4009f037a23 */ /* 0x102fe40000010800 */
[----:B------:R-:W-:Y:S04]  /*6670*/  HMMA.16816.F32.BF16 R156, R8, R24, R96 ;  /* 0x00000018089c723c */ /* 0x000fe80000041860 */
[----:B------:R1:W-:Y:S02]  /*6680*/  MUFU.EX2 R109, R3 ;  /* 0x00000003006d7308 */ /* 0x0003e40000000800 */
[----:B-1----:R-:W-:-:S02]  /*6690*/  FFMA.FTZ R3, R160, c[0x0][0x2d0], -R0 ;  /* 0x0000b400a0037a23 */ /* 0x002fc40000010800 */
[----:B------:R-:W-:-:S04]  /*66a0*/  IMAD.MOV.U32 R160, RZ, RZ, R70 ;  /* 0x000000ffffa07224 */ /* 0x000fc800078e0046 */
[----:B------:R1:W2:Y:S02]  /*66b0*/  MUFU.EX2 R108, R3 ;  /* 0x00000003006c7308 */ /* 0x0002a40000000800 */
[----:B-1----:R-:W-:Y:S02]  /*66c0*/  FFMA.FTZ R3, R162, c[0x0][0x2d0], -R0 ;  /* 0x0000b400a2037a23 */ /* 0x002fe40000010800 */
[----:B------:R-:W-:-:S04]  /*66d0*/  IMAD.MOV.U32 R162, RZ, RZ, R87 ;  /* 0x000000ffffa27224 */ /* 0x000fc800078e0057 */
[----:B------:R1:W-:Y:S01]  /*66e0*/  MUFU.EX2 R107, R3 ;  /* 0x00000003006b7308 */ /* 0x0003e20000000800 */
[----:B------:R-:W-:Y:S07]  /*66f0*/  HMMA.16816.F32.BF16 R84, R8, R26, R64 ;  /* 0x0000001a0854723c */ /* 0x000fee0000041840 */
[----:B------:R-:W-:Y:S02]  /*6700*/  F2FP.BF16.PACK_AB R8, R190, R194 ;  /* 0x000000c2be08723e */ /* 0x000fe400000010ff */
[----:B--2---:R-:W-:-:S02]  /*6710*/  F2FP.BF16.PACK_AB R9, R108, R109 ;  /* 0x0000006d6c09723e */ /* 0x004fc400000010ff */
[----:B------:R-:W-:Y:S01]  /*6720*/  F2FP.BF16.PACK_AB R10, R114, R188 ;  /* 0x000000bc720a723e */ /* 0x000fe200000010ff */
[----:B-1----:R-:W-:Y:S02]  /*6730*/  FFMA.FTZ R3, R163, c[0x0][0x2d0], -R0 ;  /* 0x0000b400a3037a23 */ /* 0x002fe40000010800 */
[----:B------:R-:W-:Y:S02]  /*6740*/  IMAD.MOV.U32 R163, RZ, RZ, R54 ;  /* 0x000000ffffa37224 */ /* 0x000fe400078e0036 */
[----:B------:R1:W2:Y:S02]  /*6750*/  MUFU.EX2 R106, R3 ;  /* 0x00000003006a7308 */ /* 0x0002a40000000800 */
[----:B-1----:R-:W-:Y:S01]  /*6760*/  FFMA.FTZ R3, R161, c[0x0][0x2d0], -R7 ;  /* 0x0000b400a1037a23 */ /* 0x002fe20000010807 */
[----:B--2---:R-:W-:Y:S01]  /*6770*/  F2FP.BF16.PACK_AB R11, R106, R107 ;  /* 0x0000006b6a0b723e */ /* 0x004fe200000010ff */
[----:B------:R-:W-:-:S04]  /*6780*/  IMAD.MOV.U32 R161, RZ, RZ, R110 ;  /* 0x000000ffffa17224 */ /* 0x000fc800078e006e */
[----:B------:R1:W-:Y:S02]  /*6790*/  MUFU.EX2 R110, R3 ;  /* 0x00000003006e7308 */ /* 0x0003e40000000800 */
[C---:B------:R-:W-:Y:S08]  /*67a0*/  HMMA.16816.F32.BF16 R60, R8.reuse, R18, R44 ;  /* 0x00000012083c723c */ /* 0x040ff0000004182c */
[----:B------:R-:W-:Y:S01]  /*67b0*/  HMMA.16816.F32.BF16 R44, R8, R32, R92 ;  /* 0x00000020082c723c */ /* 0x000fe2000004185c */
[----:B-1----:R-:W-:-:S02]  /*67c0*/  FFMA.FTZ R3, R164, c[0x0][0x2d0], -R6 ;  /* 0x0000b400a4037a23 */ /* 0x002fc40000010806 */
[----:B------:R-:W-:Y:S02]  /*67d0*/  IMAD.MOV.U32 R164, RZ, RZ, R55 ;  /* 0x000000ffffa47224 */ /* 0x000fe400078e0037 */
[----:B------:R1:W-:Y:S03]  /*67e0*/  MUFU.EX2 R104, R3 ;  /* 0x0000000300687308 */ /* 0x0003e60000000800 */
[C---:B------:R-:W-:Y:S01]  /*67f0*/  HMMA.16816.F32.BF16 R64, R8.reuse, R16, R48 ;  /* 0x000000100840723c */ /* 0x040fe20000041830 */
[----:B------:R-:W-:Y:S07]  /*6800*/  LDSM.16.MT88.4 R16, [R227+0x2100] ;  /* 0x00210000e310783b */ /* 0x000fee0000004200 */
[----:B------:R-:W-:Y:S01]  /*6810*/  HMMA.16816.F32.BF16 R52, R8, R12, R20 ;  /* 0x0000000c0834723c */ /* 0x000fe20000041814 */
[----:B------:R-:W2:Y:S01]  /*6820*/  LDSM.16.MT88.4 R20, [R224+0x2100] ;  /* 0x00210000e014783b */ /* 0x000ea20000004200 */
[----:B-1----:R-:W-:-:S06]  /*6830*/  FFMA.FTZ R3, R165, c[0x0][0x2d0], -R6 ;  /* 0x0000b400a5037a23 */ /* 0x002fcc0000010806 */
[----:B------:R-:W-:Y:S01]  /*6840*/  HMMA.16816.F32.BF16 R48, R8, R14, R36 ;  /* 0x0000000e0830723c */ /* 0x000fe20000041824 */
[----:B------:R-:W1:Y:S01]  /*6850*/  LDSM.16.MT88.4 R12, [R225+0x2100] ;  /* 0x00210000e10c783b */ /* 0x000e620000004200 */
[----:B------:R-:W-:Y:S01]  /*6860*/  IMAD.MOV.U32 R165, RZ, RZ, R133 ;  /* 0x000000ffffa57224 */ /* 0x000fe200078e0085 */
[----:B------:R3:W4:Y:S01]  /*6870*/  MUFU.EX2 R105, R3 ;  /* 0x0000000300697308 */ /* 0x0007220000000800 */
[----:B------:R-:W-:-:S04]  /*6880*/  IMAD.MOV.U32 R133, RZ, RZ, R75 ;  /* 0x000000ffff857224 */ /* 0x000fc800078e004b */
[C---:B------:R-:W-:Y:S08]  /*6890*/  HMMA.16816.F32.BF16 R32, R8.reuse, R34, R88 ;  /* 0x000000220820723c */ /* 0x040ff00000041858 */
[C---:B------:R-:W-:Y:S01]  /*68a0*/  HMMA.16816.F32.BF16 R36, R8.reuse, R24, R40 ;  /* 0x000000180824723c */ /* 0x040fe20000041828 */
[----:B---3--:R-:W-:Y:S02]  /*68b0*/  FFMA.FTZ R3, R166, c[0x0][0x2d0], -R6 ;  /* 0x0000b400a6037a23 */ /* 0x008fe40000010806 */
[----:B------:R-:W-:Y:S01]  /*68c0*/  IMAD.MOV.U32 R166, RZ, RZ, R132 ;  /* 0x000000ffffa67224 */ /* 0x000fe200078e0084 */
[----:B------:R-:W-:Y:S01]  /*68d0*/  MOV R132, R74 ;  /* 0x0000004a00847202 */ /* 0x000fe20000000f00 */
[----:B------:R3:W-:Y:S03]  /*68e0*/  MUFU.EX2 R103, R3 ;  /* 0x0000000300677308 */ /* 0x0007e60000000800 */
[----:B------:R-:W-:Y:S01]  /*68f0*/  HMMA.16816.F32.BF16 R40, R8, R26, R56 ;  /* 0x0000001a0828723c */ /* 0x000fe20000041838 */
[----:B------:R-:W5:Y:S06]  /*6900*/  LDSM.16.MT88.4 R24, [R224+0x2900] ;  /* 0x00290000e018783b */ /* 0x000f6c0000004200 */
[----:B----4-:R-:W-:Y:S01]  /*6910*/  F2FP.BF16.PACK_AB R8, R105, R104 ;  /* 0x000000686908723e */ /* 0x010fe200000010ff */
[----:B---3--:R-:W-:-:S02]  /*6920*/  FFMA.FTZ R3, R167, c[0x0][0x2d0], -R6 ;  /* 0x0000b400a7037a23 */ /* 0x008fc40000010806 */
[----:B------:R-:W-:Y:S02]  /*6930*/  IMAD.MOV.U32 R167, RZ, RZ, R69 ;  /* 0x000000ffffa77224 */ /* 0x000fe400078e0045 */
[----:B------:R3:W4:Y:S02]  /*6940*/  MUFU.EX2 R102, R3 ;  /* 0x0000000300667308 */ /* 0x0007240000000800 */
[----:B---3--:R-:W-:Y:S01]  /*6950*/  FFMA.FTZ R3, R168, c[0x0][0x2d0], -R5 ;  /* 0x0000b400a8037a23 */ /* 0x008fe20000010805 */
[----:B----4-:R-:W-:Y:S01]  /*6960*/  F2FP.BF16.PACK_AB R10, R102, R103 ;  /* 0x00000067660a723e */ /* 0x010fe200000010ff */
[----:B------:R-:W-:-:S04]  /*6970*/  IMAD.MOV.U32 R168, RZ, RZ, R68 ;  /* 0x000000ffffa87224 */ /* 0x000fc800078e0044 */
[----:B------:R3:W-:Y:S02]  /*6980*/  MUFU.EX2 R101, R3 ;  /* 0x0000000300657308 */ /* 0x0007e40000000800 */
[----:B---3--:R-:W-:Y:S01]  /*6990*/  FFMA.FTZ R3, R169, c[0x0][0x2d0], -R5 ;  /* 0x0000b400a9037a23 */ /* 0x008fe20000010805 */
[----:B------:R-:W-:Y:S01]  /*69a0*/  MOV R169, R126 ;  /* 0x0000007e00a97202 */ /* 0x000fe20000000f00 */
[----:B------:R-:W-:-:S04]  /*69b0*/  IMAD.MOV.U32 R126, RZ, RZ, R135 ;  /* 0x000000ffff7e7224 */ /* 0x000fc800078e0087 */
[----:B------:R3:W4:Y:S02]  /*69c0*/  MUFU.EX2 R100, R3 ;  /* 0x0000000300647308 */ /* 0x0007240000000800 */
[----:B---3--:R-:W-:Y:S01]  /*69d0*/  FFMA.FTZ R3, R170, c[0x0][0x2d0], -R5 ;  /* 0x0000b400aa037a23 */ /* 0x008fe20000010805 */
[----:B----4-:R-:W-:Y:S01]  /*69e0*/  F2FP.BF16.PACK_AB R9, R100, R101 ;  /* 0x000000656409723e */ /* 0x010fe200000010ff */
[----:B------:R-:W-:-:S04]  /*69f0*/  IMAD.MOV.U32 R170, RZ, RZ, R148 ;  /* 0x000000ffffaa7224 */ /* 0x000fc800078e0094 */
[----:B------:R3:W-:Y:S02]  /*6a00*/  MUFU.EX2 R99, R3 ;  /* 0x0000000300637308 */ /* 0x0007e40000000800 */
[----:B---3--:R-:W-:Y:S02]  /*6a10*/  FFMA.FTZ R3, R171, c[0x0][0x2d0], -R5 ;  /* 0x0000b400ab037a23 */ /* 0x008fe40000010805 */
[----:B------:R-:W-:-:S04]  /*6a20*/  IMAD.MOV.U32 R171, RZ, RZ, R150 ;  /* 0x000000ffffab7224 */ /* 0x000fc800078e0096 */
[----:B------:R3:W4:Y:S02]  /*6a30*/  MUFU.EX2 R98, R3 ;  /* 0x0000000300627308 */ /* 0x0007240000000800 */
[----:B---3--:R-:W-:Y:S01]  /*6a40*/  FFMA.FTZ R3, R173, c[0x0][0x2d0], -R0 ;  /* 0x0000b400ad037a23 */ /* 0x008fe20000010800 */
[----:B----4-:R-:W-:Y:S01]  /*6a50*/  F2FP.BF16.PACK_AB R11, R98, R99 ;  /* 0x00000063620b723e */ /* 0x010fe200000010ff */
[----:B------:R-:W-:-:S04]  /*6a60*/  IMAD.MOV.U32 R173, RZ, RZ, R149 ;  /* 0x000000ffffad7224 */ /* 0x000fc800078e0095 */
[----:B------:R3:W-:Y:S02]  /*6a70*/  MUFU.EX2 R97, R3 ;  /* 0x0000000300617308 */ /* 0x0007e40000000800 */
[C---:B--2---:R-:W-:Y:S08]  /*6a80*/  HMMA.16816.F32.BF16 R120, R8.reuse, R20, R120 ;  /* 0x000000140878723c */ /* 0x044ff00000041878 */
[----:B------:R-:W-:Y:S01]  /*6a90*/  HMMA.16816.F32.BF16 R128, R8, R22, R128 ;  /* 0x000000160880723c */ /* 0x000fe20000041880 */
[----:B---3--:R-:W-:-:S02]  /*6aa0*/  FFMA.FTZ R3, R172, c[0x0][0x2d0], -R0 ;  /* 0x0000b400ac037a23 */ /* 0x008fc40000010800 */
[----:B------:R-:W-:Y:S02]  /*6ab0*/  IMAD.MOV.U32 R172, RZ, RZ, R151 ;  /* 0x000000ffffac7224 */ /* 0x000fe400078e0097 */
[----:B------:R2:W3:Y:S03]  /*6ac0*/  MUFU.EX2 R96, R3 ;  /* 0x0000000300607308 */ /* 0x0004e60000000800 */
[C---:B------:R-:W-:Y:S01]  /*6ad0*/  HMMA.16816.F32.BF16 R140, R8.reuse, R16, R140 ;  /* 0x00000010088c723c */ /* 0x040fe2000004188c */
[----:B------:R-:W-:Y:S07]  /*6ae0*/  LDSM.16.MT88.4 R148, [R227+0x3100] ;  /* 0x00310000e394783b */ /* 0x000fee0000004200 */
[----:B------:R-:W-:Y:S01]  /*6af0*/  HMMA.16816.F32.BF16 R144, R8, R18, R144 ;  /* 0x000000120890723c */ /* 0x000fe20000041890 */
[----:B--2---:R-:W-:-:S07]  /*6b00*/  FFMA.FTZ R3, R174, c[0x0][0x2d0], -R0 ;  /* 0x0000b400ae037a23 */ /* 0x004fce0000010800 */
[----:B-1----:R-:W-:Y:S01]  /*6b10*/  HMMA.16816.F32.BF16 R156, R8, R12, R156 ;  /* 0x0000000c089c723c */ /* 0x002fe2000004189c */
[----:B------:R-:W-:Y:S01]  /*6b20*/  IMAD.MOV.U32 R174, RZ, RZ, R154 ;  /* 0x000000ffffae7224 */ /* 0x000fe200078e009a */
[----:B------:R1:W-:Y:S01]  /*6b30*/  MUFU.EX2 R95, R3 ;  /* 0x00000003005f7308 */ /* 0x0003e20000000800 */
[----:B------:R-:W-:-:S05]  /*6b40*/  IMAD.MOV.U32 R154, RZ, RZ, R132 ;  /* 0x000000ffff9a7224 */ /* 0x000fca00078e0084 */
[C---:B------:R-:W-:Y:S08]  /*6b50*/  HMMA.16816.F32.BF16 R84, R8.reuse, R14, R84 ;  /* 0x0000000e0854723c */ /* 0x040ff00000041854 */
[----:B------:R-:W-:Y:S01]  /*6b60*/  HMMA.16816.F32.BF16 R80, R8, R28, R80 ;  /* 0x0000001c0850723c */ /* 0x000fe20000041850 */
[----:B-1----:R-:W-:Y:S02]  /*6b70*/  FFMA.FTZ R3, R175, c[0x0][0x2d0], -R0 ;  /* 0x0000b400af037a23 */ /* 0x002fe40000010800 */
[----:B------:R-:W-:-:S02]  /*6b80*/  IMAD.MOV.U32 R175, RZ, RZ, R155 ;  /* 0x000000ffffaf7224 */ /* 0x000fc400078e009b */
[----:B------:R1:W2:Y:S03]  /*6b90*/  MUFU.EX2 R94, R3 ;  /* 0x00000003005e7308 */ /* 0x0002a60000000800 */
[----:B------:R-:W-:Y:S01]  /*6ba0*/  HMMA.16816.F32.BF16 R76, R8, R30, R76 ;  /* 0x0000001e084c723c */ /* 0x000fe2000004184c */
[----:B------:R-:W-:-:S06]  /*6bb0*/  IMAD.MOV.U32 R155, RZ, RZ, R133 ;  /* 0x000000ffff9b7224 */ /* 0x000fcc00078e0085 */
[----:B------:R-:W-:Y:S02]  /*6bc0*/  F2FP.BF16.PACK_AB R8, R112, R113 ;  /* 0x000000717008723e */ /* 0x000fe400000010ff */
[----:B---3--:R-:W-:Y:S02]  /*6bd0*/  F2FP.BF16.PACK_AB R9, R96, R97 ;  /* 0x000000616009723e */ /* 0x008fe400000010ff */
[----:B------:R-:W-:Y:S01]  /*6be0*/  F2FP.BF16.PACK_AB R10, R110, R111 ;  /* 0x0000006f6e0a723e */ /* 0x000fe200000010ff */
[----:B-1----:R-:W-:Y:S01]  /*6bf0*/  FFMA.FTZ R3, R178, c[0x0][0x2d0], -R6 ;  /* 0x0000b400b2037a23 */ /* 0x002fe20000010806 */
[----:B--2---:R-:W-:-:S03]  /*6c00*/  F2FP.BF16.PACK_AB R11, R94, R95 ;  /* 0x0000005f5e0b723e */ /* 0x004fc600000010ff */
[----:B------:R1:W-:Y:S04]  /*6c10*/  MUFU.EX2 R93, R3 ;  /* 0x00000003005d7308 */ /* 0x0003e80000000800 */
[C---:B------:R-:W-:Y:S08]  /*6c20*/  HMMA.16816.F32.BF16 R64, R8.reuse, R20, R64 ;  /* 0x000000140840723c */ /* 0x040ff00000041840 */
[----:B------:R-:W-:Y:S01]  /*6c30*/  HMMA.16816.F32.BF16 R60, R8, R22, R60 ;  /* 0x00000016083c723c */ /* 0x000fe2000004183c */
[----:B------:R-:W2:Y:S01]  /*6c40*/  LDSM.16.MT88.4 R20, [R227+0x2900] ;  /* 0x00290000e314783b */ /* 0x000ea20000004200 */
[----:B-1----:R-:W-:-:S04]  /*6c50*/  FFMA.FTZ R3, R179, c[0x0][0x2d0], -R6 ;  /* 0x0000b400b3037a23 */ /* 0x002fc80000010806 */
[----:B------:R1:W3:Y:S02]  /*6c60*/  MUFU.EX2 R92, R3 ;  /* 0x00000003005c7308 */ /* 0x0002e40000000800 */
[C---:B------:R-:W-:Y:S08]  /*6c70*/  HMMA.16816.F32.BF16 R52, R8.reuse, R16, R52 ;  /* 0x000000100834723c */ /* 0x040ff00000041834 */
[----:B------:R-:W-:Y:S01]  /*6c80*/  HMMA.16816.F32.BF16 R48, R8, R18, R48 ;  /* 0x000000120830723c */ /* 0x000fe20000041830 */
[----:B------:R-:W4:Y:S01]  /*6c90*/  LDSM.16.MT88.4 R16, [R225+0x2900] ;  /* 0x00290000e110783b */ /* 0x000f220000004200 */
[----:B-1----:R-:W-:-:S06]  /*6ca0*/  FFMA.FTZ R3, R177, c[0x0][0x2d0], -R6 ;  /* 0x0000b400b1037a23 */ /* 0x002fcc0000010806 */
[C---:B------:R-:W-:Y:S01]  /*6cb0*/  HMMA.16816.F32.BF16 R36, R8.reuse, R12, R36 ;  /* 0x0000000c0824723c */ /* 0x040fe20000041824 */
[----:B------:R1:W-:Y:S07]  /*6cc0*/  MUFU.EX2 R91, R3 ;  /* 0x00000003005b7308 */ /* 0x0003ee0000000800 */
[C---:B------:R-:W-:Y:S01]  /*6cd0*/  HMMA.16816.F32.BF16 R40, R8.reuse, R14, R40 ;  /* 0x0000000e0828723c */ /* 0x040fe20000041828 */
[----:B------:R-:W2:Y:S07]  /*6ce0*/  LDSM.16.MT88.4 R12, [R226+0x2900] ;  /* 0x00290000e20c783b */ /* 0x000eae0000004200 */
[----:B------:R-:W-:Y:S01]  /*6cf0*/  HMMA.16816.F32.BF16 R32, R8, R30, R32 ;  /* 0x0000001e0820723c */ /* 0x000fe20000041820 */
[----:B-1----:R-:W-:-:S04]  /*6d00*/  FFMA.FTZ R3, R176, c[0x0][0x2d0], -R6 ;  /* 0x0000b400b0037a23 */ /* 0x002fc80000010806 */
[----:B------:R1:W1:Y:S03]  /*6d10*/  MUFU.EX2 R90, R3 ;  /* 0x00000003005a7308 */ /* 0x0002660000000800 */
[----:B------:R-:W-:Y:S07]  /*6d20*/  HMMA.16816.F32.BF16 R44, R8, R28, R44 ;  /* 0x0000001c082c723c */ /* 0x000fee000004182c */
[----:B---3--:R-:W-:Y:S01]  /*6d30*/  F2FP.BF16.PACK_AB R8, R92, R93 ;  /* 0x0000005d5c08723e */ /* 0x008fe200000010ff */
[----:B-1----:R-:W-:Y:S01]  /*6d40*/  FFMA.FTZ R3, R180, c[0x0][0x2d0], -R5 ;  /* 0x0000b400b4037a23 */ /* 0x002fe20000010805 */
[----:B------:R-:W-:-:S03]  /*6d50*/  F2FP.BF16.PACK_AB R10, R90, R91 ;  /* 0x0000005b5a0a723e */ /* 0x000fc600000010ff */
        /* <DEDUP_REMOVED lines=12> */
[C---:B-----5:R-:W-:Y:S08]  /*6e20*/  HMMA.16816.F32.BF16 R120, R8.reuse, R24, R120 ;  /* 0x000000180878723c */ /* 0x060ff00000041878 */
[----:B------:R-:W-:Y:S01]  /*6e30*/  HMMA.16816.F32.BF16 R128, R8, R26, R128 ;  /* 0x0000001a0880723c */ /* 0x000fe20000041880 */
[----:B-1----:R-:W-:-:S02]  /*6e40*/  FFMA.FTZ R3, R244, c[0x0][0x2d0], -R7 ;  /* 0x0000b400f4037a23 */ /* 0x002fc40000010807 */
[----:B------:R-:W-:Y:S02]  /*6e50*/  IMAD.MOV.U32 R244, RZ, RZ, R136 ;  /* 0x000000fffff47224 */ /* 0x000fe400078e0088 */
[----:B------:R1:W3:Y:S03]  /*6e60*/  MUFU.EX2 R69, R3 ;  /* 0x0000000300457308 */ /* 0x0002e60000000800 */
[C---:B--2---:R-:W-:Y:S08]  /*6e70*/  HMMA.16816.F32.BF16 R140, R8.reuse, R20, R140 ;  /* 0x00000014088c723c */ /* 0x044ff0000004188c */
[----:B------:R-:W-:Y:S01]  /*6e80*/  HMMA.16816.F32.BF16 R144, R8, R22, R144 ;  /* 0x000000160890723c */ /* 0x000fe20000041890 */
[----:B-1----:R-:W-:-:S07]  /*6e90*/  FFMA.FTZ R3, R248, c[0x0][0x2d0], -R7 ;  /* 0x0000b400f8037a23 */ /* 0x002fce0000010807 */
[C---:B----4-:R-:W-:Y:S01]  /*6ea0*/  HMMA.16816.F32.BF16 R156, R8.reuse, R16, R156 ;  /* 0x00000010089c723c */ /* 0x050fe2000004189c */
[----:B------:R-:W-:Y:S01]  /*6eb0*/  IMAD.MOV.U32 R248, RZ, RZ, R125 ;  /* 0x000000fffff87224 */ /* 0x000fe200078e007d */
[----:B------:R1:W-:Y:S06]  /*6ec0*/  MUFU.EX2 R68, R3 ;  /* 0x0000000300447308 */ /* 0x0003ec0000000800 */
[C---:B------:R-:W-:Y:S08]  /*6ed0*/  HMMA.16816.F32.BF16 R80, R8.reuse, R12, R80 ;  /* 0x0000000c0850723c */ /* 0x040ff00000041850 */
[----:B------:R-:W-:Y:S01]  /*6ee0*/  HMMA.16816.F32.BF16 R76, R8, R14, R76 ;  /* 0x0000000e084c723c */ /* 0x000fe2000004184c */
[----:B-1----:R-:W-:-:S02]  /*6ef0*/  FFMA.FTZ R3, R246, c[0x0][0x2d0], -R7 ;  /* 0x0000b400f6037a23 */ /* 0x002fc40000010807 */
[----:B------:R-:W-:Y:S02]  /*6f00*/  IMAD.MOV.U32 R246, RZ, RZ, R124 ;  /* 0x000000fffff67224 */ /* 0x000fe400078e007c */
[----:B------:R1:W-:Y:S02]  /*6f10*/  MUFU.EX2 R59, R3 ;  /* 0x00000003003b7308 */ /* 0x0003e40000000800 */
[----:B-1----:R-:W-:Y:S02]  /*6f20*/  FFMA.FTZ R3, R168, c[0x0][0x2d0], -R0 ;  /* 0x0000b400a8037a23 */ /* 0x002fe40000010800 */
[----:B------:R-:W-:Y:S01]  /*6f30*/  IMAD.MOV.U32 R168, RZ, RZ, R164 ;  /* 0x000000ffffa87224 */ /* 0x000fe200078e00a4 */
[----:B------:R-:W-:-:S03]  /*6f40*/  MOV R164, R162 ;  /* 0x000000a200a47202 */ /* 0x000fc60000000f00 */
[----:B------:R1:W-:Y:S02]  /*6f50*/  MUFU.EX2 R58, R3 ;  /* 0x00000003003a7308 */ /* 0x0003e40000000800 */
[----:B------:R-:W-:Y:S02]  /*6f60*/  IMAD.MOV.U32 R178, RZ, RZ, R164 ;  /* 0x000000ffffb27224 */ /* 0x000fe400078e00a4 */
[--C-:B-1----:R-:W-:Y:S02]  /*6f70*/  FFMA.FTZ R3, R167, c[0x0][0x2d0], -R0.reuse ;  /* 0x0000b400a7037a23 */ /* 0x102fe40000010800 */
[----:B------:R-:W-:Y:S02]  /*6f80*/  IMAD.MOV.U32 R167, RZ, RZ, R161 ;  /* 0x000000ffffa77224 */ /* 0x000fe400078e00a1 */
[----:B------:R1:W2:Y:S02]  /*6f90*/  MUFU.EX2 R57, R3 ;  /* 0x0000000300397308 */ /* 0x0002a40000000800 */
[----:B-1----:R-:W-:-:S02]  /*6fa0*/  FFMA.FTZ R3, R166, c[0x0][0x2d0], -R0 ;  /* 0x0000b400a6037a23 */ /* 0x002fc40000010800 */
[----:B------:R-:W-:-:S04]  /*6fb0*/  IMAD.MOV.U32 R166, RZ, RZ, R165 ;  /* 0x000000ffffa67224 */ /* 0x000fc800078e00a5 */
[----:B------:R1:W-:Y:S01]  /*6fc0*/  MUFU.EX2 R56, R3 ;  /* 0x0000000300387308 */ /* 0x0003e20000000800 */
[----:B------:R-:W-:Y:S02]  /*6fd0*/  IMAD.MOV.U32 R165, RZ, RZ, R163 ;  /* 0x000000ffffa57224 */ /* 0x000fe400078e00a3 */
[----:B-1----:R-:W-:Y:S02]  /*6fe0*/  FFMA.FTZ R3, R160, c[0x0][0x2d0], -R0 ;  /* 0x0000b400a0037a23 */ /* 0x002fe40000010800 */
[----:B------:R-:W-:Y:S03]  /*6ff0*/  HMMA.16816.F32.BF16 R160, R8, R18, R84 ;  /* 0x0000001208a0723c */ /* 0x000fe60000041854 */
[----:B------:R1:W4:Y:S04]  /*7000*/  MUFU.EX2 R31, R3 ;  /* 0x00000003001f7308 */ /* 0x0003280000000800 */
[----:B---3--:R-:W-:Y:S01]  /*7010*/  F2FP.BF16.PACK_AB R8, R69, R70 ;  /* 0x000000464508723e */ /* 0x008fe200000010ff */
[----:B------:R-:W-:Y:S01]  /*7020*/  IMAD.MOV.U32 R85, RZ, RZ, R169 ;  /* 0x000000ffff557224 */ /* 0x000fe200078e00a9 */
[----:B--2---:R-:W-:Y:S01]  /*7030*/  F2FP.BF16.PACK_AB R9, R57, R58 ;  /* 0x0000003a3909723e */ /* 0x004fe200000010ff */
[----:B------:R-:W-:Y:S01]  /*7040*/  IMAD.MOV.U32 R86, RZ, RZ, R170 ;  /* 0x000000ffff567224 */ /* 0x000fe200078e00aa */
[----:B------:R-:W-:Y:S01]  /*7050*/  F2FP.BF16.PACK_AB R10, R59, R68 ;  /* 0x000000443b0a723e */ /* 0x000fe200000010ff */
[----:B------:R-:W-:Y:S01]  /*7060*/  IMAD.MOV.U32 R87, RZ, RZ, R173 ;  /* 0x000000ffff577224 */ /* 0x000fe200078e00ad */
[----:B------:R-:W-:Y:S01]  /*7070*/  MOV R169, R155 ;  /* 0x0000009b00a97202 */ /* 0x000fe20000000f00 */
[----:B------:R-:W-:-:S02]  /*7080*/  IMAD.MOV.U32 R170, RZ, RZ, R154 ;  /* 0x000000ffffaa7224 */ /* 0x000fc400078e009a */
[----:B-1----:R-:W-:Y:S01]  /*7090*/  FFMA.FTZ R3, R168, c[0x0][0x2d0], -R6 ;  /* 0x0000b400a8037a23 */ /* 0x002fe20000010806 */
[----:B----4-:R-:W-:Y:S01]  /*70a0*/  F2FP.BF16.PACK_AB R11, R31, R56 ;  /* 0x000000381f0b723e */ /* 0x010fe200000010ff */
[----:B------:R-:W-:Y:S02]  /*70b0*/  IMAD.MOV.U32 R168, RZ, RZ, R134 ;  /* 0x000000ffffa87224 */ /* 0x000fe400078e0086 */
[----:B------:R1:W-:Y:S01]  /*70c0*/  MUFU.EX2 R29, R3 ;  /* 0x00000003001d7308 */ /* 0x0003e20000000800 */
[----:B------:R-:W2:Y:S03]  /*70d0*/  LDSM.16.MT88.4 R132, [R224+0x3100] ;  /* 0x00310000e084783b */ /* 0x000ea60000004200 */
[C---:B------:R-:W-:Y:S08]  /*70e0*/  HMMA.16816.F32.BF16 R64, R8.reuse, R24, R64 ;  /* 0x000000180840723c */ /* 0x040ff00000041840 */
[----:B------:R-:W-:Y:S01]  /*70f0*/  HMMA.16816.F32.BF16 R48, R8, R22, R48 ;  /* 0x000000160830723c */ /* 0x000fe20000041830 */
[----:B-1----:R-:W-:-:S04]  /*7100*/  FFMA.FTZ R3, R167, c[0x0][0x2d0], -R6 ;  /* 0x0000b400a7037a23 */ /* 0x002fc80000010806 */
[----:B------:R1:W3:Y:S03]  /*7110*/  MUFU.EX2 R30, R3 ;  /* 0x00000003001e7308 */ /* 0x0002e60000000800 */
[C---:B------:R-:W-:Y:S05]  /*7120*/  HMMA.16816.F32.BF16 R52, R8.reuse, R20, R52 ;  /* 0x000000140834723c */ /* 0x040fea0000041834 */
[----:B------:R4:W-:Y:S03]  /*7130*/  MUFU.EX2 R20, R4 ;  /* 0x0000000400147308 */ /* 0x0009e60000000800 */
[----:B------:R-:W-:Y:S01]  /*7140*/  HMMA.16816.F32.BF16 R44, R8, R12, R44 ;  /* 0x0000000c082c723c */ /* 0x000fe2000004182c */
[----:B-1----:R-:W-:-:S07]  /*7150*/  FFMA.FTZ R3, R166, c[0x0][0x2d0], -R6 ;  /* 0x0000b400a6037a23 */ /* 0x002fce0000010806 */
[----:B------:R-:W-:Y:S01]  /*7160*/  HMMA.16816.F32.BF16 R60, R8, R26, R60 ;  /* 0x0000001a083c723c */ /* 0x000fe2000004183c */
[----:B------:R-:W-:Y:S01]  /*7170*/  FFMA.FTZ R12, R215, c[0x0][0x2d0], -R0 ;  /* 0x0000b400d70c7a23 */ /* 0x000fe20000010800 */
[----:B---3--:R-:W-:Y:S01]  /*7180*/  F2FP.BF16.PACK_AB R176, R30, R29 ;  /* 0x0000001d1eb0723e */ /* 0x008fe200000010ff */
[----:B------:R1:W-:Y:S01]  /*7190*/  MUFU.EX2 R28, R3 ;  /* 0x00000003001c7308 */ /* 0x0003e20000000800 */
[----:B----4-:R-:W-:-:S04]  /*71a0*/  FFMA.FTZ R4, R175, c[0x0][0x2d0], -R7 ;  /* 0x0000b400af047a23 */ /* 0x010fc80000010807 */
[C---:B------:R-:W-:Y:S08]  /*71b0*/  HMMA.16816.F32.BF16 R36, R8.reuse, R16, R36 ;  /* 0x000000100824723c */ /* 0x040ff00000041824 */
[----:B------:R-:W-:Y:S01]  /*71c0*/  HMMA.16816.F32.BF16 R40, R8, R18, R40 ;  /* 0x000000120828723c */ /* 0x000fe20000041828 */
[----:B------:R-:W-:Y:S01]  /*71d0*/  LDSM.16.MT88.4 R16, [R226+0x3100] ;  /* 0x00310000e210783b */ /* 0x000fe20000004200 */
[----:B-1----:R-:W-:-:S02]  /*71e0*/  FFMA.FTZ R3, R251, c[0x0][0x2d0], -R6 ;  /* 0x0000b400fb037a23 */ /* 0x002fc40000010806 */
[----:B------:R-:W-:Y:S02]  /*71f0*/  FFMA.FTZ R6, R219, c[0x0][0x2d0], -R0 ;  /* 0x0000b400db067a23 */ /* 0x000fe40000010800 */
[----:B------:R1:W-:Y:S02]  /*7200*/  MUFU.EX2 R25, R3 ;  /* 0x0000000300197308 */ /* 0x0003e40000000800 */
[----:B------:R-:W-:Y:S06]  /*7210*/  HMMA.16816.F32.BF16 R32, R8, R14, R32 ;  /* 0x0000000e0820723c */ /* 0x000fec0000041820 */
[----:B------:R3:W-:Y:S01]  /*7220*/  MUFU.EX2 R14, R4 ;  /* 0x00000004000e7308 */ /* 0x0007e20000000800 */
[----:B-1----:R-:W-:-:S07]  /*7230*/  FFMA.FTZ R3, R165, c[0x0][0x2d0], -R5 ;  /* 0x0000b400a5037a23 */ /* 0x002fce0000010805 */
[----:B------:R-:W-:Y:S01]  /*7240*/  MUFU.EX2 R11, R12 ;  /* 0x0000000c000b7308 */ /* 0x000fe20000000800 */
[----:B------:R-:W1:Y:S01]  /*7250*/  LDSM.16.MT88.4 R164, [R225+0x3100] ;  /* 0x00310000e1a4783b */ /* 0x000e620000004200 */
[----:B---3--:R-:W-:-:S06]  /*7260*/  FADD.FTZ R4, R222, R220 ;  /* 0x000000dcde047221 */ /* 0x008fcc0000010000 */
[----:B------:R3:W-:Y:S08]  /*7270*/  MUFU.EX2 R24, R3 ;  /* 0x0000000300187308 */ /* 0x0007f00000000800 */
[----:B------:R-:W-:Y:S01]  /*7280*/  MUFU.EX2 R10, R6 ;  /* 0x00000006000a7308 */ /* 0x000fe20000000800 */
[----:B---3--:R-:W-:-:S07]  /*7290*/  FFMA.FTZ R3, R211, c[0x0][0x2d0], -R5 ;  /* 0x0000b400d3037a23 */ /* 0x008fce0000010805 */
[----:B------:R3:W4:Y:S02]  /*72a0*/  MUFU.EX2 R23, R3 ;  /* 0x0000000300177308 */ /* 0x0007240000000800 */
[----:B---3--:R-:W-:Y:S01]  /*72b0*/  FFMA.FTZ R3, R212, c[0x0][0x2d0], -R5 ;  /* 0x0000b400d4037a23 */ /* 0x008fe20000010805 */
[----:B----4-:R-:W-:-:S05]  /*72c0*/  F2FP.BF16.PACK_AB R177, R23, R24 ;  /* 0x0000001817b1723e */ /* 0x010fca00000010ff */
[----:B------:R3:W-:Y:S02]  /*72d0*/  MUFU.EX2 R22, R3 ;  /* 0x0000000300167308 */ /* 0x0007e40000000800 */
[----:B---3--:R-:W-:Y:S02]  /*72e0*/  FFMA.FTZ R3, R223, c[0x0][0x2d0], -R5 ;  /* 0x0000b400df037a23 */ /* 0x008fe40000010805 */
[----:B------:R-:W-:-:S04]  /*72f0*/  FFMA.FTZ R5, R172, c[0x0][0x2d0], -R0 ;  /* 0x0000b400ac057a23 */ /* 0x000fc80000010800 */
[----:B------:R3:W4:Y:S01]  /*7300*/  MUFU.EX2 R21, R3 ;  /* 0x0000000300157308 */ /* 0x0007220000000800 */
[----:B------:R-:W-:-:S07]  /*7310*/  FFMA.FTZ R0, R213, c[0x0][0x2d0], -R0 ;  /* 0x0000b400d5007a23 */ /* 0x000fce0000010800 */
[----:B------:R5:W1:Y:S01]  /*7320*/  MUFU.EX2 R9, R5 ;  /* 0x0000000500097308 */ /* 0x000a620000000800 */
[----:B---3--:R-:W-:-:S07]  /*7330*/  FFMA.FTZ R3, R178, c[0x0][0x2d0], -R7 ;  /* 0x0000b400b2037a23 */ /* 0x008fce0000010807 */
[----:B------:R3:W3:Y:S01]  /*7340*/  MUFU.EX2 R12, R0 ;  /* 0x00000000000c7308 */ /* 0x0006e20000000800 */
[----:B------:R-:W-:Y:S01]  /*7350*/  FFMA.FTZ R7, R174, c[0x0][0x2d0], -R7 ;  /* 0x0000b400ae077a23 */ /* 0x000fe20000010807 */
[----:B------:R-:W-:Y:S02]  /*7360*/  F2FP.BF16.PACK_AB R178, R25, R28 ;  /* 0x0000001c19b2723e */ /* 0x000fe400000010ff */
[----:B----4-:R-:W-:Y:S01]  /*7370*/  F2FP.BF16.PACK_AB R179, R21, R22 ;  /* 0x0000001615b3723e */ /* 0x010fe200000010ff */
[----:B-----5:R-:W-:-:S03]  /*7380*/  FADD.FTZ R5, R168, R245 ;  /* 0x000000f5a8057221 */ /* 0x020fc60000010000 */
[----:B------:R4:W5:Y:S01]  /*7390*/  MUFU.EX2 R15, R3 ;  /* 0x00000003000f7308 */ /* 0x0009620000000800 */
[----:B------:R-:W-:Y:S01]  /*73a0*/  IMAD.MOV.U32 R168, RZ, RZ, R139 ;  /* 0x000000ffffa87224 */ /* 0x000fe200078e008b */
[----:B-1----:R-:W-:Y:S01]  /*73b0*/  F2FP.BF16.PACK_AB R181, R10, R9 ;  /* 0x000000090ab5723e */ /* 0x002fe200000010ff */
[----:B------:R-:W-:Y:S01]  /*73c0*/  FADD.FTZ R6, R249, R5 ;  /* 0x00000005f9067221 */ /* 0x000fe20000010000 */
[----:B--2---:R-:W-:Y:S01]  /*73d0*/  HMMA.16816.F32.BF16 R120, R176, R132, R120 ;  /* 0x00000084b078723c */ /* 0x004fe20000041878 */
[----:B------:R-:W-:Y:S02]  /*73e0*/  FADD.FTZ R5, R221, R4 ;  /* 0x00000004dd057221 */ /* 0x000fe40000010000 */
[----:B---3--:R-:W-:Y:S01]  /*73f0*/  FADD.FTZ R0, R138, R250 ;  /* 0x000000fa8a007221 */ /* 0x008fe20000010000 */
[----:B------:R-:W1:Y:S01]  /*7400*/  MUFU.EX2 R13, R7 ;  /* 0x00000007000d7308 */ /* 0x000e620000000800 */
[----:B------:R-:W-:-:S03]  /*7410*/  F2FP.BF16.PACK_AB R183, R12, R11 ;  /* 0x0000000b0cb7723e */ /* 0x000fc600000010ff */
[----:B------:R-:W-:Y:S01]  /*7420*/  HMMA.16816.F32.BF16 R128, R176, R134, R128 ;  /* 0x00000086b080723c */ /* 0x000fe20000041880 */
[----:B----4-:R-:W-:Y:S01]  /*7430*/  FADD.FTZ R3, R152, R153 ;  /* 0x0000009998037221 */ /* 0x010fe20000010000 */
[----:B-----5:R-:W-:-:S03]  /*7440*/  F2FP.BF16.PACK_AB R180, R15, R20 ;  /* 0x000000140fb4723e */ /* 0x020fc600000010ff */
[----:B------:R-:W-:-:S03]  /*7450*/  FADD.FTZ R4, R137, R3 ;  /* 0x0000000389047221 */ /* 0x000fc60000010000 */
[C---:B------:R-:W-:Y:S01]  /*7460*/  HMMA.16816.F32.BF16 R140, R176.reuse, R148, R140 ;  /* 0x00000094b08c723c */ /* 0x040fe2000004188c */
[----:B------:R-:W-:Y:S02]  /*7470*/  FADD.FTZ R3, R85, R6 ;  /* 0x0000000655037221 */ /* 0x000fe40000010000 */
[----:B------:R-:W-:Y:S01]  /*7480*/  FADD.FTZ R4, R87, R4 ;  /* 0x0000000457047221 */ /* 0x000fe20000010000 */
[----:B-1----:R-:W-:Y:S01]  /*7490*/  F2FP.BF16.PACK_AB R182, R13, R14 ;  /* 0x0000000e0db6723e */ /* 0x002fe200000010ff */
[----:B------:R-:W-:Y:S02]  /*74a0*/  FADD.FTZ R7, R126, R0 ;  /* 0x000000007e077221 */ /* 0x000fe40000010000 */
[----:B------:R-:W-:Y:S01]  /*74b0*/  FADD.FTZ R0, R86, R5 ;  /* 0x0000000556007221 */ /* 0x000fe20000010000 */
[----:B------:R-:W-:Y:S01]  /*74c0*/  HMMA.16816.F32.BF16 R144, R176, R150, R144 ;  /* 0x00000096b090723c */ /* 0x000fe20000041890 */
[----:B------:R-:W-:Y:S02]  /*74d0*/  FADD.FTZ R7, R171, R7 ;  /* 0x00000007ab077221 */ /* 0x000fe40000010000 */
[----:B------:R-:W-:-:S02]  /*74e0*/  FADD.FTZ R6, R218, R3 ;  /* 0x00000003da067221 */ /* 0x000fc40000010000 */
[----:B------:R-:W-:Y:S02]  /*74f0*/  FADD.FTZ R5, R206, R0 ;  /* 0x00000000ce057221 */ /* 0x000fe40000010000 */
[----:B------:R-:W-:Y:S01]  /*7500*/  FADD.FTZ R4, R170, R4 ;  /* 0x00000004aa047221 */ /* 0x000fe20000010000 */
[C---:B------:R-:W-:Y:S01]  /*7510*/  HMMA.16816.F32.BF16 R156, R176.reuse, R164, R156 ;  /* 0x000000a4b09c723c */ /* 0x040fe2000004189c */
[----:B------:R-:W-:Y:S02]  /*7520*/  FADD.FTZ R3, R169, R7 ;  /* 0x00000007a9037221 */ /* 0x000fe40000010000 */
[----:B------:R-:W-:Y:S02]  /*7530*/  FADD.FTZ R0, R217, R6 ;  /* 0x00000006d9007221 */ /* 0x000fe40000010000 */
[----:B------:R-:W-:Y:S02]  /*7540*/  FADD.FTZ R8, R208, R5 ;  /* 0x00000005d0087221 */ /* 0x000fe40000010000 */
[----:B------:R-:W-:Y:S01]  /*7550*/  FADD.FTZ R7, R168, R4 ;  /* 0x00000004a8077221 */ /* 0x000fe20000010000 */
[----:B------:R-:W-:Y:S01]  /*7560*/  HMMA.16816.F32.BF16 R160, R176, R166, R160 ;  /* 0x000000a6b0a0723c */ /* 0x000fe200000418a0 */
[----:B------:R-:W-:-:S02]  /*7570*/  FADD.FTZ R6, R252, R3 ;  /* 0x00000003fc067221 */ /* 0x000fc40000010000 */
[----:B------:R-:W-:Y:S02]  /*7580*/  FADD.FTZ R5, R214, R0 ;  /* 0x00000000d6057221 */ /* 0x000fe40000010000 */
[----:B------:R-:W-:Y:S02]  /*7590*/  FADD.FTZ R4, R210, R8 ;  /* 0x00000008d2047221 */ /* 0x000fe40000010000 */
[----:B------:R-:W-:Y:S01]  /*75a0*/  FADD.FTZ R3, R246, R7 ;  /* 0x00000007f6037221 */ /* 0x000fe20000010000 */
[----:B------:R-:W-:Y:S01]  /*75b0*/  HMMA.16816.F32.BF16 R124, R180, R132, R64 ;  /* 0x00000084b47c723c */ /* 0x000fe20000041840 */
[----:B------:R-:W-:Y:S02]  /*75c0*/  FADD.FTZ R0, R248, R6 ;  /* 0x00000006f8007221 */ /* 0x000fe40000010000 */
[----:B------:R-:W-:Y:S02]  /*75d0*/  FADD.FTZ R6, R216, R5 ;  /* 0x00000005d8067221 */ /* 0x000fe40000010000 */
[----:B------:R-:W-:-:S02]  /*75e0*/  FADD.FTZ R4, R207, R4 ;  /* 0x00000004cf047221 */ /* 0x000fc40000010000 */
        /* <DEDUP_REMOVED lines=31> */
[----:B------:R-:W-:Y:S01]  /*77e0*/  HMMA.16816.F32.BF16 R168, R180, R16, R44 ;  /* 0x00000010b4a8723c */ /* 0x000fe2000004182c */
        /* <DEDUP_REMOVED lines=57> */
[----:B------:R-:W-:Y:S01]  /*7b80*/  FADD.FTZ R0, R21, R0 ;  /* 0x0000000015007221 */ /* 0x000fe20000010000 */
[----:B------:R1:W-:Y:S01]  /*7b90*/  STL [R1+0x10], R5 ;  /* 0x0000100501007387 */ /* 0x0003e20000100800 */
[----:B------:R-:W-:-:S03]  /*7ba0*/  FADD.FTZ R3, R25, R3 ;  /* 0x0000000319037221 */ /* 0x000fc60000010000 */
[----:B------:R1:W-:Y:S04]  /*7bb0*/  STL [R1+0x14], R4 ;  /* 0x0000140401007387 */ /* 0x0003e80000100800 */
[----:B------:R1:W-:Y:S04]  /*7bc0*/  STL [R1+0x18], R0 ;  /* 0x0000180001007387 */ /* 0x0003e80000100800 */
[----:B------:R1:W-:Y:S01]  /*7bd0*/  STL [R1+0x1c], R3 ;  /* 0x00001c0301007387 */ /* 0x0003e20000100800 */
[----:B------:R-:W-:Y:S05]  /*7be0*/  @!P0 BRA `(.L_x_34) ;  /* 0x0000560000008947 */ /* 0x000fea0003800000 */
[----:B------:R-:W-:Y:S01]  /*7bf0*/  IMAD.MOV.U32 R116, RZ, RZ, R72 ;  /* 0x000000ffff747224 */ /* 0x000fe200078e0048 */
[----:B------:R-:W-:Y:S01]  /*7c00*/  MOV R118, R2 ;  /* 0x0000000200767202 */ /* 0x000fe20000000f00 */
[----:B-1----:R-:W-:Y:S01]  /*7c10*/  IMAD.MOV.U32 R3, RZ, RZ, R73 ;  /* 0x000000ffff037224 */ /* 0x002fe200078e0049 */
[----:B------:R-:W-:Y:S01]  /*7c20*/  MOV R117, R71 ;  /* 0x0000004700757202 */ /* 0x000fe20000000f00 */
[----:B------:R-:W-:Y:S01]  /*7c30*/  UIADD3 UR6, UR6, -0x2, URZ ;  /* 0xfffffffe06067890 */ /* 0x000fe2000fffe03f */
[----:B------:R-:W-:Y:S05]  /*7c40*/  BRA `(.L_x_35) ;  /* 0x0000042000007947 */ /* 0x000fea0003800000 */
.L_x_37:
[----:B------:R-:W2:Y:S01]  /*7c50*/  LDL R4, [R1+0x20] ;  /* 0x0000200001047983 */ /* 0x000ea20000100800 */
[----:B------:R-:W-:Y:S01]  /*7c60*/  UIMAD UR5, UR6, 0x70, UR10 ;  /* 0x00000070060578a4 */ /* 0x000fe2000f8e020a */
[----:B------:R-:W-:Y:S02]  /*7c70*/  IMAD.MOV.U32 R243, RZ, RZ, RZ ;  /* 0x000000fffff37224 */ /* 0x000fe400078e00ff */
[----:B------:R-:W3:Y:S03]  /*7c80*/  LDL R65, [R1] ;  /* 0x0000000001417983 */ /* 0x000ee60000100800 */
        /* <DEDUP_REMOVED lines=19> */
[C---:B------:R-:W-:Y:S04]  /*7dc0*/  IMAD.WIDE.U32 R4, R243.reuse, c[0x0][0x1f0], R4 ;  /* 0x00007c00f3047a25 */ /* 0x040fe800078e0004 */
        /* <DEDUP_REMOVED lines=9> */
[----:B------:R-:W4:Y:S04]  /*7e60*/  SHFL.IDX PT, R4, R2, 0x1, 0x181f ;  /* 0x00381f0002047f89 */ /* 0x000f2800000e0000 */
[----:B------:R-:W5:Y:S04]  /*7e70*/  SHFL.IDX PT, R5, R0, 0x1, 0x181f ;  /* 0x00381f0000057f89 */ /* 0x000f6800000e0000 */
[----:B------:R-:W5:Y:S04]  /*7e80*/  SHFL.IDX PT, R10, R2, 0x3, 0x181f ;  /* 0x00781f00020a7f89 */ /* 0x000f6800000e0000 */
[----:B------:R-:W5:Y:S01]  /*7e90*/  SHFL.IDX PT, R9, R0, 0x2, 0x181f ;  /* 0x00581f0000097f89 */ /* 0x000f6200000e0000 */
[-C--:B-1----:R-:W-:Y:S03]  /*7ea0*/  IADD3 R6, P1, R6, R242.reuse, RZ ;  /* 0x000000f206067210 */ /* 0x082fe60007f3e0ff */
[----:B------:R-:W1:Y:S04]  /*7eb0*/  SHFL.IDX PT, R8, R2, 0x4, 0x181f ;  /* 0x00981f0002087f89 */ /* 0x000e6800000e0000 */
[----:B------:R-:W1:Y:S01]  /*7ec0*/  SHFL.IDX PT, R11, R2, 0x5, 0x181f ;  /* 0x00b81f00020b7f89 */ /* 0x000e6200000e0000 */
[--C-:B--2---:R-:W-:Y:S03]  /*7ed0*/  IMAD.X R7, R7, 0x1, R241.reuse, P1 ;  /* 0x0000000107077824 */ /* 0x104fe600008e06f1 */
[----:B------:R-:W2:Y:S01]  /*7ee0*/  SHFL.IDX PT, R16, R0, 0x3, 0x181f ;  /* 0x00781f0000107f89 */ /* 0x000ea200000e0000 */
[-C--:B----4-:R-:W-:Y:S03]  /*7ef0*/  IADD3 R4, P0, R4, R242.reuse, RZ ;  /* 0x000000f204047210 */ /* 0x090fe60007f1e0ff */
[----:B---3--:R3:W-:Y:S01]  /*7f00*/  LDGSTS.E.BYPASS.LTC128B.128 [R65+0x3900], [R6.64], !P6 ;  /* 0x0390000006417fae */ /* 0x0087e2000f101d4c */
[-C--:B-----5:R-:W-:Y:S02]  /*7f10*/  IADD3.X R5, R5, R241.reuse, RZ, P0, !PT ;  /* 0x000000f105057210 */ /* 0x0a0fe400007fe4ff */
[-C--:B------:R-:W-:Y:S01]  /*7f20*/  IADD3 R12, P0, R12, R242.reuse, RZ ;  /* 0x000000f20c0c7210 */ /* 0x080fe20007f1e0ff */
[----:B------:R-:W4:Y:S01]  /*7f30*/  SHFL.IDX PT, R15, R0, 0x4, 0x181f ;  /* 0x00981f00000f7f89 */ /* 0x000f2200000e0000 */
[-C--:B------:R-:W-:Y:S03]  /*7f40*/  IADD3 R10, P3, R10, R242.reuse, RZ ;  /* 0x000000f20a0a7210 */ /* 0x080fe60007f7e0ff */
        /* <DEDUP_REMOVED lines=18> */
.L_x_35:
[----:B------:R-:W2:Y:S01]  /*8070*/  LDL R2, [R1+0x4] ;  /* 0x0000040001027983 */ /* 0x000ea20000100800 */
[----:B------:R-:W-:Y:S04]  /*8080*/  DEPBAR.LE SB0, 0x0 ;  /* 0x000080000000791a */ /* 0x000fe80000000000 */
[----:B------:R-:W3:Y:S01]  /*8090*/  LDL R244, [R1+0x8] ;  /* 0x0000080001f47983 */ /* 0x000ee20000100800 */
[----:B------:R-:W-:Y:S03]  /*80a0*/  UISETP.GE.AND UP0, UPT, UR6, 0x1, UPT ;  /* 0x000000010600788c */ /* 0x000fe6000bf06270 */
[----:B------:R-:W-:Y:S08]  /*80b0*/  BAR.SYNC.DEFER_BLOCKING 0x0 ;  /* 0x0000000000007b1d */ /* 0x000ff00000010000 */
[----:B------:R-:W-:Y:S08]  /*80c0*/  LDSM.16.M88.4 R112, [R230+0x7100] ;  /* 0x00710000e670783b */ /* 0x000ff00000000200 */
[----:B------:R-:W1:Y:S08]  /*80d0*/  LDSM.16.M88.4 R16, [R119+0x3900] ;  /* 0x003900007710783b */ /* 0x000e700000000200 */
[----:B------:R-:W4:Y:S08]  /*80e0*/  LDSM.16.M88.4 R108, [R230+0x9100] ;  /* 0x00910000e66c783b */ /* 0x000f300000000200 */
[----:B------:R-:W5:Y:S08]  /*80f0*/  LDSM.16.M88.4 R32, [R119+0x4100] ;  /* 0x004100007720783b */ /* 0x000f700000000200 */
[----:B------:R-:W1:Y:S08]  /*8100*/  LDSM.16.M88.4 R48, [R119+0x4900] ;  /* 0x004900007730783b */ /* 0x000e700000000200 */
        /* <DEDUP_REMOVED lines=13> */
[-C--:B-1----:R-:W-:Y:S08]  /*81e0*/  HMMA.16816.F32.BF16 R4, R112, R16.reuse, RZ ;  /* 0x000000107004723c */ /* 0x082ff000000418ff */
[C---:B----4-:R-:W-:Y:S08]  /*81f0*/  HMMA.16816.F32.BF16 R8, R108.reuse, R16, RZ ;  /* 0x000000106c08723c */ /* 0x050ff000000418ff */
[-C--:B------:R-:W-:Y:S08]  /*8200*/  HMMA.16816.F32.BF16 R12, R108, R18.reuse, RZ ;  /* 0x000000126c0c723c */ /* 0x080ff000000418ff */
[C---:B------:R-:W-:Y:S08]  /*8210*/  HMMA.16816.F32.BF16 R16, R112.reuse, R18, RZ ;  /* 0x000000127010723c */ /* 0x040ff000000418ff */
[-C--:B-----5:R-:W-:Y:S08]  /*8220*/  HMMA.16816.F32.BF16 R20, R112, R32.reuse, RZ ;  /* 0x000000207014723c */ /* 0x0a0ff000000418ff */
[C---:B------:R-:W-:Y:S08]  /*8230*/  HMMA.16816.F32.BF16 R24, R108.reuse, R32, RZ ;  /* 0x000000206c18723c */ /* 0x040ff000000418ff */
[-C--:B------:R-:W-:Y:S08]  /*8240*/  HMMA.16816.F32.BF16 R28, R108, R34.reuse, RZ ;  /* 0x000000226c1c723c */ /* 0x080ff000000418ff */
[C---:B------:R-:W-:Y:S08]  /*8250*/  HMMA.16816.F32.BF16 R32, R112.reuse, R34, RZ ;  /* 0x000000227020723c */ /* 0x040ff000000418ff */
[-C--:B------:R-:W-:Y:S08]  /*8260*/  HMMA.16816.F32.BF16 R36, R112, R48.reuse, RZ ;  /* 0x000000307024723c */ /* 0x080ff000000418ff */
[C---:B------:R-:W-:Y:S08]  /*8270*/  HMMA.16816.F32.BF16 R40, R108.reuse, R48, RZ ;  /* 0x000000306c28723c */ /* 0x040ff000000418ff */
[-C--:B------:R-:W-:Y:S08]  /*8280*/  HMMA.16816.F32.BF16 R44, R108, R50.reuse, RZ ;  /* 0x000000326c2c723c */ /* 0x080ff000000418ff */
[C---:B------:R-:W-:Y:S08]  /*8290*/  HMMA.16816.F32.BF16 R48, R112.reuse, R50, RZ ;  /* 0x000000327030723c */ /* 0x040ff000000418ff */
[-C--:B------:R-:W-:Y:S08]  /*82a0*/  HMMA.16816.F32.BF16 R52, R112, R64.reuse, RZ ;  /* 0x000000407034723c */ /* 0x080ff000000418ff */
[C---:B------:R-:W-:Y:S08]  /*82b0*/  HMMA.16816.F32.BF16 R56, R108.reuse, R64, RZ ;  /* 0x000000406c38723c */ /* 0x040ff000000418ff */
[-C--:B------:R-:W-:Y:S01]  /*82c0*/  HMMA.16816.F32.BF16 R60, R108, R66.reuse, RZ ;  /* 0x000000426c3c723c */ /* 0x080fe200000418ff */
[----:B--2---:R-:W-:Y:S03]  /*82d0*/  IMAD.WIDE.U32 R68, R2, c[0x0][0x208], RZ ;  /* 0x0000820002447a25 */ /* 0x004fe600078e00ff */
[----:B------:R-:W-:Y:S02]  /*82e0*/  SHF.R.S32.HI R0, RZ, 0x1f, R2 ;  /* 0x0000001fff007819 */ /* 0x000fe40000011402 */
[----:B------:R-:W-:Y:S03]  /*82f0*/  MOV R64, R68 ;  /* 0x0000004400407202 */ /* 0x000fe60000000f00 */
[----:B------:R-:W-:Y:S04]  /*8300*/  IMAD R0, R0, c[0x0][0x208], RZ ;  /* 0x0000820000007a24 */ /* 0x000fe800078e02ff */
[----:B------:R-:W-:Y:S05]  /*8310*/  IMAD R0, R2, c[0x0][0x20c], R0 ;  /* 0x0000830002007a24 */ /* 0x000fea00078e0200 */
[----:B------:R-:W-:Y:S02]  /*8320*/  IADD3 R65, R69, R0, RZ ;  /* 0x0000000045417210 */ /* 0x000fe40007ffe0ff */
[----:B------:R-:W-:Y:S03]  /*8330*/  SHF.R.S32.HI R0, RZ, 0x1f, R243 ;  /* 0x0000001fff007819 */ /* 0x000fe600000114f3 */
[C---:B------:R-:W-:Y:S02]  /*8340*/  IMAD.WIDE.U32 R72, R243.reuse, c[0x0][0x218], R64 ;  /* 0x00008600f3487a25 */ /* 0x040fe400078e0040 */
[C---:B------:R-:W-:Y:S02]  /*8350*/  HMMA.16816.F32.BF16 R64, R112.reuse, R66, RZ ;  /* 0x000000427040723c */ /* 0x040fe400000418ff */
[----:B------:R-:W-:Y:S04]  /*8360*/  IMAD R0, R0, c[0x0][0x218], RZ ;  /* 0x0000860000007a24 */ /* 0x000fe800078e02ff */
[----:B------:R-:W-:Y:S01]  /*8370*/  IMAD R2, R243, c[0x0][0x21c], R0 ;  /* 0x00008700f3027a24 */ /* 0x000fe200078e0200 */
[----:B------:R-:W-:Y:S01]  /*8380*/  IADD3 R0, P0, R72, UR22, RZ ;  /* 0x0000001648007c10 */ /* 0x000fe2000ff1e0ff */
[-C--:B------:R-:W-:Y:S04]  /*8390*/  HMMA.16816.F32.BF16 R68, R112, R80.reuse, RZ ;  /* 0x000000507044723c */ /* 0x080fe800000418ff */
[----:B------:R-:W-:Y:S02]  /*83a0*/  IADD3.X R72, R73, UR4, R2, P0, !PT ;  /* 0x0000000449487c10 */ /* 0x000fe400087fe402 */
[C---:B------:R-:W-:Y:S05]  /*83b0*/  LEA R2, P0, R0.reuse, c[0x0][0x1f8], 0x1 ;  /* 0x00007e0000027a11 */ /* 0x040fea00078008ff */
[----:B------:R-:W1:Y:S01]  /*83c0*/  SHFL.IDX PT, R94, R2, RZ, 0x181f ;  /* 0x00181fff025e7589 */ /* 0x000e6200000e0000 */
[----:B------:R-:W-:Y:S02]  /*83d0*/  LEA.HI.X R0, R0, c[0x0][0x1fc], R72, 0x1, P0 ;  /* 0x00007f0000007a11 */ /* 0x000fe400000f0c48 */
[C---:B------:R-:W-:Y:S05]  /*83e0*/  HMMA.16816.F32.BF16 R72, R108.reuse, R80, RZ ;  /* 0x000000506c48723c */ /* 0x040fea00000418ff */
[----:B------:R-:W2:Y:S03]  /*83f0*/  SHFL.IDX PT, R88, R0, RZ, 0x181f ;  /* 0x00181fff00587589 */ /* 0x000ea600000e0000 */
[-C--:B------:R-:W-:Y:S05]  /*8400*/  HMMA.16816.F32.BF16 R76, R108, R82.reuse, RZ ;  /* 0x000000526c4c723c */ /* 0x080fea00000418ff */
[----:B------:R-:W4:Y:S03]  /*8410*/  SHFL.IDX PT, R92, R2, 0x1, 0x181f ;  /* 0x00381f00025c7f89 */ /* 0x000f2600000e0000 */
[C---:B------:R-:W-:Y:S04]  /*8420*/  HMMA.16816.F32.BF16 R80, R112.reuse, R82, RZ ;  /* 0x000000527050723c */ /* 0x040fe800000418ff */
[-C--:B-1----:R-:W-:Y:S01]  /*8430*/  IADD3 R94, P0, R94, R242.reuse, RZ ;  /* 0x000000f25e5e7210 */ /* 0x082fe20007f1e0ff */
[----:B------:R-:W1:Y:S03]  /*8440*/  SHFL.IDX PT, R93, R0, 0x1, 0x181f ;  /* 0x00381f00005d7f89 */ /* 0x000e6600000e0000 */
[-C--:B------:R-:W-:Y:S01]  /*8450*/  HMMA.16816.F32.BF16 R84, R112, R96.reuse, RZ ;  /* 0x000000607054723c */ /* 0x080fe200000418ff */
[-C--:B--2---:R-:W-:Y:S04]  /*8460*/  IADD3.X R95, R88, R241.reuse, RZ, P0, !PT ;  /* 0x000000f1585f7210 */ /* 0x084fe800007fe4ff */
[----:B------:R-:W2:Y:S03]  /*8470*/  SHFL.IDX PT, R100, R2, 0x2, 0x181f ;  /* 0x00581f0002647f89 */ /* 0x000ea600000e0000 */
[C---:B------:R-:W-:Y:S04]  /*8480*/  HMMA.16816.F32.BF16 R88, R108.reuse, R96, RZ ;  /* 0x000000606c58723c */ /* 0x040fe800000418ff */
[-C--:B----4-:R-:W-:Y:S01]  /*8490*/  IADD3 R92, P1, R92, R242.reuse, RZ ;  /* 0x000000f25c5c7210 */ /* 0x090fe20007f3e0ff */
[----:B---3--:R3:W-:Y:S03]  /*84a0*/  LDGSTS.E.BYPASS.LTC128B.128 [R244], [R94.64], !P6 ;  /* 0x000000005ef47fae */ /* 0x0087e6000f101d4c */
[-C--:B-1----:R-:W-:Y:S05]  /*84b0*/  IADD3.X R93, R93, R241.reuse, RZ, P1, !PT ;  /* 0x000000f15d5d7210 */ /* 0x082fea0000ffe4ff */
[----:B------:R-:W1:Y:S01]  /*84c0*/  SHFL.IDX PT, R101, R0, 0x2, 0x181f ;  /* 0x00581f0000657f89 */ /* 0x000e6200000e0000 */
[-C--:B--2---:R-:W-:Y:S07]  /*84d0*/  IADD3 R100, P0, R100, R242.reuse, RZ ;  /* 0x000000f264647210 */ /* 0x084fee0007f1e0ff */
[----:B------:R3:W-:Y:S08]  /*84e0*/  LDGSTS.E.BYPASS.LTC128B.128 [R244+0x800], [R92.64], !P6 ;  /* 0x008000005cf47fae */ /* 0x0007f0000f101d4c */
[----:B------:R-:W2:Y:S01]  /*84f0*/  SHFL.IDX PT, R104, R2, 0x3, 0x181f ;  /* 0x00781f0002687f89 */ /* 0x000ea200000e0000 */
[-C--:B-1----:R-:W-:Y:S07]  /*8500*/  IADD3.X R101, R101, R241.reuse, RZ, P0, !PT ;  /* 0x000000f165657210 */ /* 0x082fee00007fe4ff */
[----:B------:R-:W1:Y:S08]  /*8510*/  SHFL.IDX PT, R105, R0, 0x3, 0x181f ;  /* 0x00781f0000697f89 */ /* 0x000e7000000e0000 */
[----:B------:R4:W-:Y:S01]  /*8520*/  LDGSTS.E.BYPASS.LTC128B.128 [R244+0x1000], [R100.64], !P6 ;  /* 0x0100000064f47fae */ /* 0x0009e2000f101d4c */
[-C--:B---3--:R-:W-:Y:S01]  /*8530*/  HMMA.16816.F32.BF16 R92, R108, R98.reuse, RZ ;  /* 0x000000626c5c723c */ /* 0x088fe200000418ff */
[-C--:B--2---:R-:W-:Y:S06]  /*8540*/  IADD3 R104, P1, R104, R242.reuse, RZ ;  /* 0x000000f268687210 */ /* 0x084fec0007f3e0ff */
[----:B------:R-:W2:Y:S01]  /*8550*/  SHFL.IDX PT, R102, R2, 0x4, 0x181f ;  /* 0x00981f0002667f89 */ /* 0x000ea200000e0000 */
[C---:B------:R-:W-:Y:S04]  /*8560*/  HMMA.16816.F32.BF16 R96, R112.reuse, R98, RZ ;  /* 0x000000627060723c */ /* 0x040fe800000418ff */
[-C--:B-1----:R-:W-:Y:S03]  /*8570*/  IADD3.X R105, R105, R241.reuse, RZ, P1, !PT ;  /* 0x000000f169697210 */ /* 0x082fe60000ffe4ff */
[----:B------:R-:W1:Y:S08]  /*8580*/  SHFL.IDX PT, R103, R0, 0x4, 0x181f ;  /* 0x00981f0000677f89 */ /* 0x000e7000000e0000 */
[----:B------:R3:W-:Y:S01]  /*8590*/  LDGSTS.E.BYPASS.LTC128B.128 [R244+0x1800], [R104.64], !P6 ;  /* 0x0180000068f47fae */ /* 0x0007e2000f101d4c */
[-C--:B--2---:R-:W-:Y:S07]  /*85a0*/  IADD3 R102, P0, R102, R242.reuse, RZ ;  /* 0x000000f266667210 */ /* 0x084fee0007f1e0ff */
[----:B------:R-:W3:Y:S01]  /*85b0*/  SHFL.IDX PT, R106, R2, 0x5, 0x181f ;  /* 0x00b81f00026a7f89 */ /* 0x000ee200000e0000 */
[-C--:B-1----:R-:W-:Y:S07]  /*85c0*/  IADD3.X R103, R103, R241.reuse, RZ, P0, !PT ;  /* 0x000000f167677210 */ /* 0x082fee00007fe4ff */
[----:B------:R-:W1:Y:S08]  /*85d0*/  SHFL.IDX PT, R107, R0, 0x5, 0x181f ;  /* 0x00b81f00006b7f89 */ /* 0x000e7000000e0000 */
[----:B------:R4:W-:Y:S01]  /*85e0*/  LDGSTS.E.BYPASS.LTC128B.128 [R244+0x2000], [R102.64], !P6 ;  /* 0x0200000066f47fae */ /* 0x0009e2000f101d4c */
[-C--:B---3--:R-:W-:Y:S07]  /*85f0*/  IADD3 R104, P0, R106, R242.reuse, RZ ;  /* 0x000000f26a687210 */ /* 0x088fee0007f1e0ff */
[----:B------:R-:W2:Y:S01]  /*8600*/  SHFL.IDX PT, R2, R2, 0x6, 0x181f ;  /* 0x00d81f0002027f89 */ /* 0x000ea200000e0000 */
[-C--:B-1----:R-:W-:Y:S07]  /*8610*/  IADD3.X R105, R107, R241.reuse, RZ, P0, !PT ;  /* 0x000000f16b697210 */ /* 0x082fee00007fe4ff */
[----:B------:R-:W1:Y:S08]  /*8620*/  SHFL.IDX PT, R0, R0, 0x6, 0x181f ;  /* 0x00d81f0000007f89 */ /* 0x000e7000000e0000 */
[----:B------:R3:W-:Y:S01]  /*8630*/  LDGSTS.E.BYPASS.LTC128B.128 [R244+0x2800], [R104.64], !P6 ;  /* 0x0280000068f47fae */ /* 0x0007e2000f101d4c */
[-C--:B----4-:R-:W-:Y:S08]  /*8640*/  HMMA.16816.F32.BF16 R100, R112, R184.reuse, RZ ;  /* 0x000000b87064723c */ /* 0x090ff000000418ff */
[C---:B---3--:R-:W-:Y:S07]  /*8650*/  HMMA.16816.F32.BF16 R104, R108.reuse, R184, RZ ;  /* 0x000000b86c68723c */ /* 0x048fee00000418ff */
[----:B--2---:R-:W-:Y:S01]  /*8660*/  IADD3 R184, P0, R2, R242, RZ ;  /* 0x000000f202b87210 */ /* 0x004fe20007f1e0ff */
[-C--:B------:R-:W-:Y:S04]  /*8670*/  HMMA.16816.F32.BF16 R108, R108, R186.reuse, RZ ;  /* 0x000000ba6c6c723c */ /* 0x080fe800000418ff */
[----:B-1----:R-:W-:Y:S02]  /*8680*/  IADD3.X R185, R0, R241, RZ, P0, !PT ;  /* 0x000000f100b97210 */ /* 0x002fe400007fe4ff */
[----:B------:R-:W-:Y:S02]  /*8690*/  PLOP3.LUT P0, PT, PT, PT, UP0, 0x80, 0x0 ;  /* 0x000000000000781c */ /* 0x000fe40003f0f008 */
[----:B------:R-:W-:Y:S01]  /*86a0*/  HMMA.16816.F32.BF16 R112, R112, R186, RZ ;  /* 0x000000ba7070723c */ /* 0x000fe200000418ff */
[----:B------:R1:W-:Y:S07]  /*86b0*/  LDGSTS.E.BYPASS.LTC128B.128 [R244+0x3000], [R184.64], !P6 ;  /* 0x03000000b8f47fae */ /* 0x0003ee000f101d4c */
[-C--:B------:R-:W-:Y:S01]  /*86c0*/  HMMA.16816.F32.BF16 R4, R188, R192.reuse, R4 ;  /* 0x000000c0bc04723c */ /* 0x080fe20000041804 */
[----:B------:R-:W0:Y:S07]  /*86d0*/  LDGDEPBAR ;  /* 0x00000000000079af */ /* 0x000e2e0000000000 */
[C---:B------:R-:W-:Y:S08]  /*86e0*/  HMMA.16816.F32.BF16 R8, R196.reuse, R192, R8 ;  /* 0x000000c0c408723c */ /* 0x040ff00000041808 */
[-C--:B------:R-:W-:Y:S01]  /*86f0*/  HMMA.16816.F32.BF16 R12, R196, R194.reuse, R12 ;  /* 0x000000c2c40c723c */ /* 0x080fe2000004180c */
[----:B-1----:R-:W-:Y:S07]  /*8700*/  LDSM.16.M88.4 R184, [R231+0x7100] ;  /* 0x00710000e7b8783b */ /* 0x002fee0000000200 */
        /* <DEDUP_REMOVED lines=16> */
[----:B------:R-:W4:Y:S07]  /*8810*/  LDSM.16.M88.4 R208, [R229+0x4900] ;  /* 0x00490000e5d0783b */ /* 0x000f2e0000000200 */
[-C--:B------:R-:W-:Y:S08]  /*8820*/  HMMA.16816.F32.BF16 R68, R188, R212.reuse, R68 ;  /* 0x000000d4bc44723c */ /* 0x080ff00000041844 */
[C---:B------:R-:W-:Y:S08]  /*8830*/  HMMA.16816.F32.BF16 R72, R196.reuse, R212, R72 ;  /* 0x000000d4c448723c */ /* 0x040ff00000041848 */
[-C--:B------:R-:W-:Y:S08]  /*8840*/  HMMA.16816.F32.BF16 R76, R196, R214.reuse, R76 ;  /* 0x000000d6c44c723c */ /* 0x080ff0000004184c */
[C---:B------:R-:W-:Y:S01]  /*8850*/  HMMA.16816.F32.BF16 R80, R188.reuse, R214, R80 ;  /* 0x000000d6bc50723c */ /* 0x040fe20000041850 */
[----:B------:R-:W5:Y:S07]  /*8860*/  LDSM.16.M88.4 R212, [R229+0x5100] ;  /* 0x00510000e5d4783b */ /* 0x000f6e0000000200 */
[-C--:B------:R-:W-:Y:S08]  /*8870*/  HMMA.16816.F32.BF16 R84, R188, R216.reuse, R84 ;  /* 0x000000d8bc54723c */ /* 0x080ff00000041854 */
[C---:B------:R-:W-:Y:S08]  /*8880*/  HMMA.16816.F32.BF16 R88, R196.reuse, R216, R88 ;  /* 0x000000d8c458723c */ /* 0x040ff00000041858 */
[-C--:B------:R-:W-:Y:S08]  /*8890*/  HMMA.16816.F32.BF16 R92, R196, R218.reuse, R92 ;  /* 0x000000dac45c723c */ /* 0x080ff0000004185c */
[C---:B------:R-:W-:Y:S01]  /*88a0*/  HMMA.16816.F32.BF16 R96, R188.reuse, R218, R96 ;  /* 0x000000dabc60723c */ /* 0x040fe20000041860 */
[----:B------:R-:W-:Y:S07]  /*88b0*/  LDSM.16.M88.4 R216, [R229+0x6900] ;  /* 0x00690000e5d8783b */ /* 0x000fee0000000200 */
[-C--:B------:R-:W-:Y:S08]  /*88c0*/  HMMA.16816.F32.BF16 R100, R188, R220.reuse, R100 ;  /* 0x000000dcbc64723c */ /* 0x080ff00000041864 */
[C---:B------:R-:W-:Y:S08]  /*88d0*/  HMMA.16816.F32.BF16 R104, R196.reuse, R220, R104 ;  /* 0x000000dcc468723c */ /* 0x040ff00000041868 */
[-C--:B------:R-:W-:Y:S01]  /*88e0*/  HMMA.16816.F32.BF16 R108, R196, R222.reuse, R108 ;  /* 0x000000dec46c723c */ /* 0x080fe2000004186c */
[----:B------:R-:W-:Y:S07]  /*88f0*/  LDSM.16.M88.4 R196, [R229+0x6100] ;  /* 0x00610000e5c4783b */ /* 0x000fee0000000200 */
[----:B------:R-:W-:Y:S01]  /*8900*/  HMMA.16816.F32.BF16 R112, R188, R222, R112 ;  /* 0x000000debc70723c */ /* 0x000fe20000041870 */
[----:B------:R-:W4:Y:S07]  /*8910*/  LDSM.16.M88.4 R188, [R229+0x5900] ;  /* 0x00590000e5bc783b */ /* 0x000f2e0000000200 */
[-C--:B-1----:R-:W-:Y:S01]  /*8920*/  HMMA.16816.F32.BF16 R4, R184, R192.reuse, R4 ;  /* 0x000000c0b804723c */ /* 0x082fe20000041804 */
[----:B------:R-:W-:Y:S07]  /*8930*/  LDSM.16.M88.4 R220, [R228] ;  /* 0x00000000e4dc783b */ /* 0x000fee0000000200 */
        /* <DEDUP_REMOVED lines=12> */
[C---:B------:R-:W-:Y:S08]  /*8a00*/  HMMA.16816.F32.BF16 R48, R184.reuse, R210, R48 ;  /* 0x000000d2b830723c */ /* 0x040ff00000041830 */
[-C--:B-----5:R-:W-:Y:S08]  /*8a10*/  HMMA.16816.F32.BF16 R52, R184, R212.reuse, R52 ;  /* 0x000000d4b834723c */ /* 0x0a0ff00000041834 */
        /* <DEDUP_REMOVED lines=15> */
[-C--:B-1----:R-:W-:Y:S08]  /*8b10*/  HMMA.16816.F32.BF16 R4, R192, R220.reuse, R4 ;  /* 0x000000dcc004723c */ /* 0x082ff00000041804 */
[C---:B--2---:R-:W-:Y:S08]  /*8b20*/  HMMA.16816.F32.BF16 R8, R204.reuse, R220, R8 ;  /* 0x000000dccc08723c */ /* 0x044ff00000041808 */
        /* <DEDUP_REMOVED lines=109> */
[C---:B------:R-:W-:Y:S03]  /*9200*/  HMMA.16816.F32.BF16 R96, R192.reuse, R6, R96 ;  /* 0x00000006c060723c */ /* 0x040fe60000041860 */
[----:B------:R-:W-:Y:S01]  /*9210*/  MUFU.TANH R28, R28 ;  /* 0x0000001c001c7308 */ /* 0x000fe20000002400 */
[----:B------:R-:W-:Y:S02]  /*9220*/  FMUL.FTZ R57, R57, c[0x0][0x320] ;  /* 0x0000c80039397a20 */ /* 0x000fe40000410000 */
[----:B------:R-:W-:Y:S02]  /*9230*/  FMUL.FTZ R58, R58, c[0x0][0x320] ;  /* 0x0000c8003a3a7a20 */ /* 0x000fe40000410000 */
[-C--:B--2---:R-:W-:Y:S04]  /*9240*/  HMMA.16816.F32.BF16 R100, R192, R8.reuse, R100 ;  /* 0x00000008c064723c */ /* 0x084fe80000041864 */
[----:B------:R-:W-:Y:S01]  /*9250*/  FMUL.FTZ R59, R59, c[0x0][0x320] ;  /* 0x0000c8003b3b7a20 */ /* 0x000fe20000410000 */
[----:B------:R-:W-:Y:S01]  /*9260*/  MUFU.TANH R29, R29 ;  /* 0x0000001d001d7308 */ /* 0x000fe20000002400 */
[----:B------:R-:W-:Y:S02]  /*9270*/  FMUL.FTZ R60, R60, c[0x0][0x320] ;  /* 0x0000c8003c3c7a20 */ /* 0x000fe40000410000 */
[----:B------:R-:W-:Y:S01]  /*9280*/  FMUL.FTZ R93, R93, c[0x0][0x320] ;  /* 0x0000c8005d5d7a20 */ /* 0x000fe20000410000 */
[C---:B------:R-:W-:Y:S04]  /*9290*/  HMMA.16816.F32.BF16 R104, R204.reuse, R8, R104 ;  /* 0x00000008cc68723c */ /* 0x040fe80000041868 */
[----:B------:R-:W-:Y:S02]  /*92a0*/  FMUL.FTZ R61, R61, c[0x0][0x320] ;  /* 0x0000c8003d3d7a20 */ /* 0x000fe40000410000 */
[----:B------:R-:W1:Y:S01]  /*92b0*/  MUFU.TANH R0, R93 ;  /* 0x0000005d00007308 */ /* 0x000e620000002400 */
[----:B------:R-:W-:Y:S01]  /*92c0*/  FMUL.FTZ R62, R62, c[0x0][0x320] ;  /* 0x0000c8003e3e7a20 */ /* 0x000fe20000410000 */
[-C--:B------:R-:W-:Y:S04]  /*92d0*/  HMMA.16816.F32.BF16 R108, R204, R10.reuse, R108 ;  /* 0x0000000acc6c723c */ /* 0x080fe8000004186c */
[----:B------:R-:W-:Y:S02]  /*92e0*/  FMUL.FTZ R63, R63, c[0x0][0x320] ;  /* 0x0000c8003f3f7a20 */ /* 0x000fe40000410000 */
[----:B------:R-:W-:Y:S02]  /*92f0*/  FMUL.FTZ R64, R64, c[0x0][0x320] ;  /* 0x0000c80040407a20 */ /* 0x000fe40000410000 */
[----:B------:R-:W2:Y:S01]  /*9300*/  MUFU.TANH R30, R30 ;  /* 0x0000001e001e7308 */ /* 0x000ea20000002400 */
[----:B------:R-:W-:Y:S04]  /*9310*/  HMMA.16816.F32.BF16 R112, R192, R10, R112 ;  /* 0x0000000ac070723c */ /* 0x000fe80000041870 */
[----:B------:R-:W-:Y:S02]  /*9320*/  FMUL.FTZ R74, R74, c[0x0][0x320] ;  /* 0x0000c8004a4a7a20 */ /* 0x000fe40000410000 */
[----:B------:R-:W-:Y:S02]  /*9330*/  FMUL.FTZ R80, R80, c[0x0][0x320] ;  /* 0x0000c80050507a20 */ /* 0x000fe40000410000 */
[----:B------:R-:W-:Y:S01]  /*9340*/  FMUL.FTZ R81, R81, c[0x0][0x320] ;  /* 0x0000c80051517a20 */ /* 0x000fe20000410000 */
[----:B------:R-:W3:Y:S03]  /*9350*/  MUFU.TANH R31, R31 ;  /* 0x0000001f001f7308 */ /* 0x000ee60000002400 */
[----:B------:R-:W-:Y:S01]  /*9360*/  FMUL.FTZ R82, R82, c[0x0][0x320] ;  /* 0x0000c80052527a20 */ /* 0x000fe20000410000 */
[----:B-1----:R1:W-:Y:S01]  /*9370*/  STL [R1+0xc], R0 ;  /* 0x00000c0001007387 */ /* 0x0023e20000100800 */
[----:B------:R-:W-:Y:S02]  /*9380*/  FMUL.FTZ R83, R83, c[0x0][0x320] ;  /* 0x0000c80053537a20 */ /* 0x000fe40000410000 */
[----:B------:R-:W-:Y:S02]  /*9390*/  FMUL.FTZ R97, R97, c[0x0][0x320] ;  /* 0x0000c80061617a20 */ /* 0x000fe40000410000 */
[----:B------:R-:W-:Y:S01]  /*93a0*/  FMUL.FTZ R98, R98, c[0x0][0x320] ;  /* 0x0000c80062627a20 */ /* 0x000fe20000410000 */
[----:B------:R-:W4:Y:S01]  /*93b0*/  MUFU.TANH R32, R32 ;  /* 0x0000002000207308 */ /* 0x000f220000002400 */
[----:B------:R-:W-:Y:S02]  /*93c0*/  FMUL.FTZ R99, R99, c[0x0][0x320] ;  /* 0x0000c80063637a20 */ /* 0x000fe40000410000 */
[----:B------:R-:W-:Y:S02]  /*93d0*/  FMUL.FTZ R100, R100, c[0x0][0x320] ;  /* 0x0000c80064647a20 */ /* 0x000fe40000410000 */
[----:B------:R-:W-:Y:S02]  /*93e0*/  FMUL.FTZ R101, R101, c[0x0][0x320] ;  /* 0x0000c80065657a20 */ /* 0x000fe40000410000 */
[----:B------:R-:W-:Y:S02]  /*93f0*/  FMUL.FTZ R102, R102, c[0x0][0x320] ;  /* 0x0000c80066667a20 */ /* 0x000fe40000410000 */
[----:B------:R-:W-:Y:S01]  /*9400*/  FMUL.FTZ R103, R103, c[0x0][0x320] ;  /* 0x0000c80067677a20 */ /* 0x000fe20000410000 */
[----:B------:R-:W1:Y:S01]  /*9410*/  MUFU.TANH R33, R33 ;  /* 0x0000002100217308 */ /* 0x000e620000002400 */
        /* <DEDUP_REMOVED lines=35> */
[----:B------:R2:W2:Y:S01]  /*9650*/  MUFU.TANH R17, R39 ;  /* 0x0000002700117308 */ /* 0x0004a20000002400 */
[----:B------:R-:W-:Y:S02]  /*9660*/  FMUL.FTZ R96, R96, c[0x0][0x320] ;  /* 0x0000c80060607a20 */ /* 0x000fe40000410000 */
[----:B------:R-:W-:Y:S02]  /*9670*/  FMUL.FTZ R104, R104, c[0x0][0x320] ;  /* 0x0000c80068687a20 */ /* 0x000fe40000410000 */
[----:B------:R-:W-:Y:S02]  /*9680*/  FMUL.FTZ R105, R105, c[0x0][0x320] ;  /* 0x0000c80069697a20 */ /* 0x000fe40000410000 */
[----:B------:R-:W-:Y:S02]  /*9690*/  FMUL.FTZ R106, R106, c[0x0][0x320] ;  /* 0x0000c8006a6a7a20 */ /* 0x000fe40000410000 */
[----:B------:R-:W-:Y:S01]  /*96a0*/  FMUL.FTZ R107, R107, c[0x0][0x320] ;  /* 0x0000c8006b6b7a20 */ /* 0x000fe20000410000 */
[----:B------:R-:W2:Y:S01]  /*96b0*/  MUFU.TANH R40, R40 ;  /* 0x0000002800287308 */ /* 0x000ea20000002400 */
[----:B------:R-:W-:Y:S02]  /*96c0*/  FMUL.FTZ R108, R108, c[0x0][0x320] ;  /* 0x0000c8006c6c7a20 */ /* 0x000fe40000410000 */
[----:B-1----:R-:W-:Y:S07]  /*96d0*/  FMUL.FTZ R0, R111, c[0x0][0x320] ;  /* 0x0000c8006f007a20 */ /* 0x002fee0000410000 */
[----:B------:R-:W1:Y:S10]  /*96e0*/  MUFU.TANH R41, R41 ;  /* 0x0000002900297308 */ /* 0x000e740000002400 */
[----:B------:R-:W1:Y:S10]  /*96f0*/  MUFU.TANH R42, R42 ;  /* 0x0000002a002a7308 */ /* 0x000e740000002400 */
[----:B------:R1:W1:Y:S10]  /*9700*/  MUFU.TANH R203, R43 ;  /* 0x0000002b00cb7308 */ /* 0x0002740000002400 */
[----:B------:R1:W1:Y:S10]  /*9710*/  MUFU.TANH R202, R44 ;  /* 0x0000002c00ca7308 */ /* 0x0002740000002400 */
[----:B------:R1:W1:Y:S10]  /*9720*/  MUFU.TANH R208, R45 ;  /* 0x0000002d00d07308 */ /* 0x0002740000002400 */
[----:B------:R1:W1:Y:S10]  /*9730*/  MUFU.TANH R216, R47 ;  /* 0x0000002f00d87308 */ /* 0x0002740000002400 */
        /* <DEDUP_REMOVED lines=59> */
[----:B------:R-:W1:Y:S10]  /*9af0*/  MUFU.TANH R109, R109 ;  /* 0x0000006d006d7308 */ /* 0x000e740000002400 */
[----:B------:R-:W1:Y:S10]  /*9b00*/  MUFU.TANH R75, R75 ;  /* 0x0000004b004b7308 */ /* 0x000e740000002400 */
[----:B------:R1:W1:Y:S10]  /*9b10*/  MUFU.TANH R74, R0 ;  /* 0x00000000004a7308 */ /* 0x0002740000002400 */
[----:B------:R-:W1:Y:S10]  /*9b20*/  MUFU.TANH R112, R112 ;  /* 0x0000007000707308 */ /* 0x000e740000002400 */
[----:B------:R-:W1:Y:S10]  /*9b30*/  MUFU.TANH R113, R113 ;  /* 0x0000007100717308 */ /* 0x000e740000002400 */
[----:B------:R-:W1:Y:S10]  /*9b40*/  MUFU.TANH R114, R114 ;  /* 0x0000007200727308 */ /* 0x000e740000002400 */
[----:B------:R-:W1:Y:S02]  /*9b50*/  MUFU.TANH R115, R115 ;  /* 0x0000007300737308 */ /* 0x000e640000002400 */
[----:B-1234-:R-:W-:-:S05]  /*9b60*/  @P0 BRA `(.L_x_37) ;  /* 0xffffe0e000000947 */ /* 0x01efca000383ffff */
.L_x_36:
[----:B------:R-:W3:Y:S01]  /*9b70*/  LDL.LU R108, [R1+0xc] ;  /* 0x00000c00016c7983 */ /* 0x000ee20000300800 */
        /* <DEDUP_REMOVED lines=33> */
[----:B--2---:R-:W-:Y:S02]  /*9d90*/  FMNMX.FTZ R4, R187, R116, !PT ;  /* 0x00000074bb047209 */ /* 0x004fe40007810000 */
        /* <DEDUP_REMOVED lines=52> */
[----:B------:R-:W-:Y:S01]  /*a0e0*/  FMNMX.FTZ R2, R59, R2, !PT ;  /* 0x000000023b027209 */ /* 0x000fe20007810000 */
[----:B------:R-:W1:Y:S01]  /*a0f0*/  SHFL.BFLY PT, R7, R0, 0x2, 0x1f ;  /* 0x0c401f0000077f89 */ /* 0x000e6200000e0000 */
        /* <DEDUP_REMOVED lines=25> */
[----:B------:R-:W-:Y:S01]  /*a290*/  FMNMX.FTZ R4, R102, R4, !PT ;  /* 0x0000000466047209 */ /* 0x000fe20007810000 */
[----:B------:R-:W-:Y:S01]  /*a2a0*/  LDSM.16.MT88.4 R52, [R225+0x100] ;  /* 0x00010000e134783b */ /* 0x000fe20000004200 */
[----:B------:R-:W-:Y:S02]  /*a2b0*/  MOV R111, R64 ;  /* 0x00000040006f7202 */ /* 0x000fe40000000f00 */
[----:B------:R-:W-:Y:S02]  /*a2c0*/  FMNMX.FTZ R4, R103, R4, !PT ;  /* 0x0000000467047209 */ /* 0x000fe40007810000 */
[----:B------:R-:W-:Y:S01]  /*a2d0*/  ISETP.LT.AND P0, PT, RZ, UR6, PT ;  /* 0x00000006ff007c0c */ /* 0x000fe2000bf01270 */
[----:B------:R-:W-:Y:S01]  /*a2e0*/  UIADD3 UR6, UR6, -0x1, URZ ;  /* 0xffffffff06067890 */ /* 0x000fe2000fffe03f */
[----:B------:R-:W-:Y:S04]  /*a2f0*/  FMNMX.FTZ R4, R114, R4, !PT ;  /* 0x0000000472047209 */ /* 0x000fe80007810000 */
[----:B------:R-:W-:Y:S05]  /*a300*/  FMNMX.FTZ R4, R115, R4, !PT ;  /* 0x0000000473047209 */ /* 0x000fea0007810000 */
[----:B------:R-:W2:Y:S01]  /*a310*/  SHFL.BFLY PT, R6, R4, 0x2, 0x1f ;  /* 0x0c401f0004067f89 */ /* 0x000ea200000e0000 */
[----:B---3--:R-:W-:Y:S02]  /*a320*/  FMNMX.FTZ R2, R108, R2, !PT ;  /* 0x000000026c027209 */ /* 0x008fe40007810000 */
[----:B-1----:R-:W-:Y:S02]  /*a330*/  FMNMX.FTZ R0, R0, R7, !PT ;  /* 0x0000000700007209 */ /* 0x002fe40007810000 */
[----:B------:R-:W-:Y:S02]  /*a340*/  FMNMX.FTZ R2, R206, R2, !PT ;  /* 0x00000002ce027209 */ /* 0x000fe40007810000 */
[----:B--2---:R-:W-:Y:S01]  /*a350*/  FMNMX.FTZ R4, R4, R6, !PT ;  /* 0x0000000604047209 */ /* 0x004fe20007810000 */
[----:B------:R-:W1:Y:S01]  /*a360*/  SHFL.BFLY PT, R73, R0, 0x1, 0x1f ;  /* 0x0c201f0000497f89 */ /* 0x000e6200000e0000 */
[----:B------:R-:W-:Y:S04]  /*a370*/  FMNMX.FTZ R2, R205, R2, !PT ;  /* 0x00000002cd027209 */ /* 0x000fe80007810000 */
[----:B------:R-:W-:Y:S03]  /*a380*/  FMNMX.FTZ R2, R204, R2, !PT ;  /* 0x00000002cc027209 */ /* 0x000fe60007810000 */
[----:B------:R-:W2:Y:S01]  /*a390*/  SHFL.BFLY PT, R72, R4, 0x1, 0x1f ;  /* 0x0c201f0004487f89 */ /* 0x000ea200000e0000 */
[----:B------:R-:W-:Y:S07]  /*a3a0*/  FMNMX.FTZ R2, R109, R2, !PT ;  /* 0x000000026d027209 */ /* 0x000fee0007810000 */
[----:B------:R-:W3:Y:S01]  /*a3b0*/  SHFL.BFLY PT, R71, R2, 0x2, 0x1f ;  /* 0x0c401f0002477f89 */ /* 0x000ee200000e0000 */
[----:B-1----:R-:W-:Y:S05]  /*a3c0*/  FMNMX.FTZ R73, R0, R73, !PT ;  /* 0x0000004900497209 */ /* 0x002fea0007810000 */
[C---:B------:R-:W-:Y:S02]  /*a3d0*/  FADD.FTZ R0, -R73.reuse, R3 ;  /* 0x0000000349007221 */ /* 0x040fe40000010100 */
[----:B------:R-:W-:Y:S01]  /*a3e0*/  FMUL.FTZ R105, R73, c[0x0][0x2d0] ;  /* 0x0000b40049697a20 */ /* 0x000fe20000410000 */
[----:B--2---:R-:W-:Y:S03]  /*a3f0*/  FMNMX.FTZ R72, R4, R72, !PT ;  /* 0x0000004804487209 */ /* 0x004fe60007810000 */
[--C-:B------:R-:W-:Y:S02]  /*a400*/  FFMA.FTZ R4, R186, c[0x0][0x2d0], -R105.reuse ;  /* 0x0000b400ba047a23 */ /* 0x100fe40000010869 */
[----:B------:R-:W-:Y:S02]  /*a410*/  FMUL.FTZ R107, R72, c[0x0][0x2d0] ;  /* 0x0000b400486b7a20 */ /* 0x000fe40000410000 */
[----:B------:R-:W-:Y:S01]  /*a420*/  MUFU.EX2 R106, R4 ;  /* 0x00000004006a7308 */ /* 0x000fe20000000800 */
[----:B---3--:R-:W-:Y:S01]  /*a430*/  FMNMX.FTZ R71, R2, R71, !PT ;  /* 0x0000004702477209 */ /* 0x008fe20007810000 */
[--C-:B------:R-:W-:Y:S01]  /*a440*/  FFMA.FTZ R7, R32, c[0x0][0x2d0], -R105.reuse ;  /* 0x0000b40020077a23 */ /* 0x100fe20000010869 */
[----:B------:R-:W-:Y:S01]  /*a450*/  FMNMX.FTZ R2, R81, R5, !PT ;  /* 0x0000000551027209 */ /* 0x000fe20007810000 */
[--C-:B------:R-:W-:Y:S02]  /*a460*/  FFMA.FTZ R9, R20, c[0x0][0x2d0], -R105.reuse ;  /* 0x0000b40014097a23 */ /* 0x100fe40000010869 */
[----:B------:R-:W1:Y:S01]  /*a470*/  SHFL.BFLY PT, R5, R71, 0x1, 0x1f ;  /* 0x0c201f0047057f89 */ /* 0x000e6200000e0000 */
[----:B------:R-:W-:Y:S01]  /*a480*/  FMNMX.FTZ R2, R193, R2, !PT ;  /* 0x00000002c1027209 */ /* 0x000fe20007810000 */
[--C-:B------:R-:W-:Y:S02]  /*a490*/  FFMA.FTZ R8, R21, c[0x0][0x2d0], -R105.reuse ;  /* 0x0000b40015087a23 */ /* 0x100fe40000010869 */
[----:B------:R2:W-:Y:S01]  /*a4a0*/  MUFU.EX2 R228, R9 ;  /* 0x0000000900e47308 */ /* 0x0005e20000000800 */
[----:B------:R-:W-:Y:S01]  /*a4b0*/  FMNMX.FTZ R2, R61, R2, !PT ;  /* 0x000000023d027209 */ /* 0x000fe20007810000 */
[--C-:B------:R-:W-:Y:S02]  /*a4c0*/  FFMA.FTZ R16, R48, c[0x0][0x2d0], -R105.reuse ;  /* 0x0000b40030107a23 */ /* 0x100fe40000010869 */
[--C-:B------:R-:W-:Y:S01]  /*a4d0*/  FFMA.FTZ R6, R33, c[0x0][0x2d0], -R105.reuse ;  /* 0x0000b40021067a23 */ /* 0x100fe20000010869 */
[----:B------:R-:W-:Y:S01]  /*a4e0*/  FMNMX.FTZ R3, R111, R2, !PT ;  /* 0x000000026f037209 */ /* 0x000fe20007810000 */
[----:B------:R-:W-:Y:S02]  /*a4f0*/  FMUL.FTZ R2, R0, c[0x0][0x2d0] ;  /* 0x0000b40000027a20 */ /* 0x000fe40000410000 */
[--C-:B------:R-:W-:Y:S01]  /*a500*/  FFMA.FTZ R100, R100, c[0x0][0x2d0], -R105.reuse ;  /* 0x0000b40064647a23 */ /* 0x100fe20000010869 */
[----:B------:R-:W-:Y:S01]  /*a510*/  FMNMX.FTZ R0, R207, R3, !PT ;  /* 0x00000003cf007209 */ /* 0x000fe20007810000 */
[----:B------:R3:W4:Y:S01]  /*a520*/  MUFU.EX2 R70, R2 ;  /* 0x0000000200467308 */ /* 0x0007220000000800 */
[----:B------:R-:W-:Y:S02]  /*a530*/  FFMA.FTZ R101, R101, c[0x0][0x2d0], -R105 ;  /* 0x0000b40065657a23 */ /* 0x000fe40000010869 */
[----:B------:R-:W-:Y:S01]  /*a540*/  FMNMX.FTZ R0, R75, R0, !PT ;  /* 0x000000004b007209 */ /* 0x000fe20007810000 */
[--C-:B------:R-:W-:Y:S02]  /*a550*/  FFMA.FTZ R102, R102, c[0x0][0x2d0], -R107.reuse ;  /* 0x0000b40066667a23 */ /* 0x100fe4000001086b */
[--C-:B------:R-:W-:Y:S01]  /*a560*/  FFMA.FTZ R103, R103, c[0x0][0x2d0], -R107.reuse ;  /* 0x0000b40067677a23 */ /* 0x100fe2000001086b */
[----:B------:R-:W-:Y:S03]  /*a570*/  FMNMX.FTZ R0, R74, R0, !PT ;  /* 0x000000004a007209 */ /* 0x000fe60007810000 */
[----:B------:R-:W-:Y:S01]  /*a580*/  MUFU.EX2 R88, R8 ;  /* 0x0000000800587308 */ /* 0x000fe20000000800 */
[----:B-1----:R-:W-:Y:S01]  /*a590*/  FMNMX.FTZ R71, R71, R5, !PT ;  /* 0x0000000547477209 */ /* 0x002fe20007810000 */
[----:B------:R-:W1:Y:S01]  /*a5a0*/  SHFL.BFLY PT, R3, R0, 0x2, 0x1f ;  /* 0x0c401f0000037f89 */ /* 0x000e6200000e0000 */
[----:B------:R-:W-:Y:S02]  /*a5b0*/  FFMA.FTZ R5, R22, c[0x0][0x2d0], -R107 ;  /* 0x0000b40016057a23 */ /* 0x000fe4000001086b */
[--C-:B--2---:R-:W-:Y:S02]  /*a5c0*/  FFMA.FTZ R9, R36, c[0x0][0x2d0], -R105.reuse ;  /* 0x0000b40024097a23 */ /* 0x104fe40000010869 */
[C---:B------:R-:W-:Y:S03]  /*a5d0*/  FMUL.FTZ R96, R71.reuse, c[0x0][0x2d0] ;  /* 0x0000b40047607a20 */ /* 0x040fe60000410000 */
[----:B------:R4:W-:Y:S01]  /*a5e0*/  MUFU.EX2 R119, R5 ;  /* 0x0000000500777308 */ /* 0x0009e20000000800 */
[--C-:B------:R-:W-:Y:S02]  /*a5f0*/  FFMA.FTZ R32, R40, c[0x0][0x2d0], -R96.reuse ;  /* 0x0000b40028207a23 */ /* 0x100fe40000010860 */
[----:B------:R-:W-:Y:S02]  /*a600*/  FFMA.FTZ R48, R202, c[0x0][0x2d0], -R96 ;  /* 0x0000b400ca307a23 */ /* 0x000fe40000010860 */
[----:B---3--:R-:W-:Y:S04]  /*a610*/  FADD.FTZ R2, -R72, R116 ;  /* 0x0000007448027221 */ /* 0x008fe80000010100 */
[----:B------:R-:W-:Y:S01]  /*a620*/  FMUL.FTZ R2, R2, c[0x0][0x2d0] ;  /* 0x0000b40002027a20 */ /* 0x000fe20000410000 */
[----:B------:R-:W2:Y:S01]  /*a630*/  MUFU.EX2 R56, R9 ;  /* 0x0000000900387308 */ /* 0x000ea20000000800 */
[----:B-1----:R-:W-:Y:S01]  /*a640*/  FMNMX.FTZ R0, R0, R3, !PT ;  /* 0x0000000300007209 */ /* 0x002fe20007810000 */
[----:B------:R-:W-:Y:S08]  /*a650*/  FFMA.FTZ R3, R184, c[0x0][0x2d0], -R105 ;  /* 0x0000b400b8037a23 */ /* 0x000ff00000010869 */
[----:B------:R1:W-:Y:S01]  /*a660*/  MUFU.EX2 R68, R2 ;  /* 0x0000000200447308 */ /* 0x0003e20000000800 */
[----:B----4-:R-:W-:Y:S09]  /*a670*/  FMUL.FTZ R5, R70, R125 ;  /* 0x0000007d46057220 */ /* 0x010ff20000410000 */
[----:B------:R3:W-:Y:S10]  /*a680*/  MUFU.EX2 R184, R3 ;  /* 0x0000000300b87308 */ /* 0x0007f40000000800 */
[----:B------:R4:W-:Y:S01]  /*a690*/  MUFU.EX2 R93, R16 ;  /* 0x00000010005d7308 */ /* 0x0009e20000000800 */
[----:B-1----:R-:W-:Y:S04]  /*a6a0*/  FADD.FTZ R2, -R71, R117 ;  /* 0x0000007547027221 */ /* 0x002fe80000010100 */
[----:B------:R-:W-:Y:S05]  /*a6b0*/  FMUL.FTZ R2, R2, c[0x0][0x2d0] ;  /* 0x0000b40002027a20 */ /* 0x000fea0000410000 */
[----:B------:R-:W-:Y:S01]  /*a6c0*/  MUFU.EX2 R100, R100 ;  /* 0x0000006400647308 */ /* 0x000fe20000000800 */
[--C-:B---3--:R-:W-:Y:S09]  /*a6d0*/  FFMA.FTZ R3, R187, c[0x0][0x2d0], -R107.reuse ;  /* 0x0000b400bb037a23 */ /* 0x108ff2000001086b */
[----:B------:R1:W-:Y:S01]  /*a6e0*/  MUFU.EX2 R104, R3 ;  /* 0x0000000300687308 */ /* 0x0003e20000000800 */
[----:B----4-:R-:W-:Y:S01]  /*a6f0*/  FMUL.FTZ R16, R70, R132 ;  /* 0x0000008446107220 */ /* 0x010fe20000410000 */
[----:B--2---:R-:W-:Y:S08]  /*a700*/  MOV R132, R56 ;  /* 0x0000003800847202 */ /* 0x004ff00000000f00 */
[----:B------:R2:W3:Y:S10]  /*a710*/  MUFU.EX2 R69, R2 ;  /* 0x0000000200457308 */ /* 0x0004f40000000800 */
[----:B------:R4:W-:Y:S01]  /*a720*/  MUFU.EX2 R187, R6 ;  /* 0x0000000600bb7308 */ /* 0x0009e20000000800 */
[----:B-1----:R-:W-:Y:S09]  /*a730*/  FFMA.FTZ R3, R199, c[0x0][0x2d0], -R107 ;  /* 0x0000b400c7037a23 */ /* 0x002ff2000001086b */
[----:B------:R1:W1:Y:S01]  /*a740*/  MUFU.EX2 R235, R3 ;  /* 0x0000000300eb7308 */ /* 0x0002620000000800 */
[----:B--2---:R-:W-:Y:S02]  /*a750*/  FFMA.FTZ R2, R198, c[0x0][0x2d0], -R105 ;  /* 0x0000b400c6027a23 */ /* 0x004fe40000010869 */
[C---:B---3--:R-:W-:Y:S02]  /*a760*/  FMUL.FTZ R13, R69.reuse, R129 ;  /* 0x00000081450d7220 */ /* 0x048fe40000410000 */
[C---:B------:R-:W-:Y:S05]  /*a770*/  FMUL.FTZ R8, R69.reuse, R120 ;  /* 0x0000007845087220 */ /* 0x040fea0000410000 */
[----:B------:R2:W3:Y:S01]  /*a780*/  MUFU.EX2 R116, R2 ;  /* 0x0000000200747308 */ /* 0x0004e20000000800 */
[----:B------:R-:W-:Y:S01]  /*a790*/  FMUL.FTZ R9, R69, R121 ;  /* 0x0000007945097220 */ /* 0x000fe20000410000 */
[----:B------:R-:W-:Y:S01]  /*a7a0*/  MOV R121, R63 ;  /* 0x0000003f00797202 */ /* 0x000fe20000000f00 */
[----:B----4-:R-:W-:Y:S07]  /*a7b0*/  FMUL.FTZ R6, R68, R126 ;  /* 0x0000007e44067220 */ /* 0x010fee0000410000 */
[----:B------:R-:W-:Y:S01]  /*a7c0*/  MUFU.EX2 R101, R101 ;  /* 0x0000006500657308 */ /* 0x000fe20000000800 */
[----:B-1----:R-:W-:Y:S01]  /*a7d0*/  FFMA.FTZ R3, R18, c[0x0][0x2d0], -R107 ;  /* 0x0000b40012037a23 */ /* 0x002fe2000001086b */
[----:B------:R-:W-:Y:S01]  /*a7e0*/  F2FP.BF16.PACK_AB R77, R235, R104 ;  /* 0x00000068eb4d723e */ /* 0x000fe200000010ff */
[----:B------:R-:W-:Y:S07]  /*a7f0*/  FMUL.FTZ R18, R68, R134 ;  /* 0x0000008644127220 */ /* 0x000fee0000410000 */
[----:B------:R1:W-:Y:S01]  /*a800*/  MUFU.EX2 R231, R3 ;  /* 0x0000000300e77308 */ /* 0x0003e20000000800 */
[----:B--2---:R-:W-:Y:S01]  /*a810*/  FFMA.FTZ R2, R185, c[0x0][0x2d0], -R105 ;  /* 0x0000b400b9027a23 */ /* 0x004fe20000010869 */
[----:B---3--:R-:W-:Y:S08]  /*a820*/  F2FP.BF16.PACK_AB R76, R116, R106 ;  /* 0x0000006a744c723e */ /* 0x008ff000000010ff */
[----:B------:R2:W3:Y:S10]  /*a830*/  MUFU.EX2 R232, R2 ;  /* 0x0000000200e87308 */ /* 0x0004f40000000800 */
[----:B------:R-:W-:Y:S01]  /*a840*/  MUFU.EX2 R185, R7 ;  /* 0x0000000700b97308 */ /* 0x000fe20000000800 */
[--C-:B-1----:R-:W-:Y:S09]  /*a850*/  FFMA.FTZ R3, R197, c[0x0][0x2d0], -R96.reuse ;  /* 0x0000b400c5037a23 */ /* 0x102ff20000010860 */
[----:B------:R1:W-:Y:S01]  /*a860*/  MUFU.EX2 R110, R3 ;  /* 0x00000003006e7308 */ /* 0x0003e20000000800 */
[----:B--2---:R-:W2:Y:S01]  /*a870*/  SHFL.BFLY PT, R2, R0, 0x1, 0x1f ;  /* 0x0c201f0000027f89 */ /* 0x004ea200000e0000 */
[----:B---3--:R-:W-:Y:S08]  /*a880*/  F2FP.BF16.PACK_AB R78, R184, R232 ;  /* 0x000000e8b84e723e */ /* 0x008ff000000010ff */
[----:B------:R-:W-:Y:S10]  /*a890*/  MUFU.EX2 R102, R102 ;  /* 0x0000006600667308 */ /* 0x000ff40000000800 */
[----:B------:R-:W-:Y:S01]  /*a8a0*/  MUFU.EX2 R103, R103 ;  /* 0x0000006700677308 */ /* 0x000fe20000000800 */
[--C-:B-1----:R-:W-:Y:S01]  /*a8b0*/  FFMA.FTZ R3, R200, c[0x0][0x2d0], -R96.reuse ;  /* 0x0000b400c8037a23 */ /* 0x102fe20000010860 */
[----:B------:R-:W-:Y:S02]  /*a8c0*/  MOV R200, R44 ;  /* 0x0000002c00c87202 */ /* 0x000fe40000000f00 */
[----:B--2---:R-:W-:Y:S01]  /*a8d0*/  FMNMX.FTZ R2, R2, R0, !PT ;  /* 0x0000000002027209 */ /* 0x004fe20007810000 */
[----:B------:R-:W-:Y:S05]  /*a8e0*/  FFMA.FTZ R0, R19, c[0x0][0x2d0], -R107 ;  /* 0x0000b40013007a23 */ /* 0x000fea000001086b */
[----:B------:R1:W2:Y:S01]  /*a8f0*/  MUFU.EX2 R234, R3 ;  /* 0x0000000300ea7308 */ /* 0x0002a20000000800 */
[----:B------:R-:W-:Y:S09]  /*a900*/  FMUL.FTZ R19, R68, R135 ;  /* 0x0000008744137220 */ /* 0x000ff20000410000 */
[----:B------:R3:W4:Y:S01]  /*a910*/  MUFU.EX2 R10, R0 ;  /* 0x00000000000a7308 */ /* 0x0007220000000800 */
[----:B-1----:R-:W-:Y:S01]  /*a920*/  FFMA.FTZ R3, R191, c[0x0][0x2d0], -R96 ;  /* 0x0000b400bf037a23 */ /* 0x002fe20000010860 */
[----:B--2---:R-:W-:Y:S02]  /*a930*/  F2FP.BF16.PACK_AB R64, R234, R110 ;  /* 0x0000006eea40723e */ /* 0x004fe400000010ff */
[----:B------:R-:W-:Y:S06]  /*a940*/  MOV R191, R46 ;  /* 0x0000002e00bf7202 */ /* 0x000fec0000000f00 */
[----:B------:R1:W-:Y:S01]  /*a950*/  MUFU.EX2 R230, R3 ;  /* 0x0000000300e67308 */ /* 0x0003e20000000800 */
[----:B---3--:R-:W-:Y:S01]  /*a960*/  FADD.FTZ R0, -R2, R118 ;  /* 0x0000007602007221 */ /* 0x008fe20000010100 */
[----:B----4-:R-:W-:Y:S03]  /*a970*/  MOV R120, R10 ;  /* 0x0000000a00787202 */ /* 0x010fe60000000f00 */
[----:B------:R-:W-:Y:S01]  /*a980*/  FMUL.FTZ R0, R0, c[0x0][0x2d0] ;  /* 0x0000b40000007a20 */ /* 0x000fe20000410000 */
[----:B------:R-:W-:Y:S05]  /*a990*/  F2FP.BF16.PACK_AB R79, R120, R231 ;  /* 0x000000e7784f723e */ /* 0x000fea00000010ff */
[----:B------:R-:W2:Y:S01]  /*a9a0*/  MUFU.EX2 R0, R0 ;  /* 0x0000000000007308 */ /* 0x000ea20000000800 */
[--C-:B-1----:R-:W-:Y:S01]  /*a9b0*/  FFMA.FTZ R3, R189, c[0x0][0x2d0], -R96.reuse ;  /* 0x0000b400bd037a23 */ /* 0x102fe20000010860 */
[----:B------:R-:W-:Y:S08]  /*a9c0*/  MOV R189, R82 ;  /* 0x0000005200bd7202 */ /* 0x000ff00000000f00 */
[----:B------:R1:W3:Y:S01]  /*a9d0*/  MUFU.EX2 R11, R3 ;  /* 0x00000003000b7308 */ /* 0x0002e20000000800 */
[C---:B--2---:R-:W-:Y:S01]  /*a9e0*/  FMUL.FTZ R10, R0.reuse, R122 ;  /* 0x0000007a000a7220 */ /* 0x044fe20000410000 */
[----:B------:R-:W-:Y:S01]  /*a9f0*/  MOV R122, R88 ;  /* 0x00000058007a7202 */ /* 0x000fe20000000f00 */
[C---:B------:R-:W-:Y:S01]  /*aa00*/  FMUL.FTZ R14, R0.reuse, R130 ;  /* 0x00000082000e7220 */ /* 0x040fe20000410000 */
[----:B------:R-:W-:Y:S01]  /*aa10*/  MOV R130, R83 ;  /* 0x0000005300827202 */ /* 0x000fe20000000f00 */
[C---:B------:R-:W-:Y:S01]  /*aa20*/  FMUL.FTZ R15, R0.reuse, R131 ;  /* 0x00000083000f7220 */ /* 0x040fe20000410000 */
[----:B------:R-:W-:Y:S01]  /*aa30*/  MOV R131, R84 ;  /* 0x0000005400837202 */ /* 0x000fe20000000f00 */
[C---:B------:R-:W-:Y:S02]  /*aa40*/  FMUL.FTZ R46, R0.reuse, R162 ;  /* 0x000000a2002e7220 */ /* 0x040fe40000410000 */
[----:B------:R-:W-:Y:S02]  /*aa50*/  FMUL.FTZ R63, R0, R179 ;  /* 0x000000b3003f7220 */ /* 0x000fe40000410000 */
[----:B-1----:R-:W-:Y:S04]  /*aa60*/  FMUL.FTZ R3, R2, c[0x0][0x2d0] ;  /* 0x0000b40002037a20 */ /* 0x002fe80000410000 */
[--C-:B------:R-:W-:Y:S01]  /*aa70*/  FFMA.FTZ R4, R188, c[0x0][0x2d0], -R3.reuse ;  /* 0x0000b400bc047a23 */ /* 0x100fe20000010803 */
[----:B------:R-:W-:Y:S01]  /*aa80*/  MOV R188, R80 ;  /* 0x0000005000bc7202 */ /* 0x000fe20000000f00 */
[--C-:B------:R-:W-:Y:S02]  /*aa90*/  FFMA.FTZ R7, R31, c[0x0][0x2d0], -R3.reuse ;  /* 0x0000b4001f077a23 */ /* 0x100fe40000010803 */
[----:B------:R1:W-:Y:S01]  /*aaa0*/  MUFU.EX2 R117, R4 ;  /* 0x0000000400757308 */ /* 0x0003e20000000800 */
[----:B------:R-:W-:Y:S02]  /*aab0*/  FMUL.FTZ R31, R0, R147 ;  /* 0x00000093001f7220 */ /* 0x000fe40000410000 */
[--C-:B------:R-:W-:Y:S02]  /*aac0*/  FFMA.FTZ R40, R42, c[0x0][0x2d0], -R3.reuse ;  /* 0x0000b4002a287a23 */ /* 0x100fe40000010803 */
[--C-:B------:R-:W-:Y:S02]  /*aad0*/  FFMA.FTZ R44, R203, c[0x0][0x2d0], -R3.reuse ;  /* 0x0000b400cb2c7a23 */ /* 0x100fe40000010803 */
[----:B------:R-:W-:Y:S02]  /*aae0*/  FMUL.FTZ R42, R0, R158 ;  /* 0x0000009e002a7220 */ /* 0x000fe40000410000 */
[--C-:B------:R-:W-:Y:S01]  /*aaf0*/  FFMA.FTZ R56, R209, c[0x0][0x2d0], -R3.reuse ;  /* 0x0000b400d1387a23 */ /* 0x100fe20000010803 */
[----:B------:R2:W-:Y:S01]  /*ab00*/  MUFU.EX2 R197, R7 ;  /* 0x0000000700c57308 */ /* 0x0005e20000000800 */
[--C-:B------:R-:W-:Y:S09]  /*ab10*/  FFMA.FTZ R75, R75, c[0x0][0x2d0], -R3.reuse ;  /* 0x0000b4004b4b7a23 */ /* 0x100ff20000010803 */
[----:B------:R4:W-:Y:S01]  /*ab20*/  MUFU.EX2 R147, R56 ;  /* 0x0000003800937308 */ /* 0x0009e20000000800 */
[--C-:B-1----:R-:W-:Y:S09]  /*ab30*/  FFMA.FTZ R4, R201, c[0x0][0x2d0], -R3.reuse ;  /* 0x0000b400c9047a23 */ /* 0x102ff20000010803 */
[----:B------:R1:W1:Y:S01]  /*ab40*/  MUFU.EX2 R233, R4 ;  /* 0x0000000400e97308 */ /* 0x0002620000000800 */
[----:B--2---:R-:W-:Y:S01]  /*ab50*/  FMUL.FTZ R7, R68, R127 ;  /* 0x0000007f44077220 */ /* 0x004fe20000410000 */
[----:B---3--:R-:W-:Y:S01]  /*ab60*/  MOV R127, R11 ;  /* 0x0000000b007f7202 */ /* 0x008fe20000000f00 */
[----:B------:R-:W-:Y:S03]  /*ab70*/  FMUL.FTZ R11, R0, R123 ;  /* 0x0000007b000b7220 */ /* 0x000fe60000410000 */
[----:B------:R-:W-:Y:S01]  /*ab80*/  F2FP.BF16.PACK_AB R66, R127, R230 ;  /* 0x000000e67f42723e */ /* 0x000fe200000010ff */
[----:B----4-:R-:W-:Y:S02]  /*ab90*/  FMUL.FTZ R56, R69, R172 ;  /* 0x000000ac45387220 */ /* 0x010fe40000410000 */
[--C-:B-1----:R-:W-:Y:S01]  /*aba0*/  FFMA.FTZ R4, R196, c[0x0][0x2d0], -R3.reuse ;  /* 0x0000b400c4047a23 */ /* 0x102fe20000010803 */
[----:B------:R-:W-:Y:S02]  /*abb0*/  F2FP.BF16.PACK_AB R65, R233, R117 ;  /* 0x00000075e941723e */ /* 0x000fe400000010ff */
[----:B------:R-:W-:Y:S01]  /*abc0*/  MOV R196, R62 ;  /* 0x0000003e00c47202 */ /* 0x000fe20000000f00 */
[----:B------:R1:W-:Y:S01]  /*abd0*/  MUFU.EX2 R229, R4 ;  /* 0x0000000400e57308 */ /* 0x0003e20000000800 */
[----:B------:R-:W-:Y:S02]  /*abe0*/  FMUL.FTZ R62, R0, R178 ;  /* 0x000000b2003e7220 */ /* 0x000fe40000410000 */
[----:B-1----:R-:W-:Y:S01]  /*abf0*/  FFMA.FTZ R4, R190, c[0x0][0x2d0], -R3 ;  /* 0x0000b400be047a23 */ /* 0x002fe20000010803 */
[----:B------:R-:W-:Y:S01]  /*ac00*/  MOV R190, R45 ;  /* 0x0000002d00be7202 */ /* 0x000fe20000000f00 */
[----:B------:R-:W-:Y:S05]  /*ac10*/  FMUL.FTZ R45, R69, R161 ;  /* 0x000000a1452d7220 */ /* 0x000fea0000410000 */
[----:B------:R1:W2:Y:S02]  /*ac20*/  MUFU.EX2 R12, R4 ;  /* 0x00000004000c7308 */ /* 0x0002a40000000800 */
[--C-:B-1----:R-:W-:Y:S01]  /*ac30*/  FFMA.FTZ R4, R23, c[0x0][0x2d0], -R107.reuse ;  /* 0x0000b40017047a23 */ /* 0x102fe2000001086b */
[----:B--2---:R-:W-:Y:S01]  /*ac40*/  MOV R126, R12 ;  /* 0x0000000c007e7202 */ /* 0x004fe20000000f00 */
[----:B------:R-:W1:Y:S01]  /*ac50*/  LDSM.16.MT88.4 R20, [R224+0x100] ;  /* 0x00010000e014783b */ /* 0x000e620000004200 */
[--C-:B------:R-:W-:Y:S05]  /*ac60*/  FFMA.FTZ R12, R17, c[0x0][0x2d0], -R107.reuse ;  /* 0x0000b400110c7a23 */ /* 0x100fea000001086b */
[----:B------:R2:W-:Y:S01]  /*ac70*/  MUFU.EX2 R91, R4 ;  /* 0x00000004005b7308 */ /* 0x0005e20000000800 */
[----:B------:R-:W-:Y:S01]  /*ac80*/  F2FP.BF16.PACK_AB R67, R126, R229 ;  /* 0x000000e57e43723e */ /* 0x000fe200000010ff */
[----:B------:R-:W-:Y:S01]  /*ac90*/  FMUL.FTZ R17, R70, R133 ;  /* 0x0000008546117220 */ /* 0x000fe20000410000 */
[----:B------:R-:W-:Y:S01]  /*aca0*/  MOV R133, R47 ;  /* 0x0000002f00857202 */ /* 0x000fe20000000f00 */
[----:B------:R-:W-:Y:S06]  /*acb0*/  FMUL.FTZ R47, R0, R163 ;  /* 0x000000a3002f7220 */ /* 0x000fec0000410000 */
[----:B------:R3:W-:Y:S01]  /*acc0*/  MUFU.EX2 R95, R12 ;  /* 0x0000000c005f7308 */ /* 0x0007e20000000800 */
[--C-:B--2---:R-:W-:Y:S02]  /*acd0*/  FFMA.FTZ R4, R34, c[0x0][0x2d0], -R107.reuse ;  /* 0x0000b40022047a23 */ /* 0x104fe4000001086b */
[C---:B------:R-:W-:Y:S01]  /*ace0*/  FMUL.FTZ R34, R68.reuse, R150 ;  /* 0x0000009644227220 */ /* 0x040fe20000410000 */
[----:B------:R-:W-:Y:S06]  /*acf0*/  MOV R150, R93 ;  /* 0x0000005d00967202 */ /* 0x000fec0000000f00 */
[----:B------:R2:W4:Y:S01]  /*ad00*/  MUFU.EX2 R87, R4 ;  /* 0x0000000400577308 */ /* 0x0005220000000800 */
[----:B---3--:R-:W-:Y:S02]  /*ad10*/  FMUL.FTZ R12, R69, R128 ;  /* 0x00000080450c7220 */ /* 0x008fe40000410000 */
[--C-:B--2---:R-:W-:Y:S01]  /*ad20*/  FFMA.FTZ R4, R35, c[0x0][0x2d0], -R107.reuse ;  /* 0x0000b40023047a23 */ /* 0x104fe2000001086b */
[----:B----4-:R-:W-:Y:S01]  /*ad30*/  MOV R123, R87 ;  /* 0x00000057007b7202 */ /* 0x010fe20000000f00 */
[----:B------:R-:W-:Y:S05]  /*ad40*/  FMUL.FTZ R35, R68, R151 ;  /* 0x0000009744237220 */ /* 0x000fea0000410000 */
[----:B------:R2:W-:Y:S10]  /*ad50*/  MUFU.EX2 R199, R4 ;  /* 0x0000000400c77308 */ /* 0x0005f40000000800 */
[----:B------:R3:W-:Y:S01]  /*ad60*/  MUFU.EX2 R151, R48 ;  /* 0x0000003000977308 */ /* 0x0007e20000000800 */
[--C-:B--2---:R-:W-:Y:S02]  /*ad70*/  FFMA.FTZ R4, R24, c[0x0][0x2d0], -R96.reuse ;  /* 0x0000b40018047a23 */ /* 0x104fe40000010860 */
[----:B------:R-:W-:Y:S07]  /*ad80*/  FFMA.FTZ R24, R50, c[0x0][0x2d0], -R107 ;  /* 0x0000b40032187a23 */ /* 0x000fee000001086b */
[----:B------:R2:W4:Y:S01]  /*ad90*/  MUFU.EX2 R89, R4 ;  /* 0x0000000400597308 */ /* 0x0005220000000800 */
[----:B------:R-:W-:Y:S02]  /*ada0*/  FMUL.FTZ R50, R68, R166 ;  /* 0x000000a644327220 */ /* 0x000fe40000410000 */
[----:B---3--:R-:W-:Y:S07]  /*adb0*/  FMUL.FTZ R48, R70, R164 ;  /* 0x000000a446307220 */ /* 0x008fee0000410000 */
[----:B------:R3:W-:Y:S01]  /*adc0*/  MUFU.EX2 R135, R24 ;  /* 0x0000001800877308 */ /* 0x0007e20000000800 */
[--C-:B--2---:R-:W-:Y:S01]  /*add0*/  FFMA.FTZ R4, R25, c[0x0][0x2d0], -R96.reuse ;  /* 0x0000b40019047a23 */ /* 0x104fe20000010860 */
[----:B----4-:R-:W-:Y:S01]  /*ade0*/  MOV R125, R89 ;  /* 0x00000059007d7202 */ /* 0x010fe20000000f00 */
[C---:B------:R-:W-:Y:S07]  /*adf0*/  FMUL.FTZ R25, R69.reuse, R141 ;  /* 0x0000008d45197220 */ /* 0x040fee0000410000 */
[----:B------:R2:W-:Y:S01]  /*ae00*/  MUFU.EX2 R186, R4 ;  /* 0x0000000400ba7308 */ /* 0x0005e20000000800 */
[C---:B---3--:R-:W-:Y:S01]  /*ae10*/  FMUL.FTZ R24, R69.reuse, R140 ;  /* 0x0000008c45187220 */ /* 0x048fe20000410000 */
[----:B------:R-:W-:Y:S02]  /*ae20*/  MOV R140, R197 ;  /* 0x000000c5008c7202 */ /* 0x000fe40000000f00 */
[----:B------:R-:W-:Y:S01]  /*ae30*/  MOV R197, R61 ;  /* 0x0000003d00c57202 */ /* 0x000fe20000000f00 */
[----:B------:R-:W-:Y:S02]  /*ae40*/  FMUL.FTZ R61, R69, R177 ;  /* 0x000000b1453d7220 */ /* 0x000fe40000410000 */
[--C-:B--2---:R-:W-:Y:S02]  /*ae50*/  FFMA.FTZ R4, R26, c[0x0][0x2d0], -R3.reuse ;  /* 0x0000b4001a047a23 */ /* 0x104fe40000010803 */
[C---:B------:R-:W-:Y:S01]  /*ae60*/  FMUL.FTZ R26, R0.reuse, R142 ;  /* 0x0000008e001a7220 */ /* 0x040fe20000410000 */
[----:B------:R-:W-:Y:S01]  /*ae70*/  MOV R142, R199 ;  /* 0x000000c7008e7202 */ /* 0x000fe20000000f00 */
[----:B------:R2:W-:Y:S01]  /*ae80*/  MUFU.EX2 R90, R4 ;  /* 0x00000004005a7308 */ /* 0x0005e20000000800 */
[----:B------:R-:W-:Y:S01]  /*ae90*/  MOV R199, R43 ;  /* 0x0000002b00c77202 */ /* 0x000fe20000000f00 */
[C---:B------:R-:W-:Y:S02]  /*aea0*/  FMUL.FTZ R43, R0.reuse, R159 ;  /* 0x0000009f002b7220 */ /* 0x040fe40000410000 */
[--C-:B--2---:R-:W-:Y:S02]  /*aeb0*/  FFMA.FTZ R4, R27, c[0x0][0x2d0], -R3.reuse ;  /* 0x0000b4001b047a23 */ /* 0x104fe40000010803 */
[----:B------:R-:W-:Y:S01]  /*aec0*/  FMUL.FTZ R27, R0, R143 ;  /* 0x0000008f001b7220 */ /* 0x000fe20000410000 */
[----:B------:R-:W-:Y:S03]  /*aed0*/  MOV R143, R187 ;  /* 0x000000bb008f7202 */ /* 0x000fe60000000f00 */
[----:B------:R2:W-:Y:S01]  /*aee0*/  MUFU.EX2 R198, R4 ;  /* 0x0000000400c67308 */ /* 0x0005e20000000800 */
[----:B------:R-:W-:Y:S01]  /*aef0*/  MOV R187, R60 ;  /* 0x0000003c00bb7202 */ /* 0x000fe20000000f00 */
[----:B------:R-:W-:Y:S08]  /*af00*/  FFMA.FTZ R60, R216, c[0x0][0x2d0], -R3 ;  /* 0x0000b400d83c7a23 */ /* 0x000ff00000010803 */
        /* <DEDUP_REMOVED lines=10> */
[----:B------:R2:W4:Y:S01]  /*afb0*/  MUFU.EX2 R118, R4 ;  /* 0x0000000400767308 */ /* 0x0005220000000800 */
[C---:B---3--:R-:W-:Y:S09]  /*afc0*/  FMUL.FTZ R28, R69.reuse, R144 ;  /* 0x00000090451c7220 */ /* 0x048ff20000410000 */
[----:B------:R3:W-:Y:S01]  /*afd0*/  MUFU.EX2 R144, R40 ;  /* 0x0000002800907308 */ /* 0x0007e20000000800 */
[----:B--2---:R-:W-:Y:S01]  /*afe0*/  FFMA.FTZ R4, R30, c[0x0][0x2d0], -R3 ;  /* 0x0000b4001e047a23 */ /* 0x004fe20000010803 */
[----:B----4-:R-:W-:Y:S01]  /*aff0*/  MOV R141, R118 ;  /* 0x00000076008d7202 */ /* 0x010fe20000000f00 */
[----:B------:R-:W-:Y:S01]  /*b000*/  FMUL.FTZ R30, R0, R146 ;  /* 0x00000092001e7220 */ /* 0x000fe20000410000 */
[----:B------:R-:W-:Y:S06]  /*b010*/  MOV R118, R81 ;  /* 0x0000005100767202 */ /* 0x000fec0000000f00 */
[----:B------:R2:W4:Y:S01]  /*b020*/  MUFU.EX2 R85, R4 ;  /* 0x0000000400557308 */ /* 0x0005220000000800 */
[----:B------:R-:W-:Y:S01]  /*b030*/  LDSM.16.MT88.4 R80, [R226+0x100] ;  /* 0x00010000e250783b */ /* 0x000fe20000004200 */
[----:B---3--:R-:W-:Y:S08]  /*b040*/  FMUL.FTZ R40, R69, R156 ;  /* 0x0000009c45287220 */ /* 0x008ff00000410000 */
[----:B------:R3:W-:Y:S01]  /*b050*/  MUFU.EX2 R146, R32 ;  /* 0x0000002000927308 */ /* 0x0007e20000000800 */
[----:B--2---:R-:W-:Y:S01]  /*b060*/  FFMA.FTZ R4, R37, c[0x0][0x2d0], -R105 ;  /* 0x0000b40025047a23 */ /* 0x004fe20000010869 */
[----:B----4-:R-:W-:Y:S02]  /*b070*/  MOV R129, R85 ;  /* 0x0000005500817202 */ /* 0x010fe40000000f00 */
[----:B------:R-:W-:Y:S06]  /*b080*/  LDSM.16.MT88.4 R84, [R224+0x900] ;  /* 0x00090000e054783b */ /* 0x000fec0000004200 */
[----:B------:R2:W-:Y:S01]  /*b090*/  MUFU.EX2 R201, R4 ;  /* 0x0000000400c97308 */ /* 0x0005e20000000800 */
[C---:B---3--:R-:W-:Y:S01]  /*b0a0*/  FMUL.FTZ R32, R70.reuse, R148 ;  /* 0x0000009446207220 */ /* 0x048fe20000410000 */
[----:B------:R-:W-:Y:S01]  /*b0b0*/  MOV R148, R33 ;  /* 0x0000002100947202 */ /* 0x000fe20000000f00 */
[----:B------:R-:W-:Y:S07]  /*b0c0*/  FMUL.FTZ R33, R70, R149 ;  /* 0x0000009546217220 */ /* 0x000fee0000410000 */
[----:B------:R3:W-:Y:S01]  /*b0d0*/  MUFU.EX2 R149, R44 ;  /* 0x0000002c00957308 */ /* 0x0007e20000000800 */
[----:B--2---:R-:W-:Y:S02]  /*b0e0*/  FFMA.FTZ R4, R38, c[0x0][0x2d0], -R107 ;  /* 0x0000b40026047a23 */ /* 0x004fe4000001086b */
[----:B------:R-:W2:Y:S07]  /*b0f0*/  LDSM.16.MT88.4 R36, [R227+0x100] ;  /* 0x00010000e324783b */ /* 0x000eae0000004200 */
[----:B------:R4:W-:Y:S01]  /*b100*/  MUFU.EX2 R94, R4 ;  /* 0x00000004005e7308 */ /* 0x0009e20000000800 */
[----:B---3--:R-:W-:Y:S02]  /*b110*/  FMUL.FTZ R44, R69, R160 ;  /* 0x000000a0452c7220 */ /* 0x008fe40000410000 */
[C---:B----4-:R-:W-:Y:S01]  /*b120*/  FMUL.FTZ R4, R70.reuse, R124 ;  /* 0x0000007c46047220 */ /* 0x050fe20000410000 */
[----:B------:R-:W-:Y:S06]  /*b130*/  MOV R124, R90 ;  /* 0x0000005a007c7202 */ /* 0x000fec0000000f00 */
[-C--:B-1----:R-:W-:Y:S08]  /*b140*/  HMMA.16816.F32.BF16 R4, R76, R20.reuse, R4 ;  /* 0x000000144c04723c */ /* 0x082ff00000041804 */
[C---:B------:R-:W-:Y:S07]  /*b150*/  HMMA.16816.F32.BF16 R8, R64.reuse, R20, R8 ;  /* 0x000000144008723c */ /* 0x040fee0000041808 */
[--C-:B------:R-:W-:Y:S01]  /*b160*/  FFMA.FTZ R20, R49, c[0x0][0x2d0], -R105.reuse ;  /* 0x0000b40031147a23 */ /* 0x100fe20000010869 */
[-C--:B------:R-:W-:Y:S03]  /*b170*/  HMMA.16816.F32.BF16 R12, R64, R22.reuse, R12 ;  /* 0x00000016400c723c */ /* 0x080fe6000004180c */
[----:B------:R1:W-:Y:S01]  /*b180*/  MUFU.EX2 R134, R20 ;  /* 0x0000001400867308 */ /* 0x0003e20000000800 */
[C---:B------:R-:W-:Y:S02]  /*b190*/  FMUL.FTZ R49, R70.reuse, R165 ;  /* 0x000000a546317220 */ /* 0x040fe40000410000 */
[----:B------:R-:W-:Y:S01]  /*b1a0*/  FMUL.FTZ R21, R70, R137 ;  /* 0x0000008946157220 */ /* 0x000fe20000410000 */
[----:B------:R-:W-:Y:S01]  /*b1b0*/  MOV R137, R198 ;  /* 0x000000c600897202 */ /* 0x000fe20000000f00 */
[C---:B------:R-:W-:Y:S04]  /*b1c0*/  HMMA.16816.F32.BF16 R16, R76.reuse, R22, R16 ;  /* 0x000000164c10723c */ /* 0x040fe80000041810 */
[----:B------:R-:W-:Y:S01]  /*b1d0*/  MOV R198, R58 ;  /* 0x0000003a00c67202 */ /* 0x000fe20000000f00 */
[----:B------:R-:W-:Y:S02]  /*b1e0*/  FMUL.FTZ R58, R0, R174 ;  /* 0x000000ae003a7220 */ /* 0x000fe40000410000 */
[C---:B------:R-:W-:Y:S01]  /*b1f0*/  FMUL.FTZ R22, R68.reuse, R138 ;  /* 0x0000008a44167220 */ /* 0x040fe20000410000 */
[----:B------:R-:W-:Y:S01]  /*b200*/  MOV R138, R186 ;  /* 0x000000ba008a7202 */ /* 0x000fe20000000f00 */
[----:B------:R-:W-:Y:S03]  /*b210*/  FMUL.FTZ R23, R68, R139 ;  /* 0x0000008b44177220 */ /* 0x000fe60000410000 */
[----:B------:R-:W-:Y:S01]  /*b220*/  MOV R186, R57 ;  /* 0x0000003900ba7202 */ /* 0x000fe20000000f00 */
[----:B------:R-:W-:Y:S01]  /*b230*/  FMUL.FTZ R57, R69, R173 ;  /* 0x000000ad45397220 */ /* 0x000fe20000410000 */
[----:B------:R-:W-:Y:S01]  /*b240*/  MOV R139, R91 ;  /* 0x0000005b008b7202 */ /* 0x000fe20000000f00 */
[----:B-1----:R-:W-:Y:S01]  /*b250*/  FMUL.FTZ R20, R70, R136 ;  /* 0x0000008846147220 */ /* 0x002fe20000410000 */
[----:B------:R-:W-:Y:S02]  /*b260*/  MOV R136, R185 ;  /* 0x000000b900887202 */ /* 0x000fe40000000f00 */
[----:B------:R-:W-:Y:S01]  /*b270*/  MOV R185, R59 ;  /* 0x0000003b00b97202 */ /* 0x000fe20000000f00 */
[----:B------:R-:W-:Y:S03]  /*b280*/  FMUL.FTZ R59, R0, R175 ;  /* 0x000000af003b7220 */ /* 0x000fe60000410000 */
[-C--:B--2---:R-:W-:Y:S08]  /*b290*/  HMMA.16816.F32.BF16 R20, R76, R36.reuse, R20 ;  /* 0x000000244c14723c */ /* 0x084ff00000041814 */
[C---:B------:R-:W-:Y:S07]  /*b2a0*/  HMMA.16816.F32.BF16 R24, R64.reuse, R36, R24 ;  /* 0x000000244018723c */ /* 0x040fee0000041818 */
[--C-:B------:R-:W-:Y:S01]  /*b2b0*/  FFMA.FTZ R36, R41, c[0x0][0x2d0], -R96.reuse ;  /* 0x0000b40029247a23 */ /* 0x100fe20000010860 */
[-C--:B------:R-:W-:Y:S03]  /*b2c0*/  HMMA.16816.F32.BF16 R28, R64, R38.reuse, R28 ;  /* 0x00000026401c723c */ /* 0x080fe6000004181c */
[----:B------:R1:W-:Y:S01]  /*b2d0*/  MUFU.EX2 R145, R36 ;  /* 0x0000002400917308 */ /* 0x0003e20000000800 */
[----:B------:R-:W-:Y:S02]  /*b2e0*/  FMUL.FTZ R37, R70, R153 ;  /* 0x0000009946257220 */ /* 0x000fe40000410000 */
[----:B------:R-:W-:Y:S02]  /*b2f0*/  FMUL.FTZ R41, R69, R157 ;  /* 0x0000009d45297220 */ /* 0x000fe40000410000 */
[C---:B------:R-:W-:Y:S07]  /*b300*/  HMMA.16816.F32.BF16 R32, R76.reuse, R38, R32 ;  /* 0x000000264c20723c */ /* 0x040fee0000041820 */
[C---:B------:R-:W-:Y:S02]  /*b310*/  FMUL.FTZ R38, R68.reuse, R154 ;  /* 0x0000009a44267220 */ /* 0x040fe40000410000 */
[----:B------:R-:W-:Y:S03]  /*b320*/  FMUL.FTZ R39, R68, R155 ;  /* 0x0000009b44277220 */ /* 0x000fe60000410000 */
[----:B-1----:R-:W-:Y:S07]  /*b330*/  FMUL.FTZ R36, R70, R152 ;  /* 0x0000009846247220 */ /* 0x002fee0000410000 */
[-C--:B------:R-:W-:Y:S08]  /*b340*/  HMMA.16816.F32.BF16 R36, R76, R52.reuse, R36 ;  /* 0x000000344c24723c */ /* 0x080ff00000041824 */
[C---:B------:R-:W-:Y:S07]  /*b350*/  HMMA.16816.F32.BF16 R40, R64.reuse, R52, R40 ;  /* 0x000000344028723c */ /* 0x040fee0000041828 */
[--C-:B------:R-:W-:Y:S01]  /*b360*/  FFMA.FTZ R52, R208, c[0x0][0x2d0], -R96.reuse ;  /* 0x0000b400d0347a23 */ /* 0x100fe20000010860 */
[-C--:B------:R-:W-:Y:S03]  /*b370*/  HMMA.16816.F32.BF16 R44, R64, R54.reuse, R44 ;  /* 0x00000036402c723c */ /* 0x080fe6000004182c */
[----:B------:R1:W2:Y:S01]  /*b380*/  MUFU.EX2 R88, R52 ;  /* 0x0000003400587308 */ /* 0x0002a20000000800 */
[----:B------:R-:W-:Y:S04]  /*b390*/  FMUL.FTZ R53, R70, R169 ;  /* 0x000000a946357220 */ /* 0x000fe80000410000 */
        /* <DEDUP_REMOVED lines=8> */
[----:B------:R1:W-:Y:S01]  /*b420*/  MUFU.EX2 R210, R80 ;  /* 0x0000005000d27308 */ /* 0x0003e20000000800 */
[----:B------:R-:W-:Y:S03]  /*b430*/  F2FP.BF16.PACK_AB R81, R137, R124 ;  /* 0x0000007c8951723e */ /* 0x000fe600000010ff */
[C---:B------:R-:W-:Y:S01]  /*b440*/  FMUL.FTZ R64, R70.reuse, R180 ;  /* 0x000000b446407220 */ /* 0x040fe20000410000 */
[----:B------:R-:W-:Y:S01]  /*b450*/  F2FP.BF16.PACK_AB R180, R101, R100 ;  /* 0x0000006465b4723e */ /* 0x000fe200000010ff */
[----:B------:R-:W-:Y:S03]  /*b460*/  FMUL.FTZ R65, R70, R181 ;  /* 0x000000b546417220 */ /* 0x000fe60000410000 */
[C---:B------:R-:W-:Y:S01]  /*b470*/  FMUL.FTZ R66, R68.reuse, R182 ;  /* 0x000000b644427220 */ /* 0x040fe20000410000 */
[----:B------:R-:W-:Y:S01]  /*b480*/  F2FP.BF16.PACK_AB R181, R103, R102 ;  /* 0x0000006667b5723e */ /* 0x000fe200000010ff */
[----:B------:R-:W-:Y:S07]  /*b490*/  FMUL.FTZ R67, R68, R183 ;  /* 0x000000b744437220 */ /* 0x000fee0000410000 */
[----:B------:R-:W-:Y:S04]  /*b4a0*/  HMMA.16816.F32.BF16 R64, R76, R82, R64 ;  /* 0x000000524c40723c */ /* 0x000fe80000041840 */
[----:B-1----:R-:W-:Y:S03]  /*b4b0*/  FFMA.FTZ R80, R213, c[0x0][0x2d0], -R105 ;  /* 0x0000b400d5507a23 */ /* 0x002fe60000010869 */
[----:B------:R-:W-:Y:S02]  /*b4c0*/  F2FP.BF16.PACK_AB R76, R122, R228 ;  /* 0x000000e47a4c723e */ /* 0x000fe400000010ff */
[----:B------:R-:W-:Y:S01]  /*b4d0*/  F2FP.BF16.PACK_AB R77, R139, R119 ;  /* 0x000000778b4d723e */ /* 0x000fe200000010ff */
[----:B------:R1:W-:Y:S02]  /*b4e0*/  MUFU.EX2 R155, R80 ;  /* 0x00000050009b7308 */ /* 0x0003e40000000800 */
[----:B------:R-:W-:Y:S02]  /*b4f0*/  F2FP.BF16.PACK_AB R78, R143, R136 ;  /* 0x000000888f4e723e */ /* 0x000fe400000010ff */
[----:B------:R-:W-:Y:S02]  /*b500*/  F2FP.BF16.PACK_AB R79, R142, R123 ;  /* 0x0000007b8e4f723e */ /* 0x000fe400000010ff */
[----:B--2---:R-:W-:Y:S02]  /*b510*/  MOV R213, R88 ;  /* 0x0000005800d57202 */ /* 0x004fe40000000f00 */
[----:B------:R-:W2:Y:S01]  /*b520*/  LDSM.16.MT88.4 R88, [R227+0x900] ;  /* 0x00090000e358783b */ /* 0x000ea20000004200 */
[----:B------:R-:W-:Y:S02]  /*b530*/  F2FP.BF16.PACK_AB R82, R141, R128 ;  /* 0x000000808d52723e */ /* 0x000fe400000010ff */
[-C--:B------:R-:W-:Y:S03]  /*b540*/  HMMA.16816.F32.BF16 R4, R76, R84.reuse, R4 ;  /* 0x000000544c04723c */ /* 0x080fe60000041804 */
[----:B------:R-:W-:Y:S01]  /*b550*/  F2FP.BF16.PACK_AB R83, R140, R129 ;  /* 0x000000818c53723e */ /* 0x000fe200000010ff */
[--C-:B-1----:R-:W-:Y:S01]  /*b560*/  FFMA.FTZ R80, R217, c[0x0][0x2d0], -R107.reuse ;  /* 0x0000b400d9507a23 */ /* 0x102fe2000001086b */
[----:B------:R-:W-:Y:S02]  /*b570*/  MOV R217, R148 ;  /* 0x0000009400d97202 */ /* 0x000fe40000000f00 */
[----:B------:R-:W-:Y:S01]  /*b580*/  MOV R148, R134 ;  /* 0x0000008600947202 */ /* 0x000fe20000000f00 */
[----:B------:R1:W-:Y:S01]  /*b590*/  MUFU.EX2 R154, R80 ;  /* 0x00000050009a7308 */ /* 0x0003e20000000800 */
[----:B------:R-:W-:Y:S03]  /*b5a0*/  MOV R134, R132 ;  /* 0x0000008400867202 */ /* 0x000fe60000000f00 */
[----:B------:R-:W-:Y:S01]  /*b5b0*/  MOV R132, R92 ;  /* 0x0000005c00847202 */ /* 0x000fe20000000f00 */
[----:B------:R-:W-:Y:S01]  /*b5c0*/  FFMA.FTZ R92, R218, c[0x0][0x2d0], -R107 ;  /* 0x0000b400da5c7a23 */ /* 0x000fe2000001086b */
[----:B------:R-:W-:Y:S02]  /*b5d0*/  MOV R218, R148 ;  /* 0x0000009400da7202 */ /* 0x000fe40000000f00 */
[----:B------:R-:W-:Y:S02]  /*b5e0*/  MOV R148, R135 ;  /* 0x0000008700947202 */ /* 0x000fe40000000f00 */
[----:B------:R-:W-:Y:S01]  /*b5f0*/  MOV R135, R94 ;  /* 0x0000005e00877202 */ /* 0x000fe20000000f00 */
[----:B------:R3:W-:Y:S01]  /*b600*/  MUFU.EX2 R209, R92 ;  /* 0x0000005c00d17308 */ /* 0x0007e20000000800 */
[----:B-1----:R-:W-:Y:S07]  /*b610*/  F2FP.BF16.PACK_AB R80, R138, R125 ;  /* 0x0000007d8a50723e */ /* 0x002fee00000010ff */
[C---:B------:R-:W-:Y:S07]  /*b620*/  HMMA.16816.F32.BF16 R8, R80.reuse, R84, R8 ;  /* 0x000000545008723c */ /* 0x040fee0000041808 */
[--C-:B------:R-:W-:Y:S01]  /*b630*/  FFMA.FTZ R84, R211, c[0x0][0x2d0], -R105.reuse ;  /* 0x0000b400d3547a23 */ /* 0x100fe20000010869 */
[-C--:B------:R-:W-:Y:S03]  /*b640*/  HMMA.16816.F32.BF16 R12, R80, R86.reuse, R12 ;  /* 0x00000056500c723c */ /* 0x080fe6000004180c */
[----:B------:R1:W-:Y:S01]  /*b650*/  MUFU.EX2 R203, R84 ;  /* 0x0000005400cb7308 */ /* 0x0003e20000000800 */
[----:B------:R-:W-:Y:S02]  /*b660*/  MOV R211, R147 ;  /* 0x0000009300d37202 */ /* 0x000fe40000000f00 */
[----:B------:R-:W-:Y:S02]  /*b670*/  MOV R147, R95 ;  /* 0x0000005f00937202 */ /* 0x000fe40000000f00 */
[C---:B------:R-:W-:Y:S01]  /*b680*/  HMMA.16816.F32.BF16 R16, R76.reuse, R86, R16 ;  /* 0x000000564c10723c */ /* 0x040fe20000041810 */
[----:B---3--:R-:W3:Y:S07]  /*b690*/  LDSM.16.MT88.4 R92, [R225+0x900] ;  /* 0x00090000e15c783b */ /* 0x008eee0000004200 */
[-C--:B--2---:R-:W-:Y:S08]  /*b6a0*/  HMMA.16816.F32.BF16 R20, R76, R88.reuse, R20 ;  /* 0x000000584c14723c */ /* 0x084ff00000041814 */
[C---:B------:R-:W-:Y:S04]  /*b6b0*/  HMMA.16816.F32.BF16 R24, R80.reuse, R88, R24 ;  /* 0x000000585018723c */ /* 0x040fe80000041818 */
[----:B-1----:R-:W-:Y:S01]  /*b6c0*/  FFMA.FTZ R84, R212, c[0x0][0x2d0], -R105 ;  /* 0x0000b400d4547a23 */ /* 0x002fe20000010869 */
[----:B------:R-:W-:Y:S02]  /*b6d0*/  MOV R212, R151 ;  /* 0x0000009700d47202 */ /* 0x000fe40000000f00 */
[--C-:B------:R-:W-:Y:S01]  /*b6e0*/  FFMA.FTZ R88, R220, c[0x0][0x2d0], -R96.reuse ;  /* 0x0000b400dc587a23 */ /* 0x100fe20000010860 */
[-C--:B------:R-:W-:Y:S01]  /*b6f0*/  HMMA.16816.F32.BF16 R28, R80, R90.reuse, R28 ;  /* 0x0000005a501c723c */ /* 0x080fe2000004181c */
[----:B------:R1:W-:Y:S03]  /*b700*/  MUFU.EX2 R208, R84 ;  /* 0x0000005400d07308 */ /* 0x0003e60000000800 */
[----:B------:R-:W-:Y:S02]  /*b710*/  MOV R220, R149 ;  /* 0x0000009500dc7202 */ /* 0x000fe40000000f00 */
[----:B------:R-:W-:Y:S02]  /*b720*/  MOV R149, R131 ;  /* 0x0000008300957202 */ /* 0x000fe40000000f00 */
[C---:B------:R-:W-:Y:S03]  /*b730*/  HMMA.16816.F32.BF16 R32, R76.reuse, R90, R32 ;  /* 0x0000005a4c20723c */ /* 0x040fe60000041820 */
[----:B------:R2:W-:Y:S01]  /*b740*/  MUFU.EX2 R153, R88 ;  /* 0x0000005800997308 */ /* 0x0005e20000000800 */
[----:B------:R-:W-:Y:S02]  /*b750*/  MOV R131, R121 ;  /* 0x0000007900837202 */ /* 0x000fe40000000f00 */
[----:B------:R-:W-:Y:S02]  /*b760*/  MOV R121, R197 ;  /* 0x000000c500797202 */ /* 0x000fe40000000f00 */
[-C--:B---3--:R-:W-:Y:S08]  /*b770*/  HMMA.16816.F32.BF16 R36, R76, R92.reuse, R36 ;  /* 0x0000005c4c24723c */ /* 0x088ff00000041824 */
[C---:B------:R-:W-:Y:S04]  /*b780*/  HMMA.16816.F32.BF16 R40, R80.reuse, R92, R40 ;  /* 0x0000005c5028723c */ /* 0x040fe80000041828 */
[--C-:B-1----:R-:W-:Y:S01]  /*b790*/  FFMA.FTZ R84, R214, c[0x0][0x2d0], -R107.reuse ;  /* 0x0000b400d6547a23 */ /* 0x102fe2000001086b */
[----:B------:R-:W-:Y:S02]  /*b7a0*/  MOV R214, R148 ;  /* 0x0000009400d67202 */ /* 0x000fe40000000f00 */
[----:B------:R-:W-:Y:S01]  /*b7b0*/  MOV R148, R201 ;  /* 0x000000c900947202 */ /* 0x000fe20000000f00 */
[-C--:B------:R-:W-:Y:S01]  /*b7c0*/  HMMA.16816.F32.BF16 R44, R80, R94.reuse, R44 ;  /* 0x0000005e502c723c */ /* 0x080fe2000004182c */
[----:B------:R1:W-:Y:S03]  /*b7d0*/  MUFU.EX2 R201, R84 ;  /* 0x0000005400c97308 */ /* 0x0003e60000000800 */
[--C-:B--2---:R-:W-:Y:S01]  /*b7e0*/  FFMA.FTZ R88, R219, c[0x0][0x2d0], -R96.reuse ;  /* 0x0000b400db587a23 */ /* 0x104fe20000010860 */
[----:B------:R-:W-:Y:S01]  /*b7f0*/  MOV R219, R148 ;  /* 0x0000009400db7202 */ /* 0x000fe20000000f00 */
[--C-:B------:R-:W-:Y:S01]  /*b800*/  FFMA.FTZ R92, R249, c[0x0][0x2d0], -R96.reuse ;  /* 0x0000b400f95c7a23 */ /* 0x100fe20000010860 */
[----:B------:R-:W-:Y:S01]  /*b810*/  MOV R148, R187 ;  /* 0x000000bb00947202 */ /* 0x000fe20000000f00 */
[C---:B------:R-:W-:Y:S03]  /*b820*/  HMMA.16816.F32.BF16 R48, R76.reuse, R94, R48 ;  /* 0x0000005e4c30723c */ /* 0x040fe60000041830 */
[----:B------:R2:W-:Y:S01]  /*b830*/  MUFU.EX2 R159, R88 ;  /* 0x00000058009f7308 */ /* 0x0005e20000000800 */
[----:B------:R-:W-:Y:S02]  /*b840*/  MOV R187, R185 ;  /* 0x000000b900bb7202 */ /* 0x000fe40000000f00 */
[----:B------:R-:W-:Y:S02]  /*b850*/  MOV R185, R186 ;  /* 0x000000ba00b97202 */ /* 0x000fe40000000f00 */
[----:B------:R-:W-:Y:S04]  /*b860*/  MOV R186, R194 ;  /* 0x000000c200ba7202 */ /* 0x000fe80000000f00 */
[----:B------:R-:W-:Y:S01]  /*b870*/  MOV R249, R128 ;  /* 0x0000008000f97202 */ /* 0x000fe20000000f00 */
[----:B-1----:R-:W-:Y:S01]  /*b880*/  FFMA.FTZ R84, R215, c[0x0][0x2d0], -R107 ;  /* 0x0000b400d7547a23 */ /* 0x002fe2000001086b */
[----:B------:R-:W-:Y:S02]  /*b890*/  MOV R215, R150 ;  /* 0x0000009600d77202 */ /* 0x000fe40000000f00 */
[----:B------:R-:W-:Y:S01]  /*b8a0*/  MOV R150, R132 ;  /* 0x0000008400967202 */ /* 0x000fe20000000f00 */
[----:B------:R1:W-:Y:S01]  /*b8b0*/  MUFU.EX2 R202, R84 ;  /* 0x0000005400ca7308 */ /* 0x0003e20000000800 */
[----:B------:R-:W-:Y:S02]  /*b8c0*/  MOV R132, R130 ;  /* 0x0000008200847202 */ /* 0x000fe40000000f00 */
[----:B------:R-:W-:Y:S01]  /*b8d0*/  MOV R130, R196 ;  /* 0x000000c400827202 */ /* 0x000fe20000000f00 */
[--C-:B--2---:R-:W-:Y:S01]  /*b8e0*/  FFMA.FTZ R88, R222, c[0x0][0x2d0], -R3.reuse ;  /* 0x0000b400de587a23 */ /* 0x104fe20000010803 */
[----:B------:R-:W-:Y:S02]  /*b8f0*/  MOV R222, R135 ;  /* 0x0000008700de7202 */ /* 0x000fe40000000f00 */
[----:B------:R-:W-:Y:S03]  /*b900*/  MOV R135, R199 ;  /* 0x000000c700877202 */ /* 0x000fe60000000f00 */
[----:B------:R2:W-:Y:S01]  /*b910*/  MUFU.EX2 R152, R88 ;  /* 0x0000005800987308 */ /* 0x0005e20000000800 */
[----:B-1----:R-:W1:Y:S01]  /*b920*/  LDSM.16.MT88.4 R84, [R226+0x900] ;  /* 0x00090000e254783b */ /* 0x002e620000004200 */
[--C-:B--2---:R-:W-:Y:S01]  /*b930*/  FFMA.FTZ R88, R245, c[0x0][0x2d0], -R3.reuse ;  /* 0x0000b400f5587a23 */ /* 0x104fe20000010803 */
[----:B------:R-:W-:Y:S02]  /*b940*/  MOV R245, R134 ;  /* 0x0000008600f57202 */ /* 0x000fe40000000f00 */
[----:B------:R-:W-:Y:S05]  /*b950*/  MOV R134, R200 ;  /* 0x000000c800867202 */ /* 0x000fea0000000f00 */
[----:B------:R2:W3:Y:S10]  /*b960*/  MUFU.EX2 R158, R88 ;  /* 0x00000058009e7308 */ /* 0x0004f40000000800 */
[----:B------:R4:W-:Y:S01]  /*b970*/  MUFU.EX2 R200, R92 ;  /* 0x0000005c00c87308 */ /* 0x0009e20000000800 */
[--C-:B--2---:R-:W-:Y:S01]  /*b980*/  FFMA.FTZ R88, R221, c[0x0][0x2d0], -R96.reuse ;  /* 0x0000b400dd587a23 */ /* 0x104fe20000010860 */
[----:B------:R-:W-:Y:S01]  /*b990*/  MOV R221, R129 ;  /* 0x0000008100dd7202 */ /* 0x000fe20000000f00 */
[-C--:B-1----:R-:W-:Y:S07]  /*b9a0*/  HMMA.16816.F32.BF16 R52, R76, R84.reuse, R52 ;  /* 0x000000544c34723c */ /* 0x082fee0000041834 */
[----:B------:R1:W2:Y:S01]  /*b9b0*/  MUFU.EX2 R157, R88 ;  /* 0x00000058009d7308 */ /* 0x0002a20000000800 */
[C---:B------:R-:W-:Y:S04]  /*b9c0*/  HMMA.16816.F32.BF16 R56, R80.reuse, R84, R56 ;  /* 0x000000545038723c */ /* 0x040fe80000041838 */
[--C-:B----4-:R-:W-:Y:S01]  /*b9d0*/  FFMA.FTZ R92, R251, c[0x0][0x2d0], -R3.reuse ;  /* 0x0000b400fb5c7a23 */ /* 0x110fe20000010803 */
[----:B------:R-:W-:Y:S02]  /*b9e0*/  MOV R251, R123 ;  /* 0x0000007b00fb7202 */ /* 0x000fe40000000f00 */
[----:B------:R-:W-:Y:S01]  /*b9f0*/  FFMA.FTZ R84, R252, c[0x0][0x2d0], -R3 ;  /* 0x0000b400fc547a23 */ /* 0x000fe20000010803 */
[-C--:B------:R-:W-:Y:S01]  /*ba00*/  HMMA.16816.F32.BF16 R60, R80, R86.reuse, R60 ;  /* 0x00000056503c723c */ /* 0x080fe2000004183c */
[----:B------:R4:W-:Y:S03]  /*ba10*/  MUFU.EX2 R156, R92 ;  /* 0x0000005c009c7308 */ /* 0x0009e60000000800 */
[----:B------:R-:W-:Y:S03]  /*ba20*/  MOV R252, R122 ;  /* 0x0000007a00fc7202 */ /* 0x000fe60000000f00 */
[----:B------:R-:W-:Y:S01]  /*ba30*/  FFMA.FTZ R80, R223, c[0x0][0x2d0], -R105 ;  /* 0x0000b400df507a23 */ /* 0x000fe20000010869 */
[----:B------:R-:W-:Y:S01]  /*ba40*/  HMMA.16816.F32.BF16 R64, R76, R86, R64 ;  /* 0x000000564c40723c */ /* 0x000fe20000041840 */
[----:B-1----:R-:W1:Y:S02]  /*ba50*/  LDSM.16.MT88.4 R88, [R224+0x1100] ;  /* 0x00110000e058783b */ /* 0x002e640000004200 */
[----:B------:R2:W-:Y:S01]  /*ba60*/  MUFU.EX2 R162, R80 ;  /* 0x0000005000a27308 */ /* 0x0005e20000000800 */
[----:B------:R-:W-:Y:S02]  /*ba70*/  F2FP.BF16.PACK_AB R81, R220, R144 ;  /* 0x00000090dc51723e */ /* 0x000fe400000010ff */
[----:B------:R-:W-:Y:S02]  /*ba80*/  F2FP.BF16.PACK_AB R82, R213, R212 ;  /* 0x000000d4d552723e */ /* 0x000fe400000010ff */
[----:B------:R-:W-:Y:S04]  /*ba90*/  F2FP.BF16.PACK_AB R76, R219, R245 ;  /* 0x000000f5db4c723e */ /* 0x000fe800000010ff */
[----:B------:R-:W-:Y:S01]  /*baa0*/  F2FP.BF16.PACK_AB R77, R147, R222 ;  /* 0x000000de934d723e */ /* 0x000fe200000010ff */
[----:B------:R3:W1:Y:S01]  /*bab0*/  MUFU.EX2 R163, R84 ;  /* 0x0000005400a37308 */ /* 0x0006620000000800 */
[----:B------:R-:W-:Y:S02]  /*bac0*/  F2FP.BF16.PACK_AB R78, R218, R215 ;  /* 0x000000d7da4e723e */ /* 0x000fe400000010ff */
[----:B------:R-:W-:Y:S01]  /*bad0*/  F2FP.BF16.PACK_AB R79, R217, R214 ;  /* 0x000000d6d94f723e */ /* 0x000fe200000010ff */
[----:B----4-:R-:W-:Y:S01]  /*bae0*/  FFMA.FTZ R92, R135, c[0x0][0x2d0], -R107 ;  /* 0x0000b400875c7a23 */ /* 0x010fe2000001086b */
[----:B------:R-:W-:Y:S02]  /*baf0*/  F2FP.BF16.PACK_AB R83, R216, R211 ;  /* 0x000000d3d853723e */ /* 0x000fe400000010ff */
[----:B------:R-:W-:Y:S03]  /*bb00*/  MOV R135, R195 ;  /* 0x000000c300877202 */ /* 0x000fe60000000f00 */
[----:B------:R4:W-:Y:S01]  /*bb10*/  MUFU.EX2 R161, R92 ;  /* 0x0000005c00a17308 */ /* 0x0009e20000000800 */
[----:B--2---:R-:W-:Y:S09]  /*bb20*/  FFMA.FTZ R80, R248, c[0x0][0x2d0], -R105 ;  /* 0x0000b400f8507a23 */ /* 0x004ff20000010869 */
[----:B------:R2:W-:Y:S01]  /*bb30*/  MUFU.EX2 R199, R80 ;  /* 0x0000005000c77308 */ /* 0x0005e20000000800 */
[----:B---3--:R-:W3:Y:S01]  /*bb40*/  LDSM.16.MT88.4 R84, [R227+0x1100] ;  /* 0x00110000e354783b */ /* 0x008ee20000004200 */
[-C--:B-1----:R-:W-:Y:S07]  /*bb50*/  HMMA.16816.F32.BF16 R4, R76, R88.reuse, R4 ;  /* 0x000000584c04723c */ /* 0x082fee0000041804 */
[----:B----4-:R-:W1:Y:S01]  /*bb60*/  LDSM.16.MT88.4 R92, [R225+0x1100] ;  /* 0x00110000e15c783b */ /* 0x010e620000004200 */
[----:B--2---:R-:W-:Y:S07]  /*bb70*/  F2FP.BF16.PACK_AB R80, R145, R146 ;  /* 0x000000929150723e */ /* 0x004fee00000010ff */
[C---:B------:R-:W-:Y:S07]  /*bb80*/  HMMA.16816.F32.BF16 R8, R80.reuse, R88, R8 ;  /* 0x000000585008723c */ /* 0x040fee0000041808 */
[----:B------:R-:W-:Y:S01]  /*bb90*/  FFMA.FTZ R88, R134, c[0x0][0x2d0], -R107 ;  /* 0x0000b40086587a23 */ /* 0x000fe2000001086b */
[-C--:B------:R-:W-:Y:S04]  /*bba0*/  HMMA.16816.F32.BF16 R12, R80, R90.reuse, R12 ;  /* 0x0000005a500c723c */ /* 0x080fe8000004180c */
[----:B------:R-:W-:Y:S02]  /*bbb0*/  MOV R134, R198 ;  /* 0x000000c600867202 */ /* 0x000fe40000000f00 */
[----:B------:R2:W-:Y:S02]  /*bbc0*/  MUFU.EX2 R198, R88 ;  /* 0x0000005800c67308 */ /* 0x0005e40000000800 */
[C---:B------:R-:W-:Y:S08]  /*bbd0*/  HMMA.16816.F32.BF16 R16, R76.reuse, R90, R16 ;  /* 0x0000005a4c10723c */ /* 0x040ff00000041810 */
[-C--:B---3--:R-:W-:Y:S08]  /*bbe0*/  HMMA.16816.F32.BF16 R20, R76, R84.reuse, R20 ;  /* 0x000000544c14723c */ /* 0x088ff00000041814 */
[C---:B------:R-:W-:Y:S04]  /*bbf0*/  HMMA.16816.F32.BF16 R24, R80.reuse, R84, R24 ;  /* 0x000000545018723c */ /* 0x040fe80000041818 */
[----:B--2---:R-:W-:Y:S04]  /*bc00*/  FFMA.FTZ R88, R246, c[0x0][0x2d0], -R105 ;  /* 0x0000b400f6587a23 */ /* 0x004fe80000010869 */
[-C--:B------:R-:W-:Y:S01]  /*bc10*/  HMMA.16816.F32.BF16 R28, R80, R86.reuse, R28 ;  /* 0x00000056501c723c */ /* 0x080fe2000004181c */
[----:B------:R2:W-:Y:S03]  /*bc20*/  MUFU.EX2 R197, R88 ;  /* 0x0000005800c57308 */ /* 0x0005e60000000800 */
[----:B------:R-:W-:Y:S04]  /*bc30*/  FFMA.FTZ R84, R250, c[0x0][0x2d0], -R107 ;  /* 0x0000b400fa547a23 */ /* 0x000fe8000001086b */
[C---:B------:R-:W-:Y:S03]  /*bc40*/  HMMA.16816.F32.BF16 R32, R76.reuse, R86, R32 ;  /* 0x000000564c20723c */ /* 0x040fe60000041820 */
[----:B------:R3:W-:Y:S05]  /*bc50*/  MUFU.EX2 R194, R84 ;  /* 0x0000005400c27308 */ /* 0x0007ea0000000800 */
[-C--:B-1----:R-:W-:Y:S08]  /*bc60*/  HMMA.16816.F32.BF16 R36, R76, R92.reuse, R36 ;  /* 0x0000005c4c24723c */ /* 0x082ff00000041824 */
[C---:B------:R-:W-:Y:S04]  /*bc70*/  HMMA.16816.F32.BF16 R40, R80.reuse, R92, R40 ;  /* 0x0000005c5028723c */ /* 0x040fe80000041828 */
[----:B--2---:R-:W-:Y:S03]  /*bc80*/  FFMA.FTZ R88, R244, c[0x0][0x2d0], -R105 ;  /* 0x0000b400f4587a23 */ /* 0x004fe60000010869 */
[--C-:B------:R-:W-:Y:S01]  /*bc90*/  FFMA.FTZ R92, R190, c[0x0][0x2d0], -R96.reuse ;  /* 0x0000b400be5c7a23 */ /* 0x100fe20000010860 */
[-C--:B------:R-:W-:Y:S01]  /*bca0*/  HMMA.16816.F32.BF16 R44, R80, R94.reuse, R44 ;  /* 0x0000005e502c723c */ /* 0x080fe2000004182c */
[----:B------:R1:W-:Y:S03]  /*bcb0*/  MUFU.EX2 R196, R88 ;  /* 0x0000005800c47308 */ /* 0x0003e60000000800 */
[--C-:B---3--:R-:W-:Y:S01]  /*bcc0*/  FFMA.FTZ R84, R150, c[0x0][0x2d0], -R96.reuse ;  /* 0x0000b40096547a23 */ /* 0x108fe20000010860 */
[----:B------:R-:W-:Y:S01]  /*bcd0*/  MOV R150, R106 ;  /* 0x0000006a00967202 */ /* 0x000fe20000000f00 */
[--C-:B------:R-:W-:Y:S02]  /*bce0*/  FFMA.FTZ R106, R114, c[0x0][0x2d0], -R107.reuse ;  /* 0x0000b400726a7a23 */ /* 0x100fe4000001086b */
[C---:B------:R-:W-:Y:S03]  /*bcf0*/  HMMA.16816.F32.BF16 R48, R76.reuse, R94, R48 ;  /* 0x0000005e4c30723c */ /* 0x040fe60000041830 */
[----:B------:R2:W-:Y:S10]  /*bd00*/  MUFU.EX2 R160, R84 ;  /* 0x0000005400a07308 */ /* 0x0005f40000000800 */
[----:B------:R3:W-:Y:S01]  /*bd10*/  MUFU.EX2 R190, R92 ;  /* 0x0000005c00be7308 */ /* 0x0007e20000000800 */
[----:B-1----:R-:W-:Y:S09]  /*bd20*/  FFMA.FTZ R88, R247, c[0x0][0x2d0], -R107 ;  /* 0x0000b400f7587a23 */ /* 0x002ff2000001086b */
[----:B------:R1:W-:Y:S01]  /*bd30*/  MUFU.EX2 R195, R88 ;  /* 0x0000005800c37308 */ /* 0x0003e20000000800 */
[--C-:B--2---:R-:W-:Y:S01]  /*bd40*/  FFMA.FTZ R84, R135, c[0x0][0x2d0], -R96.reuse ;  /* 0x0000b40087547a23 */ /* 0x104fe20000010860 */
[----:B------:R-:W-:Y:S02]  /*bd50*/  MOV R135, R185 ;  /* 0x000000b900877202 */ /* 0x000fe40000000f00 */
[----:B------:R-:W-:Y:S06]  /*bd60*/  MOV R185, R193 ;  /* 0x000000c100b97202 */ /* 0x000fec0000000f00 */
[----:B------:R2:W-:Y:S01]  /*bd70*/  MUFU.EX2 R193, R84 ;  /* 0x0000005400c17308 */ /* 0x0005e20000000800 */
[--C-:B---3--:R-:W-:Y:S02]  /*bd80*/  FFMA.FTZ R92, R149, c[0x0][0x2d0], -R96.reuse ;  /* 0x0000b400955c7a23 */ /* 0x108fe40000010860 */
[----:B------:R-:W3:Y:S07]  /*bd90*/  LDL.LU R149, [R1+0x10] ;  /* 0x0000100001957983 */ /* 0x000eee0000300800 */
[----:B------:R4:W-:Y:S01]  /*bda0*/  MUFU.EX2 R171, R92 ;  /* 0x0000005c00ab7308 */ /* 0x0009e20000000800 */
[----:B-1----:R-:W1:Y:S09]  /*bdb0*/  LDSM.16.MT88.4 R88, [R226+0x1100] ;  /* 0x00110000e258783b */ /* 0x002e720000004200 */
[----:B------:R-:W-:Y:S01]  /*bdc0*/  MUFU.EX2 R106, R106 ;  /* 0x0000006a006a7308 */ /* 0x000fe20000000800 */
[----:B--2---:R-:W-:Y:S01]  /*bdd0*/  FFMA.FTZ R84, R134, c[0x0][0x2d0], -R3 ;  /* 0x0000b40086547a23 */ /* 0x004fe20000010803 */
[----:B------:R-:W-:Y:S08]  /*bde0*/  MOV R134, R192 ;  /* 0x000000c000867202 */ /* 0x000ff00000000f00 */
[----:B------:R2:W-:Y:S01]  /*bdf0*/  MUFU.EX2 R192, R84 ;  /* 0x0000005400c07308 */ /* 0x0005e20000000800 */
[----:B----4-:R-:W-:Y:S01]  /*be00*/  FFMA.FTZ R92, R132, c[0x0][0x2d0], -R105 ;  /* 0x0000b400845c7a23 */ /* 0x010fe20000010869 */
[----:B------:R-:W-:Y:S01]  /*be10*/  MOV R132, R187 ;  /* 0x000000bb00847202 */ /* 0x000fe20000000f00 */
[-C--:B-1----:R-:W-:Y:S03]  /*be20*/  HMMA.16816.F32.BF16 R52, R76, R88.reuse, R52 ;  /* 0x000000584c34723c */ /* 0x082fe60000041834 */
[--C-:B--2---:R-:W-:Y:S04]  /*be30*/  FFMA.FTZ R84, R191, c[0x0][0x2d0], -R3.reuse ;  /* 0x0000b400bf547a23 */ /* 0x104fe80000010803 */
[----:B------:R1:W-:Y:S01]  /*be40*/  MUFU.EX2 R191, R84 ;  /* 0x0000005400bf7308 */ /* 0x0003e20000000800 */
[C---:B------:R-:W-:Y:S07]  /*be50*/  HMMA.16816.F32.BF16 R56, R80.reuse, R88, R56 ;  /* 0x000000585038723c */ /* 0x040fee0000041838 */
[----:B------:R-:W-:Y:S01]  /*be60*/  FFMA.FTZ R88, R148, c[0x0][0x2d0], -R3 ;  /* 0x0000b40094587a23 */ /* 0x000fe20000010803 */
[-C--:B------:R-:W-:Y:S03]  /*be70*/  HMMA.16816.F32.BF16 R60, R80, R90.reuse, R60 ;  /* 0x0000005a503c723c */ /* 0x080fe6000004183c */
[----:B------:R2:W-:Y:S01]  /*be80*/  MUFU.EX2 R170, R88 ;  /* 0x0000005800aa7308 */ /* 0x0005e20000000800 */
[----:B------:R-:W-:Y:S01]  /*be90*/  MOV R148, R104 ;  /* 0x0000006800947202 */ /* 0x000fe20000000f00 */
[----:B------:R-:W-:Y:S02]  /*bea0*/  FFMA.FTZ R104, R112, c[0x0][0x2d0], -R105 ;  /* 0x0000b40070687a23 */ /* 0x000fe40000010869 */
[----:B------:R-:W-:Y:S01]  /*beb0*/  FFMA.FTZ R80, R135, c[0x0][0x2d0], -R3 ;  /* 0x0000b40087507a23 */ /* 0x000fe20000010803 */
[----:B------:R-:W-:Y:S04]  /*bec0*/  HMMA.16816.F32.BF16 R64, R76, R90, R64 ;  /* 0x0000005a4c40723c */ /* 0x000fe80000041840 */
[----:B------:R-:W-:Y:S01]  /*bed0*/  F2FP.BF16.PACK_AB R81, R158, R152 ;  /* 0x000000989e51723e */ /* 0x000fe200000010ff */
[----:B------:R4:W-:Y:S01]  /*bee0*/  MUFU.EX2 R169, R80 ;  /* 0x0000005000a97308 */ /* 0x0009e20000000800 */
[----:B------:R-:W-:Y:S01]  /*bef0*/  F2FP.BF16.PACK_AB R82, R200, R157 ;  /* 0x0000009dc852723e */ /* 0x000fe200000010ff */
[----:B-1----:R-:W1:Y:S01]  /*bf00*/  LDSM.16.MT88.4 R84, [R224+0x1900] ;  /* 0x00190000e054783b */ /* 0x002e620000004200 */
[----:B------:R-:W-:Y:S01]  /*bf10*/  F2FP.BF16.PACK_AB R76, R155, R210 ;  /* 0x000000d29b4c723e */ /* 0x000fe200000010ff */
[--C-:B------:R-:W-:Y:S03]  /*bf20*/  FFMA.FTZ R112, R204, c[0x0][0x2d0], -R96.reuse ;  /* 0x0000b400cc707a23 */ /* 0x100fe60000010860 */
[----:B------:R-:W-:Y:S02]  /*bf30*/  F2FP.BF16.PACK_AB R77, R209, R154 ;  /* 0x0000009ad14d723e */ /* 0x000fe400000010ff */
[----:B------:R-:W-:Y:S01]  /*bf40*/  F2FP.BF16.PACK_AB R78, R208, R203 ;  /* 0x000000cbd04e723e */ /* 0x000fe200000010ff */
[----:B------:R-:W-:Y:S01]  /*bf50*/  MUFU.EX2 R104, R104 ;  /* 0x0000006800687308 */ /* 0x000fe20000000800 */
[----:B------:R-:W-:Y:S02]  /*bf60*/  F2FP.BF16.PACK_AB R79, R202, R201 ;  /* 0x000000c9ca4f723e */ /* 0x000fe400000010ff */
[----:B------:R-:W-:Y:S01]  /*bf70*/  MOV R135, R133 ;  /* 0x0000008500877202 */ /* 0x000fe20000000f00 */
[----:B--2---:R-:W2:Y:S01]  /*bf80*/  LDSM.16.MT88.4 R88, [R227+0x1900] ;  /* 0x00190000e358783b */ /* 0x004ea20000004200 */
[----:B------:R-:W-:Y:S02]  /*bf90*/  MOV R133, R188 ;  /* 0x000000bc00857202 */ /* 0x000fe40000000f00 */
[----:B------:R-:W-:Y:S03]  /*bfa0*/  F2FP.BF16.PACK_AB R83, R163, R156 ;  /* 0x0000009ca353723e */ /* 0x000fe600000010ff */
[----:B------:R-:W-:Y:S01]  /*bfb0*/  MUFU.EX2 R112, R112 ;  /* 0x0000007000707308 */ /* 0x000fe20000000800 */
[----:B----4-:R-:W-:Y:S01]  /*bfc0*/  FFMA.FTZ R80, R134, c[0x0][0x2d0], -R105 ;  /* 0x0000b40086507a23 */ /* 0x010fe20000010869 */
[----:B------:R-:W-:Y:S08]  /*bfd0*/  MOV R134, R189 ;  /* 0x000000bd00867202 */ /* 0x000ff00000000f00 */
[----:B------:R4:W-:Y:S10]  /*bfe0*/  MUFU.EX2 R168, R80 ;  /* 0x0000005000a87308 */ /* 0x0009f40000000800 */
[----:B------:R2:W-:Y:S01]  /*bff0*/  MUFU.EX2 R189, R92 ;  /* 0x0000005c00bd7308 */ /* 0x0005e20000000800 */
[-C--:B-1----:R-:W-:Y:S03]  /*c000*/  HMMA.16816.F32.BF16 R4, R76, R84.reuse, R4 ;  /* 0x000000544c04723c */ /* 0x082fe60000041804 */
[----:B----4-:R-:W-:Y:S07]  /*c010*/  F2FP.BF16.PACK_AB R80, R159, R153 ;  /* 0x000000999f50723e */ /* 0x010fee00000010ff */
[C---:B------:R-:W-:Y:S01]  /*c020*/  HMMA.16816.F32.BF16 R8, R80.reuse, R84, R8 ;  /* 0x000000545008723c */ /* 0x040fe20000041808 */
[----:B--2---:R-:W1:Y:S06]  /*c030*/  LDSM.16.MT88.4 R92, [R225+0x1900] ;  /* 0x00190000e15c783b */ /* 0x004e6c0000004200 */
[--C-:B------:R-:W-:Y:S01]  /*c040*/  FFMA.FTZ R84, R131, c[0x0][0x2d0], -R107.reuse ;  /* 0x0000b40083547a23 */ /* 0x100fe2000001086b */
[-C--:B------:R-:W-:Y:S03]  /*c050*/  HMMA.16816.F32.BF16 R12, R80, R86.reuse, R12 ;  /* 0x00000056500c723c */ /* 0x080fe6000004180c */
[----:B------:R2:W-:Y:S01]  /*c060*/  MUFU.EX2 R188, R84 ;  /* 0x0000005400bc7308 */ /* 0x0005e20000000800 */
[----:B------:R-:W-:Y:S04]  /*c070*/  MOV R131, R185 ;  /* 0x000000b900837202 */ /* 0x000fe80000000f00 */
        /* <DEDUP_REMOVED lines=9> */
[----:B------:R-:W-:Y:S02]  /*c110*/  MOV R121, R184 ;  /* 0x000000b800797202 */ /* 0x000fe40000000f00 */
[----:B------:R-:W-:Y:S02]  /*c120*/  MOV R151, R130 ;  /* 0x0000008200977202 */ /* 0x000fe40000000f00 */
[C---:B------:R-:W-:Y:S03]  /*c130*/  HMMA.16816.F32.BF16 R32, R76.reuse, R90, R32 ;  /* 0x0000005a4c20723c */ /* 0x040fe60000041820 */
[----:B------:R4:W-:Y:S01]  /*c140*/  MUFU.EX2 R185, R88 ;  /* 0x0000005800b97308 */ /* 0x0009e20000000800 */
[----:B------:R-:W-:Y:S04]  /*c150*/  MOV R130, R116 ;  /* 0x0000007400827202 */ /* 0x000fe80000000f00 */
[-C--:B-1----:R-:W-:Y:S08]  /*c160*/  HMMA.16816.F32.BF16 R36, R76, R92.reuse, R36 ;  /* 0x0000005c4c24723c */ /* 0x082ff00000041824 */
[C---:B------:R-:W-:Y:S04]  /*c170*/  HMMA.16816.F32.BF16 R40, R80.reuse, R92, R40 ;  /* 0x0000005c5028723c */ /* 0x040fe80000041828 */
[----:B--2---:R-:W-:Y:S03]  /*c180*/  FFMA.FTZ R84, R186, c[0x0][0x2d0], -R105 ;  /* 0x0000b400ba547a23 */ /* 0x004fe60000010869 */
[--C-:B------:R-:W-:Y:S01]  /*c190*/  FFMA.FTZ R92, R132, c[0x0][0x2d0], -R96.reuse ;  /* 0x0000b400845c7a23 */ /* 0x100fe20000010860 */
[-C--:B------:R-:W-:Y:S01]  /*c1a0*/  HMMA.16816.F32.BF16 R44, R80, R94.reuse, R44 ;  /* 0x0000005e502c723c */ /* 0x080fe2000004182c */
[----:B------:R1:W-:Y:S03]  /*c1b0*/  MUFU.EX2 R187, R84 ;  /* 0x0000005400bb7308 */ /* 0x0003e60000000800 */
[--C-:B----4-:R-:W-:Y:S01]  /*c1c0*/  FFMA.FTZ R88, R99, c[0x0][0x2d0], -R107.reuse ;  /* 0x0000b40063587a23 */ /* 0x110fe2000001086b */
[----:B------:R-:W-:Y:S01]  /*c1d0*/  MOV R132, R117 ;  /* 0x0000007500847202 */ /* 0x000fe20000000f00 */
[----:B------:R-:W-:Y:S02]  /*c1e0*/  FFMA.FTZ R107, R115, c[0x0][0x2d0], -R107 ;  /* 0x0000b400736b7a23 */ /* 0x000fe4000001086b */
[C---:B------:R-:W-:Y:S03]  /*c1f0*/  HMMA.16816.F32.BF16 R48, R76.reuse, R94, R48 ;  /* 0x0000005e4c30723c */ /* 0x040fe60000041830 */
[----:B------:R2:W-:Y:S10]  /*c200*/  MUFU.EX2 R184, R88 ;  /* 0x0000005800b87308 */ /* 0x0005f40000000800 */
[----:B------:R4:W-:Y:S01]  /*c210*/  MUFU.EX2 R117, R92 ;  /* 0x0000005c00757308 */ /* 0x0009e20000000800 */
[--C-:B-1----:R-:W-:Y:S02]  /*c220*/  FFMA.FTZ R84, R97, c[0x0][0x2d0], -R105.reuse ;  /* 0x0000b40061547a23 */ /* 0x102fe40000010869 */
[----:B------:R-:W-:Y:S02]  /*c230*/  FFMA.FTZ R105, R113, c[0x0][0x2d0], -R105 ;  /* 0x0000b40071697a23 */ /* 0x000fe40000010869 */
[--C-:B------:R-:W-:Y:S05]  /*c240*/  FFMA.FTZ R113, R109, c[0x0][0x2d0], -R96.reuse ;  /* 0x0000b4006d717a23 */ /* 0x100fea0000010860 */
[----:B------:R1:W-:Y:S01]  /*c250*/  MUFU.EX2 R186, R84 ;  /* 0x0000005400ba7308 */ /* 0x0003e20000000800 */
[--C-:B------:R-:W-:Y:S02]  /*c260*/  FFMA.FTZ R109, R111, c[0x0][0x2d0], -R3.reuse ;  /* 0x0000b4006f6d7a23 */ /* 0x100fe40000010803 */
[--C-:B------:R-:W-:Y:S02]  /*c270*/  FFMA.FTZ R111, R207, c[0x0][0x2d0], -R3.reuse ;  /* 0x0000b400cf6f7a23 */ /* 0x100fe40000010803 */
[--C-:B--2---:R-:W-:Y:S02]  /*c280*/  FFMA.FTZ R88, R135, c[0x0][0x2d0], -R96.reuse ;  /* 0x0000b40087587a23 */ /* 0x104fe40000010860 */
[----:B------:R-:W2:Y:S03]  /*c290*/  LDL.LU R135, [R1+0x14] ;  /* 0x0000140001877983 */ /* 0x000ea60000300800 */
[----:B------:R1:W-:Y:S01]  /*c2a0*/  MUFU.EX2 R174, R88 ;  /* 0x0000005800ae7308 */ /* 0x0003e20000000800 */
[----:B----4-:R-:W-:Y:S09]  /*c2b0*/  LDSM.16.MT88.4 R92, [R227+0x2100] ;  /* 0x00210000e35c783b */ /* 0x010ff20000004200 */
[----:B------:R-:W4:Y:S01]  /*c2c0*/  MUFU.EX2 R105, R105 ;  /* 0x0000006900697308 */ /* 0x000f220000000800 */
[----:B-1----:R-:W1:Y:S09]  /*c2d0*/  LDSM.16.MT88.4 R84, [R226+0x1900] ;  /* 0x00190000e254783b */ /* 0x002e720000004200 */
[----:B------:R-:W3:Y:S01]  /*c2e0*/  MUFU.EX2 R107, R107 ;  /* 0x0000006b006b7308 */ /* 0x000ee20000000800 */
[--C-:B------:R-:W-:Y:S01]  /*c2f0*/  FFMA.FTZ R88, R134, c[0x0][0x2d0], -R96.reuse ;  /* 0x0000b40086587a23 */ /* 0x100fe20000010860 */
[----:B------:R-:W-:Y:S01]  /*c300*/  MOV R134, R110 ;  /* 0x0000006e00867202 */ /* 0x000fe20000000f00 */
[--C-:B------:R-:W-:Y:S07]  /*c310*/  FFMA.FTZ R110, R205, c[0x0][0x2d0], -R96.reuse ;  /* 0x0000b400cd6e7a23 */ /* 0x100fee0000010860 */
[----:B------:R1:W-:Y:S01]  /*c320*/  MUFU.EX2 R173, R88 ;  /* 0x0000005800ad7308 */ /* 0x0003e20000000800 */
[----:B----4-:R-:W-:Y:S09]  /*c330*/  F2FP.BF16.PACK_AB R182, R105, R104 ;  /* 0x0000006869b6723e */ /* 0x010ff200000010ff */
[----:B------:R-:W4:Y:S01]  /*c340*/  MUFU.EX2 R113, R113 ;  /* 0x0000007100717308 */ /* 0x000f220000000800 */
[----:B---3--:R-:W-:Y:S09]  /*c350*/  F2FP.BF16.PACK_AB R183, R107, R106 ;  /* 0x0000006a6bb7723e */ /* 0x008ff200000010ff */
[----:B------:R-:W-:Y:S01]  /*c360*/  MUFU.EX2 R111, R111 ;  /* 0x0000006f006f7308 */ /* 0x000fe20000000800 */
[-C--:B-1----:R-:W-:Y:S03]  /*c370*/  HMMA.16816.F32.BF16 R52, R76, R84.reuse, R52 ;  /* 0x000000544c34723c */ /* 0x082fe60000041834 */
[--C-:B------:R-:W-:Y:S02]  /*c380*/  FFMA.FTZ R88, R133, c[0x0][0x2d0], -R3.reuse ;  /* 0x0000b40085587a23 */ /* 0x100fe40000010803 */
[----:B------:R-:W3:Y:S04]  /*c390*/  LDL.LU R133, [R1+0x1c] ;  /* 0x00001c0001857983 */ /* 0x000ee80000300800 */
[----:B------:R-:W-:Y:S01]  /*c3a0*/  MUFU.EX2 R110, R110 ;  /* 0x0000006e006e7308 */ /* 0x000fe20000000800 */
[C---:B------:R-:W-:Y:S01]  /*c3b0*/  HMMA.16816.F32.BF16 R56, R80.reuse, R84, R56 ;  /* 0x000000545038723c */ /* 0x040fe20000041838 */
[----:B------:R-:W3:Y:S03]  /*c3c0*/  LDL.LU R131, [R1+0x18] ;  /* 0x0000180001837983 */ /* 0x000ee60000300800 */
[----:B----4-:R-:W-:Y:S03]  /*c3d0*/  F2FP.BF16.PACK_AB R178, R113, R112 ;  /* 0x0000007071b2723e */ /* 0x010fe600000010ff */
[--C-:B------:R-:W-:Y:S01]  /*c3e0*/  FFMA.FTZ R84, R108, c[0x0][0x2d0], -R96.reuse ;  /* 0x0000b4006c547a23 */ /* 0x100fe20000010860 */
[-C--:B------:R-:W-:Y:S01]  /*c3f0*/  HMMA.16816.F32.BF16 R60, R80, R86.reuse, R60 ;  /* 0x00000056503c723c */ /* 0x080fe2000004183c */
[----:B------:R1:W-:Y:S03]  /*c400*/  MUFU.EX2 R172, R88 ;  /* 0x0000005800ac7308 */ /* 0x0003e60000000800 */
[----:B------:R-:W-:Y:S02]  /*c410*/  FFMA.FTZ R108, R206, c[0x0][0x2d0], -R96 ;  /* 0x0000b400ce6c7a23 */ /* 0x000fe40000010860 */
[----:B------:R-:W-:Y:S01]  /*c420*/  LDSM.16.MT88.4 R96, [R225+0x2100] ;  /* 0x00210000e160783b */ /* 0x000fe20000004200 */
[--C-:B------:R-:W-:Y:S01]  /*c430*/  FFMA.FTZ R80, R164, c[0x0][0x2d0], -R3.reuse ;  /* 0x0000b400a4507a23 */ /* 0x100fe20000010803 */
[----:B------:R-:W-:Y:S03]  /*c440*/  HMMA.16816.F32.BF16 R64, R76, R86, R64 ;  /* 0x000000564c40723c */ /* 0x000fe60000041840 */
[----:B------:R4:W-:Y:S01]  /*c450*/  MUFU.EX2 R115, R80 ;  /* 0x0000005000737308 */ /* 0x0009e20000000800 */
[--C-:B------:R-:W-:Y:S01]  /*c460*/  FFMA.FTZ R81, R151, c[0x0][0x2d0], -R3.reuse ;  /* 0x0000b40097517a23 */ /* 0x100fe20000010803 */
[----:B------:R-:W-:Y:S01]  /*c470*/  F2FP.BF16.PACK_AB R82, R171, R190 ;  /* 0x000000beab52723e */ /* 0x000fe200000010ff */
[----:B------:R-:W-:Y:S01]  /*c480*/  LDSM.16.MT88.4 R164, [R225+0x3100] ;  /* 0x00310000e1a4783b */ /* 0x000fe20000004200 */
[----:B------:R-:W-:Y:S02]  /*c490*/  F2FP.BF16.PACK_AB R76, R199, R162 ;  /* 0x000000a2c74c723e */ /* 0x000fe400000010ff */
[----:B------:R-:W-:Y:S03]  /*c4a0*/  F2FP.BF16.PACK_AB R77, R198, R161 ;  /* 0x000000a1c64d723e */ /* 0x000fe600000010ff */
[----:B------:R-:W-:Y:S01]  /*c4b0*/  F2FP.BF16.PACK_AB R78, R196, R197 ;  /* 0x000000c5c44e723e */ /* 0x000fe200000010ff */
[----:B------:R4:W-:Y:S01]  /*c4c0*/  MUFU.EX2 R114, R81 ;  /* 0x0000005100727308 */ /* 0x0009e20000000800 */
[----:B------:R-:W-:Y:S02]  /*c4d0*/  F2FP.BF16.PACK_AB R79, R194, R195 ;  /* 0x000000c3c24f723e */ /* 0x000fe400000010ff */
[----:B------:R-:W-:Y:S01]  /*c4e0*/  F2FP.BF16.PACK_AB R83, R169, R170 ;  /* 0x000000aaa953723e */ /* 0x000fe200000010ff */
[--C-:B-1----:R-:W-:Y:S02]  /*c4f0*/  FFMA.FTZ R88, R118, c[0x0][0x2d0], -R3.reuse ;  /* 0x0000b40076587a23 */ /* 0x102fe40000010803 */
[----:B------:R-:W-:Y:S02]  /*c500*/  FFMA.FTZ R3, R74, c[0x0][0x2d0], -R3 ;  /* 0x0000b4004a037a23 */ /* 0x000fe40000010803 */
[----:B------:R-:W-:Y:S02]  /*c510*/  FFMA.FTZ R74, R70, R149, R150 ;  /* 0x00000095464a7223 */ /* 0x000fe40000010096 */
[----:B------:R1:W-:Y:S01]  /*c520*/  MUFU.EX2 R118, R88 ;  /* 0x0000005800767308 */ /* 0x0003e20000000800 */
[----:B----4-:R-:W-:Y:S09]  /*c530*/  F2FP.BF16.PACK_AB R80, R193, R160 ;  /* 0x000000a0c150723e */ /* 0x010ff200000010ff */
[----:B------:R4:W-:Y:S01]  /*c540*/  MUFU.EX2 R116, R84 ;  /* 0x0000005400747308 */ /* 0x0009e20000000800 */
[----:B------:R-:W-:Y:S09]  /*c550*/  F2FP.BF16.PACK_AB R81, R191, R192 ;  /* 0x000000c0bf51723e */ /* 0x000ff200000010ff */
[----:B------:R-:W4:Y:S01]  /*c560*/  MUFU.EX2 R108, R108 ;  /* 0x0000006c006c7308 */ /* 0x000f220000000800 */
[----:B-1----:R-:W1:Y:S09]  /*c570*/  LDSM.16.MT88.4 R88, [R224+0x2100] ;  /* 0x00210000e058783b */ /* 0x002e720000004200 */
[----:B------:R-:W1:Y:S01]  /*c580*/  MUFU.EX2 R109, R109 ;  /* 0x0000006d006d7308 */ /* 0x000e620000000800 */
[----:B----4-:R-:W4:Y:S01]  /*c590*/  LDSM.16.MT88.4 R84, [R226+0x2100] ;  /* 0x00210000e254783b */ /* 0x010f220000004200 */
[----:B------:R-:W-:Y:S02]  /*c5a0*/  F2FP.BF16.PACK_AB R176, R110, R108 ;  /* 0x0000006c6eb0723e */ /* 0x000fe400000010ff */
[----:B-1----:R-:W-:Y:S01]  /*c5b0*/  F2FP.BF16.PACK_AB R177, R111, R109 ;  /* 0x0000006d6fb1723e */ /* 0x002fe200000010ff */
[-C--:B------:R-:W-:Y:S08]  /*c5c0*/  HMMA.16816.F32.BF16 R4, R76, R88.reuse, R4 ;  /* 0x000000584c04723c */ /* 0x080ff00000041804 */
[C---:B------:R-:W-:Y:S08]  /*c5d0*/  HMMA.16816.F32.BF16 R8, R80.reuse, R88, R8 ;  /* 0x000000585008723c */ /* 0x040ff00000041808 */
[-C--:B------:R-:W-:Y:S08]  /*c5e0*/  HMMA.16816.F32.BF16 R12, R80, R90.reuse, R12 ;  /* 0x0000005a500c723c */ /* 0x080ff0000004180c */
[C---:B------:R-:W-:Y:S01]  /*c5f0*/  HMMA.16816.F32.BF16 R16, R76.reuse, R90, R16 ;  /* 0x0000005a4c10723c */ /* 0x040fe20000041810 */
[----:B------:R-:W1:Y:S07]  /*c600*/  LDSM.16.MT88.4 R88, [R224+0x2900] ;  /* 0x00290000e058783b */ /* 0x000e6e0000004200 */
        /* <DEDUP_REMOVED lines=10> */
[-C--:B----4-:R-:W-:Y:S08]  /*c6b0*/  HMMA.16816.F32.BF16 R52, R76, R84.reuse, R52 ;  /* 0x000000544c34723c */ /* 0x090ff00000041834 */
[C---:B------:R-:W-:Y:S08]  /*c6c0*/  HMMA.16816.F32.BF16 R56, R80.reuse, R84, R56 ;  /* 0x000000545038723c */ /* 0x040ff00000041838 */
[-C--:B------:R-:W-:Y:S07]  /*c6d0*/  HMMA.16816.F32.BF16 R60, R80, R86.reuse, R60 ;  /* 0x00000056503c723c */ /* 0x080fee000004183c */
[----:B------:R-:W-:Y:S01]  /*c6e0*/  F2FP.BF16.PACK_AB R80, R173, R174 ;  /* 0x000000aead50723e */ /* 0x000fe200000010ff */
[----:B------:R-:W-:Y:S01]  /*c6f0*/  HMMA.16816.F32.BF16 R64, R76, R86, R64 ;  /* 0x000000564c40723c */ /* 0x000fe20000041840 */
[----:B------:R-:W4:Y:S03]  /*c700*/  LDSM.16.MT88.4 R84, [R226+0x2900] ;  /* 0x00290000e254783b */ /* 0x000f260000004200 */
[----:B------:R-:W-:Y:S02]  /*c710*/  F2FP.BF16.PACK_AB R81, R118, R172 ;  /* 0x000000ac7651723e */ /* 0x000fe400000010ff */
[----:B------:R-:W-:Y:S02]  /*c720*/  F2FP.BF16.PACK_AB R82, R116, R117 ;  /* 0x000000757452723e */ /* 0x000fe400000010ff */
[----:B------:R-:W-:Y:S04]  /*c730*/  F2FP.BF16.PACK_AB R76, R189, R168 ;  /* 0x000000a8bd4c723e */ /* 0x000fe800000010ff */
[----:B------:R-:W-:Y:S01]  /*c740*/  F2FP.BF16.PACK_AB R77, R175, R188 ;  /* 0x000000bcaf4d723e */ /* 0x000fe200000010ff */
[----:B--2---:R-:W-:Y:S01]  /*c750*/  FFMA.FTZ R68, R68, R135, R148 ;  /* 0x0000008744447223 */ /* 0x004fe20000010094 */
[----:B------:R-:W-:Y:S01]  /*c760*/  F2FP.BF16.PACK_AB R78, R186, R187 ;  /* 0x000000bbba4e723e */ /* 0x000fe200000010ff */
[----:B------:R-:W-:Y:S01]  /*c770*/  LDSM.16.MT88.4 R148, [R227+0x3100] ;  /* 0x00310000e394783b */ /* 0x000fe20000004200 */
[----:B------:R-:W-:Y:S01]  /*c780*/  F2FP.BF16.PACK_AB R79, R184, R185 ;  /* 0x000000b9b84f723e */ /* 0x000fe200000010ff */
[----:B------:R-:W-:Y:S01]  /*c790*/  FADD.FTZ R68, R235, R68 ;  /* 0x00000044eb447221 */ /* 0x000fe20000010000 */
[----:B------:R-:W-:Y:S05]  /*c7a0*/  F2FP.BF16.PACK_AB R83, R114, R115 ;  /* 0x000000737253723e */ /* 0x000fea00000010ff */
[-C--:B-1----:R-:W-:Y:S01]  /*c7b0*/  HMMA.16816.F32.BF16 R4, R76, R88.reuse, R4 ;  /* 0x000000584c04723c */ /* 0x082fe20000041804 */
[----:B------:R1:W5:Y:S07]  /*c7c0*/  LDL.LU R235, [R1+0x44] ;  /* 0x0000440001eb7983 */ /* 0x00036e0000300800 */
[C---:B------:R-:W-:Y:S01]  /*c7d0*/  HMMA.16816.F32.BF16 R8, R80.reuse, R88, R8 ;  /* 0x000000585008723c */ /* 0x040fe20000041808 */
[----:B------:R-:W-:Y:S07]  /*c7e0*/  MUFU.EX2 R88, R75 ;  /* 0x0000004b00587308 */ /* 0x000fee0000000800 */
[-C--:B------:R-:W-:Y:S03]  /*c7f0*/  HMMA.16816.F32.BF16 R12, R80, R90.reuse, R12 ;  /* 0x0000005a500c723c */ /* 0x080fe6000004180c */
[----:B------:R-:W2:Y:S05]  /*c800*/  MUFU.EX2 R75, R3 ;  /* 0x00000003004b7308 */ /* 0x000eaa0000000800 */
[C---:B------:R-:W-:Y:S08]  /*c810*/  HMMA.16816.F32.BF16 R16, R76.reuse, R90, R16 ;  /* 0x0000005a4c10723c */ /* 0x040ff00000041810 */
[-C--:B------:R-:W-:Y:S08]  /*c820*/  HMMA.16816.F32.BF16 R20, R76, R92.reuse, R20 ;  /* 0x0000005c4c14723c */ /* 0x080ff00000041814 */
[C---:B------:R-:W-:Y:S04]  /*c830*/  HMMA.16816.F32.BF16 R24, R80.reuse, R92, R24 ;  /* 0x0000005c5018723c */ /* 0x040fe80000041818 */
[----:B--2---:R-:W-:Y:S04]  /*c840*/  F2FP.BF16.PACK_AB R179, R75, R88 ;  /* 0x000000584bb3723e */ /* 0x004fe800000010ff */
[-C--:B------:R-:W-:Y:S04]  /*c850*/  HMMA.16816.F32.BF16 R28, R80, R94.reuse, R28 ;  /* 0x0000005e501c723c */ /* 0x080fe8000004181c */
[----:B---3--:R-:W-:Y:S02]  /*c860*/  FFMA.FTZ R70, R69, R133, R134 ;  /* 0x0000008545467223 */ /* 0x008fe40000010086 */
[----:B------:R-:W-:Y:S02]  /*c870*/  FADD.FTZ R69, R130, R74 ;  /* 0x0000004a82457221 */ /* 0x000fe40000010000 */
[----:B------:R-:W-:Y:S01]  /*c880*/  FFMA.FTZ R0, R0, R131, R132 ;  /* 0x0000008300007223 */ /* 0x000fe20000010084 */
[C---:B------:R-:W-:Y:S01]  /*c890*/  HMMA.16816.F32.BF16 R32, R76.reuse, R94, R32 ;  /* 0x0000005e4c20723c */ /* 0x040fe20000041820 */
[----:B------:R-:W2:Y:S03]  /*c8a0*/  LDSM.16.MT88.4 R132, [R224+0x3100] ;  /* 0x00310000e084783b */ /* 0x000ea60000004200 */
[----:B------:R-:W-:Y:S02]  /*c8b0*/  FADD.FTZ R70, R234, R70 ;  /* 0x00000046ea467221 */ /* 0x000fe40000010000 */
[----:B------:R-:W-:Y:S02]  /*c8c0*/  FADD.FTZ R0, R233, R0 ;  /* 0x00000000e9007221 */ /* 0x000fe40000010000 */
[----:B------:R-:W-:Y:S01]  /*c8d0*/  FADD.FTZ R74, R232, R69 ;  /* 0x00000045e84a7221 */ /* 0x000fe20000010000 */
[----:B------:R1:W5:Y:S01]  /*c8e0*/  LDL.LU R234, [R1+0x40] ;  /* 0x0000400001ea7983 */ /* 0x0003620000300800 */
[-C--:B------:R-:W-:Y:S03]  /*c8f0*/  HMMA.16816.F32.BF16 R36, R76, R96.reuse, R36 ;  /* 0x000000604c24723c */ /* 0x080fe60000041824 */
[----:B------:R-:W-:Y:S01]  /*c900*/  FADD.FTZ R69, R231, R68 ;  /* 0x00000044e7457221 */ /* 0x000fe20000010000 */
        /* <DEDUP_REMOVED lines=20> */
[----:B------:R-:W-:Y:S02]  /*ca50*/  FADD.FTZ R68, R124, R3 ;  /* 0x000000037c447221 */ /* 0x000fe40000010000 */
[----:B------:R-:W-:Y:S01]  /*ca60*/  FADD.FTZ R3, R138, R69 ;  /* 0x000000458a037221 */ /* 0x000fe20000010000 */
[-C--:B----4-:R-:W-:Y:S03]  /*ca70*/  HMMA.16816.F32.BF16 R52, R76, R84.reuse, R52 ;  /* 0x000000544c34723c */ /* 0x090fe60000041834 */
[----:B------:R-:W-:Y:S05]  /*ca80*/  FADD.FTZ R3, R249, R3 ;  /* 0x00000003f9037221 */ /* 0x000fea0000010000 */
[C---:B------:R-:W-:Y:S08]  /*ca90*/  HMMA.16816.F32.BF16 R56, R80.reuse, R84, R56 ;  /* 0x000000545038723c */ /* 0x040ff00000041838 */
[-C--:B------:R-:W-:Y:S08]  /*caa0*/  HMMA.16816.F32.BF16 R60, R80, R86.reuse, R60 ;  /* 0x00000056503c723c */ /* 0x080ff0000004183c */
[----:B------:R-:W-:Y:S08]  /*cab0*/  HMMA.16816.F32.BF16 R64, R76, R86, R64 ;  /* 0x000000564c40723c */ /* 0x000ff00000041840 */
[-C--:B--2---:R-:W-:Y:S07]  /*cac0*/  HMMA.16816.F32.BF16 R124, R180, R132.reuse, R4 ;  /* 0x00000084b47c723c */ /* 0x084fee0000041804 */
        /* <DEDUP_REMOVED lines=20> */
[----:B------:R-:W-:Y:S02]  /*cc10*/  FADD.FTZ R5, R145, R0 ;  /* 0x0000000091057221 */ /* 0x000fe40000010000 */
        /* <DEDUP_REMOVED lines=8> */
[----:B------:R-:W2:Y:S03]  /*cca0*/  LDSM.16.MT88.4 R4, [R226+0x3100] ;  /* 0x00310000e204783b */ /* 0x000ea60000004200 */
[----:B------:R-:W-:Y:S02]  /*ccb0*/  FADD.FTZ R9, R217, R0 ;  /* 0x00000000d9097221 */ /* 0x000fe40000010000 */
        /* <DEDUP_REMOVED lines=48> */
[----:B------:R-:W-:Y:S01]  /*cfc0*/  FADD.FTZ R3, R185, R10 ;  /* 0x0000000ab9037221 */ /* 0x000fe20000010000 */
[----:B------:R-:W-:Y:S01]  /*cfd0*/  MOV R118, R2 ;  /* 0x0000000200767202 */ /* 0x000fe20000000f00 */
[----:B------:R-:W-:Y:S01]  /*cfe0*/  FADD.FTZ R0, R117, R9 ;  /* 0x0000000975007221 */ /* 0x000fe20000010000 */
[----:B------:R-:W-:Y:S01]  /*cff0*/  MOV R117, R71 ;  /* 0x0000004700757202 */ /* 0x000fe20000000f00 */
[----:B------:R-:W-:Y:S01]  /*d000*/  FADD.FTZ R4, R187, R11 ;  /* 0x0000000bbb047221 */ /* 0x000fe20000010000 */
[-C--:B------:R-:W-:Y:S03]  /*d010*/  HMMA.16816.F32.BF16 R176, R176, R6.reuse, R60 ;  /* 0x00000006b0b0723c */ /* 0x080fe6000004183c */
[----:B------:R-:W-:Y:S02]  /*d020*/  FADD.FTZ R9, R186, R4 ;  /* 0x00000004ba097221 */ /* 0x000fe40000010000 */
[----:B------:R-:W-:Y:S02]  /*d030*/  FADD.FTZ R10, R115, R8 ;  /* 0x00000008730a7221 */ /* 0x000fe40000010000 */
[----:B------:R-:W-:Y:S01]  /*d040*/  FADD.FTZ R5, R184, R3 ;  /* 0x00000003b8057221 */ /* 0x000fe20000010000 */
[----:B------:R-:W-:Y:S04]  /*d050*/  HMMA.16816.F32.BF16 R180, R180, R6, R64 ;  /* 0x00000006b4b4723c */ /* 0x000fe80000041840 */
[----:B------:R-:W-:Y:S02]  /*d060*/  FADD.FTZ R3, R100, R9 ;  /* 0x0000000964037221 */ /* 0x000fe40000010000 */
[----:B------:R-:W-:Y:S01]  /*d070*/  FADD.FTZ R8, R116, R0 ;  /* 0x0000000074087221 */ /* 0x000fe20000010000 */
[----:B------:R-:W-:Y:S01]  /*d080*/  MOV R116, R72 ;  /* 0x0000004800747202 */ /* 0x000fe20000000f00 */
        /* <DEDUP_REMOVED lines=11> */
[----:B------:R-:W-:Y:S01]  /*d140*/  STL [R1+0x10], R6 ;  /* 0x0000100601007387 */ /* 0x000fe20000100800 */
[----:B------:R-:W-:Y:S02]  /*d150*/  FADD.FTZ R3, R112, R0 ;  /* 0x0000000070037221 */ /* 0x000fe40000010000 */
        /* <DEDUP_REMOVED lines=9> */
.L_x_34:
[----:B-1----:R-:W2:Y:S04]  /*d1f0*/  LDL.LU R0, [R1+0x10] ;  /* 0x0000100001007983 */ /* 0x002ea80000300800 */
[----:B------:R-:W3:Y:S04]  /*d200*/  LDL.LU R4, [R1+0x14] ;  /* 0x0000140001047983 */ /* 0x000ee80000300800 */
[----:B------:R-:W4:Y:S04]  /*d210*/  LDL.LU R10, [R1+0x1c] ;  /* 0x00001c00010a7983 */ /* 0x000f280000300800 */
[----:B------:R-:W5:Y:S01]  /*d220*/  LDL.LU R9, [R1+0x18] ;  /* 0x0000180001097983 */ /* 0x000f620000300800 */
[----:B------:R-:W-:-:S02]  /*d230*/  MOV R36, 0xff800000 ;  /* 0xff80000000247802 */ /* 0x000fc40000000f00 */
[----:B------:R-:W-:Y:S02]  /*d240*/  MOV R37, 0xff800000 ;  /* 0xff80000000257802 */ /* 0x000fe40000000f00 */
[----:B------:R-:W-:Y:S02]  /*d250*/  MOV R38, 0xff800000 ;  /* 0xff80000000267802 */ /* 0x000fe40000000f00 */
[----:B------:R-:W-:Y:S02]  /*d260*/  MOV R39, 0xff800000 ;  /* 0xff80000000277802 */ /* 0x000fe40000000f00 */
[----:B------:R-:W-:Y:S01]  /*d270*/  PLOP3.LUT P4, PT, PT, PT, PT, 0x8, 0x0 ;  /* 0x000000000000781c */ /* 0x000fe20003f8e170 */
[----:B--2---:R-:W1:Y:S04]  /*d280*/  SHFL.BFLY PT, R5, R0, 0x2, 0x1f ;  /* 0x0c401f0000057f89 */ /* 0x004e6800000e0000 */
[----:B---3--:R-:W2:Y:S04]  /*d290*/  SHFL.BFLY PT, R6, R4, 0x2, 0x1f ;  /* 0x0c401f0004067f89 */ /* 0x008ea800000e0000 */
[----:B----4-:R-:W3:Y:S04]  /*d2a0*/  SHFL.BFLY PT, R7, R10, 0x2, 0x1f ;  /* 0x0c401f000a077f89 */ /* 0x010ee800000e0000 */
[----:B-----5:R-:W4:Y:S01]  /*d2b0*/  SHFL.BFLY PT, R8, R9, 0x2, 0x1f ;  /* 0x0c401f0009087f89 */ /* 0x020f2200000e0000 */
[----:B-1----:R-:W-:-:S02]  /*d2c0*/  FADD.FTZ R5, R5, R0 ;  /* 0x0000000005057221 */ /* 0x002fc40000010000 */
[----:B--2---:R-:W-:-:S03]  /*d2d0*/  FADD.FTZ R6, R6, R4 ;  /* 0x0000000406067221 */ /* 0x004fc60000010000 */
[----:B------:R-:W1:Y:S01]  /*d2e0*/  SHFL.BFLY PT, R0, R5, 0x1, 0x1f ;  /* 0x0c201f0005007f89 */ /* 0x000e6200000e0000 */
[----:B---3--:R-:W-:-:S03]  /*d2f0*/  FADD.FTZ R7, R7, R10 ;  /* 0x0000000a07077221 */ /* 0x008fc60000010000 */
[----:B------:R-:W2:Y:S01]  /*d300*/  SHFL.BFLY PT, R4, R6, 0x1, 0x1f ;  /* 0x0c201f0006047f89 */ /* 0x000ea200000e0000 */
[----:B----4-:R-:W-:-:S03]  /*d310*/  FADD.FTZ R8, R8, R9 ;  /* 0x0000000908087221 */ /* 0x010fc60000010000 */
[----:B------:R-:W3:Y:S04]  /*d320*/  SHFL.BFLY PT, R3, R7, 0x1, 0x1f ;  /* 0x0c201f0007037f89 */ /* 0x000ee800000e0000 */
[----:B------:R-:W4:Y:S01]  /*d330*/  SHFL.BFLY PT, R9, R8, 0x1, 0x1f ;  /* 0x0c201f0008097f89 */ /* 0x000f2200000e0000 */
[----:B-1----:R-:W-:Y:S01]  /*d340*/  FADD.FTZ R5, R5, R0 ;  /* 0x0000000005057221 */ /* 0x002fe20000010000 */
[----:B------:R-:W-:Y:S01]  /*d350*/  MOV R0, RZ ;  /* 0x000000ff00007202 */ /* 0x000fe20000000f00 */
[----:B--2---:R-:W-:-:S03]  /*d360*/  FADD.FTZ R6, R6, R4 ;  /* 0x0000000406067221 */ /* 0x004fc60000010000 */
[----:B------:R-:W-:Y:S02]  /*d370*/  FSETP.NE.FTZ.AND P3, PT, R5, RZ, PT ;  /* 0x000000ff0500720b */ /* 0x000fe40003f75000 */
[----:B------:R-:W-:Y:S01]  /*d380*/  MOV R4, RZ ;  /* 0x000000ff00047202 */ /* 0x000fe20000000f00 */
[----:B---3--:R-:W-:Y:S01]  /*d390*/  FADD.FTZ R7, R7, R3 ;  /* 0x0000000307077221 */ /* 0x008fe20000010000 */
[----:B------:R-:W-:Y:S02]  /*d3a0*/  FSETP.NE.FTZ.AND P2, PT, R6, RZ, PT ;  /* 0x000000ff0600720b */ /* 0x000fe40003f55000 */
[----:B------:R-:W-:Y:S01]  /*d3b0*/  MOV R3, RZ ;  /* 0x000000ff00037202 */ /* 0x000fe20000000f00 */
[----:B----4-:R-:W-:Y:S01]  /*d3c0*/  FADD.FTZ R8, R9, R8 ;  /* 0x0000000809087221 */ /* 0x010fe20000010000 */
[----:B------:R-:W-:-:S04]  /*d3d0*/  FSETP.NE.FTZ.AND P1, PT, R7, RZ, PT ;  /* 0x000000ff0700720b */ /* 0x000fc80003f35000 */
[----:B------:R-:W-:Y:S01]  /*d3e0*/  FSETP.NE.FTZ.AND P0, PT, R8, RZ, PT ;  /* 0x000000ff0800720b */ /* 0x000fe20003f15000 */
[----:B------:R-:W1:Y:S08]  /*d3f0*/  @P3 MUFU.RCP R0, R5 ;  /* 0x0000000500003308 */ /* 0x000e700000001000 */
[----:B------:R-:W2:Y:S01]  /*d400*/  @P1 MUFU.RCP R3, R7 ;  /* 0x0000000700031308 */ /* 0x000ea20000001000 */
[----:B-1----:R-:W-:-:S07]  /*d410*/  FMUL.FTZ R124, R0, R124 ;  /* 0x0000007c007c7220 */ /* 0x002fce0000410000 */
[----:B------:R-:W1:Y:S01]  /*d420*/  @P2 MUFU.RCP R4, R6 ;  /* 0x0000000600042308 */ /* 0x000e620000001000 */
[C---:B------:R-:W-:Y:S02]  /*d430*/  FMUL.FTZ R125, R0.reuse, R125 ;  /* 0x0000007d007d7220 */ /* 0x040fe40000410000 */
[C---:B------:R-:W-:Y:S02]  /*d440*/  FMUL.FTZ R132, R0.reuse, R132 ;  /* 0x0000008400847220 */ /* 0x040fe40000410000 */
[C---:B------:R-:W-:Y:S02]  /*d450*/  FMUL.FTZ R26, R0.reuse, R133 ;  /* 0x00000085001a7220 */ /* 0x040fe40000410000 */
[C---:B------:R-:W-:Y:S01]  /*d460*/  FMUL.FTZ R136, R0.reuse, R136 ;  /* 0x0000008800887220 */ /* 0x040fe20000410000 */
[----:B------:R-:W-:Y:S01]  /*d470*/  @P2 MUFU.LG2 R9, R6 ;  /* 0x0000000600092308 */ /* 0x000fe20000000c00 */
[C---:B------:R-:W-:Y:S02]  /*d480*/  FMUL.FTZ R30, R0.reuse, R137 ;  /* 0x00000089001e7220 */ /* 0x040fe40000410000 */
[----:B------:R-:W-:-:S02]  /*d490*/  FMUL.FTZ R148, R0, R148 ;  /* 0x0000009400947220 */ /* 0x000fc40000410000 */
[C---:B------:R-:W-:Y:S02]  /*d4a0*/  FMUL.FTZ R20, R0.reuse, R149 ;  /* 0x0000009500147220 */ /* 0x040fe40000410000 */
[C---:B------:R-:W-:Y:S01]  /*d4b0*/  FMUL.FTZ R152, R0.reuse, R152 ;  /* 0x0000009800987220 */ /* 0x040fe20000410000 */
[----:B------:R-:W-:Y:S01]  /*d4c0*/  @P3 MUFU.LG2 R11, R5 ;  /* 0x00000005000b3308 */ /* 0x000fe20000000c00 */
[C---:B------:R-:W-:Y:S02]  /*d4d0*/  FMUL.FTZ R24, R0.reuse, R153 ;  /* 0x0000009900187220 */ /* 0x040fe40000410000 */
[C---:B------:R-:W-:Y:S02]  /*d4e0*/  FMUL.FTZ R164, R0.reuse, R164 ;  /* 0x000000a400a47220 */ /* 0x040fe40000410000 */
[C---:B------:R-:W-:Y:S02]  /*d4f0*/  FMUL.FTZ R18, R0.reuse, R165 ;  /* 0x000000a500127220 */ /* 0x040fe40000410000 */
[C---:B------:R-:W-:Y:S01]  /*d500*/  FMUL.FTZ R168, R0.reuse, R168 ;  /* 0x000000a800a87220 */ /* 0x040fe20000410000 */
[----:B------:R-:W-:Y:S01]  /*d510*/  @P1 MUFU.LG2 R7, R7 ;  /* 0x0000000700071308 */ /* 0x000fe20000000c00 */
[----:B------:R-:W-:-:S02]  /*d520*/  FMUL.FTZ R17, R0, R169 ;  /* 0x000000a900117220 */ /* 0x000fc40000410000 */
[C---:B------:R-:W-:Y:S02]  /*d530*/  FMUL.FTZ R180, R0.reuse, R180 ;  /* 0x000000b400b47220 */ /* 0x040fe40000410000 */
[----:B------:R-:W-:Y:S01]  /*d540*/  FMUL.FTZ R181, R0, R181 ;  /* 0x000000b500b57220 */ /* 0x000fe20000410000 */
[----:B------:R-:W-:Y:S01]  /*d550*/  MOV R0, RZ ;  /* 0x000000ff00007202 */ /* 0x000fe20000000f00 */
[C---:B--2---:R-:W-:Y:S01]  /*d560*/  FMUL.FTZ R120, R3.reuse, R120 ;  /* 0x0000007803787220 */ /* 0x044fe20000410000 */
[----:B------:R-:W-:Y:S01]  /*d570*/  @P0 MUFU.LG2 R6, R8 ;  /* 0x0000000800060308 */ /* 0x000fe20000000c00 */
[C---:B------:R-:W-:Y:S02]  /*d580*/  FMUL.FTZ R33, R3.reuse, R121 ;  /* 0x0000007903217220 */ /* 0x040fe40000410000 */
[C---:B------:R-:W-:Y:S02]  /*d590*/  FMUL.FTZ R128, R3.reuse, R128 ;  /* 0x0000008003807220 */ /* 0x040fe40000410000 */
[----:B------:R-:W-:-:S02]  /*d5a0*/  FMUL.FTZ R32, R3, R129 ;  /* 0x0000008103207220 */ /* 0x000fc40000410000 */
[C---:B------:R-:W-:Y:S01]  /*d5b0*/  FMUL.FTZ R140, R3.reuse, R140 ;  /* 0x0000008c038c7220 */ /* 0x040fe20000410000 */
[----:B------:R2:W3:Y:S01]  /*d5c0*/  @P0 MUFU.RCP R0, R8 ;  /* 0x0000000800000308 */ /* 0x0004e20000001000 */
[C---:B------:R-:W-:Y:S02]  /*d5d0*/  FMUL.FTZ R28, R3.reuse, R141 ;  /* 0x0000008d031c7220 */ /* 0x040fe40000410000 */
[C---:B------:R-:W-:Y:S02]  /*d5e0*/  FMUL.FTZ R144, R3.reuse, R144 ;  /* 0x0000009003907220 */ /* 0x040fe40000410000 */
[C---:B------:R-:W-:Y:S02]  /*d5f0*/  FMUL.FTZ R25, R3.reuse, R145 ;  /* 0x0000009103197220 */ /* 0x040fe40000410000 */
[C---:B------:R-:W-:Y:S02]  /*d600*/  FMUL.FTZ R156, R3.reuse, R156 ;  /* 0x0000009c039c7220 */ /* 0x040fe40000410000 */
[----:B------:R-:W-:-:S02]  /*d610*/  FMUL.FTZ R22, R3, R157 ;  /* 0x0000009d03167220 */ /* 0x000fc40000410000 */
[C---:B------:R-:W-:Y:S02]  /*d620*/  FMUL.FTZ R160, R3.reuse, R160 ;  /* 0x000000a003a07220 */ /* 0x040fe40000410000 */
[C---:B------:R-:W-:Y:S02]  /*d630*/  FMUL.FTZ R12, R3.reuse, R161 ;  /* 0x000000a1030c7220 */ /* 0x040fe40000410000 */
[C---:B------:R-:W-:Y:S01]  /*d640*/  FMUL.FTZ R172, R3.reuse, R172 ;  /* 0x000000ac03ac7220 */ /* 0x040fe20000410000 */
[----:B--2---:R-:W-:Y:S01]  /*d650*/  @P0 MOV R8, 0x3f317218 ;  /* 0x3f31721800080802 */ /* 0x004fe20000000f00 */
[C---:B------:R-:W-:Y:S02]  /*d660*/  FMUL.FTZ R173, R3.reuse, R173 ;  /* 0x000000ad03ad7220 */ /* 0x040fe40000410000 */
[C---:B------:R-:W-:Y:S02]  /*d670*/  FMUL.FTZ R176, R3.reuse, R176 ;  /* 0x000000b003b07220 */ /* 0x040fe40000410000 */
[----:B------:R-:W-:Y:S01]  /*d680*/  FMUL.FTZ R177, R3, R177 ;  /* 0x000000b103b17220 */ /* 0x000fe20000410000 */
[----:B------:R-:W-:Y:S01]  /*d690*/  @P2 MOV R3, 0x3f317218 ;  /* 0x3f31721800032802 */ /* 0x000fe20000000f00 */
[----:B-1----:R-:W-:-:S02]  /*d6a0*/  FMUL.FTZ R126, R4, R126 ;  /* 0x0000007e047e7220 */ /* 0x002fc40000410000 */
        /* <DEDUP_REMOVED lines=15> */
[----:B------:R-:W-:Y:S01]  /*d7a0*/  @P3 MOV R4, 0x3f317218 ;  /* 0x3f31721800043802 */ /* 0x000fe20000000f00 */
[C---:B---3--:R-:W-:Y:S02]  /*d7b0*/  FMUL.FTZ R122, R0.reuse, R122 ;  /* 0x0000007a007a7220 */ /* 0x048fe40000410000 */
        /* <DEDUP_REMOVED lines=14> */
[----:B------:R-:W-:Y:S01]  /*d8a0*/  FMUL.FTZ R179, R0, R179 ;  /* 0x000000b300b37220 */ /* 0x000fe20000410000 */
[----:B------:R-:W-:Y:S01]  /*d8b0*/  @P1 MOV R0, 0x3f317218 ;  /* 0x3f31721800001802 */ /* 0x000fe20000000f00 */
[----:B------:R-:W-:Y:S02]  /*d8c0*/  @P2 FMUL.FTZ R5, R3, c[0x0][0x2d0] ;  /* 0x0000b40003052a20 */ /* 0x000fe40000410000 */
[----:B------:R-:W-:Y:S02]  /*d8d0*/  @P3 FMUL.FTZ R10, R4, c[0x0][0x2d0] ;  /* 0x0000b400040a3a20 */ /* 0x000fe40000410000 */
[----:B------:R-:W-:Y:S02]  /*d8e0*/  @P1 FMUL.FTZ R3, R0, c[0x0][0x2d0] ;  /* 0x0000b40000031a20 */ /* 0x000fe40000410000 */
[----:B------:R-:W-:Y:S02]  /*d8f0*/  @P3 FMUL.FTZ R11, R11, 0.69314718246459960938 ;  /* 0x3f3172180b0b3820 */ /* 0x000fe40000410000 */
[----:B------:R-:W-:-:S02]  /*d900*/  @P2 FMUL.FTZ R9, R9, 0.69314718246459960938 ;  /* 0x3f31721809092820 */ /* 0x000fc40000410000 */
[----:B------:R-:W-:Y:S02]  /*d910*/  @P1 FMUL.FTZ R7, R7, 0.69314718246459960938 ;  /* 0x3f31721807071820 */ /* 0x000fe40000410000 */
[----:B------:R-:W-:Y:S02]  /*d920*/  @P0 FMUL.FTZ R4, R6, 0.69314718246459960938 ;  /* 0x3f31721806040820 */ /* 0x000fe40000410000 */
[----:B------:R-:W-:Y:S02]  /*d930*/  @P0 FMUL.FTZ R0, R8, c[0x0][0x2d0] ;  /* 0x0000b40008000a20 */ /* 0x000fe40000410000 */
[----:B------:R-:W-:Y:S02]  /*d940*/  @P3 FFMA.FTZ R36, R10, R73, R11 ;  /* 0x000000490a243223 */ /* 0x000fe4000001000b */
[----:B------:R-:W-:Y:S02]  /*d950*/  @P2 FFMA.FTZ R37, R5, R72, R9 ;  /* 0x0000004805252223 */ /* 0x000fe40000010009 */
[----:B------:R-:W-:-:S02]  /*d960*/  @P1 FFMA.FTZ R38, R3, R71, R7 ;  /* 0x0000004703261223 */ /* 0x000fc40000010007 */
[----:B------:R-:W-:Y:S02]  /*d970*/  @P0 FFMA.FTZ R39, R0, R2, R4 ;  /* 0x0000000200270223 */ /* 0x000fe40000010004 */
.L_x_18:
[----:B------:R-:W-:Y:S01]  /*d980*/  USHF.R.S32.HI UR8, URZ, 0x1f, UR9 ;  /* 0x0000001f3f087899 */ /* 0x000fe20008011409 */
[----:B------:R-:W-:Y:S05]  /*d990*/  @P4 BRA `(.L_x_38) ;  /* 0x0000147000004947 */ /* 0x000fea0003800000 */
[----:B------:R-:W1:Y:S01]  /*d9a0*/  S2R R40, SR_TID.X ;  /* 0x0000000000287919 */ /* 0x000e620000002100 */
[----:B------:R-:W-:Y:S01]  /*d9b0*/  F2FP.BF16.PACK_AB R6, R125, R124 ;  /* 0x0000007c7d06723e */ /* 0x000fe200000010ff */
[----:B------:R-:W-:Y:S01]  /*d9c0*/  IMAD.MOV.U32 R5, RZ, RZ, -0x10 ;  /* 0xfffffff0ff057424 */ /* 0x000fe200078e00ff */
[----:B------:R-:W-:Y:S01]  /*d9d0*/  F2FP.BF16.PACK_AB R27, R27, R126 ;  /* 0x0000007e1b1b723e */ /* 0x000fe200000010ff */
[----:B------:R-:W-:Y:S01]  /*d9e0*/  BAR.SYNC.DEFER_BLOCKING 0x1, 0x80 ;  /* 0x0042000000007b1d */ /* 0x000fe20000010000 */
[----:B------:R-:W-:Y:S02]  /*d9f0*/  F2FP.BF16.PACK_AB R26, R26, R132 ;  /* 0x000000841a1a723e */ /* 0x000fe400000010ff */
[----:B------:R-:W-:Y:S02]  /*da00*/  F2FP.BF16.PACK_AB R31, R31, R134 ;  /* 0x000000861f1f723e */ /* 0x000fe400000010ff */
[----:B------:R-:W-:Y:S01]  /*da10*/  F2FP.BF16.PACK_AB R33, R33, R120 ;  /* 0x000000782121723e */ /* 0x000fe200000010ff */
[----:B------:R-:W-:Y:S01]  /*da20*/  ULDC.64 UR4, c[0x0][0x500] ;  /* 0x0001400000047ab9 */ /* 0x000fe20000000a00 */
[----:B------:R-:W-:Y:S01]  /*da30*/  F2FP.BF16.PACK_AB R122, R123, R122 ;  /* 0x0000007a7b7a723e */ /* 0x000fe200000010ff */
[----:B------:R-:W-:Y:S01]  /*da40*/  UISETP.NE.U32.AND UP1, UPT, URZ, UR4, UPT ;  /* 0x000000043f00728c */ /* 0x000fe2000bf25070 */
[----:B------:R-:W-:Y:S01]  /*da50*/  F2FP.BF16.PACK_AB R32, R32, R128 ;  /* 0x000000802020723e */ /* 0x000fe200000010ff */
[----:B------:R-:W-:Y:S01]  /*da60*/  UMOV UR6, 0x4 ;  /* 0x0000000400067882 */ /* 0x000fe20000000000 */
[----:B------:R-:W-:Y:S01]  /*da70*/  F2FP.BF16.PACK_AB R130, R131, R130 ;  /* 0x000000828382723e */ /* 0x000fe200000010ff */
[----:B------:R-:W-:Y:S01]  /*da80*/  UISETP.NE.AND.EX UP1, UPT, URZ, UR5, UPT, UP1 ;  /* 0x000000053f00728c */ /* 0x000fe2000bf25310 */
[----:B------:R-:W-:-:S02]  /*da90*/  F2FP.BF16.PACK_AB R30, R30, R136 ;  /* 0x000000881e1e723e */ /* 0x000fc400000010ff */
[----:B------:R-:W-:Y:S01]  /*daa0*/  F2FP.BF16.PACK_AB R29, R29, R138 ;  /* 0x0000008a1d1d723e */ /* 0x000fe200000010ff */
[----:B------:R-:W-:Y:S01]  /*dab0*/  ULDC.64 UR4, c[0x0][0x500] ;  /* 0x0001400000047ab9 */ /* 0x000fe20000000a00 */
[----:B------:R-:W-:Y:S01]  /*dac0*/  F2FP.BF16.PACK_AB R20, R20, R148 ;  /* 0x000000941414723e */ /* 0x000fe200000010ff */
[----:B------:R-:W-:Y:S01]  /*dad0*/  UIMAD.WIDE UR4, UR11, UR6, UR4 ;  /* 0x000000060b0472a5 */ /* 0x000fe2000f8e0204 */
[----:B------:R-:W-:Y:S02]  /*dae0*/  F2FP.BF16.PACK_AB R19, R19, R150 ;  /* 0x000000961313723e */ /* 0x000fe400000010ff */
[----:B-1----:R-:W-:Y:S02]  /*daf0*/  SHF.R.S32.HI R41, RZ, 0x1f, R40 ;  /* 0x0000001fff297819 */ /* 0x002fe40000011428 */
[----:B------:R-:W-:Y:S02]  /*db00*/  F2FP.BF16.PACK_AB R28, R28, R140 ;  /* 0x0000008c1c1c723e */ /* 0x000fe400000010ff */
[----:B------:R-:W-:-:S02]  /*db10*/  LEA.HI R2, R41, R40, RZ, 0x2 ;  /* 0x0000002829027211 */ /* 0x000fc400078f10ff */
[----:B------:R-:W-:Y:S02]  /*db20*/  LEA.HI R35, R41, R40, RZ, 0x5 ;  /* 0x0000002829237211 */ /* 0x000fe400078f28ff */
[--C-:B------:R-:W-:Y:S02]  /*db30*/  SHF.R.S32.HI R3, RZ, 0x2, R2.reuse ;  /* 0x00000002ff037819 */ /* 0x100fe40000011402 */
[----:B------:R-:W-:Y:S02]  /*db40*/  SHF.R.S32.HI R0, RZ, 0x1f, R2 ;  /* 0x0000001fff007819 */ /* 0x000fe40000011402 */
[----:B------:R-:W-:Y:S02]  /*db50*/  SHF.R.S32.HI R34, RZ, 0x5, R35 ;  /* 0x00000005ff227819 */ /* 0x000fe40000011423 */
[----:B------:R-:W-:Y:S02]  /*db60*/  LEA.HI R0, R0, R3, RZ, 0x3 ;  /* 0x0000000300007211 */ /* 0x000fe400078f18ff */
[----:B------:R-:W-:-:S02]  /*db70*/  F2FP.BF16.PACK_AB R142, R143, R142 ;  /* 0x0000008e8f8e723e */ /* 0x000fc400000010ff */
[----:B------:R-:W-:Y:S02]  /*db80*/  LOP3.LUT R0, R0, 0xfffffff8, RZ, 0xc0, !PT ;  /* 0xfffffff800007812 */ /* 0x000fe400078ec0ff */
[----:B------:R-:W-:Y:S02]  /*db90*/  F2FP.BF16.PACK_AB R25, R25, R144 ;  /* 0x000000901919723e */ /* 0x000fe400000010ff */
[----:B------:R-:W-:Y:S01]  /*dba0*/  F2FP.BF16.PACK_AB R147, R147, R146 ;  /* 0x000000929393723e */ /* 0x000fe200000010ff */
[----:B------:R-:W-:Y:S01]  /*dbb0*/  IMAD.IADD R3, R3, 0x1, -R0 ;  /* 0x0000000103037824 */ /* 0x000fe200078e0a00 */
[----:B------:R-:W-:Y:S02]  /*dbc0*/  LOP3.LUT R0, R2, 0xfffffffc, RZ, 0xc0, !PT ;  /* 0xfffffffc02007812 */ /* 0x000fe400078ec0ff */
[----:B------:R-:W-:Y:S01]  /*dbd0*/  F2FP.BF16.PACK_AB R24, R24, R152 ;  /* 0x000000981818723e */ /* 0x000fe200000010ff */
[C---:B------:R-:W-:Y:S01]  /*dbe0*/  IMAD.SHL.U32 R2, R3.reuse, 0x40, RZ ;  /* 0x0000004003027824 */ /* 0x040fe200078e00ff */
[----:B------:R-:W-:Y:S01]  /*dbf0*/  LOP3.LUT R4, R3, 0x1, RZ, 0xc0, !PT ;  /* 0x0000000103047812 */ /* 0x000fe200078ec0ff */
[----:B------:R-:W-:Y:S01]  /*dc00*/  IMAD.IADD R14, R40, 0x1, -R0 ;  /* 0x00000001280e7824 */ /* 0x000fe200078e0a00 */
[----:B------:R-:W-:-:S02]  /*dc10*/  F2FP.BF16.PACK_AB R23, R23, R154 ;  /* 0x0000009a1717723e */ /* 0x000fc400000010ff */
[----:B------:R-:W-:Y:S01]  /*dc20*/  LOP3.LUT R0, R2, 0x1c0, RZ, 0xc0, !PT ;  /* 0x000001c002007812 */ /* 0x000fe200078ec0ff */
[----:B------:R-:W-:Y:S01]  /*dc30*/  IMAD R2, R34, 0x200, R14 ;  /* 0x0000020022027824 */ /* 0x000fe200078e020e */
[----:B------:R-:W-:Y:S02]  /*dc40*/  ISETP.NE.U32.AND P0, PT, R4, 0x1, PT ;  /* 0x000000010400780c */ /* 0x000fe40003f05070 */
[----:B------:R-:W-:Y:S02]  /*dc50*/  LEA.HI R0, R0, R0, RZ, 0x1d ;  /* 0x0000000000007211 */ /* 0x000fe400078fe8ff */
[----:B------:R-:W-:Y:S02]  /*dc60*/  R2P PR, R3, 0x6 ;  /* 0x0000000603007804 */ /* 0x000fe40000000000 */
[----:B------:R-:W-:Y:S01]  /*dc70*/  SEL R5, R5, 0x10, !P0 ;  /* 0x0000001005057807 */ /* 0x000fe20004000000 */
[----:B------:R-:W-:Y:S01]  /*dc80*/  IMAD.U32 R0, R2, 0x2, R0 ;  /* 0x0000000202007824 */ /* 0x000fe200078e0000 */
[----:B------:R-:W-:-:S02]  /*dc90*/  F2FP.BF16.PACK_AB R18, R18, R164 ;  /* 0x000000a41212723e */ /* 0x000fc400000010ff */
[----:B------:R-:W-:Y:S01]  /*dca0*/  F2FP.BF16.PACK_AB R13, R13, R166 ;  /* 0x000000a60d0d723e */ /* 0x000fe200000010ff */
[----:B------:R-:W-:Y:S01]  /*dcb0*/  IMAD.SHL.U32 R0, R0, 0x2, RZ ;  /* 0x0000000200007824 */ /* 0x000fe200078e00ff */
[----:B------:R-:W-:Y:S02]  /*dcc0*/  F2FP.BF16.PACK_AB R22, R22, R156 ;  /* 0x0000009c1616723e */ /* 0x000fe400000010ff */
[----:B------:R-:W-:Y:S01]  /*dcd0*/  F2FP.BF16.PACK_AB R159, R159, R158 ;  /* 0x0000009e9f9f723e */ /* 0x000fe200000010ff */
[C---:B------:R-:W-:Y:S01]  /*dce0*/  IMAD.IADD R3, R0.reuse, 0x1, R5 ;  /* 0x0000000100037824 */ /* 0x040fe200078e0205 */
[----:B------:R1:W-:Y:S01]  /*dcf0*/  STS [R0+0x80], R6 ;  /* 0x0000800600007388 */ /* 0x0003e20000000800 */
[C---:B------:R-:W-:Y:S02]  /*dd00*/  IADD3 R4, R0.reuse, 0x80, RZ ;  /* 0x0000008000047810 */ /* 0x040fe40007ffe0ff */
[----:B------:R-:W-:Y:S01]  /*dd10*/  IADD3 R2, R0, 0xc0, RZ ;  /* 0x000000c000027810 */ /* 0x000fe20007ffe0ff */
[----:B------:R-:W-:Y:S01]  /*dd20*/  STS [R0+0x480], R27 ;  /* 0x0004801b00007388 */ /* 0x000fe20000000800 */
[----:B------:R-:W-:-:S02]  /*dd30*/  @P2 IADD3 R2, R4, -0x40, RZ ;  /* 0xffffffc004022810 */ /* 0x000fc40007ffe0ff */
[----:B------:R-:W-:Y:S01]  /*dd40*/  F2FP.BF16.PACK_AB R12, R12, R160 ;  /* 0x000000a00c0c723e */ /* 0x000fe200000010ff */
[----:B------:R-:W-:Y:S01]  /*dd50*/  STS [R3+0x80], R26 ;  /* 0x0000801a03007388 */ /* 0x000fe20000000800 */
[----:B------:R-:W-:Y:S02]  /*dd60*/  F2FP.BF16.PACK_AB R21, R21, R162 ;  /* 0x000000a21515723e */ /* 0x000fe400000010ff */
[----:B------:R-:W-:Y:S01]  /*dd70*/  F2FP.BF16.PACK_AB R17, R17, R168 ;  /* 0x000000a81111723e */ /* 0x000fe200000010ff */
[----:B------:R-:W-:Y:S01]  /*dd80*/  STS [R3+0x480], R31 ;  /* 0x0004801f03007388 */ /* 0x000fe20000000800 */
[----:B------:R-:W-:Y:S02]  /*dd90*/  F2FP.BF16.PACK_AB R16, R16, R170 ;  /* 0x000000aa1010723e */ /* 0x000fe400000010ff */
[----:B------:R-:W-:Y:S01]  /*dda0*/  F2FP.BF16.PACK_AB R9, R181, R180 ;  /* 0x000000b4b509723e */ /* 0x000fe200000010ff */
[----:B------:R-:W-:Y:S01]  /*ddb0*/  STS [R0+0x2080], R33 ;  /* 0x0020802100007388 */ /* 0x000fe20000000800 */
[----:B-----5:R-:W-:-:S02]  /*ddc0*/  F2FP.BF16.PACK_AB R8, R183, R182 ;  /* 0x000000b6b708723e */ /* 0x020fc400000010ff */
[----:B------:R-:W-:Y:S01]  /*ddd0*/  F2FP.BF16.PACK_AB R11, R173, R172 ;  /* 0x000000acad0b723e */ /* 0x000fe200000010ff */
[----:B------:R2:W-:Y:S01]  /*dde0*/  STS [R0+0x2480], R122 ;  /* 0x0024807a00007388 */ /* 0x0005e20000000800 */
[----:B------:R-:W-:Y:S02]  /*ddf0*/  F2FP.BF16.PACK_AB R15, R15, R174 ;  /* 0x000000ae0f0f723e */ /* 0x000fe400000010ff */
[----:B------:R-:W-:Y:S01]  /*de00*/  F2FP.BF16.PACK_AB R10, R177, R176 ;  /* 0x000000b0b10a723e */ /* 0x000fe200000010ff */
[----:B------:R-:W-:Y:S01]  /*de10*/  STS [R3+0x2080], R32 ;  /* 0x0020802003007388 */ /* 0x000fe20000000800 */
[----:B-1----:R-:W-:Y:S01]  /*de20*/  IMAD.MOV.U32 R6, RZ, RZ, 0x20 ;  /* 0x00000020ff067424 */ /* 0x002fe200078e00ff */
[----:B------:R-:W-:Y:S02]  /*de30*/  F2FP.BF16.PACK_AB R7, R179, R178 ;  /* 0x000000b2b307723e */ /* 0x000fe400000010ff */
[----:B------:R1:W-:Y:S02]  /*de40*/  STS [R3+0x2480], R130 ;  /* 0x0024808203007388 */ /* 0x0003e40000000800 */
[----:B------:R-:W-:-:S02]  /*de50*/  SEL R6, R6, 0xffffffe0, !P1 ;  /* 0xffffffe006067807 */ /* 0x000fc40004800000 */
[----:B------:R-:W-:-:S03]  /*de60*/  PLOP3.LUT P1, PT, PT, PT, UP1, 0x80, 0x0 ;  /* 0x000000000000781c */ /* 0x000fc60003f2f018 */
[----:B------:R-:W-:-:S05]  /*de70*/  IMAD.IADD R4, R0, 0x1, R6 ;  /* 0x0000000100047824 */ /* 0x000fca00078e0206 */
[----:B------:R-:W-:Y:S04]  /*de80*/  STS [R4+0x80], R30 ;  /* 0x0000801e04007388 */ /* 0x000fe80000000800 */
[----:B------:R-:W-:Y:S01]  /*de90*/  STS [R4+0x480], R29 ;  /* 0x0004801d04007388 */ /* 0x000fe20000000800 */
[----:B--2---:R-:W-:-:S05]  /*dea0*/  IMAD.IADD R0, R6, 0x1, R3 ;  /* 0x0000000106007824 */ /* 0x004fca00078e0203 */
[----:B------:R-:W-:Y:S01]  /*deb0*/  STS [R0+0x80], R20 ;  /* 0x0000801400007388 */ /* 0x000fe20000000800 */
[----:B-1----:R-:W-:-:S03]  /*dec0*/  IADD3 R3, R6, 0x400, R2 ;  /* 0x0000040006037810 */ /* 0x002fc60007ffe002 */
[----:B------:R-:W-:Y:S04]  /*ded0*/  STS [R0+0x480], R19 ;  /* 0x0004801300007388 */ /* 0x000fe80000000800 */
[----:B------:R-:W-:Y:S04]  /*dee0*/  STS [R4+0x2080], R28 ;  /* 0x0020801c04007388 */ /* 0x000fe80000000800 */
[----:B------:R1:W-:Y:S04]  /*def0*/  STS [R4+0x2480], R142 ;  /* 0x0024808e04007388 */ /* 0x0003e80000000800 */
[----:B------:R-:W-:Y:S04]  /*df00*/  STS [R0+0x2080], R25 ;  /* 0x0020801900007388 */ /* 0x000fe80000000800 */
[----:B------:R2:W-:Y:S04]  /*df10*/  STS [R0+0x2480], R147 ;  /* 0x0024809300007388 */ /* 0x0005e80000000800 */
[----:B------:R-:W-:Y:S04]  /*df20*/  STS [R2], R24 ;  /* 0x0000001802007388 */ /* 0x000fe80000000800 */
[----:B------:R-:W-:Y:S01]  /*df30*/  STS [R2+0x400], R23 ;  /* 0x0004001702007388 */ /* 0x000fe20000000800 */
[----:B-1----:R-:W-:-:S02]  /*df40*/  IMAD.IADD R4, R5, 0x1, R3 ;  /* 0x0000000105047824 */ /* 0x002fc400078e0203 */
[----:B--2---:R-:W-:-:S04]  /*df50*/  IMAD.IADD R0, R5, 0x1, R2 ;  /* 0x0000000105007824 */ /* 0x004fc800078e0202 */
[C---:B------:R-:W-:Y:S01]  /*df60*/  IMAD.IADD R3, R6.reuse, 0x1, R0 ;  /* 0x0000000106037824 */ /* 0x040fe200078e0200 */
[----:B------:R-:W-:Y:S04]  /*df70*/  STS [R0], R18 ;  /* 0x0000001200007388 */ /* 0x000fe80000000800 */
[----:B------:R-:W-:Y:S04]  /*df80*/  STS [R0+0x400], R13 ;  /* 0x0004000d00007388 */ /* 0x000fe80000000800 */
[----:B------:R-:W-:Y:S04]  /*df90*/  STS [R2+0x2000], R22 ;  /* 0x0020001602007388 */ /* 0x000fe80000000800 */
[----:B------:R1:W-:Y:S04]  /*dfa0*/  STS [R2+0x2400], R159 ;  /* 0x0024009f02007388 */ /* 0x0003e80000000800 */
[----:B------:R-:W-:Y:S04]  /*dfb0*/  STS [R0+0x2000], R12 ;  /* 0x0020000c00007388 */ /* 0x000fe80000000800 */
[----:B------:R-:W-:Y:S01]  /*dfc0*/  STS [R0+0x2400], R21 ;  /* 0x0024001500007388 */ /* 0x000fe20000000800 */
[----:B-1----:R-:W-:-:S05]  /*dfd0*/  IMAD.IADD R2, R6, 0x1, R2 ;  /* 0x0000000106027824 */ /* 0x002fca00078e0202 */
[----:B------:R-:W-:Y:S04]  /*dfe0*/  STS [R2], R17 ;  /* 0x0000001102007388 */ /* 0x000fe80000000800 */
[----:B------:R-:W-:Y:S04]  /*dff0*/  STS [R2+0x400], R16 ;  /* 0x0004001002007388 */ /* 0x000fe80000000800 */
[----:B------:R1:W-:Y:S04]  /*e000*/  STS [R3], R9 ;  /* 0x0000000903007388 */ /* 0x0003e80000000800 */
[----:B------:R2:W-:Y:S04]  /*e010*/  STS [R4], R8 ;  /* 0x0000000804007388 */ /* 0x0005e80000000800 */
[----:B------:R-:W-:Y:S04]  /*e020*/  STS [R2+0x2000], R11 ;  /* 0x0020000b02007388 */ /* 0x000fe80000000800 */
[----:B------:R3:W-:Y:S04]  /*e030*/  STS [R2+0x2400], R15 ;  /* 0x0024000f02007388 */ /* 0x0007e80000000800 */
[----:B------:R4:W-:Y:S04]  /*e040*/  STS [R3+0x2000], R10 ;  /* 0x0020000a03007388 */ /* 0x0009e80000000800 */
[----:B------:R3:W-:Y:S01]  /*e050*/  STS [R4+0x2000], R7 ;  /* 0x0020000704007388 */ /* 0x0007e20000000800 */
[----:B-1----:R-:W-:-:S02]  /*e060*/  IMAD.U32 R9, RZ, RZ, UR5 ;  /* 0x00000005ff097e24 */ /* 0x002fc4000f8e00ff */
[----:B--2---:R-:W-:Y:S01]  /*e070*/  IMAD.U32 R8, RZ, RZ, UR4 ;  /* 0x00000004ff087e24 */ /* 0x004fe2000f8e00ff */
[----:B------:R-:W-:Y:S06]  /*e080*/  BAR.SYNC.DEFER_BLOCKING 0x1, 0x80 ;  /* 0x0042000000007b1d */ /* 0x000fec0000010000 */
[----:B------:R-:W-:Y:S02]  /*e090*/  ULDC.64 UR4, c[0x0][0x508] ;  /* 0x0001420000047ab9 */ /* 0x000fe40000000a00 */
[----:B------:R-:W-:Y:S01]  /*e0a0*/  UISETP.NE.U32.AND UP0, UPT, URZ, UR4, UPT ;  /* 0x000000043f00728c */ /* 0x000fe2000bf05070 */
[----:B------:R-:W2:Y:S03]  /*e0b0*/  @P1 LDG.E R0, [R8.64] ;  /* 0x0000000c08001981 */ /* 0x000ea6000c1e1900 */
[----:B------:R-:W-:Y:S01]  /*e0c0*/  UISETP.NE.AND.EX UP0, UPT, URZ, UR5, UPT, UP0 ;  /* 0x000000053f00728c */ /* 0x000fe2000bf05300 */
[----:B------:R-:W-:-:S02]  /*e0d0*/  IMAD.MOV.U32 R12, RZ, RZ, c[0x0][0x388] ;  /* 0x0000e200ff0c7624 */ /* 0x000fc400078e00ff */
[----:B------:R-:W-:-:S03]  /*e0e0*/  ULDC.64 UR4, c[0x0][0x508] ;  /* 0x0001420000047ab9 */ /* 0x000fc60000000a00 */
[----:B------:R-:W-:-:S05]  /*e0f0*/  PLOP3.LUT P0, PT, PT, PT, UP0, 0x80, 0x0 ;  /* 0x000000000000781c */ /* 0x000fca0003f0f008 */
[----:B------:R-:W-:-:S06]  /*e100*/  @UP0 UIMAD.WIDE UR4, UR11, UR6, UR4 ;  /* 0x000000060b0402a5 */ /* 0x000fcc000f8e0204 */
[----:B---3--:R-:W-:Y:S02]  /*e110*/  IMAD.U32 R2, RZ, RZ, UR4 ;  /* 0x00000004ff027e24 */ /* 0x008fe4000f8e00ff */
[----:B----4-:R-:W-:-:S05]  /*e120*/  IMAD.U32 R3, RZ, RZ, UR5 ;  /* 0x00000005ff037e24 */ /* 0x010fca000f8e00ff */
[----:B------:R1:W5:Y:S01]  /*e130*/  @P0 LDG.E R12, [R2.64] ;  /* 0x0000000c020c0981 */ /* 0x000362000c1e1900 */
[----:B------:R-:W-:Y:S02]  /*e140*/  UMOV UR6, URZ ;  /* 0x0000003f00067c82 */ /* 0x000fe40008000000 */
[----:B------:R-:W-:Y:S01]  /*e150*/  UMOV UR7, URZ ;  /* 0x0000003f00077c82 */ /* 0x000fe20008000000 */
[----:B--2---:R-:W2:Y:S02]  /*e160*/  @P1 R2UR UR5, R0 ;  /* 0x00000000000513c2 */ /* 0x004ea400000e0000 */
[----:B--2---:R-:W-:Y:S02]  /*e170*/  @UP1 USHF.R.S32.HI UR4, URZ, 0x1f, UR5 ;  /* 0x0000001f3f041899 */ /* 0x004fe40008011405 */
[----:B------:R-:W-:-:S05]  /*e180*/  @UP1 UMOV UR6, UR5 ;  /* 0x0000000500061c82 */ /* 0x000fca0008000000 */
[----:B------:R-:W-:Y:S01]  /*e190*/  @UP1 UMOV UR7, UR4 ;  /* 0x0000000400071c82 */ /* 0x000fe20008000000 */
[----:B------:R-:W-:Y:S05]  /*e1a0*/  @P0 BRA `(.L_x_39) ;  /* 0x0000004000000947 */ /* 0x000fea0003800000 */
[----:B-1----:R-:W-:Y:S05]  /*e1b0*/  @!P1 BRA `(.L_x_39) ;  /* 0x0000003000009947 */ /* 0x002fea0003800000 */
[----:B------:R-:W2:Y:S04]  /*e1c0*/  LDG.E R0, [R8.64] ;  /* 0x0000000c08007981 */ /* 0x000ea8000c1e1900 */
[----:B------:R-:W2:Y:S02]  /*e1d0*/  LDG.E R2, [R8.64+0x4] ;  /* 0x0000040c08027981 */ /* 0x000ea4000c1e1900 */
[----:B--2--5:R-:W-:Y:S02]  /*e1e0*/  IADD3 R12, -R0, R2, RZ ;  /* 0x00000002000c7210 */ /* 0x024fe40007ffe1ff */
.L_x_39:
[----:B-1----:R-:W-:Y:S01]  /*e1f0*/  LEA.HI R0, R14, R14, RZ, 0x1 ;  /* 0x0000000e0e007211 */ /* 0x002fe200078f08ff */
[----:B------:R-:W-:Y:S01]  /*e200*/  IMAD.MOV.U32 R3, RZ, RZ, c[0x0][0x4e8] ;  /* 0x00013a00ff037624 */ /* 0x000fe200078e00ff */
[----:B------:R-:W-:Y:S01]  /*e210*/  LOP3.LUT R5, R35, 0xffffffe0, RZ, 0xc0, !PT ;  /* 0xffffffe023057812 */ /* 0x000fe200078ec0ff */
[----:B------:R-:W1:Y:S01]  /*e220*/  S2R R22, SR_CTAID.X ;  /* 0x0000000000167919 */ /* 0x000e620000002500 */
[C---:B------:R-:W-:Y:S01]  /*e230*/  LOP3.LUT R2, R0.reuse, 0x1ffffffe, RZ, 0xc0, !PT ;  /* 0x1ffffffe00027812 */ /* 0x040fe200078ec0ff */
[----:B------:R-:W-:Y:S01]  /*e240*/  IMAD.SHL.U32 R0, R0, 0x20, RZ ;  /* 0x0000002000007824 */ /* 0x000fe200078e00ff */
[----:B------:R-:W-:Y:S01]  /*e250*/  ISETP.NE.AND P0, PT, R3, 0x1, PT ;  /* 0x000000010300780c */ /* 0x000fe20003f05270 */
[----:B------:R-:W-:Y:S01]  /*e260*/  IMAD.IADD R5, R40, 0x1, -R5 ;  /* 0x0000000128057824 */ /* 0x000fe200078e0a05 */
[----:B------:R-:W-:Y:S01]  /*e270*/  LEA.HI R6, R41, R40, RZ, 0x3 ;  /* 0x0000002829067211 */ /* 0x000fe200078f18ff */
[----:B------:R-:W-:Y:S01]  /*e280*/  IMAD.IADD R2, R14, 0x1, -R2 ;  /* 0x000000010e027824 */ /* 0x000fe200078e0a02 */
[----:B------:R-:W-:Y:S01]  /*e290*/  LOP3.LUT R0, R0, 0xffffffc0, RZ, 0xc0, !PT ;  /* 0xffffffc000007812 */ /* 0x000fe200078ec0ff */
[----:B------:R-:W-:Y:S01]  /*e2a0*/  ULDC.64 UR14, c[0x0][0x490] ;  /* 0x00012400000e7ab9 */ /* 0x000fe20000000a00 */
[----:B------:R-:W-:Y:S01]  /*e2b0*/  SHF.R.S32.HI R3, RZ, 0x1f, R5 ;  /* 0x0000001fff037819 */ /* 0x000fe20000011405 */
[----:B------:R-:W-:Y:S01]  /*e2c0*/  UIMAD UR4, UR8, UR14, URZ ;  /* 0x0000000e080472a4 */ /* 0x000fe2000f8e023f */
[----:B------:R-:W-:Y:S01]  /*e2d0*/  SHF.R.S32.HI R19, RZ, 0x3, R6 ;  /* 0x00000003ff137819 */ /* 0x000fe20000011406 */
[----:B------:R-:W-:Y:S01]  /*e2e0*/  IMAD R4, R2, 0x8, R0 ;  /* 0x0000000802047824 */ /* 0x000fe200078e0200 */
[----:B------:R-:W-:Y:S01]  /*e2f0*/  SHF.R.S32.HI R0, RZ, 0x1f, R34 ;  /* 0x0000001fff007819 */ /* 0x000fe20000011422 */
[----:B------:R-:W-:Y:S01]  /*e300*/  UIMAD UR15, UR9, UR15, UR4 ;  /* 0x0000000f090f72a4 */ /* 0x000fe2000f8e0204 */
[----:B------:R-:W-:Y:S01]  /*e310*/  LOP3.LUT P1, RZ, R5, 0x3, RZ, 0xc0, !PT ;  /* 0x0000000305ff7812 */ /* 0x000fe2000782c0ff */
[----:B------:R-:W-:Y:S01]  /*e320*/  USHF.R.S32.HI UR10, URZ, 0x1f, UR11 ;  /* 0x0000001f3f0a7899 */ /* 0x000fe2000801140b */
[----:B------:R-:W-:Y:S01]  /*e330*/  LEA.HI R0, R0, R34, RZ, 0x2 ;  /* 0x0000002200007211 */ /* 0x000fe200078f10ff */
[----:B------:R-:W-:Y:S01]  /*e340*/  ULDC.64 UR4, c[0x0][0x3a0] ;  /* 0x0000e80000047ab9 */ /* 0x000fe20000000a00 */
[----:B------:R-:W-:Y:S01]  /*e350*/  LEA.HI R21, R41, R40, RZ, 0x6 ;  /* 0x0000002829157211 */ /* 0x000fe200078f30ff */
[----:B------:R-:W-:Y:S01]  /*e360*/  UIMAD UR17, UR7, UR4, URZ ;  /* 0x00000004071172a4 */ /* 0x000fe2000f8e023f */
[----:B------:R-:W-:Y:S01]  /*e370*/  LOP3.LUT R2, R0, 0xffffffc, RZ, 0xc0, !PT ;  /* 0x0ffffffc00027812 */ /* 0x000fe200078ec0ff */
[----:B------:R-:W-:Y:S01]  /*e380*/  UMOV UR18, UR6 ;  /* 0x0000000600127c82 */ /* 0x000fe20008000000 */
[----:B------:R-:W-:Y:S01]  /*e390*/  LEA.HI R0, R3, R5, RZ, 0x2 ;  /* 0x0000000503007211 */ /* 0x000fe200078f10ff */
[----:B------:R-:W-:-:S02]  /*e3a0*/  UMOV UR19, UR7 ;  /* 0x0000000700137c82 */ /* 0x000fc40008000000 */
[----:B------:R-:W-:Y:S01]  /*e3b0*/  IMAD.IADD R2, R34, 0x1, -R2 ;  /* 0x0000000122027824 */ /* 0x000fe200078e0a02 */
[----:B------:R-:W-:Y:S01]  /*e3c0*/  SHF.R.S32.HI R0, RZ, 0x2, R0 ;  /* 0x00000002ff007819 */ /* 0x000fe20000011400 */
[----:B------:R-:W-:Y:S02]  /*e3d0*/  USEL UR10, UR10, URZ, !UP1 ;  /* 0x0000003f0a0a7287 */ /* 0x000fe4000c800000 */
[----:B------:R-:W-:Y:S02]  /*e3e0*/  UIMAD.WIDE.U32 UR18, UR9, UR14, UR18 ;  /* 0x0000000e091272a5 */ /* 0x000fe4000f8e0012 */
[----:B------:R-:W-:Y:S01]  /*e3f0*/  IMAD R11, R2, 0x10, R0 ;  /* 0x00000010020b7824 */ /* 0x000fe200078e0200 */
[----:B------:R-:W-:Y:S01]  /*e400*/  LOP3.LUT R0, R6, 0xfffffff8, RZ, 0xc0, !PT ;  /* 0xfffffff806007812 */ /* 0x000fe200078ec0ff */
[----:B------:R-:W-:Y:S02]  /*e410*/  UIMAD.WIDE.U32 UR22, UR6, UR4, URZ ;  /* 0x00000004061672a5 */ /* 0x000fe4000f8e003f */
[----:B------:R-:W-:Y:S01]  /*e420*/  IMAD.IADD R3, R11, 0x1, R4 ;  /* 0x000000010b037824 */ /* 0x000fe200078e0204 */
[----:B------:R-:W-:Y:S01]  /*e430*/  UIMAD UR17, UR6, UR5, UR17 ;  /* 0x00000005061172a4 */ /* 0x000fe2000f8e0211 */
[----:B------:R-:W-:Y:S01]  /*e440*/  IMAD.IADD R0, R40, 0x1, -R0 ;  /* 0x0000000128007824 */ /* 0x000fe200078e0a00 */
[----:B------:R-:W-:Y:S01]  /*e450*/  USEL UR14, UR11, URZ, !UP1 ;  /* 0x0000003f0b0e7287 */ /* 0x000fe2000c800000 */
[----:B-1----:R-:W-:Y:S01]  /*e460*/  IMAD R3, R22, 0x80, R3 ;  /* 0x0000008016037824 */ /* 0x002fe200078e0203 */
[----:B------:R-:W-:Y:S01]  /*e470*/  ULDC.64 UR6, c[0x0][0x498] ;  /* 0x0001260000067ab9 */ /* 0x000fe20000000a00 */
[----:B------:R-:W-:Y:S01]  /*e480*/  IMAD R6, R0, 0x10, R19 ;  /* 0x0000001000067824 */ /* 0x000fe200078e0213 */
[----:B------:R-:W-:Y:S01]  /*e490*/  ULDC.64 UR4, c[0x0][0x3e8] ;  /* 0x0000fa0000047ab9 */ /* 0x000fe20000000a00 */
[----:B------:R-:W-:Y:S01]  /*e4a0*/  @P0 IMAD.HI.U32 R4, R3, c[0x0][0x4ec], RZ ;  /* 0x00013b0003040a27 */ /* 0x000fe200078e00ff */
[----:B------:R-:W-:-:S02]  /*e4b0*/  UIMAD UR20, UR10, UR6, URZ ;  /* 0x000000060a1472a4 */ /* 0x000fc4000f8e023f */
[----:B------:R-:W-:Y:S01]  /*e4c0*/  UIMAD UR16, UR8, UR4, URZ ;  /* 0x00000004081072a4 */ /* 0x000fe2000f8e023f */
[----:B------:R-:W-:Y:S01]  /*e4d0*/  IMAD R9, R22, 0x80, R6 ;  /* 0x0000008016097824 */ /* 0x000fe200078e0206 */
[----:B------:R-:W-:Y:S01]  /*e4e0*/  UIADD3 UR19, UR19, UR15, URZ ;  /* 0x0000000f13137290 */ /* 0x000fe2000fffe03f */
[----:B------:R-:W-:Y:S01]  /*e4f0*/  IMAD.MOV.U32 R2, RZ, RZ, R3 ;  /* 0x000000ffff027224 */ /* 0x000fe200078e0003 */
[----:B------:R-:W-:Y:S01]  /*e500*/  @P0 SHF.R.U32.HI R2, RZ, c[0x0][0x4f0], R4 ;  /* 0x00013c00ff020a19 */ /* 0x000fe20000011604 */
[----:B------:R-:W-:Y:S01]  /*e510*/  @P0 IMAD.HI.U32 R4, R9, c[0x0][0x4ec], RZ ;  /* 0x00013b0009040a27 */ /* 0x000fe200078e00ff */
[----:B------:R-:W-:Y:S02]  /*e520*/  UIADD3 UR23, UR23, UR17, URZ ;  /* 0x0000001117177290 */ /* 0x000fe4000fffe03f */
[----:B------:R-:W-:Y:S01]  /*e530*/  UIMAD UR7, UR14, UR7, UR20 ;  /* 0x000000070e0772a4 */ /* 0x000fe2000f8e0214 */
[----:B------:R-:W-:Y:S01]  /*e540*/  IMAD.MOV.U32 R7, RZ, RZ, R9 ;  /* 0x000000ffff077224 */ /* 0x000fe200078e0009 */
[----:B------:R-:W-:Y:S01]  /*e550*/  @P0 SHF.R.U32.HI R7, RZ, c[0x0][0x4f0], R4 ;  /* 0x00013c00ff070a19 */ /* 0x000fe20000011604 */
[----:B------:R-:W-:Y:S01]  /*e560*/  IMAD.SHL.U32 R4, R19, 0x40, RZ ;  /* 0x0000004013047824 */ /* 0x000fe200078e00ff */
[----:B------:R-:W-:Y:S01]  /*e570*/  UIMAD.WIDE.U32 UR18, UR14, UR6, UR18 ;  /* 0x000000060e1272a5 */ /* 0x000fe2000f8e0012 */
[----:B------:R-:W-:Y:S01]  /*e580*/  IMAD.MOV R6, RZ, RZ, -R2 ;  /* 0x000000ffff067224 */ /* 0x000fe200078e0a02 */
[----:B------:R-:W-:Y:S01]  /*e590*/  UIMAD UR16, UR9, UR5, UR16 ;  /* 0x00000005091072a4 */ /* 0x000fe2000f8e0210 */
[----:B------:R-:W-:Y:S01]  /*e5a0*/  IMAD.SHL.U32 R0, R0, 0x8, RZ ;  /* 0x0000000800007824 */ /* 0x000fe200078e00ff */
[----:B------:R-:W-:Y:S01]  /*e5b0*/  UIMAD.WIDE.U32 UR22, UR9, UR4, UR22 ;  /* 0x00000004091672a5 */ /* 0x000fe2000f8e0016 */
[----:B------:R-:W-:Y:S01]  /*e5c0*/  LOP3.LUT R4, R4, 0x1c0, RZ, 0xc0, !PT ;  /* 0x000001c004047812 */ /* 0x000fe200078ec0ff */
[----:B------:R-:W-:Y:S01]  /*e5d0*/  IMAD R6, R6, c[0x0][0x4e8], R3 ;  /* 0x00013a0006067a24 */ /* 0x000fe200078e0203 */
[----:B------:R-:W-:Y:S01]  /*e5e0*/  ULDC.64 UR4, c[0x0][0x3f0] ;  /* 0x0000fc0000047ab9 */ /* 0x000fe20000000a00 */
[----:B------:R-:W-:Y:S01]  /*e5f0*/  IMAD.U32 R3, RZ, RZ, UR7 ;  /* 0x00000007ff037e24 */ /* 0x000fe2000f8e00ff */
[----:B------:R-:W-:Y:S01]  /*e600*/  UIMAD UR10, UR10, UR4, URZ ;  /* 0x000000040a0a72a4 */ /* 0x000fe2000f8e023f */
[----:B------:R-:W-:Y:S01]  /*e610*/  LOP3.LUT R10, R4, 0x38, R0, 0xf8, !PT ;  /* 0x00000038040a7812 */ /* 0x000fe200078ef800 */
[----:B------:R-:W-:Y:S01]  /*e620*/  UIADD3 UR17, UR23, UR16, URZ ;  /* 0x0000001017117290 */ /* 0x000fe2000fffe03f */
[----:B------:R-:W-:Y:S01]  /*e630*/  SHF.R.U32.HI R5, RZ, 0x3, R4 ;  /* 0x00000003ff057819 */ /* 0x000fe20000011604 */
[----:B------:R-:W-:Y:S01]  /*e640*/  UIMAD UR5, UR14, UR5, UR10 ;  /* 0x000000050e0572a4 */ /* 0x000fe2000f8e020a */
[----:B------:R-:W-:Y:S01]  /*e650*/  SHF.R.S32.HI R8, RZ, 0x1f, R2 ;  /* 0x0000001fff087819 */ /* 0x000fe20000011402 */
[----:B------:R-:W-:Y:S01]  /*e660*/  UMOV UR16, UR22 ;  /* 0x0000001600107c82 */ /* 0x000fe20008000000 */
[----:B------:R-:W-:Y:S01]  /*e670*/  IADD3 R2, P0, R2, UR18, RZ ;  /* 0x0000001202027c10 */ /* 0x000fe2000ff1e0ff */
[----:B------:R-:W-:Y:S01]  /*e680*/  UIMAD.WIDE.U32 UR14, UR14, UR4, UR16 ;  /* 0x000000040e0e72a5 */ /* 0x000fe2000f8e0010 */
[----:B------:R-:W-:Y:S01]  /*e690*/  SHF.R.S32.HI R4, RZ, 0x1f, R6 ;  /* 0x0000001fff047819 */ /* 0x000fe20000011406 */
[----:B------:R-:W-:Y:S01]  /*e6a0*/  IMAD.MOV R18, RZ, RZ, -R7 ;  /* 0x000000ffff127224 */ /* 0x000fe200078e0a07 */
[----:B------:R-:W-:Y:S01]  /*e6b0*/  IADD3.X R3, R8, UR19, R3, P0, !PT ;  /* 0x0000001308037c10 */ /* 0x000fe200087fe403 */
[----:B------:R-:W-:Y:S01]  /*e6c0*/  UIADD3 UR5, UR15, UR5, URZ ;  /* 0x000000050f057290 */ /* 0x000fe2000fffe03f */
[----:B------:R-:W-:Y:S01]  /*e6d0*/  LOP3.LUT R20, R10, R5, RZ, 0x3c, !PT ;  /* 0x000000050a147212 */ /* 0x000fe200078e3cff */
[----:B------:R-:W-:Y:S01]  /*e6e0*/  IMAD R8, R4, c[0x0][0x488], RZ ;  /* 0x0001220004087a24 */ /* 0x000fe200078e02ff */
[----:B------:R-:W-:Y:S01]  /*e6f0*/  SHF.R.S32.HI R10, RZ, 0x1f, R7 ;  /* 0x0000001fff0a7819 */ /* 0x000fe20000011407 */
[----:B------:R-:W-:Y:S01]  /*e700*/  IMAD.WIDE.U32 R4, R6, c[0x0][0x488], R2 ;  /* 0x0001220006047a25 */ /* 0x000fe200078e0002 */
[----:B------:R-:W-:-:S02]  /*e710*/  ISETP.GE.AND P6, PT, R0, c[0x0][0x3c8], PT ;  /* 0x0000f20000007a0c */ /* 0x000fc40003fc6270 */
[----:B------:R-:W-:Y:S01]  /*e720*/  SHF.R.S32.HI R53, RZ, 0x1f, R0 ;  /* 0x0000001fff357819 */ /* 0x000fe20000011400 */
[----:B------:R-:W-:Y:S02]  /*e730*/  IMAD R8, R6, c[0x0][0x48c], R8 ;  /* 0x0001230006087a24 */ /* 0x000fe400078e0208 */
[----:B------:R-:W-:Y:S02]  /*e740*/  IMAD.U32 R3, RZ, RZ, UR15 ;  /* 0x0000000fff037e24 */ /* 0x000fe4000f8e00ff */
[----:B------:R-:W-:Y:S02]  /*e750*/  IMAD R6, R10, c[0x0][0x3e0], RZ ;  /* 0x0000f8000a067a24 */ /* 0x000fe400078e02ff */
[----:B------:R-:W-:Y:S02]  /*e760*/  IMAD.U32 R2, RZ, RZ, UR14 ;  /* 0x0000000eff027e24 */ /* 0x000fe4000f8e00ff */
[----:B------:R-:W-:Y:S02]  /*e770*/  IMAD.U32 R3, RZ, RZ, UR5 ;  /* 0x00000005ff037e24 */ /* 0x000fe4000f8e00ff */
[----:B------:R-:W-:Y:S01]  /*e780*/  IMAD R18, R18, c[0x0][0x4e8], R9 ;  /* 0x00013a0012127a24 */ /* 0x000fe200078e0209 */
[----:B------:R-:W-:Y:S01]  /*e790*/  LEA R9, P0, R4, c[0x0][0x450], 0x2 ;  /* 0x0001140004097a11 */ /* 0x000fe200078010ff */
[----:B------:R-:W-:-:S02]  /*e7a0*/  IMAD.IADD R8, R5, 0x1, R8 ;  /* 0x0000000105087824 */ /* 0x000fc400078e0208 */
[C---:B------:R-:W-:Y:S01]  /*e7b0*/  IMAD R5, R7.reuse, c[0x0][0x3e4], R6 ;  /* 0x0000f90007057a24 */ /* 0x040fe200078e0206 */
[----:B------:R-:W-:Y:S01]  /*e7c0*/  SHF.R.S32.HI R10, RZ, 0x1f, R18 ;  /* 0x0000001fff0a7819 */ /* 0x000fe20000011412 */
[----:B------:R-:W-:Y:S01]  /*e7d0*/  IMAD.WIDE.U32 R6, R7, c[0x0][0x3e0], R2 ;  /* 0x0000f80007067a25 */ /* 0x000fe200078e0002 */
[----:B------:R-:W-:Y:S01]  /*e7e0*/  LEA.HI.X R3, R4, c[0x0][0x454], R8, 0x2, P0 ;  /* 0x0001150004037a11 */ /* 0x000fe200000f1408 */
[----:B------:R-:W-:Y:S02]  /*e7f0*/  SHFL.IDX PT, R16, R9, RZ, 0x1c1f ;  /* 0x001c1fff09107589 */ /* 0x000fe400000e0000 */
[----:B-----5:R-:W-:Y:S02]  /*e800*/  IMAD R2, R12, c[0x0][0x4e8], RZ ;  /* 0x00013a000c027a24 */ /* 0x020fe400078e02ff */
[----:B------:R-:W1:Y:S01]  /*e810*/  SHFL.IDX PT, R17, R3, RZ, 0x1c1f ;  /* 0x001c1fff03117589 */ /* 0x000e6200000e0000 */
[----:B------:R-:W-:Y:S02]  /*e820*/  IMAD R8, R22, 0x80, R11 ;  /* 0x0000008016087824 */ /* 0x000fe400078e020b */
[----:B------:R-:W-:Y:S01]  /*e830*/  IMAD.IADD R5, R7, 0x1, R5 ;  /* 0x0000000107057824 */ /* 0x000fe200078e0205 */
[----:B------:R-:W-:Y:S01]  /*e840*/  SHFL.IDX PT, R14, R9, 0x1, 0x1c1f ;  /* 0x003c1f00090e7f89 */ /* 0x000fe200000e0000 */
[----:B------:R-:W-:Y:S01]  /*e850*/  IMAD.MOV.U32 R4, RZ, RZ, R6 ;  /* 0x000000ffff047224 */ /* 0x000fe200078e0006 */
[----:B------:R-:W-:Y:S01]  /*e860*/  IADD3 R7, R8, 0x8, RZ ;  /* 0x0000000808077810 */ /* 0x000fe20007ffe0ff */
[----:B------:R-:W-:Y:S01]  /*e870*/  IMAD R6, R10, c[0x0][0x3d8], RZ ;  /* 0x0000f6000a067a24 */ /* 0x000fe200078e02ff */
[----:B------:R-:W2:Y:S01]  /*e880*/  SHFL.IDX PT, R15, R3, 0x1, 0x1c1f ;  /* 0x003c1f00030f7f89 */ /* 0x000ea200000e0000 */
[-C--:B------:R-:W-:Y:S01]  /*e890*/  ISETP.GE.OR P4, PT, R8, R2.reuse, P1 ;  /* 0x000000020800720c */ /* 0x080fe20000f86670 */
[C---:B------:R-:W-:Y:S01]  /*e8a0*/  IMAD.WIDE.U32 R4, R18.reuse, c[0x0][0x3d8], R4 ;  /* 0x0000f60012047a25 */ /* 0x040fe200078e0004 */
[----:B------:R-:W-:Y:S01]  /*e8b0*/  ISETP.GE.OR P3, PT, R7, R2, P1 ;  /* 0x000000020700720c */ /* 0x000fe20000f66670 */
[----:B------:R-:W-:Y:S02]  /*e8c0*/  SHFL.IDX PT, R12, R9, 0x2, 0x1c1f ;  /* 0x005c1f00090c7f89 */ /* 0x000fe400000e0000 */
[----:B------:R-:W-:-:S02]  /*e8d0*/  IMAD R6, R18, c[0x0][0x3dc], R6 ;  /* 0x0000f70012067a24 */ /* 0x000fc400078e0206 */
[----:B------:R-:W3:Y:S01]  /*e8e0*/  SHFL.IDX PT, R13, R3, 0x2, 0x1c1f ;  /* 0x005c1f00030d7f89 */ /* 0x000ee200000e0000 */
[----:B------:R-:W-:Y:S02]  /*e8f0*/  IMAD.SHL.U32 R7, R21, 0x8, RZ ;  /* 0x0000000815077824 */ /* 0x000fe400078e00ff */
[----:B------:R-:W-:Y:S01]  /*e900*/  IMAD.IADD R6, R5, 0x1, R6 ;  /* 0x0000000105067824 */ /* 0x000fe200078e0206 */
[----:B------:R4:W-:Y:S01]  /*e910*/  SHFL.IDX PT, R11, R3, 0x3, 0x1c1f ;  /* 0x007c1f00030b7f89 */ /* 0x0009e200000e0000 */
[----:B------:R-:W-:Y:S02]  /*e920*/  LEA R5, P0, R4, c[0x0][0x380], 0x1 ;  /* 0x0000e00004057a11 */ /* 0x000fe400078008ff */
[----:B------:R-:W-:Y:S01]  /*e930*/  LOP3.LUT R7, R20, 0x7ffffe00, R7, 0xf8, !PT ;  /* 0x7ffffe0014077812 */ /* 0x000fe200078ef807 */
[----:B------:R-:W3:Y:S01]  /*e940*/  SHFL.IDX PT, R10, R9, 0x3, 0x1c1f ;  /* 0x007c1f00090a7f89 */ /* 0x000ee200000e0000 */
[----:B------:R-:W-:-:S03]  /*e950*/  LEA.HI.X R4, R4, c[0x0][0x384], R6, 0x1, P0 ;  /* 0x0000e10004047a11 */ /* 0x000fc600000f0c06 */
[----:B-1----:R-:W-:Y:S01]  /*e960*/  @!P4 ST.E [R16.64], R36 ;  /* 0x000000241000c985 */ /* 0x002fe2000c10190c */
[----:B------:R-:W-:-:S03]  /*e970*/  IMAD.SHL.U32 R6, R7, 0x2, RZ ;  /* 0x0000000207067824 */ /* 0x000fc600078e00ff */
[----:B--2---:R-:W-:Y:S04]  /*e980*/  @!P3 ST.E [R14.64], R37 ;  /* 0x000000250e00b985 */ /* 0x004fe8000c10190c */
[----:B------:R-:W-:Y:S04]  /*e990*/  SHFL.IDX PT, R9, R4, RZ, 0x181f ;  /* 0x00181fff04097589 */ /* 0x000fe800000e0000 */
[----:B------:R-:W-:Y:S01]  /*e9a0*/  SHFL.IDX PT, R14, R5, 0x2, 0x181f ;  /* 0x00581f00050e7f89 */ /* 0x000fe200000e0000 */
[----:B----4-:R-:W-:-:S03]  /*e9b0*/  IADD3 R3, R8, 0x40, RZ ;  /* 0x0000004008037810 */ /* 0x010fc60007ffe0ff */
[----:B------:R-:W-:Y:S01]  /*e9c0*/  SHFL.IDX PT, R15, R5, 0x3, 0x181f ;  /* 0x00781f00050f7f89 */ /* 0x000fe200000e0000 */
[----:B------:R-:W-:Y:S02]  /*e9d0*/  IADD3 R8, R8, 0x48, RZ ;  /* 0x0000004808087810 */ /* 0x000fe40007ffe0ff */
[-C--:B------:R-:W-:Y:S01]  /*e9e0*/  ISETP.GE.OR P2, PT, R3, R2.reuse, P1 ;  /* 0x000000020300720c */ /* 0x080fe20000f46670 */
[----:B------:R-:W-:Y:S01]  /*e9f0*/  IMAD R3, R22, 0x80, R19 ;  /* 0x0000008016037824 */ /* 0x000fe200078e0213 */
[-C--:B------:R-:W-:Y:S01]  /*ea00*/  ISETP.GE.OR P1, PT, R8, R2.reuse, P1 ;  /* 0x000000020800720c */ /* 0x080fe20000f26670 */
[----:B------:R-:W-:Y:S03]  /*ea10*/  SHFL.IDX PT, R44, R4, 0x3, 0x181f ;  /* 0x00781f00042c7f89 */ /* 0x000fe600000e0000 */
[C---:B------:R-:W-:Y:S01]  /*ea20*/  IADD3 R7, R3.reuse, 0x10, RZ ;  /* 0x0000001003077810 */ /* 0x040fe20007ffe0ff */
[----:B------:R-:W-:Y:S01]  /*ea30*/  SHFL.IDX PT, R8, R5, 0x1, 0x181f ;  /* 0x00381f0005087f89 */ /* 0x000fe200000e0000 */
[----:B------:R-:W-:-:S02]  /*ea40*/  ISETP.GE.OR P3, PT, R3, R2, P6 ;  /* 0x000000020300720c */ /* 0x000fc40003766670 */
[C---:B------:R-:W-:Y:S01]  /*ea50*/  IADD3 R32, R3.reuse, 0x40, RZ ;  /* 0x0000004003207810 */ /* 0x040fe20007ffe0ff */
[----:B------:R-:W-:Y:S01]  /*ea60*/  SHFL.IDX PT, R49, R5, 0x4, 0x181f ;  /* 0x00981f0005317f89 */ /* 0x000fe200000e0000 */
[C---:B------:R-:W-:Y:S02]  /*ea70*/  IADD3 R45, R3.reuse, 0x50, RZ ;  /* 0x00000050032d7810 */ /* 0x040fe40007ffe0ff */
[----:B------:R-:W-:Y:S01]  /*ea80*/  IADD3 R54, R3, 0x60, RZ ;  /* 0x0000006003367810 */ /* 0x000fe20007ffe0ff */
[----:B---3--:R-:W-:Y:S01]  /*ea90*/  @!P2 ST.E [R12.64], R38 ;  /* 0x000000260c00a985 */ /* 0x008fe2000c10190c */
[----:B------:R-:W-:-:S03]  /*eaa0*/  ISETP.GE.OR P2, PT, R7, R2, P6 ;  /* 0x000000020700720c */ /* 0x000fc60003746670 */
[----:B------:R-:W1:Y:S04]  /*eab0*/  SHFL.IDX PT, R12, R5, RZ, 0x181f ;  /* 0x00181fff050c7589 */ /* 0x000e6800000e0000 */
[----:B------:R2:W-:Y:S04]  /*eac0*/  @!P1 ST.E [R10.64], R39 ;  /* 0x000000270a009985 */ /* 0x0005e8000c10190c */
[----:B------:R-:W-:Y:S04]  /*ead0*/  LDS.128 R24, [R6+0x80] ;  /* 0x0000800006187984 */ /* 0x000fe80000000c00 */
[----:B------:R-:W3:Y:S04]  /*eae0*/  SHFL.IDX PT, R11, R4, 0x1, 0x181f ;  /* 0x00381f00040b7f89 */ /* 0x000ee800000e0000 */
[----:B------:R-:W4:Y:S04]  /*eaf0*/  SHFL.IDX PT, R7, R4, 0x2, 0x181f ;  /* 0x00581f0004077f89 */ /* 0x000f2800000e0000 */
[----:B------:R-:W4:Y:S04]  /*eb00*/  LDS.128 R20, [R6+0x880] ;  /* 0x0008800006147984 */ /* 0x000f280000000c00 */
[----:B------:R-:W4:Y:S01]  /*eb10*/  LDS.128 R16, [R6+0x1080] ;  /* 0x0010800006107984 */ /* 0x000f220000000c00 */
[----:B-1----:R-:W-:-:S03]  /*eb20*/  @!P3 LEA R12, P5, R0, R12, 0x1 ;  /* 0x0000000c000cb211 */ /* 0x002fc600078a08ff */
[----:B------:R-:W1:Y:S01]  /*eb30*/  LDS.128 R28, [R6+0x1880] ;  /* 0x00188000061c7984 */ /* 0x000e620000000c00 */
[----:B------:R-:W-:Y:S02]  /*eb40*/  @!P3 LEA.HI.X R13, R0, R9, R53, 0x1, P5 ;  /* 0x00000009000db211 */ /* 0x000fe400028f0c35 */
[C---:B--2---:R-:W-:Y:S01]  /*eb50*/  IADD3 R10, R3.reuse, 0x20, RZ ;  /* 0x00000020030a7810 */ /* 0x044fe20007ffe0ff */
[----:B------:R-:W-:Y:S01]  /*eb60*/  LDS.128 R36, [R6+0x2880] ;  /* 0x0028800006247984 */ /* 0x000fe20000000c00 */
[-C--:B------:R-:W-:Y:S02]  /*eb70*/  ISETP.GE.OR P5, PT, R32, R2.reuse, P6 ;  /* 0x000000022000720c */ /* 0x080fe400037a6670 */
[-C--:B------:R-:W-:Y:S01]  /*eb80*/  ISETP.GE.OR P1, PT, R10, R2.reuse, P6 ;  /* 0x000000020a00720c */ /* 0x080fe20003726670 */
[----:B------:R-:W-:Y:S01]  /*eb90*/  LDS.128 R32, [R6+0x2080] ;  /* 0x0020800006207984 */ /* 0x000fe20000000c00 */
[C---:B------:R-:W-:Y:S02]  /*eba0*/  IADD3 R10, R3.reuse, 0x30, RZ ;  /* 0x00000030030a7810 */ /* 0x040fe40007ffe0ff */
[----:B------:R-:W-:Y:S01]  /*ebb0*/  IADD3 R3, R3, 0x70, RZ ;  /* 0x0000007003037810 */ /* 0x000fe20007ffe0ff */
[----:B------:R-:W-:Y:S01]  /*ebc0*/  LDS.128 R40, [R6+0x3080] ;  /* 0x0030800006287984 */ /* 0x000fe20000000c00 */
[----:B------:R-:W-:-:S02]  /*ebd0*/  ISETP.GE.OR P0, PT, R10, R2, P6 ;  /* 0x000000020a00720c */ /* 0x000fc40003706670 */
[C---:B------:R-:W-:Y:S01]  /*ebe0*/  @!P2 LEA R10, P4, R0.reuse, R8, 0x1 ;  /* 0x00000008000aa211 */ /* 0x040fe200078808ff */
[----:B------:R-:W-:Y:S03]  /*ebf0*/  SHFL.IDX PT, R48, R5, 0x5, 0x181f ;  /* 0x00b81f0005307f89 */ /* 0x000fe600000e0000 */
[C---:B---3--:R-:W-:Y:S01]  /*ec00*/  @!P2 LEA.HI.X R11, R0.reuse, R11, R53, 0x1, P4 ;  /* 0x0000000b000ba211 */ /* 0x048fe200020f0c35 */
[----:B------:R-:W2:Y:S01]  /*ec10*/  SHFL.IDX PT, R50, R5, 0x6, 0x181f ;  /* 0x00d81f0005327f89 */ /* 0x000ea200000e0000 */
[----:B------:R-:W-:-:S03]  /*ec20*/  @!P1 LEA R8, P4, R0, R14, 0x1 ;  /* 0x0000000e00089211 */ /* 0x000fc600078808ff */
[----:B------:R-:W-:Y:S01]  /*ec30*/  SHFL.IDX PT, R52, R4, 0x4, 0x181f ;  /* 0x00981f0004347f89 */ /* 0x000fe200000e0000 */
[C-C-:B----4-:R-:W-:Y:S02]  /*ec40*/  @!P1 LEA.HI.X R9, R0.reuse, R7, R53.reuse, 0x1, P4 ;  /* 0x0000000700099211 */ /* 0x150fe400020f0c35 */
[C---:B------:R-:W-:Y:S01]  /*ec50*/  @!P0 LEA R14, P4, R0.reuse, R15, 0x1 ;  /* 0x0000000f000e8211 */ /* 0x040fe200078808ff */
[----:B------:R-:W-:Y:S03]  /*ec60*/  SHFL.IDX PT, R51, R4, 0x5, 0x181f ;  /* 0x00b81f0004337f89 */ /* 0x000fe600000e0000 */
[----:B------:R-:W-:Y:S01]  /*ec70*/  @!P0 LEA.HI.X R15, R0, R44, R53, 0x1, P4 ;  /* 0x0000002c000f8211 */ /* 0x000fe200020f0c35 */
[----:B------:R-:W3:Y:S01]  /*ec80*/  SHFL.IDX PT, R7, R4, 0x6, 0x181f ;  /* 0x00d81f0004077f89 */ /* 0x000ee200000e0000 */
[----:B------:R-:W-:-:S03]  /*ec90*/  ISETP.GE.OR P4, PT, R45, R2, P6 ;  /* 0x000000022d00720c */ /* 0x000fc60003786670 */
[----:B------:R2:W4:Y:S04]  /*eca0*/  LDS.128 R44, [R6+0x3880] ;  /* 0x00388000062c7984 */ /* 0x0005280000000c00 */
[----:B------:R-:W-:Y:S01]  /*ecb0*/  @!P3 ST.E.128 [R12.64], R24 ;  /* 0x000000180c00b985 */ /* 0x000fe2000c101d0c */
[-C--:B------:R-:W-:Y:S02]  /*ecc0*/  ISETP.GE.OR P3, PT, R54, R2.reuse, P6 ;  /* 0x000000023600720c */ /* 0x080fe40003766670 */
[----:B------:R-:W-:Y:S01]  /*ecd0*/  ISETP.GE.OR P6, PT, R3, R2, P6 ;  /* 0x000000020300720c */ /* 0x000fe200037c6670 */
[----:B------:R4:W-:Y:S04]  /*ece0*/  @!P2 ST.E.128 [R10.64], R20 ;  /* 0x000000140a00a985 */ /* 0x0009e8000c101d0c */
[----:B------:R4:W-:Y:S04]  /*ecf0*/  @!P1 ST.E.128 [R8.64], R16 ;  /* 0x0000001008009985 */ /* 0x0009e8000c101d0c */
[----:B-1----:R1:W-:Y:S04]  /*ed00*/  @!P0 ST.E.128 [R14.64], R28 ;  /* 0x0000001c0e008985 */ /* 0x0023e8000c101d0c */
[----:B------:R-:W1:Y:S01]  /*ed10*/  SHFL.IDX PT, R5, R5, 0x7, 0x181f ;  /* 0x00f81f0005057f89 */ /* 0x000e6200000e0000 */
[----:B--2---:R-:W-:-:S03]  /*ed20*/  @!P3 LEA R6, P0, R0, R50, 0x1 ;  /* 0x000000320006b211 */ /* 0x004fc600078008ff */
[----:B------:R-:W2:Y:S01]  /*ed30*/  SHFL.IDX PT, R4, R4, 0x7, 0x181f ;  /* 0x00f81f0004047f89 */ /* 0x000ea200000e0000 */
[C-C-:B---3--:R-:W-:Y:S02]  /*ed40*/  @!P3 LEA.HI.X R7, R0.reuse, R7, R53.reuse, 0x1, P0 ;  /* 0x000000070007b211 */ /* 0x148fe400000f0c35 */
[C---:B----4-:R-:W-:Y:S02]  /*ed50*/  @!P5 LEA R10, P2, R0.reuse, R49, 0x1 ;  /* 0x00000031000ad211 */ /* 0x050fe400078408ff */
[C---:B------:R-:W-:Y:S02]  /*ed60*/  @!P4 LEA R8, P1, R0.reuse, R48, 0x1 ;  /* 0x000000300008c211 */ /* 0x040fe400078208ff */
[C-C-:B------:R-:W-:Y:S02]  /*ed70*/  @!P5 LEA.HI.X R11, R0.reuse, R52, R53.reuse, 0x1, P2 ;  /* 0x00000034000bd211 */ /* 0x140fe400010f0c35 */
[----:B------:R-:W-:-:S03]  /*ed80*/  @!P4 LEA.HI.X R9, R0, R51, R53, 0x1, P1 ;  /* 0x000000330009c211 */ /* 0x000fc600008f0c35 */
[----:B------:R3:W-:Y:S04]  /*ed90*/  @!P5 ST.E.128 [R10.64], R32 ;  /* 0x000000200a00d985 */ /* 0x0007e8000c101d0c */
[----:B------:R3:W-:Y:S04]  /*eda0*/  @!P4 ST.E.128 [R8.64], R36 ;  /* 0x000000240800c985 */ /* 0x0007e8000c101d0c */
[----:B------:R3:W-:Y:S01]  /*edb0*/  @!P3 ST.E.128 [R6.64], R40 ;  /* 0x000000280600b985 */ /* 0x0007e2000c101d0c */
[----:B------:R-:W-:Y:S05]  /*edc0*/  @P6 EXIT ;  /* 0x000000000000694d */ /* 0x000fea0003800000 */
[----:B-12---:R-:W-:-:S04]  /*edd0*/  LEA R2, P0, R0, R5, 0x1 ;  /* 0x0000000500027211 */ /* 0x006fc800078008ff */
[----:B------:R-:W-:-:S05]  /*ede0*/  LEA.HI.X R3, R0, R4, R53, 0x1, P0 ;  /* 0x0000000400037211 */ /* 0x000fca00000f0c35 */
[----:B------:R-:W-:Y:S01]  /*edf0*/  ST.E.128 [R2.64], R44 ;  /* 0x0000002c02007985 */ /* 0x000fe2000c101d0c */
[----:B------:R-:W-:Y:S05]  /*ee00*/  EXIT ;  /* 0x000000000000794d */ /* 0x000fea0003800000 */
.L_x_38:
[----:B------:R-:W-:Y:S02]  /*ee10*/  ULDC.64 UR4, c[0x0][0x500] ;  /* 0x0001400000047ab9 */ /* 0x000fe40000000a00 */
[----:B------:R-:W-:Y:S02]  /*ee20*/  UISETP.NE.U32.AND UP1, UPT, URZ, UR4, UPT ;  /* 0x000000043f00728c */ /* 0x000fe4000bf25070 */
[----:B------:R-:W-:Y:S02]  /*ee30*/  UMOV UR6, 0x4 ;  /* 0x0000000400067882 */ /* 0x000fe40000000000 */
[----:B------:R-:W-:-:S03]  /*ee40*/  UISETP.NE.AND.EX UP1, UPT, URZ, UR5, UPT, UP1 ;  /* 0x000000053f00728c */ /* 0x000fc6000bf25310 */
[----:B------:R-:W-:Y:S02]  /*ee50*/  ULDC.64 UR4, c[0x0][0x500] ;  /* 0x0001400000047ab9 */ /* 0x000fe40000000a00 */
[----:B------:R-:W-:Y:S01]  /*ee60*/  UIMAD.WIDE UR4, UR11, UR6, UR4 ;  /* 0x000000060b0472a5 */ /* 0x000fe2000f8e0204 */
[----:B------:R-:W-:-:S05]  /*ee70*/  PLOP3.LUT P1, PT, PT, PT, UP1, 0x80, 0x0 ;  /* 0x000000000000781c */ /* 0x000fca0003f2f018 */
[----:B------:R-:W-:Y:S01]  /*ee80*/  IMAD.U32 R4, RZ, RZ, UR4 ;  /* 0x00000004ff047e24 */ /* 0x000fe2000f8e00ff */
[----:B------:R-:W-:Y:S01]  /*ee90*/  MOV R5, UR5 ;  /* 0x0000000500057c02 */ /* 0x000fe20008000f00 */
[----:B------:R-:W-:-:S06]  /*eea0*/  ULDC.64 UR4, c[0x0][0x508] ;  /* 0x0001420000047ab9 */ /* 0x000fcc0000000a00 */
[----:B------:R-:W2:Y:S01]  /*eeb0*/  @P1 LDG.E R0, [R4.64] ;  /* 0x0000000c04001981 */ /* 0x000ea2000c1e1900 */
[----:B------:R-:W-:Y:S01]  /*eec0*/  UISETP.NE.U32.AND UP0, UPT, URZ, UR4, UPT ;  /* 0x000000043f00728c */ /* 0x000fe2000bf05070 */
[----:B------:R-:W-:-:S03]  /*eed0*/  IMAD.MOV.U32 R9, RZ, RZ, c[0x0][0x388] ;  /* 0x0000e200ff097624 */ /* 0x000fc600078e00ff */
[----:B------:R-:W-:-:S03]  /*eee0*/  UISETP.NE.AND.EX UP0, UPT, URZ, UR5, UPT, UP0 ;  /* 0x000000053f00728c */ /* 0x000fc6000bf05300 */
[----:B------:R-:W-:-:S03]  /*eef0*/  ULDC.64 UR4, c[0x0][0x508] ;  /* 0x0001420000047ab9 */ /* 0x000fc60000000a00 */
[----:B------:R-:W-:-:S05]  /*ef00*/  PLOP3.LUT P0, PT, PT, PT, UP0, 0x80, 0x0 ;  /* 0x000000000000781c */ /* 0x000fca0003f0f008 */
[----:B------:R-:W-:-:S06]  /*ef10*/  @UP0 UIMAD.WIDE UR4, UR11, UR6, UR4 ;  /* 0x000000060b0402a5 */ /* 0x000fcc000f8e0204 */
[----:B------:R-:W-:Y:S01]  /*ef20*/  MOV R2, UR4 ;  /* 0x0000000400027c02 */ /* 0x000fe20008000f00 */
[----:B------:R-:W-:-:S05]  /*ef30*/  IMAD.U32 R3, RZ, RZ, UR5 ;  /* 0x00000005ff037e24 */ /* 0x000fca000f8e00ff */
        /* <DEDUP_REMOVED lines=12> */
.L_x_40:
[----:B-1----:R-:W1:Y:S01]  /*f000*/  S2R R7, SR_TID.X ;  /* 0x0000000000077919 */ /* 0x002e620000002100 */
[----:B------:R-:W-:Y:S01]  /*f010*/  USHF.R.S32.HI UR6, URZ, 0x1f, UR11 ;  /* 0x0000001f3f067899 */ /* 0x000fe2000801140b */
[----:B------:R-:W-:Y:S01]  /*f020*/  BSSY B0, `(.L_x_41) ;  /* 0x0000029000007945 */ /* 0x000fe20003800000 */
[----:B------:R-:W-:-:S02]  /*f030*/  USEL UR11, UR11, URZ, !UP1 ;  /* 0x0000003f0b0b7287 */ /* 0x000fc4000c800000 */
[----:B------:R-:W-:Y:S01]  /*f040*/  USEL UR6, UR6, URZ, !UP1 ;  /* 0x0000003f06067287 */ /* 0x000fe2000c800000 */
[----:B-1----:R-:W-:-:S13]  /*f050*/  ISETP.GE.AND P0, PT, R7, 0x80, PT ;  /* 0x000000800700780c */ /* 0x002fda0003f06270 */
[----:B------:R-:W-:Y:S05]  /*f060*/  @P0 BRA `(.L_x_42) ;  /* 0x0000024000000947 */ /* 0x000fea0003800000 */
[----:B------:R-:W1:Y:S01]  /*f070*/  S2R R3, SR_CTAID.X ;  /* 0x0000000000037919 */ /* 0x000e620000002500 */
[----:B-----5:R-:W-:Y:S01]  /*f080*/  IMAD R0, R9, c[0x0][0x4e8], RZ ;  /* 0x00013a0009007a24 */ /* 0x020fe200078e02ff */
[----:B-1----:R-:W-:-:S04]  /*f090*/  LEA R3, R3, R7, 0x7 ;  /* 0x0000000703037211 */ /* 0x002fc800078e38ff */
[----:B------:R-:W-:-:S13]  /*f0a0*/  ISETP.GE.AND P0, PT, R3, R0, PT ;  /* 0x000000000300720c */ /* 0x000fda0003f06270 */
[----:B------:R-:W-:Y:S05]  /*f0b0*/  @P0 BRA `(.L_x_42) ;  /* 0x000001f000000947 */ /* 0x000fea0003800000 */
[----:B------:R-:W-:Y:S01]  /*f0c0*/  IMAD.MOV.U32 R0, RZ, RZ, c[0x0][0x4e8] ;  /* 0x00013a00ff007624 */ /* 0x000fe200078e00ff */
[----:B------:R-:W-:Y:S02]  /*f0d0*/  ULDC.64 UR4, c[0x0][0x490] ;  /* 0x0001240000047ab9 */ /* 0x000fe40000000a00 */
[----:B------:R-:W-:Y:S02]  /*f0e0*/  UIMAD UR7, UR8, UR4, URZ ;  /* 0x00000004080772a4 */ /* 0x000fe4000f8e023f */
[----:B------:R-:W-:Y:S01]  /*f0f0*/  ISETP.NE.AND P0, PT, R0, 0x1, PT ;  /* 0x000000010000780c */ /* 0x000fe20003f05270 */
[----:B------:R-:W-:Y:S01]  /*f100*/  UMOV UR16, UR14 ;  /* 0x0000000e00107c82 */ /* 0x000fe20008000000 */
[----:B------:R-:W-:Y:S01]  /*f110*/  IMAD.MOV.U32 R0, RZ, RZ, R3 ;  /* 0x000000ffff007224 */ /* 0x000fe200078e0003 */
[----:B------:R-:W-:Y:S02]  /*f120*/  UMOV UR17, UR15 ;  /* 0x0000000f00117c82 */ /* 0x000fe40008000000 */
[----:B------:R-:W-:-:S02]  /*f130*/  UIMAD.WIDE.U32 UR16, UR9, UR4, UR16 ;  /* 0x00000004091072a5 */ /* 0x000fc4000f8e0010 */
[----:B------:R-:W-:-:S03]  /*f140*/  UIMAD UR7, UR9, UR5, UR7 ;  /* 0x00000005090772a4 */ /* 0x000fc6000f8e0207 */
[----:B------:R-:W-:Y:S02]  /*f150*/  ULDC.64 UR4, c[0x0][0x498] ;  /* 0x0001260000047ab9 */ /* 0x000fe40000000a00 */
[----:B------:R-:W-:Y:S01]  /*f160*/  UIADD3 UR17, UR7, UR17, URZ ;  /* 0x0000001107117290 */ /* 0x000fe2000fffe03f */
[----:B------:R-:W-:Y:S01]  /*f170*/  @P0 IMAD.HI.U32 R2, R3, c[0x0][0x4ec], RZ ;  /* 0x00013b0003020a27 */ /* 0x000fe200078e00ff */
[----:B------:R-:W-:Y:S02]  /*f180*/  UIMAD UR7, UR6, UR4, URZ ;  /* 0x00000004060772a4 */ /* 0x000fe4000f8e023f */
[----:B------:R-:W-:Y:S02]  /*f190*/  UIMAD.WIDE.U32 UR16, UR11, UR4, UR16 ;  /* 0x000000040b1072a5 */ /* 0x000fe4000f8e0010 */
[----:B------:R-:W-:Y:S01]  /*f1a0*/  @P0 SHF.R.U32.HI R0, RZ, c[0x0][0x4f0], R2 ;  /* 0x00013c00ff000a19 */ /* 0x000fe20000011602 */
[----:B------:R-:W-:-:S03]  /*f1b0*/  UIMAD UR5, UR11, UR5, UR7 ;  /* 0x000000050b0572a4 */ /* 0x000fc6000f8e0207 */
[----:B------:R-:W-:-:S03]  /*f1c0*/  IADD3 R2, -R0, RZ, RZ ;  /* 0x000000ff00027210 */ /* 0x000fc60007ffe1ff */
[----:B------:R-:W-:Y:S02]  /*f1d0*/  IMAD.U32 R5, RZ, RZ, UR5 ;  /* 0x00000005ff057e24 */ /* 0x000fe4000f8e00ff */
[----:B------:R-:W-:Y:S01]  /*f1e0*/  IMAD R4, R2, c[0x0][0x4e8], R3 ;  /* 0x00013a0002047a24 */ /* 0x000fe200078e0203 */
[----:B------:R-:W-:Y:S02]  /*f1f0*/  SHF.R.S32.HI R3, RZ, 0x1f, R0 ;  /* 0x0000001fff037819 */ /* 0x000fe40000011400 */
[----:B------:R-:W-:Y:S02]  /*f200*/  IADD3 R2, P0, R0, UR16, RZ ;  /* 0x0000001000027c10 */ /* 0x000fe4000ff1e0ff */
[----:B------:R-:W-:Y:S02]  /*f210*/  SHF.R.S32.HI R0, RZ, 0x1f, R4 ;  /* 0x0000001fff007819 */ /* 0x000fe40000011404 */
[----:B------:R-:W-:-:S03]  /*f220*/  IADD3.X R3, R3, UR17, R5, P0, !PT ;  /* 0x0000001103037c10 */ /* 0x000fc600087fe405 */
[----:B------:R-:W-:Y:S02]  /*f230*/  IMAD R0, R0, c[0x0][0x488], RZ ;  /* 0x0001220000007a24 */ /* 0x000fe400078e02ff */
[----:B------:R-:W-:-:S04]  /*f240*/  IMAD.WIDE.U32 R2, R4, c[0x0][0x488], R2 ;  /* 0x0001220004027a25 */ /* 0x000fc800078e0002 */
[----:B------:R-:W-:Y:S01]  /*f250*/  IMAD R0, R4, c[0x0][0x48c], R0 ;  /* 0x0001230004007a24 */ /* 0x000fe200078e0200 */
[----:B------:R-:W-:-:S04]  /*f260*/  LEA R4, P0, R2, c[0x0][0x450], 0x2 ;  /* 0x0001140002047a11 */ /* 0x000fc800078010ff */
[----:B------:R-:W-:-:S04]  /*f270*/  IADD3 R0, R3, R0, RZ ;  /* 0x0000000003007210 */ /* 0x000fc80007ffe0ff */
[----:B------:R-:W-:Y:S01]  /*f280*/  LEA.HI.X R5, R2, c[0x0][0x454], R0, 0x2, P0 ;  /* 0x0001150002057a11 */ /* 0x000fe200000f1400 */
[----:B------:R-:W-:-:S05]  /*f290*/  IMAD.MOV.U32 R0, RZ, RZ, -0x800000 ;  /* 0xff800000ff007424 */ /* 0x000fca00078e00ff */
[----:B------:R1:W-:Y:S02]  /*f2a0*/  STG.E [R4.64], R0 ;  /* 0x0000000004007986 */ /* 0x0003e4000c10190c */
.L_x_42:
[----:B------:R-:W-:Y:S05]  /*f2b0*/  BSYNC B0 ;  /* 0x0000000000007941 */ /* 0x000fea0003800000 */
.L_x_41:
[----:B------:R-:W2:Y:S01]  /*f2c0*/  S2R R10, SR_CTAID.X ;  /* 0x00000000000a7919 */ /* 0x000ea20000002500 */
[----:B-1----:R-:W-:Y:S01]  /*f2d0*/  SHF.R.S32.HI R0, RZ, 0x1f, R7 ;  /* 0x0000001fff007819 */ /* 0x002fe20000011407 */
[----:B------:R-:W-:Y:S01]  /*f2e0*/  IMAD.MOV.U32 R3, RZ, RZ, c[0x0][0x4e8] ;  /* 0x00013a00ff037624 */ /* 0x000fe200078e00ff */
[----:B------:R-:W-:Y:S01]  /*f2f0*/  ULDC.64 UR4, c[0x0][0x3a0] ;  /* 0x0000e80000047ab9 */ /* 0x000fe20000000a00 */
[----:B-----5:R-:W-:Y:S01]  /*f300*/  IMAD R18, R9, c[0x0][0x4e8], RZ ;  /* 0x00013a0009127a24 */ /* 0x020fe200078e02ff */
[----:B------:R-:W-:Y:S01]  /*f310*/  LEA.HI R0, R0, R7, RZ, 0x3 ;  /* 0x0000000700007211 */ /* 0x000fe200078f18ff */
[----:B------:R-:W-:Y:S01]  /*f320*/  UIMAD UR7, UR15, UR4, URZ ;  /* 0x000000040f0772a4 */ /* 0x000fe2000f8e023f */
[----:B------:R-:W-:Y:S01]  /*f330*/  ISETP.NE.AND P0, PT, R3, 0x1, PT ;  /* 0x000000010300780c */ /* 0x000fe20003f05270 */
[----:B------:R-:W-:Y:S01]  /*f340*/  UIMAD.WIDE.U32 UR16, UR14, UR4, URZ ;  /* 0x000000040e1072a5 */ /* 0x000fe2000f8e003f */
[----:B------:R-:W-:Y:S01]  /*f350*/  LOP3.LUT R2, R0, 0xfffffff8, RZ, 0xc0, !PT ;  /* 0xfffffff800027812 */ /* 0x000fe200078ec0ff */
[----:B------:R-:W-:Y:S01]  /*f360*/  UIMAD UR7, UR14, UR5, UR7 ;  /* 0x000000050e0772a4 */ /* 0x000fe2000f8e0207 */
[----:B------:R-:W-:-:S02]  /*f370*/  SHF.R.S32.HI R8, RZ, 0x3, R0 ;  /* 0x00000003ff087819 */ /* 0x000fc40000011400 */
[----:B------:R-:W-:Y:S01]  /*f380*/  ULDC.64 UR4, c[0x0][0x3e8] ;  /* 0x0000fa0000047ab9 */ /* 0x000fe20000000a00 */
[----:B------:R-:W-:Y:S01]  /*f390*/  IMAD.IADD R7, R7, 0x1, -R2 ;  /* 0x0000000107077824 */ /* 0x000fe200078e0a02 */
[----:B------:R-:W-:Y:S02]  /*f3a0*/  UIADD3 UR17, UR17, UR7, URZ ;  /* 0x0000000711117290 */ /* 0x000fe4000fffe03f */
[----:B------:R-:W-:Y:S01]  /*f3b0*/  UIMAD UR7, UR8, UR4, URZ ;  /* 0x00000004080772a4 */ /* 0x000fe2000f8e023f */
[----:B------:R-:W-:Y:S01]  /*f3c0*/  IMAD R0, R7, 0x10, R8 ;  /* 0x0000001007007824 */ /* 0x000fe200078e0208 */
[----:B------:R-:W-:Y:S02]  /*f3d0*/  UIMAD.WIDE.U32 UR16, UR9, UR4, UR16 ;  /* 0x00000004091072a5 */ /* 0x000fe4000f8e0010 */
[----:B------:R-:W-:Y:S01]  /*f3e0*/  UIMAD UR7, UR9, UR5, UR7 ;  /* 0x00000005090772a4 */ /* 0x000fe2000f8e0207 */
[----:B--2---:R-:W-:Y:S02]  /*f3f0*/  IMAD R0, R10, 0x80, R0 ;  /* 0x000000800a007824 */ /* 0x004fe400078e0200 */
[----:B------:R-:W-:-:S02]  /*f400*/  ULDC.64 UR4, c[0x0][0x3f0] ;  /* 0x0000fc0000047ab9 */ /* 0x000fc40000000a00 */
[----:B------:R-:W-:Y:S01]  /*f410*/  UIMAD UR10, UR6, UR4, URZ ;  /* 0x00000004060a72a4 */ /* 0x000fe2000f8e023f */
[----:B------:R-:W-:Y:S01]  /*f420*/  @P0 IMAD.HI.U32 R2, R0, c[0x0][0x4ec], RZ ;  /* 0x00013b0000020a27 */ /* 0x000fe200078e00ff */
[----:B------:R-:W-:Y:S02]  /*f430*/  UIADD3 UR17, UR7, UR17, URZ ;  /* 0x0000001107117290 */ /* 0x000fe4000fffe03f */
[----:B------:R-:W-:Y:S01]  /*f440*/  UIMAD UR5, UR11, UR5, UR10 ;  /* 0x000000050b0572a4 */ /* 0x000fe2000f8e020a */
[----:B------:R-:W-:Y:S01]  /*f450*/  IMAD.MOV.U32 R4, RZ, RZ, R0 ;  /* 0x000000ffff047224 */ /* 0x000fe200078e0000 */
[----:B------:R-:W-:Y:S01]  /*f460*/  @P0 SHF.R.U32.HI R4, RZ, c[0x0][0x4f0], R2 ;  /* 0x00013c00ff040a19 */ /* 0x000fe20000011602 */
[----:B------:R-:W-:-:S03]  /*f470*/  UIMAD.WIDE.U32 UR16, UR11, UR4, UR16 ;  /* 0x000000040b1072a5 */ /* 0x000fc6000f8e0010 */
[--C-:B------:R-:W-:Y:S01]  /*f480*/  SHF.R.S32.HI R3, RZ, 0x1f, R4.reuse ;  /* 0x0000001fff037819 */ /* 0x100fe20000011404 */
[----:B------:R-:W-:Y:S01]  /*f490*/  IMAD.MOV R2, RZ, RZ, -R4 ;  /* 0x000000ffff027224 */ /* 0x000fe200078e0a04 */
[----:B------:R-:W-:-:S03]  /*f4a0*/  UIADD3 UR5, UR17, UR5, URZ ;  /* 0x0000000511057290 */ /* 0x000fc6000fffe03f */
[----:B------:R-:W-:Y:S02]  /*f4b0*/  IMAD R5, R2, c[0x0][0x4e8], R0 ;  /* 0x00013a0002057a24 */ /* 0x000fe400078e0200 */
[----:B------:R-:W-:Y:S02]  /*f4c0*/  IMAD R0, R3, c[0x0][0x3e0], RZ ;  /* 0x0000f80003007a24 */ /* 0x000fe400078e02ff */
[----:B------:R-:W-:Y:S02]  /*f4d0*/  IMAD.U32 R3, RZ, RZ, UR17 ;  /* 0x00000011ff037e24 */ /* 0x000fe4000f8e00ff */
[----:B------:R-:W-:Y:S02]  /*f4e0*/  IMAD.U32 R2, RZ, RZ, UR16 ;  /* 0x00000010ff027e24 */ /* 0x000fe4000f8e00ff */
[----:B------:R-:W-:Y:S02]  /*f4f0*/  IMAD.U32 R3, RZ, RZ, UR5 ;  /* 0x00000005ff037e24 */ /* 0x000fe4000f8e00ff */
[C---:B------:R-:W-:Y:S01]  /*f500*/  IMAD R6, R4.reuse, c[0x0][0x3e4], R0 ;  /* 0x0000f90004067a24 */ /* 0x040fe200078e0200 */
[----:B------:R-:W-:Y:S01]  /*f510*/  SHF.R.S32.HI R0, RZ, 0x1f, R5 ;  /* 0x0000001fff007819 */ /* 0x000fe20000011405 */
[----:B------:R-:W-:-:S04]  /*f520*/  IMAD.WIDE.U32 R2, R4, c[0x0][0x3e0], R2 ;  /* 0x0000f80004027a25 */ /* 0x000fc800078e0002 */
[----:B------:R-:W-:Y:S02]  /*f530*/  IMAD R0, R0, c[0x0][0x3d8], RZ ;  /* 0x0000f60000007a24 */ /* 0x000fe400078e02ff */
[----:B------:R-:W-:Y:S02]  /*f540*/  IMAD.IADD R3, R3, 0x1, R6 ;  /* 0x0000000103037824 */ /* 0x000fe400078e0206 */
[C---:B------:R-:W-:Y:S02]  /*f550*/  IMAD R0, R5.reuse, c[0x0][0x3dc], R0 ;  /* 0x0000f70005007a24 */ /* 0x040fe400078e0200 */
[----:B------:R-:W-:-:S04]  /*f560*/  IMAD.WIDE.U32 R2, R5, c[0x0][0x3d8], R2 ;  /* 0x0000f60005027a25 */ /* 0x000fc800078e0002 */
[----:B------:R-:W-:Y:S01]  /*f570*/  IMAD.IADD R3, R3, 0x1, R0 ;  /* 0x0000000103037824 */ /* 0x000fe200078e0200 */
[----:B------:R-:W-:Y:S01]  /*f580*/  LEA R4, P0, R2, c[0x0][0x380], 0x1 ;  /* 0x0000e00002047a11 */ /* 0x000fe200078008ff */
[----:B------:R-:W-:-:S03]  /*f590*/  IMAD.SHL.U32 R0, R7, 0x8, RZ ;  /* 0x0000000807007824 */ /* 0x000fc600078e00ff */
[----:B------:R-:W-:Y:S01]  /*f5a0*/  LEA.HI.X R3, R2, c[0x0][0x384], R3, 0x1, P0 ;  /* 0x0000e10002037a11 */ /* 0x000fe200000f0c03 */
[----:B------:R-:W1:Y:S01]  /*f5b0*/  SHFL.IDX PT, R6, R4, RZ, 0x181f ;  /* 0x00181fff04067589 */ /* 0x000e6200000e0000 */
[----:B------:R-:W-:Y:S01]  /*f5c0*/  IMAD R2, R10, 0x80, R8 ;  /* 0x000000800a027824 */ /* 0x000fe200078e0208 */
[----:B------:R-:W-:Y:S02]  /*f5d0*/  ISETP.GE.AND P0, PT, R0, c[0x0][0x3c8], PT ;  /* 0x0000f20000007a0c */ /* 0x000fe40003f06270 */
[----:B------:R-:W2:Y:S01]  /*f5e0*/  SHFL.IDX PT, R7, R3, RZ, 0x181f ;  /* 0x00181fff03077589 */ /* 0x000ea200000e0000 */
[----:B------:R-:W-:Y:S02]  /*f5f0*/  SHF.R.S32.HI R19, RZ, 0x1f, R0 ;  /* 0x0000001fff137819 */ /* 0x000fe40000011400 */
[C---:B------:R-:W-:Y:S01]  /*f600*/  ISETP.GE.OR P2, PT, R2.reuse, R18, P0 ;  /* 0x000000120200720c */ /* 0x040fe20000746670 */
[----:B------:R-:W3:Y:S01]  /*f610*/  SHFL.IDX PT, R5, R4, 0x1, 0x181f ;  /* 0x00381f0004057f89 */ /* 0x000ee200000e0000 */
[----:B------:R-:W-:-:S02]  /*f620*/  IADD3 R8, R2, 0x10, RZ ;  /* 0x0000001002087810 */ /* 0x000fc40007ffe0ff */
[----:B------:R-:W-:Y:S01]  /*f630*/  IADD3 R14, R2, 0x20, RZ ;  /* 0x00000020020e7810 */ /* 0x000fe20007ffe0ff */
[----:B------:R-:W4:Y:S01]  /*f640*/  SHFL.IDX PT, R9, R3, 0x1, 0x181f ;  /* 0x00381f0003097f89 */ /* 0x000f2200000e0000 */
[-C--:B------:R-:W-:Y:S02]  /*f650*/  ISETP.GE.OR P4, PT, R8, R18.reuse, P0 ;  /* 0x000000120800720c */ /* 0x080fe40000786670 */
[C---:B------:R-:W-:Y:S01]  /*f660*/  IADD3 R10, R2.reuse, 0x40, RZ ;  /* 0x00000040020a7810 */ /* 0x040fe20007ffe0ff */
[----:B------:R-:W3:Y:S01]  /*f670*/  SHFL.IDX PT, R8, R4, 0x2, 0x181f ;  /* 0x00581f0004087f89 */ /* 0x000ee200000e0000 */
[----:B------:R-:W-:Y:S02]  /*f680*/  IADD3 R13, R2, 0x30, RZ ;  /* 0x00000030020d7810 */ /* 0x000fe40007ffe0ff */
[-C--:B------:R-:W-:Y:S01]  /*f690*/  ISETP.GE.OR P3, PT, R14, R18.reuse, P0 ;  /* 0x000000120e00720c */ /* 0x080fe20000766670 */
[----:B------:R-:W3:Y:S01]  /*f6a0*/  SHFL.IDX PT, R12, R3, 0x2, 0x181f ;  /* 0x00581f00030c7f89 */ /* 0x000ee200000e0000 */
[----:B------:R-:W-:-:S02]  /*f6b0*/  ISETP.GE.OR P6, PT, R10, R18, P0 ;  /* 0x000000120a00720c */ /* 0x000fc400007c6670 */
[C---:B-1----:R-:W-:Y:S01]  /*f6c0*/  @!P2 LEA R6, P1, R0.reuse, R6, 0x1 ;  /* 0x000000060006a211 */ /* 0x042fe200078208ff */
[----:B------:R-:W-:Y:S03]  /*f6d0*/  SHFL.IDX PT, R11, R4, 0x3, 0x181f ;  /* 0x00781f00040b7f89 */ /* 0x000fe600000e0000 */
[----:B--2---:R-:W-:Y:S01]  /*f6e0*/  @!P2 LEA.HI.X R7, R0, R7, R19, 0x1, P1 ;  /* 0x000000070007a211 */ /* 0x004fe200008f0c13 */
[----:B------:R-:W-:Y:S01]  /*f6f0*/  SHFL.IDX PT, R14, R3, 0x3, 0x181f ;  /* 0x00781f00030e7f89 */ /* 0x000fe200000e0000 */
[----:B------:R-:W-:-:S03]  /*f700*/  ISETP.GE.OR P1, PT, R13, R18, P0 ;  /* 0x000000120d00720c */ /* 0x000fc60000726670 */
[----:B------:R3:W-:Y:S04]  /*f710*/  @!P2 ST.E.128 [R6.64], RZ ;  /* 0x000000ff0600a985 */ /* 0x0007e8000c101d0c */
[----:B------:R-:W1:Y:S04]  /*f720*/  SHFL.IDX PT, R10, R4, 0x4, 0x181f ;  /* 0x00981f00040a7f89 */ /* 0x000e6800000e0000 */
[----:B------:R-:W-:Y:S04]  /*f730*/  SHFL.IDX PT, R13, R4, 0x5, 0x181f ;  /* 0x00b81f00040d7f89 */ /* 0x000fe800000e0000 */
[----:B------:R-:W2:Y:S04]  /*f740*/  SHFL.IDX PT, R17, R3, 0x4, 0x181f ;  /* 0x00981f0003117f89 */ /* 0x000ea800000e0000 */
[----:B------:R-:W1:Y:S04]  /*f750*/  SHFL.IDX PT, R16, R3, 0x5, 0x181f ;  /* 0x00b81f0003107f89 */ /* 0x000e6800000e0000 */
[----:B------:R-:W-:Y:S04]  /*f760*/  SHFL.IDX PT, R15, R3, 0x6, 0x181f ;  /* 0x00d81f00030f7f89 */ /* 0x000fe800000e0000 */
[----:B------:R-:W-:Y:S01]  /*f770*/  SHFL.IDX PT, R3, R3, 0x7, 0x181f ;  /* 0x00f81f0003037f89 */ /* 0x000fe200000e0000 */
[----:B---3--:R-:W-:-:S02]  /*f780*/  @!P4 LEA R6, P2, R0, R5, 0x1 ;  /* 0x000000050006c211 */ /* 0x008fc400078408ff */
[----:B------:R-:W-:Y:S01]  /*f790*/  IADD3 R7, R2, 0x50, RZ ;  /* 0x0000005002077810 */ /* 0x000fe20007ffe0ff */
[----:B------:R-:W3:Y:S03]  /*f7a0*/  SHFL.IDX PT, R5, R4, 0x6, 0x181f ;  /* 0x00d81f0004057f89 */ /* 0x000ee600000e0000 */
[----:B------:R-:W-:Y:S01]  /*f7b0*/  ISETP.GE.OR P5, PT, R7, R18, P0 ;  /* 0x000000120700720c */ /* 0x000fe200007a6670 */
[----:B------:R-:W2:Y:S01]  /*f7c0*/  SHFL.IDX PT, R4, R4, 0x7, 0x181f ;  /* 0x00f81f0004047f89 */ /* 0x000ea200000e0000 */
[----:B----4-:R-:W-:Y:S02]  /*f7d0*/  @!P4 LEA.HI.X R7, R0, R9, R19, 0x1, P2 ;  /* 0x000000090007c211 */ /* 0x010fe400010f0c13 */
[----:B------:R-:W-:Y:S02]  /*f7e0*/  IADD3 R9, R2, 0x60, RZ ;  /* 0x0000006002097810 */ /* 0x000fe40007ffe0ff */
[----:B------:R-:W-:Y:S01]  /*f7f0*/  @!P3 LEA R8, P2, R0, R8, 0x1 ;  /* 0x000000080008b211 */ /* 0x000fe200078408ff */
[----:B------:R4:W-:Y:S01]  /*f800*/  @!P4 ST.E.128 [R6.64], RZ ;  /* 0x000000ff0600c985 */ /* 0x0009e2000c101d0c */
[----:B------:R-:W-:-:S02]  /*f810*/  ISETP.GE.OR P4, PT, R9, R18, P0 ;  /* 0x000000120900720c */ /* 0x000fc40000786670 */
[----:B------:R-:W-:Y:S02]  /*f820*/  @!P3 LEA.HI.X R9, R0, R12, R19, 0x1, P2 ;  /* 0x0000000c0009b211 */ /* 0x000fe400010f0c13 */
[----:B------:R-:W-:-:S03]  /*f830*/  IADD3 R2, R2, 0x70, RZ ;  /* 0x0000007002027810 */ /* 0x000fc60007ffe0ff */
[----:B------:R3:W-:Y:S01]  /*f840*/  @!P3 ST.E.128 [R8.64], RZ ;  /* 0x000000ff0800b985 */ /* 0x0007e2000c101d0c */
[----:B------:R-:W-:Y:S02]  /*f850*/  ISETP.GE.OR P0, PT, R2, R18, P0 ;  /* 0x000000120200720c */ /* 0x000fe40000706670 */
[C---:B-1----:R-:W-:Y:S02]  /*f860*/  @!P6 LEA R10, P3, R0.reuse, R10, 0x1 ;  /* 0x0000000a000ae211 */ /* 0x042fe400078608ff */
[C---:B----4-:R-:W-:Y:S02]  /*f870*/  @!P1 LEA R6, P2, R0.reuse, R11, 0x1 ;  /* 0x0000000b00069211 */ /* 0x050fe400078408ff */
[C-C-:B--2---:R-:W-:Y:S02]  /*f880*/  @!P6 LEA.HI.X R11, R0.reuse, R17, R19.reuse, 0x1, P3 ;  /* 0x00000011000be211 */ /* 0x144fe400018f0c13 */
[C---:B------:R-:W-:Y:S02]  /*f890*/  @!P1 LEA.HI.X R7, R0.reuse, R14, R19, 0x1, P2 ;  /* 0x0000000e00079211 */ /* 0x040fe400010f0c13 */
[----:B---3--:R-:W-:-:S03]  /*f8a0*/  @!P5 LEA R8, P2, R0, R13, 0x1 ;  /* 0x0000000d0008d211 */ /* 0x008fc600078408ff */
[----:B------:R1:W-:Y:S01]  /*f8b0*/  @!P1 ST.E.128 [R6.64], RZ ;  /* 0x000000ff06009985 */ /* 0x0003e2000c101d0c */
[----:B------:R-:W-:-:S03]  /*f8c0*/  @!P5 LEA.HI.X R9, R0, R16, R19, 0x1, P2 ;  /* 0x000000100009d211 */ /* 0x000fc600010f0c13 */
[----:B------:R2:W-:Y:S04]  /*f8d0*/  @!P6 ST.E.128 [R10.64], RZ ;  /* 0x000000ff0a00e985 */ /* 0x0005e8000c101d0c */
[----:B------:R2:W-:Y:S01]  /*f8e0*/  @!P5 ST.E.128 [R8.64], RZ ;  /* 0x000000ff0800d985 */ /* 0x0005e2000c101d0c */
[----:B-1----:R-:W-:-:S04]  /*f8f0*/  @!P4 LEA R6, P1, R0, R5, 0x1 ;  /* 0x000000050006c211 */ /* 0x002fc800078208ff */
[----:B------:R-:W-:-:S05]  /*f900*/  @!P4 LEA.HI.X R7, R0, R15, R19, 0x1, P1 ;  /* 0x0000000f0007c211 */ /* 0x000fca00008f0c13 */
[----:B------:R2:W-:Y:S01]  /*f910*/  @!P4 ST.E.128 [R6.64], RZ ;  /* 0x000000ff0600c985 */ /* 0x0005e2000c101d0c */
[----:B------:R-:W-:Y:S05]  /*f920*/  @P0 EXIT ;  /* 0x000000000000094d */ /* 0x000fea0003800000 */
[----:B------:R-:W-:-:S04]  /*f930*/  LEA R2, P0, R0, R4, 0x1 ;  /* 0x0000000400027211 */ /* 0x000fc800078008ff */
[----:B------:R-:W-:-:S05]  /*f940*/  LEA.HI.X R3, R0, R3, R19, 0x1, P0 ;  /* 0x0000000300037211 */ /* 0x000fca00000f0c13 */
[----:B------:R-:W-:Y:S01]  /*f950*/  ST.E.128 [R2.64], RZ ;  /* 0x000000ff02007985 */ /* 0x000fe2000c101d0c */
[----:B------:R-:W-:Y:S05]  /*f960*/  EXIT ;  /* 0x000000000000794d */ /* 0x000fea0003800000 */
.L_x_43:
        /* <DEDUP_REMOVED lines=9> */
.L_x_799:


//--------------------- .text._ZN7cutlass13device_kernelIN5flash19enable_sm80_to_sm89INS1_16FlashAttnFwdSm80INS1_25CollectiveMainloopFwdSm80ILi4ELi1ELb0EN4cute5tupleIJNS5_1CILi128EEENS7_ILi112EEENS7_ILi64EEEEEELi64ENS_10bfloat16_tEfNS_4arch4Sm80ELb0ELb0ELb1ELb1ELb1ELb1ELb1ELb0EEENS1_21CollectiveEpilogueFwdINS6_IJS8_SA_S9_EEENS6_IJNS7_ILi1EEESI_SI_EEESC_SE_Li128ELb1ELb1ELb0ELb0EEENS1_19SingleTileSchedulerILb1ELb0ELb1ELi128EEEEEEEEEvNT_6ParamsE --------------------------
	.section	.text._ZN7cutlass13device_kernelIN5flash19enable_sm80_to_sm89INS1_16FlashAttnFwdSm80INS1_25CollectiveMainloopFwdSm80ILi4ELi1ELb0EN4cute5tupleIJNS5_1CILi128EEENS7_ILi112EEENS7_ILi64EEEEEELi64ENS_10bfloat16_tEfNS_4arch4Sm80ELb0ELb0ELb1ELb1ELb1ELb1ELb1ELb0EEENS1_21CollectiveEpilogueFwdINS6_IJS8_SA_S9_EEENS6_IJNS7_ILi1EEESI_SI_EEESC_SE_Li128ELb1ELb1ELb0ELb0EEENS1_19SingleTileSchedulerILb1ELb0ELb1ELi128EEEEEEEEEvNT_6ParamsE,"ax",@progbits
	.sectioninfo	@"SHI_REGISTERS=255"
	.align	128
.text._ZN7cutlass13device_kernelIN5flash19enable_sm80_to_sm89INS1_16FlashAttnFwdSm80INS1_25CollectiveMainloopFwdSm80ILi4ELi1ELb0EN4cute5tupleIJNS5_1CILi128EEENS7_ILi112EEENS7_ILi64EEEEEELi64ENS_10bfloat16_tEfNS_4arch4Sm80ELb0ELb0ELb1ELb1ELb1ELb1ELb1ELb0EEENS1_21CollectiveEpilogueFwdINS6_IJS8_SA_S9_EEENS6_IJNS7_ILi1EEESI_SI_EEESC_SE_Li128ELb1ELb1ELb0ELb0EEENS1_19SingleTileSchedulerILb1ELb0ELb1ELi128EEEEEEEEEvNT_6ParamsE:
        .type           _ZN7cutlass13device_kernelIN5flash19enable_sm80_to_sm89INS1_16FlashAttnFwdSm80INS1_25CollectiveMainloopFwdSm80ILi4ELi1ELb0EN4cute5tupleIJNS5_1CILi128EEENS7_ILi112EEENS7_ILi64EEEEEELi64ENS_10bfloat16_tEfNS_4arch4Sm80ELb0ELb0ELb1ELb1ELb1ELb1ELb1ELb0EEENS1_21CollectiveEpilogueFwdINS6_IJS8_SA_S9_EEENS6_IJNS7_ILi1EEESI_SI_EEESC_SE_Li128ELb1ELb1ELb0ELb0EEENS1_19SingleTileSchedulerILb1ELb0ELb1ELi128EEEEEEEEEvNT_6ParamsE,@function
        .size           _ZN7cutlass13device_kernelIN5flash19enable_sm80_to_sm89INS1_16FlashAttnFwdSm80INS1_25CollectiveMainloopFwdSm80ILi4ELi1ELb0EN4cute5tupleIJNS5_1CILi128EEENS7_ILi112EEENS7_ILi64EEEEEELi64ENS_10bfloat16_tEfNS_4arch4Sm80ELb0ELb0ELb1ELb1ELb1ELb1ELb1ELb0EEENS1_21CollectiveEpilogueFwdINS6_IJS8_SA_S9_EEENS6_IJNS7_ILi1EEESI_SI_EEESC_SE_Li128ELb1ELb1ELb0ELb0EEENS1_19SingleTileSchedulerILb1ELb0ELb1ELi128EEEEEEEEEvNT_6ParamsE,(.L_x_800 - _ZN7cutlass13device_kernelIN5flash19enable_sm80_to_sm89INS1_16FlashAttnFwdSm80INS1_25CollectiveMainloopFwdSm80ILi4ELi1ELb0EN4cute5tupleIJNS5_1CILi128EEENS7_ILi112EEENS7_ILi64EEEEEELi64ENS_10bfloat16_tEfNS_4arch4Sm80ELb0ELb0ELb1ELb1ELb1ELb1ELb1ELb0EEENS1_21CollectiveEpilogueFwdINS6_IJS8_SA_S9_EEENS6_IJNS7_ILi1EEESI_SI_EEESC_SE_Li128ELb1ELb1ELb0ELb0EEENS1_19SingleTileSchedulerILb1ELb0ELb1ELi128EEEEEEEEEvNT_6ParamsE)
        .other          _ZN7cutlass13device_kernelIN5flash19enable_sm80_to_sm89INS1_16FlashAttnFwdSm80INS1_25CollectiveMainloopFwdSm80ILi4ELi1ELb0EN4cute5tupleIJNS5_1CILi128EEENS7_ILi112EEENS7_ILi64EEEEEELi64ENS_10bfloat16_tEfNS_4arch4Sm80ELb0ELb0ELb1ELb1ELb1ELb1ELb1ELb0EEENS1_21CollectiveEpilogueFwdINS6_IJS8_SA_S9_EEENS6_IJNS7_ILi1EEESI_SI_EEESC_SE_Li128ELb1ELb1ELb0ELb0EEENS1_19SingleTileSchedulerILb1ELb0ELb1ELi128EEEEEEEEEvNT_6ParamsE,@"STO_CUDA_ENTRY STV_DEFAULT"
_ZN7cutlass13device_kernelIN5flash19enable_sm80_to_sm89INS1_16FlashAttnFwdSm80INS1_25CollectiveMainloopFwdSm80ILi4ELi1ELb0EN4cute5tupleIJNS5_1CILi128EEENS7_ILi112EEENS7_ILi64EEEEEELi64ENS_10bfloat16_tEfNS_4arch4Sm80ELb0ELb0ELb1ELb1ELb1ELb1ELb1ELb0EEENS1_21CollectiveEpilogueFwdINS6_IJS8_SA_S9_EEENS6_IJNS7_ILi1EEESI_SI_EEESC_SE_Li128ELb1ELb1ELb0ELb0EEENS1_19SingleTileSchedulerILb1ELb0ELb1ELi128EEEEEEEEEvNT_6ParamsE:
        /* <DEDUP_REMOVED lines=12> */
[----:B------:R-:W-:Y:S05]  /*00c0*/  @!P0 BRA `(.L_x_44) ;  /* 0x000001c000008947 */ /* 0x000fea0003800000 */
[----:B---3--:R-:W-:-:S04]  /*00d0*/  ISETP.NE.U32.AND P0, PT, RZ, c[0x0][0x568], PT ;  /* 0x00015a00ff007a0c */ /* 0x008fc80003f05070 */
[----:B------:R-:W-:-:S13]  /*00e0*/  ISETP.NE.AND.EX P0, PT, RZ, c[0x0][0x56c], PT, P0 ;  /* 0x00015b00ff007a0c */ /* 0x000fda0003f05300 */
[----:B------:R-:W-:Y:S05]  /*00f0*/  @!P0 BRA `(.L_x_45) ;  /* 0x0000005000008947 */ /* 0x000fea0003800000 */
[----:B------:R-:W-:Y:S02]  /*0100*/  MOV R2, UR4 ;  /* 0x0000000400027c02 */ /* 0x000fe40008000f00 */
[----:B------:R-:W-:-:S05]  /*0110*/  MOV R3, UR5 ;  /* 0x0000000500037c02 */ /* 0x000fca0008000f00 */
[----:B------:R-:W2:Y:S02]  /*0120*/  LDG.E R0, [R2.64] ;  /* 0x0000001602007981 */ /* 0x000ea4000c1e1900 */
[----:B--2---:R1:W2:Y:S02]  /*0130*/  R2UR UR6, R0 ;  /* 0x00000000000673c2 */ /* 0x0042a400000e0000 */
[----:B-12---:R-:W-:Y:S05]  /*0140*/  BRA `(.L_x_46) ;  /* 0x000000e000007947 */ /* 0x006fea0003800000 */
.L_x_45:
        /* <DEDUP_REMOVED lines=13> */
.L_x_47:
[----:B------:R-:W-:Y:S02]  /*0220*/  ULDC UR6, c[0x0][0x54c] ;  /* 0x0001530000067ab9 */ /* 0x000fe40000000800 */
.L_x_46:
[----:B------:R-:W-:Y:S02]  /*0230*/  ULDC UR4, c[0x0][0x548] ;  /* 0x0001520000047ab9 */ /* 0x000fe40000000800 */
[----:B------:R-:W-:-:S02]  /*0240*/  USHF.L.U32 UR5, UR16, 0x7, URZ ;  /* 0x0000000710057899 */ /* 0x000fc4000800063f */
[----:B------:R-:W-:-:S04]  /*0250*/  UIMAD UR4, UR6, UR4, URZ ;  /* 0x00000004060472a4 */ /* 0x000fc8000f8e023f */
[----:B------:R-:W-:-:S04]  /*0260*/  UISETP.GE.AND UP0, UPT, UR5, UR4, UPT ;  /* 0x000000040500728c */ /* 0x000fc8000bf06270 */
[----:B------:R-:W-:Y:S01]  /*0270*/  USEL UR20, UR20, 0xffffffff, !UP0 ;  /* 0xffffffff14147887 */ /* 0x000fe2000c000000 */
[----:B------:R-:W-:Y:S05]  /*0280*/  BRA `(.L_x_48) ;  /* 0x000001b000007947 */ /* 0x000fea0003800000 */
.L_x_44:
        /* <DEDUP_REMOVED lines=8> */
.L_x_49:
        /* <DEDUP_REMOVED lines=13> */
.L_x_51:
[----:B------:R-:W-:Y:S02]  /*03e0*/  ULDC UR6, c[0x0][0x54c] ;  /* 0x0001530000067ab9 */ /* 0x000fe40000000800 */
.L_x_50:
[----:B------:R-:W-:Y:S02]  /*03f0*/  ULDC UR4, c[0x0][0x548] ;  /* 0x0001520000047ab9 */ /* 0x000fe40000000800 */
[----:B------:R-:W-:-:S02]  /*0400*/  USHF.L.U32 UR5, UR16, 0x7, URZ ;  /* 0x0000000710057899 */ /* 0x000fc4000800063f */
[----:B------:R-:W-:-:S04]  /*0410*/  UIMAD UR4, UR6, UR4, URZ ;  /* 0x00000004060472a4 */ /* 0x000fc8000f8e023f */
[----:B------:R-:W-:-:S04]  /*0420*/  UISETP.GE.AND UP0, UPT, UR5, UR4, UPT ;  /* 0x000000040500728c */ /* 0x000fc8000bf06270 */
[----:B------:R-:W-:-:S06]  /*0430*/  USEL UR20, UR20, 0xffffffff, !UP0 ;  /* 0xffffffff14147887 */ /* 0x000fcc000c000000 */
.L_x_48:
[----:B------:R-:W-:-:S13]  /*0440*/  ISETP.LE.AND P0, PT, RZ, UR20, PT ;  /* 0x00000014ff007c0c */ /* 0x000fda000bf03270 */
[----:B------:R-:W-:Y:S05]  /*0450*/  @!P0 EXIT ;  /* 0x000000000000894d */ /* 0x000fea0003800000 */
[----:B------:R-:W-:Y:S01]  /*0460*/  ULDC.64 UR4, c[0x0][0x360] ;  /* 0x0000d80000047ab9 */ /* 0x000fe20000000a00 */
[----:B------:R-:W-:Y:S01]  /*0470*/  ISETP.NE.U32.AND P3, PT, RZ, c[0x0][0x348], PT ;  /* 0x0000d200ff007a0c */ /* 0x000fe20003f65070 */
[----:B------:R-:W-:Y:S02]  /*0480*/  UISETP.NE.U32.AND UP0, UPT, URZ, UR4, UPT ;  /* 0x000000043f00728c */ /* 0x000fe4000bf05070 */
[----:B------:R-:W-:Y:S01]  /*0490*/  ULDC.64 UR6, c[0x0][0x370] ;  /* 0x0000dc0000067ab9 */ /* 0x000fe20000000a00 */
[----:B------:R-:W-:Y:S01]  /*04a0*/  ISETP.NE.AND.EX P3, PT, RZ, c[0x0][0x34c], PT, P3 ;  /* 0x0000d300ff007a0c */ /* 0x000fe20003f65330 */
[----:B------:R-:W-:Y:S02]  /*04b0*/  UISETP.NE.AND.EX UP0, UPT, URZ, UR5, UPT, UP0 ;  /* 0x000000053f00728c */ /* 0x000fe4000bf05300 */
[----:B------:R-:W-:Y:S02]  /*04c0*/  UISETP.NE.U32.AND UP1, UPT, URZ, UR6, UPT ;  /* 0x000000063f00728c */ /* 0x000fe4000bf25070 */
[----:B------:R-:W-:-:S02]  /*04d0*/  ULDC.64 UR4, c[0x0][0x360] ;  /* 0x0000d80000047ab9 */ /* 0x000fc40000000a00 */
[----:B------:R-:W-:Y:S01]  /*04e0*/  UISETP.NE.AND.EX UP1, UPT, URZ, UR7, UPT, UP1 ;  /* 0x000000073f00728c */ /* 0x000fe2000bf25310 */
[----:B------:R-:W-:Y:S01]  /*04f0*/  PLOP3.LUT P1, PT, PT, PT, UP0, 0x80, 0x0 ;  /* 0x000000000000781c */ /* 0x000fe20003f2f008 */
[----:B------:R-:W-:Y:S02]  /*0500*/  ULDC.64 UR8, c[0x0][0x370] ;  /* 0x0000dc0000087ab9 */ /* 0x000fe40000000a00 */
[----:B------:R-:W-:Y:S02]  /*0510*/  ULDC.64 UR6, c[0x0][0x348] ;  /* 0x0000d20000067ab9 */ /* 0x000fe40000000a00 */
[----:B------:R-:W-:Y:S01]  /*0520*/  @UP0 UIMAD.WIDE UR4, UR20, UR10, UR4 ;  /* 0x0000000a140402a5 */ /* 0x000fe2000f8e0204 */
[----:B------:R-:W-:Y:S01]  /*0530*/  PLOP3.LUT P2, PT, PT, PT, UP1, 0x80, 0x0 ;  /* 0x000000000000781c */ /* 0x000fe20003f4f018 */
[----:B------:R-:W-:-:S03]  /*0540*/  UIMAD.WIDE UR6, UR20, UR10, UR6 ;  /* 0x0000000a140672a5 */ /* 0x000fc6000f8e0206 */
[----:B------:R-:W-:Y:S01]  /*0550*/  @UP1 UIMAD.WIDE UR8, UR20, UR10, UR8 ;  /* 0x0000000a140812a5 */ /* 0x000fe2000f8e0208 */
[----:B------:R-:W-:Y:S01]  /*0560*/  IMAD.U32 R2, RZ, RZ, UR4 ;  /* 0x00000004ff027e24 */ /* 0x000fe2000f8e00ff */
[----:B------:R-:W-:Y:S01]  /*0570*/  MOV R3, UR5 ;  /* 0x0000000500037c02 */ /* 0x000fe20008000f00 */
[----:B------:R-:W-:Y:S01]  /*0580*/  ULDC.64 UR4, c[0x0][0x358] ;  /* 0x0000d60000047ab9 */ /* 0x000fe20000000a00 */
[----:B------:R-:W-:Y:S01]  /*0590*/  ISETP.NE.U32.AND P4, PT, RZ, c[0x0][0x350], PT ;  /* 0x0000d400ff007a0c */ /* 0x000fe20003f85070 */
[----:B------:R-:W-:Y:S01]  /*05a0*/  UISETP.NE.U32.AND UP1, UPT, URZ, UR4, UPT ;  /* 0x000000043f00728c */ /* 0x000fe2000bf25070 */
[----:B------:R-:W-:Y:S01]  /*05b0*/  IMAD.U32 R8, RZ, RZ, UR6 ;  /* 0x00000006ff087e24 */ /* 0x000fe2000f8e00ff */
[----:B------:R1:W2:Y:S01]  /*05c0*/  @P1 LDG.E R0, [R2.64] ;  /* 0x0000001602001981 */ /* 0x0002a2000c1e1900 */
[----:B------:R-:W-:Y:S01]  /*05d0*/  IMAD.U32 R9, RZ, RZ, UR7 ;  /* 0x00000007ff097e24 */ /* 0x000fe2000f8e00ff */
[----:B------:R-:W-:Y:S01]  /*05e0*/  UISETP.NE.AND.EX UP1, UPT, URZ, UR5, UPT, UP1 ;  /* 0x000000053f00728c */ /* 0x000fe2000bf25310 */
[----:B------:R-:W-:Y:S01]  /*05f0*/  ISETP.NE.AND.EX P4, PT, RZ, c[0x0][0x354], PT, P4 ;  /* 0x0000d500ff007a0c */ /* 0x000fe20003f85340 */
[----:B------:R-:W-:Y:S01]  /*0600*/  ULDC.64 UR6, c[0x0][0x350] ;  /* 0x0000d40000067ab9 */ /* 0x000fe20000000a00 */
[----:B------:R-:W-:Y:S01]  /*0610*/  IMAD.U32 R4, RZ, RZ, UR8 ;  /* 0x00000008ff047e24 */ /* 0x000fe2000f8e00ff */
[----:B------:R-:W-:Y:S01]  /*0620*/  ULDC.64 UR4, c[0x0][0x358] ;  /* 0x0000d60000047ab9 */ /* 0x000fe20000000a00 */
[----:B------:R-:W-:Y:S01]  /*0630*/  IMAD.U32 R5, RZ, RZ, UR9 ;  /* 0x00000009ff057e24 */ /* 0x000fe2000f8e00ff */
[----:B------:R-:W-:Y:S01]  /*0640*/  PLOP3.LUT P0, PT, PT, PT, UP1, 0x80, 0x0 ;  /* 0x000000000000781c */ /* 0x000fe20003f0f018 */
[----:B------:R-:W-:Y:S01]  /*0650*/  UIMAD.WIDE UR6, UR20, UR10, UR6 ;  /* 0x0000000a140672a5 */ /* 0x000fe2000f8e0206 */
[----:B------:R-:W3:Y:S01]  /*0660*/  @P3 LDG.E R6, [R8.64] ;  /* 0x0000001608063981 */ /* 0x000ee2000c1e1900 */
[----:B------:R-:W-:Y:S01]  /*0670*/  UIMAD.WIDE UR4, UR20, UR10, UR4 ;  /* 0x0000000a140472a5 */ /* 0x000fe2000f8e0204 */
[----:B------:R-:W-:Y:S01]  /*0680*/  MOV R27, RZ ;  /* 0x000000ff001b7202 */ /* 0x000fe20000000f00 */
[----:B------:R-:W-:Y:S01]  /*0690*/  IMAD.MOV.U32 R10, RZ, RZ, RZ ;  /* 0x000000ffff0a7224 */ /* 0x000fe200078e00ff */
[----:B------:R4:W3:Y:S03]  /*06a0*/  @P2 LDG.E R7, [R4.64] ;  /* 0x0000001604072981 */ /* 0x0008e6000c1e1900 */
[----:B-1----:R-:W-:Y:S01]  /*06b0*/  IMAD.U32 R2, RZ, RZ, UR4 ;  /* 0x00000004ff027e24 */ /* 0x002fe2000f8e00ff */
[----:B------:R-:W-:-:S05]  /*06c0*/  MOV R3, UR5 ;  /* 0x0000000500037c02 */ /* 0x000fca0008000f00 */
[----:B------:R1:W5:Y:S01]  /*06d0*/  @P0 LDG.E R10, [R2.64] ;  /* 0x00000016020a0981 */ /* 0x000362000c1e1900 */
[----:B----4-:R-:W-:Y:S01]  /*06e0*/  IMAD.U32 R4, RZ, RZ, UR6 ;  /* 0x00000006ff047e24 */ /* 0x010fe2000f8e00ff */
[----:B------:R-:W-:-:S05]  /*06f0*/  MOV R5, UR7 ;  /* 0x0000000700057c02 */ /* 0x000fca0008000f00 */
[----:B------:R1:W5:Y:S01]  /*0700*/  @P4 LDG.E R27, [R4.64] ;  /* 0x00000016041b4981 */ /* 0x000362000c1e1900 */
[----:B------:R-:W4:Y:S01]  /*0710*/  S2UR UR15, SR_CTAID.Y ;  /* 0x00000000000f79c3 */ /* 0x000f220000002600 */
[----:B------:R-:W-:Y:S02]  /*0720*/  UMOV UR17, URZ ;  /* 0x0000003f00117c82 */ /* 0x000fe40008000000 */
[----:B------:R-:W-:Y:S02]  /*0730*/  ULDC UR19, c[0x0][0x168] ;  /* 0x00005a0000137ab9 */ /* 0x000fe40000000800 */
[----:B------:R-:W-:Y:S02]  /*0740*/  UMOV UR18, URZ ;  /* 0x0000003f00127c82 */ /* 0x000fe40008000000 */
[----:B------:R-:W-:Y:S02]  /*0750*/  ULDC UR4, c[0x0][0x2ac] ;  /* 0x0000ab0000047ab9 */ /* 0x000fe40000000800 */
[----:B------:R-:W-:-:S02]  /*0760*/  ULDC UR21, c[0x0][0x1d0] ;  /* 0x0000740000157ab9 */ /* 0x000fc40000000800 */
[----:B------:R-:W-:-:S03]  /*0770*/  UIMAD UR21, UR4, UR21, URZ ;  /* 0x00000015041572a4 */ /* 0x000fc6000f8e023f */
[----:B------:R-:W-:Y:S02]  /*0780*/  ULDC UR4, c[0x0][0x228] ;  /* 0x00008a0000047ab9 */ /* 0x000fe40000000800 */
[----:B----4-:R-:W-:Y:S01]  /*0790*/  USHF.R.S32.HI UR14, URZ, 0x1f, UR15 ;  /* 0x0000001f3f0e7899 */ /* 0x010fe2000801140f */
[----:B--2---:R1:W2:Y:S08]  /*07a0*/  @P1 R2UR UR19, R0 ;  /* 0x00000000001313c2 */ /* 0x0042b000000e0000 */
[----:B---3--:R1:W3:Y:S08]  /*07b0*/  @P3 R2UR UR18, R6 ;  /* 0x00000000061233c2 */ /* 0x0082f000000e0000 */
[----:B------:R1:W4:Y:S01]  /*07c0*/  @P2 R2UR UR17, R7 ;  /* 0x00000000071123c2 */ /* 0x00032200000e0000 */
[----:B------:R-:W-:Y:S05]  /*07d0*/  @P1 BRA `(.L_x_52) ;  /* 0x0000006000001947 */ /* 0x000fea0003800000 */
[----:B------:R-:W-:Y:S05]  /*07e0*/  @!P3 BRA `(.L_x_52) ;  /* 0x000000500000b947 */ /* 0x000fea0003800000 */
[----:B-1--4-:R-:W4:Y:S04]  /*07f0*/  LDG.E R6, [R8.64] ;  /* 0x0000001608067981 */ /* 0x012f28000c1e1900 */
[----:B---3--:R-:W3:Y:S01]  /*0800*/  LDG.E R0, [R8.64+0x4] ;  /* 0x0000041608007981 */ /* 0x008ee2000c1e1900 */
[----:B--2-4-:R-:W1:Y:S08]  /*0810*/  R2UR UR19, R6 ;  /* 0x00000000061373c2 */ /* 0x014e7000000e0000 */
[----:B---3--:R-:W1:Y:S02]  /*0820*/  R2UR UR5, R0 ;  /* 0x00000000000573c2 */ /* 0x008e6400000e0000 */
[----:B-1----:R-:W-:-:S06]  /*0830*/  UIADD3 UR19, -UR19, UR5, URZ ;  /* 0x0000000513137290 */ /* 0x002fcc000fffe13f */
.L_x_52:
[----:B------:R-:W-:-:S04]  /*0840*/  ISETP.NE.U32.AND P1, PT, RZ, c[0x0][0x368], PT ;  /* 0x0000da00ff007a0c */ /* 0x000fc80003f25070 */
[----:B------:R-:W-:-:S13]  /*0850*/  ISETP.NE.AND.EX P1, PT, RZ, c[0x0][0x36c], PT, P1 ;  /* 0x0000db00ff007a0c */ /* 0x000fda0003f25310 */
[----:B------:R-:W-:Y:S05]  /*0860*/  @!P1 BRA `(.L_x_53) ;  /* 0x0000007000009947 */ /* 0x000fea0003800000 */
[----:B------:R-:W-:Y:S02]  /*0870*/  ULDC.64 UR6, c[0x0][0x368] ;  /* 0x0000da0000067ab9 */ /* 0x000fe40000000a00 */
[----:B------:R-:W-:-:S06]  /*0880*/  UIMAD.WIDE UR6, UR20, UR10, UR6 ;  /* 0x0000000a140672a5 */ /* 0x000fcc000f8e0206 */
[----:B-1----:R-:W-:Y:S02]  /*0890*/  MOV R4, UR6 ;  /* 0x0000000600047c02 */ /* 0x002fe40008000f00 */
[----:B------:R-:W-:-:S05]  /*08a0*/  MOV R5, UR7 ;  /* 0x0000000700057c02 */ /* 0x000fca0008000f00 */
[----:B----4-:R-:W4:Y:S02]  /*08b0*/  LDG.E R0, [R4.64] ;  /* 0x0000001604007981 */ /* 0x010f24000c1e1900 */
[----:B----4-:R1:W4:Y:S02]  /*08c0*/  R2UR UR21, R0 ;  /* 0x00000000001573c2 */ /* 0x01032400000e0000 */
[----:B-1--4-:R-:W-:Y:S05]  /*08d0*/  BRA `(.L_x_54) ;  /* 0x0000006000007947 */ /* 0x012fea0003800000 */
.L_x_53:
[----:B------:R-:W-:Y:S05]  /*08e0*/  @!P4 BRA `(.L_x_54) ;  /* 0x000000500000c947 */ /* 0x000fea0003800000 */
[----:B-1--4-:R1:W4:Y:S04]  /*08f0*/  LDG.E R0, [R4.64] ;  /* 0x0000001604007981 */ /* 0x012328000c1e1900 */
[----:B-1-3--:R-:W3:Y:S01]  /*0900*/  LDG.E R4, [R4.64+0x4] ;  /* 0x0000041604047981 */ /* 0x00aee2000c1e1900 */
[----:B----4-:R-:W1:Y:S08]  /*0910*/  R2UR UR21, R0 ;  /* 0x00000000001573c2 */ /* 0x010e7000000e0000 */
[----:B---3--:R-:W1:Y:S02]  /*0920*/  R2UR UR5, R4 ;  /* 0x00000000040573c2 */ /* 0x008e6400000e0000 */
[----:B-1----:R-:W-:-:S06]  /*0930*/  UIADD3 UR21, -UR21, UR5, URZ ;  /* 0x0000000515157290 */ /* 0x002fcc000fffe13f */
.L_x_54:
[----:B-1--4-:R1:W4:Y:S01]  /*0940*/  @P0 LDG.E R0, [R2.64] ;  /* 0x0000001602000981 */ /* 0x012322000c1e1900 */
[----:B------:R-:W-:-:S03]  /*0950*/  ULDC.64 UR6, c[0x0][0x378] ;  /* 0x0000de0000067ab9 */ /* 0x000fc60000000a00 */
[----:B-1-3--:R-:W3:Y:S01]  /*0960*/  @P0 LDG.E R2, [R2.64+0x4] ;  /* 0x0000041602020981 */ /* 0x00aee2000c1e1900 */
[----:B------:R-:W-:Y:S01]  /*0970*/  UISETP.NE.U32.AND UP0, UPT, URZ, UR6, UPT ;  /* 0x000000063f00728c */ /* 0x000fe2000bf05070 */
[----:B------:R-:W-:-:S03]  /*0980*/  IMAD.U32 R149, RZ, RZ, UR21 ;  /* 0x00000015ff957e24 */ /* 0x000fc6000f8e00ff */
[----:B------:R-:W-:-:S03]  /*0990*/  UISETP.NE.AND.EX UP0, UPT, URZ, UR7, UPT, UP0 ;  /* 0x000000073f00728c */ /* 0x000fc6000bf05300 */
[----:B------:R-:W-:-:S03]  /*09a0*/  ULDC.64 UR6, c[0x0][0x378] ;  /* 0x0000de0000067ab9 */ /* 0x000fc60000000a00 */
[----:B------:R-:W-:-:S05]  /*09b0*/  PLOP3.LUT P1, PT, PT, PT, UP0, 0x80, 0x0 ;  /* 0x000000000000781c */ /* 0x000fca0003f2f008 */
[----:B------:R-:W-:-:S06]  /*09c0*/  @UP0 UIMAD.WIDE UR6, UR20, UR10, UR6 ;  /* 0x0000000a140602a5 */ /* 0x000fcc000f8e0206 */
[----:B------:R-:W-:Y:S01]  /*09d0*/  IMAD.U32 R4, RZ, RZ, UR6 ;  /* 0x00000006ff047e24 */ /* 0x000fe2000f8e00ff */
[----:B------:R-:W-:-:S05]  /*09e0*/  MOV R5, UR7 ;  /* 0x0000000700057c02 */ /* 0x000fca0008000f00 */
[----:B------:R1:W5:Y:S01]  /*09f0*/  @P1 LDG.E R149, [R4.64] ;  /* 0x0000001604951981 */ /* 0x000362000c1e1900 */
[----:B------:R-:W-:Y:S02]  /*0a00*/  UIADD3 UR5, -UR17, UR21, URZ ;  /* 0x0000001511057290 */ /* 0x000fe4000fffe13f */
[----:B------:R-:W-:Y:S01]  /*0a10*/  UMOV UR24, URZ ;  /* 0x0000003f00187c82 */ /* 0x000fe20008000000 */
[----:B----4-:R-:W4:Y:S08]  /*0a20*/  @P0 R2UR UR6, R0 ;  /* 0x00000000000603c2 */ /* 0x010f3000000e0000 */
[----:B---3--:R-:W4:Y:S02]  /*0a30*/  @P0 R2UR UR7, R2 ;  /* 0x00000000020703c2 */ /* 0x008f2400000e0000 */
[----:B----4-:R-:W-:-:S02]  /*0a40*/  @UP1 UIADD3 UR4, -UR6, UR7, URZ ;  /* 0x0000000706041290 */ /* 0x010fc4000fffe13f */
[----:B------:R-:W-:Y:S02]  /*0a50*/  UIADD3 UR6, -UR5, URZ, URZ ;  /* 0x0000003f05067290 */ /* 0x000fe4000fffe13f */
[----:B------:R-:W-:Y:S02]  /*0a60*/  UIADD3 UR13, UR5, UR4, URZ ;  /* 0x00000004050d7290 */ /* 0x000fe4000fffe03f */
[----:B------:R-:W-:Y:S02]  /*0a70*/  UISETP.LT.AND UP0, UPT, URZ, UR6, UPT ;  /* 0x000000063f00728c */ /* 0x000fe4000bf01270 */
[----:B------:R-:W-:Y:S02]  /*0a80*/  UIADD3 UR25, UR13, 0x6f, URZ ;  /* 0x0000006f0d197890 */ /* 0x000fe4000fffe03f */
[----:B------:R-:W-:Y:S02]  /*0a90*/  USEL UR6, URZ, UR6, !UP0 ;  /* 0x000000063f067287 */ /* 0x000fe4000c000000 */
[----:B------:R-:W-:-:S07]  /*0aa0*/  UIMAD.WIDE UR24, UR25, -0x6db6db6d, UR24 ;  /* 0x92492493191878a5 */ /* 0x000fce000f8e0218 */
[----:B------:R-:W-:Y:S02]  /*0ab0*/  UMOV UR7, UR25 ;  /* 0x0000001900077c82 */ /* 0x000fe40008000000 */
[----:B------:R-:W-:-:S04]  /*0ac0*/  USHF.R.U32.HI UR12, URZ, 0x1f, UR7 ;  /* 0x0000001f3f0c7899 */ /* 0x000fc80008011607 */
[----:B------:R-:W-:Y:S02]  /*0ad0*/  ULEA.HI.SX32 UR12, UR7, UR12, 0x1a ;  /* 0x0000000c070c7291 */ /* 0x000fe4000f8fd23f */
[----:B------:R-:W-:Y:S02]  /*0ae0*/  USHF.R.U32.HI UR7, URZ, 0x4, UR6 ;  /* 0x000000043f077899 */ /* 0x000fe40008011606 */
[----:B------:R-:W-:-:S04]  /*0af0*/  UIMAD UR5, UR12, 0x70, -UR5 ;  /* 0x000000700c0578a4 */ /* 0x000fc8000f8e0a05 */
[----:B------:R-:W-:Y:S01]  /*0b00*/  MOV R0, UR7 ;  /* 0x0000000700007c02 */ /* 0x000fe20008000f00 */
[----:B------:R-:W-:-:S04]  /*0b10*/  UISETP.LT.AND UP0, UPT, UR5, UR4, UPT ;  /* 0x000000040500728c */ /* 0x000fc8000bf01270 */
[----:B------:R-:W-:Y:S01]  /*0b20*/  IMAD.WIDE.U32 R2, R0, 0x24924925, RZ ;  /* 0x2492492500027825 */ /* 0x000fe200078e00ff */
[----:B------:R-:W-:-:S03]  /*0b30*/  USEL UR5, UR5, UR4, UP0 ;  /* 0x0000000405057287 */ /* 0x000fc60008000000 */
[----:B------:R-:W3:Y:S01]  /*0b40*/  R2UR UR7, R3 ;  /* 0x00000000030773c2 */ /* 0x000ee200000e0000 */
[----:B------:R-:W-:-:S07]  /*0b50*/  UISETP.GT.AND UP0, UPT, UR5, UR6, UPT ;  /* 0x000000060500728c */ /* 0x000fce000bf04270 */
[----:B------:R1:W4:Y:S04]  /*0b60*/  R2UR UR6, R2 ;  /* 0x00000000020673c2 */ /* 0x00032800000e0000 */
[----:B------:R-:W-:Y:S02]  /*0b70*/  @UP0 UIADD3 UR25, UR5, 0x6f, URZ ;  /* 0x0000006f05190890 */ /* 0x000fe4000fffe03f */
[----:B------:R-:W-:Y:S02]  /*0b80*/  @UP0 UMOV UR24, URZ ;  /* 0x0000003f00180c82 */ /* 0x000fe40008000000 */
[----:B------:R-:W-:-:S04]  /*0b90*/  @UP0 UIMAD.WIDE UR8, UR25, -0x6db6db6d, UR24 ;  /* 0x92492493190808a5 */ /* 0x000fc8000f8e0218 */
[----:B----4-:R-:W-:Y:S02]  /*0ba0*/  @UP0 USHF.R.U32.HI UR6, URZ, 0x1f, UR9 ;  /* 0x0000001f3f060899 */ /* 0x010fe40008011609 */
[----:B---3--:R-:W-:Y:S02]  /*0bb0*/  UMOV UR5, UR7 ;  /* 0x0000000700057c82 */ /* 0x008fe40008000000 */
[----:B------:R-:W-:-:S04]  /*0bc0*/  @UP0 ULEA.HI.SX32 UR5, UR9, UR6, 0x1a ;  /* 0x0000000609050291 */ /* 0x000fc8000f8fd23f */
[----:B------:R-:W-:-:S06]  /*0bd0*/  UISETP.GT.AND UP0, UPT, UR5, UR7, UPT ;  /* 0x000000070500728c */ /* 0x000fcc000bf04270 */
[----:B------:R-:W-:-:S13]  /*0be0*/  PLOP3.LUT P0, PT, PT, PT, UP0, 0x80, 0x0 ;  /* 0x000000000000781c */ /* 0x000fda0003f0f008 */
[----:B-1----:R-:W-:Y:S05]  /*0bf0*/  @!P0 BRA `(.L_x_55) ;  /* 0x0000761000008947 */ /* 0x002fea0003800000 */
[----:B------:R-:W-:Y:S02]  /*0c00*/  ULDC.64 UR8, c[0x0][0x340] ;  /* 0x0000d00000087ab9 */ /* 0x000fe40000000a00 */
[----:B------:R-:W-:-:S04]  /*0c10*/  UISETP.NE.U32.AND UP0, UPT, URZ, UR8, UPT ;  /* 0x000000083f00728c */ /* 0x000fc8000bf05070 */
[----:B------:R-:W-:-:S03]  /*0c20*/  UISETP.NE.AND.EX UP0, UPT, URZ, UR9, UPT, UP0 ;  /* 0x000000093f00728c */ /* 0x000fc6000bf05300 */
[----:B------:R-:W-:-:S03]  /*0c30*/  ULDC.64 UR8, c[0x0][0x340] ;  /* 0x0000d00000087ab9 */ /* 0x000fc60000000a00 */
[----:B------:R-:W-:-:S05]  /*0c40*/  PLOP3.LUT P5, PT, PT, PT, UP0, 0x80, 0x0 ;  /* 0x000000000000781c */ /* 0x000fca0003faf008 */
[----:B------:R-:W-:Y:S01]  /*0c50*/  @UP0 UIMAD.WIDE UR8, UR20, UR10, UR8 ;  /* 0x0000000a140802a5 */ /* 0x000fe2000f8e0208 */
[----:B------:R-:W-:Y:S01]  /*0c60*/  SHF.R.S32.HI R28, RZ, 0x1f, R194 ;  /* 0x0000001fff1c7819 */ /* 0x000fe200000114c2 */
[----:B------:R-:W-:Y:S02]  /*0c70*/  UIADD3 UR6, UR5, -0x1, URZ ;  /* 0xffffffff05067890 */ /* 0x000fe4000fffe03f */
[----:B------:R-:W-:Y:S02]  /*0c80*/  ULDC.64 UR10, c[0x0][0x238] ;  /* 0x00008e00000a7ab9 */ /* 0x000fe40000000a00 */
[----:B------:R-:W-:Y:S02]  /*0c90*/  IMAD.U32 R2, RZ, RZ, UR8 ;  /* 0x00000008ff027e24 */ /* 0x000fe4000f8e00ff */
[----:B------:R-:W-:Y:S01]  /*0ca0*/  IMAD.U32 R3, RZ, RZ, UR9 ;  /* 0x00000009ff037e24 */ /* 0x000fe2000f8e00ff */
[----:B------:R-:W-:Y:S01]  /*0cb0*/  LEA.HI R0, R28, R194, RZ, 0x3 ;  /* 0x000000c21c007211 */ /* 0x000fe200078f18ff */
[----:B------:R-:W-:-:S03]  /*0cc0*/  ULDC.64 UR8, c[0x0][0x240] ;  /* 0x0000900000087ab9 */ /* 0x000fc60000000a00 */
[----:B------:R-:W-:Y:S01]  /*0cd0*/  SHF.R.S32.HI R8, RZ, 0x3, R0 ;  /* 0x00000003ff087819 */ /* 0x000fe20000011400 */
[----:B------:R1:W3:Y:S01]  /*0ce0*/  @P5 LDG.E R17, [R2.64] ;  /* 0x0000001602115981 */ /* 0x0002e2000c1e1900 */
[----:B------:R-:W-:Y:S01]  /*0cf0*/  LOP3.LUT R0, R0, 0x1ffffff8, RZ, 0xc0, !PT ;  /* 0x1ffffff800007812 */ /* 0x000fe200078ec0ff */
[----:B------:R-:W-:Y:S01]  /*0d00*/  UMOV UR5, 0x70 ;  /* 0x0000007000057882 */ /* 0x000fe20000000000 */
[C---:B-----5:R-:W-:Y:S01]  /*0d10*/  IADD3 R128, P0, R8.reuse, R10, RZ ;  /* 0x0000000a08807210 */ /* 0x060fe20007f1e0ff */
[----:B------:R-:W-:Y:S01]  /*0d20*/  UIMAD UR8, UR14, UR8, URZ ;  /* 0x000000080e0872a4 */ /* 0x000fe2000f8e023f */
[----:B------:R-:W-:Y:S01]  /*0d30*/  IADD3 R132, -R8, UR4, RZ ;  /* 0x0000000408847c10 */ /* 0x000fe2000fffe1ff */
[----:B------:R-:W-:Y:S01]  /*0d40*/  IMAD.IADD R0, R194, 0x1, -R0 ;  /* 0x00000001c2007824 */ /* 0x000fe200078e0a00 */
[----:B------:R-:W-:Y:S01]  /*0d50*/  UIMAD.WIDE.U32 UR24, UR5, UR10, URZ ;  /* 0x0000000a051872a5 */ /* 0x000fe2000f8e003f */
[----:B------:R-:W-:Y:S01]  /*0d60*/  IMAD.MOV.U32 R150, RZ, RZ, c[0x0][0x238] ;  /* 0x00008e00ff967624 */ /* 0x000fe200078e00ff */
[----:B------:R-:W-:Y:S01]  /*0d70*/  USHF.R.S32.HI UR10, URZ, 0x1f, UR20 ;  /* 0x0000001f3f0a7899 */ /* 0x000fe20008011414 */
[----:B------:R-:W-:Y:S01]  /*0d80*/  IMAD.SHL.U32 R4, R0, 0x8, RZ ;  /* 0x0000000800047824 */ /* 0x000fe200078e00ff */
[----:B------:R-:W-:Y:S01]  /*0d90*/  UIMAD UR28, UR15, UR9, UR8 ;  /* 0x000000090f1c72a4 */ /* 0x000fe2000f8e0208 */
[----:B------:R-:W-:Y:S01]  /*0da0*/  IMAD.MOV.U32 R29, RZ, RZ, c[0x0][0x23c] ;  /* 0x00008f00ff1d7624 */ /* 0x000fe200078e00ff */
[----:B------:R-:W-:Y:S01]  /*0db0*/  USEL UR27, UR20, URZ, !UP1 ;  /* 0x0000003f141b7287 */ /* 0x000fe2000c800000 */
[----:B------:R-:W-:Y:S01]  /*0dc0*/  IMAD.U32 R6, RZ, RZ, UR24 ;  /* 0x00000018ff067e24 */ /* 0x000fe2000f8e00ff */
[----:B------:R-:W-:Y:S01]  /*0dd0*/  SHF.R.S32.HI R5, RZ, 0x1f, R4 ;  /* 0x0000001fff057819 */ /* 0x000fe20000011404 */
[----:B------:R-:W-:Y:S01]  /*0de0*/  USEL UR26, UR10, URZ, !UP1 ;  /* 0x0000003f0a1a7287 */ /* 0x000fe2000c800000 */
[----:B------:R-:W-:Y:S01]  /*0df0*/  IMAD.WIDE.U32 R12, R150, 0x20, RZ ;  /* 0x00000020960c7825 */ /* 0x000fe200078e00ff */
[----:B------:R-:W-:Y:S01]  /*0e00*/  ULDC.64 UR8, c[0x0][0x248] ;  /* 0x0000920000087ab9 */ /* 0x000fe20000000a00 */
[----:B------:R-:W-:Y:S01]  /*0e10*/  LEA.HI R91, R28, R194, RZ, 0x6 ;  /* 0x000000c21c5b7211 */ /* 0x000fe200078f30ff */
[----:B------:R-:W-:Y:S01]  /*0e20*/  UIMAD UR8, UR26, UR8, URZ ;  /* 0x000000081a0872a4 */ /* 0x000fe2000f8e023f */
[----:B------:R-:W-:Y:S01]  /*0e30*/  IMAD.U32 R96, RZ, RZ, UR27 ;  /* 0x0000001bff607e24 */ /* 0x000fe2000f8e00ff */
[----:B------:R-:W-:Y:S01]  /*0e40*/  UIMAD UR11, UR5, UR11, URZ ;  /* 0x0000000b050b72a4 */ /* 0x000fe2000f8e023f */
[----:B------:R-:W-:Y:S01]  /*0e50*/  IMAD.MOV.U32 R146, RZ, RZ, R6 ;  /* 0x000000ffff927224 */ /* 0x000fe200078e0006 */
[----:B------:R-:W-:Y:S01]  /*0e60*/  UIMAD UR8, UR27, UR9, UR8 ;  /* 0x000000091b0872a4 */ /* 0x000fe2000f8e0208 */
[----:B-1----:R-:W-:Y:S01]  /*0e70*/  SHF.R.S32.HI R2, RZ, 0x1f, R10 ;  /* 0x0000001fff027819 */ /* 0x002fe2000001140a */
[----:B------:R-:W-:Y:S01]  /*0e80*/  UIADD3 UR11, UR25, UR11, URZ ;  /* 0x0000000b190b7290 */ /* 0x000fe2000fffe03f */
[----:B------:R-:W-:Y:S01]  /*0e90*/  IMAD.U32 R7, RZ, RZ, UR25 ;  /* 0x00000019ff077e24 */ /* 0x000fe2000f8e00ff */
[----:B------:R-:W-:Y:S01]  /*0ea0*/  ISETP.GE.AND P6, PT, R4, c[0x0][0x1d4], PT ;  /* 0x0000750004007a0c */ /* 0x000fe20003fc6270 */
[----:B------:R-:W-:Y:S01]  /*0eb0*/  IMAD.SHL.U32 R11, R29, 0x20, RZ ;  /* 0x000000201d0b7824 */ /* 0x000fe200078e00ff */
[----:B------:R-:W-:Y:S01]  /*0ec0*/  LEA.HI.X.SX32 R129, R8, R2, 0x1, P0 ;  /* 0x0000000208817211 */ /* 0x000fe200000f0eff */
[----:B------:R-:W-:Y:S01]  /*0ed0*/  IMAD.WIDE.U32 R2, R128, c[0x0][0x238], R4 ;  /* 0x00008e0080027a25 */ /* 0x000fe200078e0004 */
[----:B------:R-:W-:Y:S01]  /*0ee0*/  UIMAD UR9, UR11, UR6, URZ ;  /* 0x000000060b0972a4 */ /* 0x000fe2000f8e023f */
[----:B------:R-:W-:-:S02]  /*0ef0*/  LEA.HI R26, R28, R194, RZ, 0x2 ;  /* 0x000000c21c1a7211 */ /* 0x000fc400078f10ff */
[----:B------:R-:W-:Y:S01]  /*0f00*/  IMAD R0, R129, c[0x0][0x238], RZ ;  /* 0x00008e0081007a24 */ /* 0x000fe200078e02ff */
[----:B------:R-:W-:Y:S01]  /*0f10*/  IADD3 R147, R27, UR21, RZ ;  /* 0x000000151b937c10 */ /* 0x000fe2000fffe0ff */
[----:B------:R-:W-:Y:S01]  /*0f20*/  IMAD.SHL.U32 R91, R91, 0x8, RZ ;  /* 0x000000085b5b7824 */ /* 0x000fe200078e00ff */
[----:B------:R-:W-:Y:S01]  /*0f30*/  SHF.R.S32.HI R35, RZ, 0x2, R26 ;  /* 0x00000002ff237819 */ /* 0x000fe2000001141a */
[----:B------:R-:W-:Y:S01]  /*0f40*/  IMAD R0, R128, c[0x0][0x23c], R0 ;  /* 0x00008f0080007a24 */ /* 0x000fe200078e0200 */
[----:B------:R-:W-:Y:S01]  /*0f50*/  ULDC UR21, c[0x0][0x294] ;  /* 0x0000a50000157ab9 */ /* 0x000fe20000000800 */
[----:B------:R-:W-:Y:S01]  /*0f60*/  IMAD.MOV.U32 R154, RZ, RZ, 0x6 ;  /* 0x00000006ff9a7424 */ /* 0x000fe200078e00ff */
[----:B------:R-:W-:Y:S01]  /*0f70*/  IADD3 R158, R35, 0x40, RZ ;  /* 0x00000040239e7810 */ /* 0x000fe20007ffe0ff */
[----:B------:R-:W-:Y:S01]  /*0f80*/  IMAD.IADD R3, R3, 0x1, R0 ;  /* 0x0000000103037824 */ /* 0x000fe200078e0200 */
[C---:B------:R-:W-:Y:S01]  /*0f90*/  IADD3 R159, R35.reuse, 0x20, RZ ;  /* 0x00000020239f7810 */ /* 0x040fe20007ffe0ff */
[----:B------:R-:W-:Y:S01]  /*0fa0*/  IMAD.U32 R0, RZ, RZ, UR15 ;  /* 0x0000000fff007e24 */ /* 0x000fe2000f8e00ff */
[----:B------:R-:W-:Y:S01]  /*0fb0*/  IADD3 R157, R35, 0x60, RZ ;  /* 0x00000060239d7810 */ /* 0x000fe20007ffe0ff */
[----:B------:R-:W-:Y:S01]  /*0fc0*/  IMAD.MOV.U32 R156, RZ, RZ, 0x5 ;  /* 0x00000005ff9c7424 */ /* 0x000fe200078e00ff */
[----:B------:R-:W-:Y:S01]  /*0fd0*/  UIMAD UR21, UR5, UR21, URZ ;  /* 0x00000015051572a4 */ /* 0x000fe2000f8e023f */
[----:B------:R-:W-:Y:S01]  /*0fe0*/  IMAD.WIDE.U32 R2, R0, c[0x0][0x240], R2 ;  /* 0x0000900000027a25 */ /* 0x000fe200078e0002 */
[----:B------:R-:W-:-:S03]  /*0ff0*/  P2R R122, PR, RZ, 0x40 ;  /* 0x00000040ff7a7803 */ /* 0x000fc60000000000 */
[----:B------:R-:W-:Y:S01]  /*1000*/  IMAD.U32 R0, RZ, RZ, UR6 ;  /* 0x00000006ff007e24 */ /* 0x000fe2000f8e00ff */
[----:B------:R-:W-:Y:S01]  /*1010*/  IADD3 R3, R3, UR28, RZ ;  /* 0x0000001c03037c10 */ /* 0x000fe2000fffe0ff */
[----:B------:R-:W-:Y:S01]  /*1020*/  USHF.R.S32.HI UR28, URZ, 0x1f, UR6 ;  /* 0x0000001f3f1c7899 */ /* 0x000fe20008011406 */
[----:B------:R-:W-:Y:S02]  /*1030*/  IMAD.SHL.U32 R151, R150, 0x20, RZ ;  /* 0x0000002096977824 */ /* 0x000fe400078e00ff */
[----:B------:R-:W-:Y:S01]  /*1040*/  IMAD R10, R0, -0x70, R132 ;  /* 0xffffff90000a7824 */ /* 0x000fe200078e0284 */
[----:B------:R-:W-:Y:S01]  /*1050*/  UIMAD UR9, UR28, UR24, UR9 ;  /* 0x000000181c0972a4 */ /* 0x000fe2000f8e0209 */
[----:B------:R-:W-:-:S03]  /*1060*/  IMAD.WIDE.U32 R130, R96, c[0x0][0x248], R2 ;  /* 0x0000920060827a25 */ /* 0x000fc600078e0002 */
[----:B------:R-:W-:Y:S01]  /*1070*/  ISETP.GE.AND P0, PT, R10, 0x11, PT ;  /* 0x000000110a00780c */ /* 0x000fe20003f06270 */
[----:B------:R-:W-:Y:S01]  /*1080*/  IMAD.SHL.U32 R0, R8, 0x40, RZ ;  /* 0x0000004008007824 */ /* 0x000fe200078e00ff */
[----:B------:R-:W-:Y:S01]  /*1090*/  ISETP.GE.AND P4, PT, R10, 0x21, PT ;  /* 0x000000210a00780c */ /* 0x000fe20003f86270 */
[----:B------:R-:W-:Y:S01]  /*10a0*/  IMAD.MOV.U32 R126, RZ, RZ, R130 ;  /* 0x000000ffff7e7224 */ /* 0x000fe200078e0082 */
[----:B------:R-:W-:Y:S01]  /*10b0*/  IADD3 R127, R131, UR8, RZ ;  /* 0x00000008837f7c10 */ /* 0x000fe2000fffe0ff */
[----:B------:R-:W-:Y:S01]  /*10c0*/  IMAD.MOV.U32 R176, RZ, RZ, c[0x0][0x2b8] ;  /* 0x0000ae00ffb07624 */ /* 0x000fe200078e00ff */
[----:B------:R-:W-:Y:S01]  /*10d0*/  LOP3.LUT R0, R0, 0x1c0, RZ, 0xc0, !PT ;  /* 0x000001c000007812 */ /* 0x000fe200078ec0ff */
[----:B------:R-:W-:Y:S01]  /*10e0*/  IMAD.MOV.U32 R175, RZ, RZ, c[0x0][0x27c] ;  /* 0x00009f00ffaf7624 */ /* 0x000fe200078e00ff */
[----:B------:R-:W-:Y:S01]  /*10f0*/  ISETP.GE.AND P1, PT, R10, 0x1, PT ;  /* 0x000000010a00780c */ /* 0x000fe20003f26270 */
[----:B------:R-:W-:Y:S01]  /*1100*/  IMAD.WIDE.U32 R2, R146, UR6, R126 ;  /* 0x0000000692027c25 */ /* 0x000fe2000f8e007e */
[----:B------:R-:W-:-:S02]  /*1110*/  LOP3.LUT R7, R0, 0x38, R4, 0xf8, !PT ;  /* 0x0000003800077812 */ /* 0x000fc400078ef804 */
[----:B------:R-:W-:Y:S01]  /*1120*/  SHF.R.U32.HI R6, RZ, 0x3, R0 ;  /* 0x00000003ff067819 */ /* 0x000fe20000011600 */
[----:B------:R-:W-:Y:S01]  /*1130*/  IMAD.MOV.U32 R152, RZ, RZ, c[0x0][0x27c] ;  /* 0x00009f00ff987624 */ /* 0x000fe200078e00ff */
[----:B------:R-:W-:Y:S01]  /*1140*/  IADD3 R3, R3, UR9, RZ ;  /* 0x0000000903037c10 */ /* 0x000fe2000fffe0ff */
[----:B------:R-:W-:Y:S01]  /*1150*/  ULDC.64 UR8, c[0x0][0x260] ;  /* 0x0000980000087ab9 */ /* 0x000fe20000000a00 */
[----:B------:R-:W-:Y:S01]  /*1160*/  @P0 LEA R0, P2, R150, R2, 0x4 ;  /* 0x0000000296000211 */ /* 0x000fe200078420ff */
[----:B------:R-:W-:Y:S01]  /*1170*/  UIMAD UR8, UR14, UR8, URZ ;  /* 0x000000080e0872a4 */ /* 0x000fe2000f8e023f */
[----:B------:R-:W-:Y:S01]  /*1180*/  @P4 IADD3 R8, P3, R2, R12, RZ ;  /* 0x0000000c02084210 */ /* 0x000fe20007f7e0ff */
[----:B------:R-:W-:Y:S01]  /*1190*/  IMAD.U32 R12, RZ, RZ, UR15 ;  /* 0x0000000fff0c7e24 */ /* 0x000fe2000f8e00ff */
[----:B------:R-:W-:Y:S01]  /*11a0*/  LOP3.LUT R9, R7, R6, RZ, 0x3c, !PT ;  /* 0x0000000607097212 */ /* 0x000fe200078e3cff */
[----:B------:R-:W-:Y:S01]  /*11b0*/  UIMAD UR8, UR15, UR9, UR8 ;  /* 0x000000090f0872a4 */ /* 0x000fe2000f8e0208 */
[----:B------:R-:W-:Y:S01]  /*11c0*/  @P0 LEA.HI.X R7, R150, R3, R29, 0x4, P2 ;  /* 0x0000000396070211 */ /* 0x000fe200010f241d */
[----:B------:R-:W-:Y:S01]  /*11d0*/  IMAD.SHL.U32 R152, R152, 0x2, RZ ;  /* 0x0000000298987824 */ /* 0x000fe200078e00ff */
[----:B------:R-:W-:-:S02]  /*11e0*/  @P0 LEA R6, P2, R0, c[0x0][0x220], 0x1 ;  /* 0x0000880000060a11 */ /* 0x000fc400078408ff */
[----:B------:R-:W-:Y:S01]  /*11f0*/  @P4 IADD3.X R11, R3, R13, R11, P3, !PT ;  /* 0x0000000d030b4210 */ /* 0x000fe20001ffe40b */
[----:B------:R-:W-:Y:S01]  /*1200*/  IMAD.WIDE.U32 R12, R12, c[0x0][0x260], R4 ;  /* 0x000098000c0c7a25 */ /* 0x000fe200078e0004 */
[----:B------:R-:W-:Y:S02]  /*1210*/  LOP3.LUT R91, R9, 0xfffffe00, R91, 0xf8, !PT ;  /* 0xfffffe00095b7812 */ /* 0x000fe400078ef85b */
[----:B------:R-:W-:Y:S02]  /*1220*/  @P1 LEA R4, P3, R2, c[0x0][0x220], 0x1 ;  /* 0x0000880002041a11 */ /* 0x000fe400078608ff */
[----:B------:R-:W-:Y:S01]  /*1230*/  @P0 LEA.HI.X R7, R0, c[0x0][0x224], R7, 0x1, P2 ;  /* 0x0000890000070a11 */ /* 0x000fe200010f0c07 */
[----:B------:R-:W-:Y:S01]  /*1240*/  IMAD.SHL.U32 R91, R91, 0x2, RZ ;  /* 0x000000025b5b7824 */ /* 0x000fe200078e00ff */
[----:B------:R-:W-:Y:S02]  /*1250*/  LOP3.LUT R0, R26, 0xfffffffc, RZ, 0xc0, !PT ;  /* 0xfffffffc1a007812 */ /* 0x000fe400078ec0ff */
[----:B------:R-:W-:-:S02]  /*1260*/  @P1 LEA.HI.X R5, R2, c[0x0][0x224], R3, 0x1, P3 ;  /* 0x0000890002051a11 */ /* 0x000fc400018f0c03 */
[----:B------:R-:W-:Y:S01]  /*1270*/  @P4 LEA R14, P2, R8, c[0x0][0x220], 0x1 ;  /* 0x00008800080e4a11 */ /* 0x000fe200078408ff */
[----:B------:R-:W-:Y:S01]  /*1280*/  IMAD.IADD R0, R194, 0x1, -R0 ;  /* 0x00000001c2007824 */ /* 0x000fe200078e0a00 */
[----:B------:R-:W-:Y:S01]  /*1290*/  ISETP.GE.AND P3, PT, R10, 0x41, PT ;  /* 0x000000410a00780c */ /* 0x000fe20003f66270 */
[----:B------:R-:W-:Y:S01]  /*12a0*/  @!PT LDS RZ, [RZ] ;  /* 0x00000000fffff984 */ /* 0x000fe20000000800 */
[----:B------:R-:W-:Y:S01]  /*12b0*/  @!PT LDS RZ, [RZ] ;  /* 0x00000000fffff984 */ /* 0x000fe20000000800 */
[----:B------:R-:W-:Y:S01]  /*12c0*/  @!PT LDS RZ, [RZ] ;  /* 0x00000000fffff984 */ /* 0x000fe20000000800 */
[----:B------:R1:W-:Y:S01]  /*12d0*/  @P1 LDGSTS.E.BYPASS.LTC128B.128 [R91+0x3900], [R4.64], !P6 ;  /* 0x03900000045b1fae */ /* 0x0003e2000f101d56 */
[----:B------:R-:W-:Y:S01]  /*12e0*/  @P4 LEA.HI.X R15, R8, c[0x0][0x224], R11, 0x1, P2 ;  /* 0x00008900080f4a11 */ /* 0x000fe200010f0c0b */
[----:B------:R-:W-:Y:S01]  /*12f0*/  IMAD.SHL.U32 R32, R0, 0x4, RZ ;  /* 0x0000000400207824 */ /* 0x000fe200078e00ff */
[----:B------:R-:W-:Y:S01]  /*1300*/  ISETP.GE.AND P2, PT, R10, 0x31, PT ;  /* 0x000000310a00780c */ /* 0x000fe20003f46270 */
[----:B------:R-:W-:Y:S01]  /*1310*/  IMAD.SHL.U32 R18, R0, 0x8, RZ ;  /* 0x0000000800127824 */ /* 0x000fe200078e00ff */
[----:B------:R4:W-:Y:S01]  /*1320*/  @P0 LDGSTS.E.BYPASS.LTC128B.128 [R91+0x4100], [R6.64], !P6 ;  /* 0x04100000065b0fae */ /* 0x0009e2000f101d56 */
[----:B------:R-:W-:Y:S01]  /*1330*/  ISETP.GE.AND P1, PT, R10, 0x51, PT ;  /* 0x000000510a00780c */ /* 0x000fe20003f26270 */
[----:B------:R-:W-:Y:S01]  /*1340*/  IMAD R0, R0, 0x20, R35 ;  /* 0x0000002000007824 */ /* 0x000fe200078e0223 */
[----:B------:R-:W-:Y:S01]  /*1350*/  SHF.R.S32.HI R33, RZ, 0x1f, R32 ;  /* 0x0000001fff217819 */ /* 0x000fe20000011420 */
[----:B------:R2:W-:Y:S01]  /*1360*/  @P4 LDGSTS.E.BYPASS.LTC128B.128 [R91+0x4900], [R14.64], !P6 ;  /* 0x049000000e5b4fae */ /* 0x0005e2000f101d56 */
[----:B------:R-:W-:-:S02]  /*1370*/  SHF.R.S32.HI R19, RZ, 0x1f, R18 ;  /* 0x0000001fff137819 */ /* 0x000fc40000011412 */
[----:B------:R-:W-:Y:S01]  /*1380*/  ISETP.GE.AND P4, PT, R18, c[0x0][0x27c], PT ;  /* 0x00009f0012007a0c */ /* 0x000fe20003f86270 */
[----:B------:R-:W-:Y:S01]  /*1390*/  IMAD.WIDE.U32 R8, R35, c[0x0][0x280], R32 ;  /* 0x0000a00023087a25 */ /* 0x000fe200078e0020 */
[----:B------:R-:W-:Y:S02]  /*13a0*/  ISETP.GT.AND P0, PT, R10, 0x60, PT ;  /* 0x000000600a00780c */ /* 0x000fe40003f04270 */
[----:B------:R-:W-:Y:S01]  /*13b0*/  P2R R148, PR, RZ, 0x10 ;  /* 0x00000010ff947803 */ /* 0x000fe20000000000 */
[----:B------:R-:W-:Y:S01]  /*13c0*/  IMAD.MOV.U32 R24, RZ, RZ, R8 ;  /* 0x000000ffff187224 */ /* 0x000fe200078e0008 */
[----:B------:R-:W-:Y:S02]  /*13d0*/  SEL R8, RZ, c[0x0][0x27c], !P4 ;  /* 0x00009f00ff087a07 */ /* 0x000fe40006000000 */
[----:B------:R-:W-:Y:S01]  /*13e0*/  IADD3 R13, R13, UR8, RZ ;  /* 0x000000080d0d7c10 */ /* 0x000fe2000fffe0ff */
[----:B------:R-:W-:Y:S01]  /*13f0*/  ULDC.64 UR8, c[0x0][0x210] ;  /* 0x0000840000087ab9 */ /* 0x000fe20000000a00 */
[----:B------:R-:W-:Y:S01]  /*1400*/  IADD3 R95, R18, 0x20, RZ ;  /* 0x00000020125f7810 */ /* 0x000fe20007ffe0ff */
[----:B------:R-:W-:Y:S01]  /*1410*/  UIMAD UR29, UR14, UR8, URZ ;  /* 0x000000080e1d72a4 */ /* 0x000fe2000f8e023f */
[----:B------:R-:W-:Y:S01]  /*1420*/  IADD3 R34, R32, 0x10, RZ ;  /* 0x0000001020227810 */ /* 0x000fe20007ffe0ff */
[----:B------:R-:W-:Y:S01]  /*1430*/  UIMAD.WIDE.U32 UR30, UR15, UR8, URZ ;  /* 0x000000080f1e72a5 */ /* 0x000fe2000f8e003f */
[----:B------:R-:W-:Y:S01]  /*1440*/  SHF.R.S32.HI R83, RZ, 0x1f, R95 ;  /* 0x0000001fff537819 */ /* 0x000fe2000001145f */
[----:B------:R-:W-:Y:S01]  /*1450*/  UIMAD UR29, UR15, UR9, UR29 ;  /* 0x000000090f1d72a4 */ /* 0x000fe2000f8e021d */
[----:B-1----:R-:W-:Y:S01]  /*1460*/  SHF.R.S32.HI R4, RZ, 0x1f, R35 ;  /* 0x0000001fff047819 */ /* 0x002fe20000011423 */
[----:B------:R-:W-:Y:S01]  /*1470*/  IMAD.WIDE.U32 R96, R96, c[0x0][0x268], R12 ;  /* 0x00009a0060607a25 */ /* 0x000fe200078e000c */
[----:B------:R-:W-:Y:S01]  /*1480*/  ULDC.64 UR8, c[0x0][0x1e8] ;  /* 0x00007a0000087ab9 */ /* 0x000fe20000000a00 */
[----:B------:R-:W-:Y:S01]  /*1490*/  LEA.HI R83, R83, R95, RZ, 0x3 ;  /* 0x0000005f53537211 */ /* 0x000fe200078f18ff */
[----:B------:R-:W-:Y:S01]  /*14a0*/  UIMAD UR32, UR14, UR8, URZ ;  /* 0x000000080e2072a4 */ /* 0x000fe2000f8e023f */
[C---:B------:R-:W-:Y:S01]  /*14b0*/  IMAD R11, R4.reuse, c[0x0][0x280], RZ ;  /* 0x0000a000040b7a24 */ /* 0x040fe200078e02ff */
[----:B------:R-:W-:Y:S01]  /*14c0*/  UIMAD.WIDE.U32 UR34, UR15, UR8, URZ ;  /* 0x000000080f2272a5 */ /* 0x000fe2000f8e003f */
[----:B------:R-:W-:Y:S01]  /*14d0*/  IMAD R4, R4, c[0x0][0x290], RZ ;  /* 0x0000a40004047a24 */ /* 0x000fe200078e02ff */
[----:B------:R-:W-:Y:S01]  /*14e0*/  UIMAD UR32, UR15, UR9, UR32 ;  /* 0x000000090f2072a4 */ /* 0x000fe2000f8e0220 */
[----:B------:R-:W-:Y:S01]  /*14f0*/  IMAD R11, R35, c[0x0][0x284], R11 ;  /* 0x0000a100230b7a24 */ /* 0x000fe200078e020b */
[----:B------:R-:W-:Y:S01]  /*1500*/  LOP3.LUT R83, R83, 0xfffffff8, RZ, 0xc0, !PT ;  /* 0xfffffff853537812 */ /* 0x000fe200078ec0ff */
[C---:B------:R-:W-:Y:S01]  /*1510*/  IMAD R16, R35.reuse, c[0x0][0x294], R4 ;  /* 0x0000a50023107a24 */ /* 0x040fe200078e0204 */
[----:B------:R-:W-:Y:S01]  /*1520*/  ULDC.64 UR8, c[0x0][0x268] ;  /* 0x00009a0000087ab9 */ /* 0x000fe20000000a00 */
[C---:B----4-:R-:W-:Y:S01]  /*1530*/  IMAD.WIDE.U32 R6, R35.reuse, c[0x0][0x290], R32 ;  /* 0x0000a40023067a25 */ /* 0x050fe200078e0020 */
[----:B------:R-:W-:Y:S01]  /*1540*/  UIMAD UR8, UR26, UR8, URZ ;  /* 0x000000081a0872a4 */ /* 0x000fe2000f8e023f */
[----:B------:R-:W-:Y:S01]  /*1550*/  SHF.R.S32.HI R94, RZ, 0x1f, R83 ;  /* 0x0000001fff5e7819 */ /* 0x000fe20000011453 */
[----:B------:R-:W-:Y:S01]  /*1560*/  UIADD3 UR29, UR31, UR29, URZ ;  /* 0x0000001d1f1d7290 */ /* 0x000fe2000fffe03f */
[----:B------:R-:W-:Y:S01]  /*1570*/  IMAD.WIDE.U32 R4, R35, c[0x0][0x280], R18 ;  /* 0x0000a00023047a25 */ /* 0x000fe200078e0012 */
[----:B------:R-:W-:-:S02]  /*1580*/  UIMAD UR27, UR27, UR9, UR8 ;  /* 0x000000091b1b72a4 */ /* 0x000fc4000f8e0208 */
[----:B------:R-:W-:Y:S01]  /*1590*/  UMOV UR26, 0x60 ;  /* 0x00000060001a7882 */ /* 0x000fe20000000000 */
[----:B------:R-:W-:Y:S01]  /*15a0*/  IMAD.IADD R25, R9, 0x1, R11 ;  /* 0x0000000109197824 */ /* 0x000fe200078e020b */
[----:B------:R-:W-:Y:S01]  /*15b0*/  ULDC.64 UR8, c[0x0][0x2b0] ;  /* 0x0000ac0000087ab9 */ /* 0x000fe20000000a00 */
[----:B------:R-:W-:Y:S01]  /*15c0*/  IMAD.IADD R23, R7, 0x1, R16 ;  /* 0x0000000107177824 */ /* 0x000fe200078e0210 */
[----:B------:R-:W-:Y:S01]  /*15d0*/  IADD3 R99, R97, UR27, RZ ;  /* 0x0000001b61637c10 */ /* 0x000fe2000fffe0ff */
[----:B------:R-:W-:Y:S01]  /*15e0*/  IMAD.IADD R21, R11, 0x1, R5 ;  /* 0x000000010b157824 */ /* 0x000fe200078e0205 */
[----:B------:R-:W-:Y:S01]  /*15f0*/  UIADD3 UR32, UR35, UR32, URZ ;  /* 0x0000002023207290 */ /* 0x000fe2000fffe03f */
[----:B------:R-:W-:Y:S02]  /*1600*/  IMAD.MOV.U32 R22, RZ, RZ, R6 ;  /* 0x000000ffff167224 */ /* 0x000fe400078e0006 */
[----:B------:R-:W-:Y:S02]  /*1610*/  IMAD.MOV.U32 R20, RZ, RZ, R4 ;  /* 0x000000ffff147224 */ /* 0x000fe400078e0004 */
[----:B------:R-:W-:-:S02]  /*1620*/  @P2 IMAD R9, R29, 0x30, RZ ;  /* 0x000000301d092824 */ /* 0x000fc400078e02ff */
[----:B------:R-:W-:-:S04]  /*1630*/  IMAD.WIDE.U32 R6, R35, c[0x0][0x290], R18 ;  /* 0x0000a40023067a25 */ /* 0x000fc800078e0012 */
[----:B------:R-:W-:-:S04]  /*1640*/  @P2 IMAD.WIDE.U32 R4, R150, 0x30, R2 ;  /* 0x0000003096042825 */ /* 0x000fc800078e0002 */
[----:B------:R-:W-:Y:S01]  /*1650*/  @P2 IMAD.IADD R9, R5, 0x1, R9 ;  /* 0x0000000105092824 */ /* 0x000fe200078e0209 */
[C---:B------:R-:W-:Y:S01]  /*1660*/  @P2 LEA R10, P4, R4.reuse, c[0x0][0x220], 0x1 ;  /* 0x00008800040a2a11 */ /* 0x040fe200078808ff */
[----:B------:R-:W-:Y:S02]  /*1670*/  @P1 IMAD.MOV.U32 R5, RZ, RZ, R3 ;  /* 0x000000ffff051224 */ /* 0x000fe400078e0003 */
[----:B------:R-:W-:Y:S01]  /*1680*/  IMAD.WIDE.U32 R110, R149, c[0x0][0x280], R24 ;  /* 0x0000a000956e7a25 */ /* 0x000fe200078e0018 */
[----:B------:R-:W-:-:S03]  /*1690*/  @P2 LEA.HI.X R11, R4, c[0x0][0x224], R9, 0x1, P4 ;  /* 0x00008900040b2a11 */ /* 0x000fc600020f0c09 */
[----:B------:R-:W-:Y:S02]  /*16a0*/  @P1 IMAD.MOV.U32 R4, RZ, RZ, R2 ;  /* 0x000000ffff041224 */ /* 0x000fe400078e0002 */
[----:B------:R1:W-:Y:S01]  /*16b0*/  @P2 LDGSTS.E.BYPASS.LTC128B.128 [R91+0x5100], [R10.64], !P6 ;  /* 0x051000000a5b2fae */ /* 0x0003e2000f101d56 */
[----:B------:R-:W-:-:S04]  /*16c0*/  IMAD.WIDE.U32 R108, R149, c[0x0][0x290], R22 ;  /* 0x0000a400956c7a25 */ /* 0x000fc800078e0016 */
[----:B------:R-:W-:-:S04]  /*16d0*/  @P1 IMAD.WIDE.U32 R4, R150, 0x50, R4 ;  /* 0x0000005096041825 */ /* 0x000fc800078e0004 */
[----:B------:R-:W-:-:S04]  /*16e0*/  IMAD.WIDE.U32 R106, R149, c[0x0][0x280], R20 ;  /* 0x0000a000956a7a25 */ /* 0x000fc800078e0014 */
[----:B-1----:R-:W-:-:S05]  /*16f0*/  IMAD.SHL.U32 R10, R157, 0x40, RZ ;  /* 0x000000409d0a7824 */ /* 0x002fca00078e00ff */
[----:B------:R-:W-:-:S04]  /*1700*/  LOP3.LUT R123, R10, 0x1c0, RZ, 0xc0, !PT ;  /* 0x000001c00a7b7812 */ /* 0x000fc800078ec0ff */
[----:B------:R-:W-:Y:S01]  /*1710*/  SHF.R.U32.HI R160, RZ, 0x3, R123 ;  /* 0x00000003ffa07819 */ /* 0x000fe2000001167b */
[----:B---3--:R1:W3:Y:S02]  /*1720*/  @P5 R2UR UR28, R17 ;  /* 0x00000000111c53c2 */ /* 0x0082e400000e0000 */
[----:B-1----:R-:W-:Y:S01]  /*1730*/  IMAD.IADD R17, R16, 0x1, R7 ;  /* 0x0000000110117824 */ /* 0x002fe200078e0207 */
[----:B---3--:R-:W-:Y:S01]  /*1740*/  @UP0 USHF.R.S32.HI UR39, URZ, 0x1f, UR28 ;  /* 0x0000001f3f270899 */ /* 0x008fe2000801141c */
[----:B------:R-:W-:Y:S01]  /*1750*/  IMAD.IADD R7, R18, 0x1, R8 ;  /* 0x0000000112077824 */ /* 0x000fe200078e0208 */
[----:B------:R-:W-:Y:S01]  /*1760*/  @UP0 UMOV UR38, UR28 ;  /* 0x0000001c00260c82 */ /* 0x000fe20008000000 */
[----:B------:R-:W-:Y:S01]  /*1770*/  IMAD.MOV.U32 R16, RZ, RZ, R6 ;  /* 0x000000ffff107224 */ /* 0x000fe200078e0006 */
[C---:B------:R-:W-:Y:S01]  /*1780*/  @P3 LEA R6, P4, R150.reuse, R2, 0x6 ;  /* 0x0000000296063211 */ /* 0x040fe200078830ff */
[----:B------:R-:W-:Y:S01]  /*1790*/  @!UP0 UMOV UR38, UR20 ;  /* 0x0000001400268c82 */ /* 0x000fe20008000000 */
[----:B--2---:R-:W-:Y:S01]  /*17a0*/  SHF.R.S32.HI R14, RZ, 0x1f, R7 ;  /* 0x0000001fff0e7819 */ /* 0x004fe20000011407 */
[----:B------:R-:W-:Y:S01]  /*17b0*/  @!UP0 UMOV UR39, UR10 ;  /* 0x0000000a00278c82 */ /* 0x000fe20008000000 */
[C---:B------:R-:W-:Y:S01]  /*17c0*/  @P3 LEA.HI.X R9, R150.reuse, R3, R29, 0x6, P4 ;  /* 0x0000000396093211 */ /* 0x040fe200020f341d */
[----:B------:R-:W-:Y:S01]  /*17d0*/  @P0 IMAD.WIDE.U32 R2, R150, 0x60, R2 ;  /* 0x0000006096020825 */ /* 0x000fe200078e0002 */
[----:B------:R-:W-:Y:S01]  /*17e0*/  LEA.HI R14, R14, R7, RZ, 0x3 ;  /* 0x000000070e0e7211 */ /* 0x000fe200078f18ff */
[----:B------:R-:W-:Y:S01]  /*17f0*/  UIMAD UR28, UR39, UR8, URZ ;  /* 0x00000008271c72a4 */ /* 0x000fe2000f8e023f */
[----:B------:R-:W-:Y:S01]  /*1800*/  @P3 LEA R8, P4, R6, c[0x0][0x220], 0x1 ;  /* 0x0000880006083a11 */ /* 0x000fe200078808ff */
[----:B------:R-:W-:Y:S01]  /*1810*/  @P1 IMAD R7, R29, 0x50, RZ ;  /* 0x000000501d071824 */ /* 0x000fe200078e02ff */
[----:B------:R-:W-:Y:S01]  /*1820*/  SHF.L.U64.HI R150, R150, R156, c[0x0][0x23c] ;  /* 0x00008f0096967619 */ /* 0x000fe2000001029c */
[----:B------:R-:W-:Y:S01]  /*1830*/  UIMAD UR28, UR38, UR9, UR28 ;  /* 0x00000009261c72a4 */ /* 0x000fe2000f8e021c */
[----:B------:R-:W-:Y:S01]  /*1840*/  @P3 LEA.HI.X R9, R6, c[0x0][0x224], R9, 0x1, P4 ;  /* 0x0000890006093a11 */ /* 0x000fe200020f0c09 */
[----:B------:R-:W-:Y:S01]  /*1850*/  @P1 IMAD.IADD R7, R5, 0x1, R7 ;  /* 0x0000000105071824 */ /* 0x000fe200078e0207 */
[C---:B------:R-:W-:Y:S01]  /*1860*/  @P1 LEA R6, P4, R4.reuse, c[0x0][0x220], 0x1 ;  /* 0x0000880004061a11 */ /* 0x040fe200078808ff */
[----:B------:R-:W-:Y:S01]  /*1870*/  @P0 IMAD R5, R29, 0x60, RZ ;  /* 0x000000601d050824 */ /* 0x000fe200078e02ff */
[----:B------:R-:W-:Y:S01]  /*1880*/  ULDC UR10, c[0x0][0x284] ;  /* 0x0000a100000a7ab9 */ /* 0x000fe20000000800 */
[----:B------:R1:W-:Y:S01]  /*1890*/  @P3 LDGSTS.E.BYPASS.LTC128B.128 [R91+0x5900], [R8.64], !P6 ;  /* 0x05900000085b3fae */ /* 0x0003e2000f101d56 */
[----:B------:R-:W-:Y:S01]  /*18a0*/  @P1 LEA.HI.X R7, R4, c[0x0][0x224], R7, 0x1, P4 ;  /* 0x0000890004071a11 */ /* 0x000fe200020f0c07 */
[----:B------:R-:W-:Y:S01]  /*18b0*/  @P0 IMAD.IADD R5, R3, 0x1, R5 ;  /* 0x0000000103050824 */ /* 0x000fe200078e0205 */
[----:B------:R-:W-:Y:S01]  /*18c0*/  @P0 LEA R4, P4, R2, c[0x0][0x220], 0x1 ;  /* 0x0000880002040a11 */ /* 0x000fe200078808ff */
[----:B------:R-:W-:Y:S01]  /*18d0*/  ULDC UR9, c[0x0][0x294] ;  /* 0x0000a50000097ab9 */ /* 0x000fe20000000800 */
[----:B------:R-:W-:Y:S01]  /*18e0*/  LEA.HI R3, R28, R194, RZ, 0x5 ;  /* 0x000000c21c037211 */ /* 0x000fe200078f28ff */
[----:B------:R2:W-:Y:S01]  /*18f0*/  @P1 LDGSTS.E.BYPASS.LTC128B.128 [R91+0x6100], [R6.64], !P6 ;  /* 0x06100000065b1fae */ /* 0x0005e2000f101d56 */
[----:B------:R-:W-:Y:S01]  /*1900*/  @P0 LEA.HI.X R5, R2, c[0x0][0x224], R5, 0x1, P4 ;  /* 0x0000890002050a11 */ /* 0x000fe200020f0c05 */
[----:B------:R-:W-:Y:S01]  /*1910*/  UIMAD.WIDE.U32 UR36, UR38, UR8, URZ ;  /* 0x00000008262472a5 */ /* 0x000fe2000f8e003f */
[----:B------:R-:W-:Y:S01]  /*1920*/  SHF.R.S32.HI R2, RZ, 0x1f, R149 ;  /* 0x0000001fff027819 */ /* 0x000fe20000011495 */
[----:B------:R-:W-:Y:S01]  /*1930*/  IMAD.SHL.U32 R3, R3, 0x10, RZ ;  /* 0x0000001003037824 */ /* 0x000fe200078e00ff */
[----:B------:R-:W-:Y:S01]  /*1940*/  ULDC UR8, c[0x0][0x284] ;  /* 0x0000a10000087ab9 */ /* 0x000fe20000000800 */
[----:B------:R3:W-:Y:S01]  /*1950*/  @P0 LDGSTS.E.BYPASS.LTC128B.128 [R91+0x6900], [R4.64], !P6 ;  /* 0x06900000045b0fae */ /* 0x0007e2000f101d56 */
[----:B------:R-:W-:Y:S01]  /*1960*/  ISETP.GE.AND P0, PT, R18, c[0x0][0x1d4], PT ;  /* 0x0000750012007a0c */ /* 0x000fe20003f06270 */
[----:B------:R-:W-:Y:S01]  /*1970*/  UIMAD UR10, UR26, UR10, URZ ;  /* 0x0000000a1a0a72a4 */ /* 0x000fe2000f8e023f */
[----:B------:R-:W-:Y:S01]  /*1980*/  LOP3.LUT R136, R3, 0xfffffe00, RZ, 0xc0, !PT ;  /* 0xfffffe0003887812 */ /* 0x000fe200078ec0ff */
[----:B------:R-:W-:Y:S01]  /*1990*/  IMAD.SHL.U32 R3, R159, 0x40, RZ ;  /* 0x000000409f037824 */ /* 0x000fe200078e00ff */
[----:B------:R-:W-:Y:S01]  /*19a0*/  P2R R102, PR, RZ, 0x1 ;  /* 0x00000001ff667803 */ /* 0x000fe20000000000 */
[----:B------:R-:W0:Y:S01]  /*19b0*/  LDGDEPBAR ;  /* 0x00000000000079af */ /* 0x000e220000000000 */
[----:B------:R-:W-:Y:S01]  /*19c0*/  UIMAD UR9, UR26, UR9, URZ ;  /* 0x000000091a0972a4 */ /* 0x000fe2000f8e023f */
[----:B------:R-:W-:Y:S01]  /*19d0*/  ISETP.GE.AND P1, PT, R95, c[0x0][0x1d4], PT ;  /* 0x000075005f007a0c */ /* 0x000fe20003f26270 */
[----:B------:R-:W-:Y:S01]  /*19e0*/  UIMAD UR8, UR5, UR8, URZ ;  /* 0x00000008050872a4 */ /* 0x000fe2000f8e023f */
[----:B------:R-:W-:Y:S01]  /*19f0*/  LOP3.LUT R125, R3, 0x1c0, RZ, 0xc0, !PT ;  /* 0x000001c0037d7812 */ /* 0x000fe200078ec0ff */
[----:B------:R-:W-:Y:S01]  /*1a00*/  IMAD.WIDE.U32 R104, R149, c[0x0][0x290], R16 ;  /* 0x0000a40095687a25 */ /* 0x000fe200078e0010 */
[----:B------:R-:W-:Y:S01]  /*1a10*/  LOP3.LUT R98, R14, 0xfffffff8, RZ, 0xc0, !PT ;  /* 0xfffffff80e627812 */ /* 0x000fe200078ec0ff */
[----:B------:R-:W-:Y:S01]  /*1a20*/  UIADD3 UR28, UR37, UR28, URZ ;  /* 0x0000001c251c7290 */ /* 0x000fe2000fffe03f */
[----:B------:R-:W-:-:S02]  /*1a30*/  SHF.R.U32.HI R162, RZ, 0x3, R125 ;  /* 0x00000003ffa27819 */ /* 0x000fc4000001167d */
[----:B-1----:R-:W-:Y:S02]  /*1a40*/  SHF.R.S32.HI R9, RZ, 0x1f, R157 ;  /* 0x0000001fff097819 */ /* 0x002fe4000001149d */
[----:B------:R-:W-:Y:S02]  /*1a50*/  P2R R117, PR, RZ, 0x2 ;  /* 0x00000002ff757803 */ /* 0x000fe40000000000 */
[----:B------:R-:W-:Y:S01]  /*1a60*/  LEA.HI R3, R9, R157, RZ, 0x3 ;  /* 0x0000009d09037211 */ /* 0x000fe200078f18ff */
[----:B--2---:R-:W-:Y:S01]  /*1a70*/  IMAD.MOV.U32 R6, RZ, RZ, c[0x0][0x280] ;  /* 0x0000a000ff067624 */ /* 0x004fe200078e00ff */
[----:B------:R-:W-:Y:S02]  /*1a80*/  SHF.R.S32.HI R116, RZ, 0x3, R14 ;  /* 0x00000003ff747819 */ /* 0x000fe4000001140e */
[----:B------:R-:W-:Y:S01]  /*1a90*/  SHF.R.S32.HI R103, RZ, 0x1f, R98 ;  /* 0x0000001fff677819 */ /* 0x000fe20000011462 */
[C---:B------:R-:W-:Y:S01]  /*1aa0*/  IMAD.SHL.U32 R173, R6.reuse, 0x40, RZ ;  /* 0x0000004006ad7824 */ /* 0x040fe200078e00ff */
[C---:B------:R-:W-:Y:S01]  /*1ab0*/  SHF.L.U64.HI R153, R6.reuse, R154, c[0x0][0x284] ;  /* 0x0000a10006997619 */ /* 0x040fe2000001029a */
[----:B---3--:R-:W-:Y:S01]  /*1ac0*/  IMAD.MOV.U32 R4, RZ, RZ, c[0x0][0x290] ;  /* 0x0000a400ff047624 */ /* 0x008fe200078e00ff */
[----:B------:R-:W-:Y:S01]  /*1ad0*/  SHF.L.U64.HI R155, R6, R156, c[0x0][0x284] ;  /* 0x0000a100069b7619 */ /* 0x000fe2000001029c */
[----:B------:R-:W-:Y:S01]  /*1ae0*/  IMAD R5, R2, c[0x0][0x280], RZ ;  /* 0x0000a00002057a24 */ /* 0x000fe200078e02ff */
[----:B------:R-:W-:Y:S01]  /*1af0*/  ISETP.NE.AND P1, PT, R176, 0x1, PT ;  /* 0x00000001b000780c */ /* 0x000fe20003f25270 */
[----:B------:R-:W-:Y:S01]  /*1b00*/  IMAD R2, R2, c[0x0][0x290], RZ ;  /* 0x0000a40002027a24 */ /* 0x000fe200078e02ff */
[C---:B------:R-:W-:Y:S01]  /*1b10*/  SHF.L.U64.HI R154, R4.reuse, R154, c[0x0][0x294] ;  /* 0x0000a500049a7619 */ /* 0x040fe2000001029a */
[C---:B------:R-:W-:Y:S01]  /*1b20*/  IMAD.SHL.U32 R163, R4.reuse, 0x40, RZ ;  /* 0x0000004004a37824 */ /* 0x040fe200078e00ff */
[C---:B------:R-:W-:Y:S01]  /*1b30*/  SHF.L.U64.HI R156, R4.reuse, R156, c[0x0][0x294] ;  /* 0x0000a500049c7619 */ /* 0x040fe2000001029c */
[----:B------:R-:W-:-:S02]  /*1b40*/  IMAD.SHL.U32 R172, R4, 0x20, RZ ;  /* 0x0000002004ac7824 */ /* 0x000fc400078e00ff */
[----:B------:R-:W-:-:S04]  /*1b50*/  IMAD.WIDE.U32 R168, R4, 0x60, RZ ;  /* 0x0000006004a87825 */ /* 0x000fc800078e00ff */
[----:B------:R-:W-:Y:S01]  /*1b60*/  IMAD.WIDE.U32 R164, R4, 0x70, RZ ;  /* 0x0000007004a47825 */ /* 0x000fe200078e00ff */
[----:B------:R-:W-:Y:S02]  /*1b70*/  SHF.R.S32.HI R4, RZ, 0x1f, R26 ;  /* 0x0000001fff047819 */ /* 0x000fe4000001141a */
[----:B------:R-:W-:Y:S01]  /*1b80*/  IADD3 R121, R169, UR9, RZ ;  /* 0x00000009a9797c10 */ /* 0x000fe2000fffe0ff */
[----:B------:R-:W-:Y:S01]  /*1b90*/  IMAD R7, R149, c[0x0][0x294], R2 ;  /* 0x0000a50095077a24 */ /* 0x000fe200078e0202 */
[----:B------:R-:W-:Y:S01]  /*1ba0*/  LEA.HI R2, R4, R35, RZ, 0x3 ;  /* 0x0000002304027211 */ /* 0x000fe200078f18ff */
[C---:B------:R-:W-:Y:S01]  /*1bb0*/  IMAD.SHL.U32 R174, R6.reuse, 0x20, RZ ;  /* 0x0000002006ae7824 */ /* 0x040fe200078e00ff */
[----:B------:R-:W-:Y:S01]  /*1bc0*/  SHF.R.S32.HI R4, RZ, 0x1f, R158 ;  /* 0x0000001fff047819 */ /* 0x000fe2000001149e */
[----:B------:R-:W-:Y:S01]  /*1bd0*/  IMAD.WIDE.U32 R170, R6, 0x60, RZ ;  /* 0x0000006006aa7825 */ /* 0x000fe200078e00ff */
[----:B------:R-:W-:Y:S02]  /*1be0*/  LOP3.LUT R2, R2, 0xfffffff8, RZ, 0xc0, !PT ;  /* 0xfffffff802027812 */ /* 0x000fe400078ec0ff */
[----:B------:R-:W-:Y:S01]  /*1bf0*/  LEA.HI R4, R4, R158, RZ, 0x3 ;  /* 0x0000009e04047211 */ /* 0x000fe200078f18ff */
[----:B------:R-:W-:Y:S01]  /*1c00*/  IMAD.WIDE.U32 R166, R6, 0x70, RZ ;  /* 0x0000007006a67825 */ /* 0x000fe200078e00ff */
[----:B------:R-:W-:-:S02]  /*1c10*/  SHF.R.S32.HI R6, RZ, 0x1f, R159 ;  /* 0x0000001fff067819 */ /* 0x000fc4000001149f */
[----:B------:R-:W-:Y:S01]  /*1c20*/  IADD3 R120, R171, UR10, RZ ;  /* 0x0000000aab787c10 */ /* 0x000fe2000fffe0ff */
[----:B------:R-:W-:Y:S01]  /*1c30*/  IMAD R8, R149, c[0x0][0x284], R5 ;  /* 0x0000a10095087a24 */ /* 0x000fe200078e0205 */
[----:B------:R-:W-:Y:S01]  /*1c40*/  LEA.HI R6, R6, R159, RZ, 0x3 ;  /* 0x0000009f06067211 */ /* 0x000fe200078f18ff */
[----:B------:R-:W-:Y:S01]  /*1c50*/  IMAD.SHL.U32 R5, R158, 0x40, RZ ;  /* 0x000000409e057824 */ /* 0x000fe200078e00ff */
[----:B------:R-:W-:Y:S01]  /*1c60*/  IADD3 R145, R165, UR21, RZ ;  /* 0x00000015a5917c10 */ /* 0x000fe2000fffe0ff */
[----:B------:R-:W-:Y:S01]  /*1c70*/  IMAD.IADD R2, R35, 0x1, -R2 ;  /* 0x0000000123027824 */ /* 0x000fe200078e0a02 */
[----:B------:R-:W-:Y:S01]  /*1c80*/  IADD3 R144, R167, UR8, RZ ;  /* 0x00000008a7907c10 */ /* 0x000fe2000fffe0ff */
[----:B------:R-:W-:Y:S01]  /*1c90*/  IMAD.SHL.U32 R3, R3, 0x40, RZ ;  /* 0x0000004003037824 */ /* 0x000fe200078e00ff */
[----:B------:R-:W-:Y:S01]  /*1ca0*/  LOP3.LUT R124, R5, 0x1c0, RZ, 0xc0, !PT ;  /* 0x000001c0057c7812 */ /* 0x000fe200078ec0ff */
[C---:B------:R-:W-:Y:S01]  /*1cb0*/  IMAD.SHL.U32 R5, R2.reuse, 0x40, RZ ;  /* 0x0000004002057824 */ /* 0x040fe200078e00ff */
[----:B------:R-:W-:Y:S01]  /*1cc0*/  LOP3.LUT P0, RZ, R2, 0x4, RZ, 0xc0, !PT ;  /* 0x0000000402ff7812 */ /* 0x000fe2000780c0ff */
[----:B------:R-:W-:Y:S01]  /*1cd0*/  IMAD.SHL.U32 R2, R6, 0x40, RZ ;  /* 0x0000004006027824 */ /* 0x000fe200078e00ff */
[----:B------:R-:W-:Y:S01]  /*1ce0*/  LOP3.LUT R137, R3, 0xfffffe00, RZ, 0xc0, !PT ;  /* 0xfffffe0003897812 */ /* 0x000fe200078ec0ff */
[----:B------:R-:W-:Y:S01]  /*1cf0*/  IMAD.SHL.U32 R4, R4, 0x40, RZ ;  /* 0x0000004004047824 */ /* 0x000fe200078e00ff */
[----:B------:R-:W-:Y:S01]  /*1d00*/  LOP3.LUT R134, R5, 0x1c0, RZ, 0xc0, !PT ;  /* 0x000001c005867812 */ /* 0x000fe200078ec0ff */
[----:B------:R-:W-:Y:S01]  /*1d10*/  IMAD.IADD R115, R111, 0x1, R8 ;  /* 0x000000016f737824 */ /* 0x000fe200078e0208 */
[----:B------:R-:W-:Y:S01]  /*1d20*/  LOP3.LUT R139, R2, 0xfffffe00, RZ, 0xc0, !PT ;  /* 0xfffffe00028b7812 */ /* 0x000fe200078ec0ff */
[----:B------:R-:W-:Y:S01]  /*1d30*/  IMAD.IADD R113, R8, 0x1, R107 ;  /* 0x0000000108717824 */ /* 0x000fe200078e026b */
[----:B------:R-:W-:Y:S01]  /*1d40*/  SHF.R.U32.HI R135, RZ, 0x3, R134 ;  /* 0x00000003ff877819 */ /* 0x000fe20000011686 */
[----:B------:R-:W-:Y:S01]  /*1d50*/  IMAD.IADD R114, R109, 0x1, R7 ;  /* 0x000000016d727824 */ /* 0x000fe200078e0207 */
[C---:B------:R-:W-:Y:S01]  /*1d60*/  LOP3.LUT R2, R134.reuse, 0x18, R18, 0xf8, !PT ;  /* 0x0000001886027812 */ /* 0x040fe200078ef812 */
[----:B------:R-:W-:Y:S01]  /*1d70*/  IMAD.IADD R112, R7, 0x1, R105 ;  /* 0x0000000107707824 */ /* 0x000fe200078e0269 */
[----:B------:R-:W-:Y:S01]  /*1d80*/  LOP3.LUT R3, R134, 0x38, R14, 0xf8, !PT ;  /* 0x0000003886037812 */ /* 0x000fe200078ef80e */
[----:B------:R-:W-:Y:S01]  /*1d90*/  ULDC.U8 UR8, c[0x0][0x298] ;  /* 0x0000a60000087ab9 */ /* 0x000fe20000000000 */
[----:B------:R-:W-:-:S02]  /*1da0*/  LOP3.LUT R2, R2, R135, RZ, 0x3c, !PT ;  /* 0x0000008702027212 */ /* 0x000fc400078e3cff */
[----:B------:R-:W-:Y:S02]  /*1db0*/  LOP3.LUT R138, R4, 0xfffffe00, RZ, 0xc0, !PT ;  /* 0xfffffe00048a7812 */ /* 0x000fe400078ec0ff */
[----:B------:R-:W-:Y:S01]  /*1dc0*/  SHF.R.U32.HI R161, RZ, 0x3, R124 ;  /* 0x00000003ffa17819 */ /* 0x000fe2000001167c */
[----:B------:R-:W-:Y:S01]  /*1dd0*/  IMAD.IADD R2, R2, 0x1, R136 ;  /* 0x0000000102027824 */ /* 0x000fe200078e0288 */
[--C-:B------:R-:W-:Y:S02]  /*1de0*/  LOP3.LUT R6, R125, 0x38, R14.reuse, 0xf8, !PT ;  /* 0x000000387d067812 */ /* 0x100fe400078ef80e */
[--C-:B------:R-:W-:Y:S02]  /*1df0*/  LOP3.LUT R5, R124, 0x38, R14.reuse, 0xf8, !PT ;  /* 0x000000387c057812 */ /* 0x100fe400078ef80e */
[----:B------:R-:W-:Y:S02]  /*1e00*/  LEA R92, R2, 0x100, 0x1 ;  /* 0x00000100025c7811 */ /* 0x000fe400078e08ff */
[----:B------:R-:W-:-:S02]  /*1e10*/  LOP3.LUT R4, R123, 0x38, R14, 0xf8, !PT ;  /* 0x000000387b047812 */ /* 0x000fc400078ef80e */
[----:B------:R-:W-:Y:S02]  /*1e20*/  LOP3.LUT R2, R3, R135, RZ, 0x3c, !PT ;  /* 0x0000008703027212 */ /* 0x000fe400078e3cff */
[----:B------:R-:W-:Y:S02]  /*1e30*/  LOP3.LUT R6, R139, R6, R162, 0xf6, !PT ;  /* 0x000000068b067212 */ /* 0x000fe400078ef6a2 */
[----:B------:R-:W-:Y:S01]  /*1e40*/  LOP3.LUT R5, R138, R5, R161, 0xf6, !PT ;  /* 0x000000058a057212 */ /* 0x000fe200078ef6a1 */
[----:B------:R-:W-:Y:S01]  /*1e50*/  IMAD.IADD R2, R2, 0x1, R136 ;  /* 0x0000000102027824 */ /* 0x000fe200078e0288 */
[----:B------:R-:W-:Y:S01]  /*1e60*/  LOP3.LUT R3, R137, R4, R160, 0xf6, !PT ;  /* 0x0000000489037212 */ /* 0x000fe200078ef6a0 */
[----:B------:R-:W-:Y:S01]  /*1e70*/  IMAD.SHL.U32 R143, R6, 0x2, RZ ;  /* 0x00000002068f7824 */ /* 0x000fe200078e00ff */
[C---:B------:R-:W-:Y:S01]  /*1e80*/  IADD3 R93, R92.reuse, 0x40, RZ ;  /* 0x000000405c5d7810 */ /* 0x040fe20007ffe0ff */
[----:B------:R-:W-:Y:S01]  /*1e90*/  IMAD.SHL.U32 R142, R5, 0x2, RZ ;  /* 0x00000002058e7824 */ /* 0x000fe200078e00ff */
[----:B------:R-:W-:Y:S01]  /*1ea0*/  @P0 IADD3 R93, R92, -0x40, RZ ;  /* 0xffffffc05c5d0810 */ /* 0x000fe20007ffe0ff */
[----:B------:R-:W-:Y:S01]  /*1eb0*/  IMAD.SHL.U32 R141, R3, 0x2, RZ ;  /* 0x00000002038d7824 */ /* 0x000fe200078e00ff */
[----:B------:R-:W-:Y:S01]  /*1ec0*/  BAR.SYNC.DEFER_BLOCKING 0x0 ;  /* 0x0000000000007b1d */ /* 0x000fe20000010000 */
[----:B------:R-:W-:Y:S01]  /*1ed0*/  IMAD.SHL.U32 R140, R2, 0x2, RZ ;  /* 0x00000002028c7824 */ /* 0x000fe200078e00ff */
[----:B------:R-:W-:-:S04]  /*1ee0*/  ISETP.GE.AND P0, PT, R175, 0x1, PT ;  /* 0x00000001af00780c */ /* 0x000fc80003f06270 */
.L_x_102:
[----:B-1----:R-:W-:Y:S01]  /*1ef0*/  IMAD.U32 R2, RZ, RZ, UR6 ;  /* 0x00000006ff027e24 */ /* 0x002fe2000f8e00ff */
[----:B------:R-:W-:Y:S04]  /*1f00*/  DEPBAR.LE SB0, 0x0 ;  /* 0x000080000000791a */ /* 0x000fe80000000000 */
[----:B------:R-:W-:Y:S01]  /*1f10*/  IMAD R2, R2, 0x70, R0 ;  /* 0x0000007002027824 */ /* 0x000fe200078e0200 */
[----:B------:R-:W-:Y:S01]  /*1f20*/  ISETP.NE.AND P1, PT, R176, 0x1, PT ;  /* 0x00000001b000780c */ /* 0x000fe20003f25270 */
[----:B------:R-:W-:Y:S01]  /*1f30*/  IMAD.MOV.U32 R100, RZ, RZ, RZ ;  /* 0x000000ffff647224 */ /* 0x000fe200078e00ff */
[----:B------:R-:W-:Y:S01]  /*1f40*/  ISETP.GE.AND P2, PT, R175, 0x1, PT ;  /* 0x00000001af00780c */ /* 0x000fe20003f46270 */
[----:B------:R-:W-:Y:S01]  /*1f50*/  IMAD.IADD R4, R147, 0x1, R2 ;  /* 0x0000000193047824 */ /* 0x000fe200078e0202 */
[----:B------:R-:W-:Y:S01]  /*1f60*/  ISETP.GE.AND P0, PT, R2, UR4, PT ;  /* 0x0000000402007c0c */ /* 0x000fe2000bf06270 */
[----:B------:R-:W-:Y:S02]  /*1f70*/  BSSY B2, `(.L_x_56) ;  /* 0x0000546000027945 */ /* 0x000fe40003800000 */
[----:B------:R-:W-:Y:S01]  /*1f80*/  IMAD.MOV.U32 R5, RZ, RZ, R4 ;  /* 0x000000ffff057224 */ /* 0x000fe200078e0004 */
[----:B------:R-:W-:Y:S05]  /*1f90*/  ISETP.GT.OR P0, PT, R0, 0x6f, P0 ;  /* 0x0000006f0000780c */ /* 0x000fea0000704670 */
[----:B------:R-:W-:Y:S05]  /*1fa0*/  @P1 IMAD.HI.U32 R2, R4, c[0x0][0x2bc], RZ ;  /* 0x0000af0004021a27 */ /* 0x000fea00078e00ff */
[----:B------:R-:W-:Y:S04]  /*1fb0*/  @P1 SHF.R.U32.HI R5, RZ, c[0x0][0x2c0], R2 ;  /* 0x0000b000ff051a19 */ /* 0x000fe80000011602 */
[C---:B------:R-:W-:Y:S04]  /*1fc0*/  @!P0 IADD3 R3, P1, R5.reuse, UR36, RZ ;  /* 0x0000002405038c10 */ /* 0x040fe8000ff3e0ff */
[----:B------:R-:W-:Y:S02]  /*1fd0*/  @!P0 LEA.HI.X.SX32 R6, R5, UR28, 0x1, P1 ;  /* 0x0000001c05068c11 */ /* 0x000fe400088f0eff */
[C---:B------:R-:W-:Y:S04]  /*1fe0*/  @!P0 LEA R2, P1, R3.reuse, c[0x0][0x2a0], 0x2 ;  /* 0x0000a80003028a11 */ /* 0x040fe800078210ff */
[----:B------:R-:W-:Y:S05]  /*1ff0*/  @!P0 LEA.HI.X R3, R3, c[0x0][0x2a4], R6, 0x2, P1 ;  /* 0x0000a90003038a11 */ /* 0x000fea00008f1406 */
[----:B------:R1:W2:Y:S04]  /*2000*/  @!P0 LDG.E R100, [R2.64] ;  /* 0x0000001602648981 */ /* 0x0002a8000c1e1900 */
[----:B------:R-:W-:Y:S01]  /*2010*/  BAR.SYNC.DEFER_BLOCKING 0x0 ;  /* 0x0000000000007b1d */ /* 0x000fe20000010000 */
[----:B-1----:R-:W-:Y:S04]  /*2020*/  IMAD.MOV R2, RZ, RZ, -R5 ;  /* 0x000000ffff027224 */ /* 0x002fe800078e0a05 */
[----:B------:R-:W-:Y:S04]  /*2030*/  IMAD R101, R2, c[0x0][0x2b8], R4 ;  /* 0x0000ae0002657a24 */ /* 0x000fe800078e0204 */
[C---:B------:R-:W-:Y:S01]  /*2040*/  IMAD.WIDE.U32 R2, R101.reuse, c[0x0][0x1e0], RZ ;  /* 0x0000780065027a25 */ /* 0x040fe200078e00ff */
[----:B------:R-:W-:Y:S05]  /*2050*/  SHF.R.S32.HI R118, RZ, 0x1f, R101 ;  /* 0x0000001fff767819 */ /* 0x000fea0000011465 */
[----:B------:R-:W-:Y:S04]  /*2060*/  IMAD R4, R118, c[0x0][0x1e0], RZ ;  /* 0x0000780076047a24 */ /* 0x000fe800078e02ff */
[----:B------:R-:W-:Y:S04]  /*2070*/  IMAD R4, R101, c[0x0][0x1e4], R4 ;  /* 0x0000790065047a24 */ /* 0x000fe800078e0204 */
[----:B------:R-:W-:Y:S01]  /*2080*/  IMAD.IADD R3, R3, 0x1, R4 ;  /* 0x0000000103037824 */ /* 0x000fe200078e0204 */
[----:B--2---:R-:W-:Y:S03]  /*2090*/  SHF.R.S32.HI R119, RZ, 0x1f, R100 ;  /* 0x0000001fff777819 */ /* 0x004fe60000011464 */
[----:B------:R-:W-:Y:S04]  /*20a0*/  IMAD.WIDE.U32 R2, R100, c[0x0][0x1f0], R2 ;  /* 0x00007c0064027a25 */ /* 0x000fe800078e0002 */
[----:B------:R-:W-:Y:S01]  /*20b0*/  IMAD R4, R119, c[0x0][0x1f0], RZ ;  /* 0x00007c0077047a24 */ /* 0x000fe200078e02ff */
[----:B------:R-:W-:Y:S03]  /*20c0*/  IADD3 R2, P0, R2, UR34, RZ ;  /* 0x0000002202027c10 */ /* 0x000fe6000ff1e0ff */
[----:B------:R-:W-:Y:S05]  /*20d0*/  IMAD R4, R100, c[0x0][0x1f4], R4 ;  /* 0x00007d0064047a24 */ /* 0x000fea00078e0204 */
[----:B------:R-:W-:Y:S02]  /*20e0*/  IADD3.X R3, R3, UR32, R4, P0, !PT ;  /* 0x0000002003037c10 */ /* 0x000fe400087fe404 */
[C---:B------:R-:W-:Y:S04]  /*20f0*/  LEA R90, P0, R2.reuse, c[0x0][0x1c8], 0x1 ;  /* 0x00007200025a7a11 */ /* 0x040fe800078008ff */
[----:B------:R-:W-:Y:S01]  /*2100*/  LEA.HI.X R89, R2, c[0x0][0x1cc], R3, 0x1, P0 ;  /* 0x0000730002597a11 */ /* 0x000fe200000f0c03 */
[----:B------:R-:W-:-:S05]  /*2110*/  @!P2 BRA `(.L_x_57) ;  /* 0x00004e000000a947 */ /* 0x000fca0003800000 */
[----:B------:R-:W-:Y:S01]  /*2120*/  IMAD R3, R144, UR6, RZ ;  /* 0x0000000690037c24 */ /* 0x000fe2000f8e02ff */
[----:B------:R-:W-:Y:S01]  /*2130*/  ISETP.NE.AND P0, PT, RZ, UR8, PT ;  /* 0x00000008ff007c0c */ /* 0x000fe2000bf05270 */
[----:B------:R-:W-:Y:S01]  /*2140*/  IMAD R2, R145, UR6, RZ ;  /* 0x0000000691027c24 */ /* 0x000fe2000f8e02ff */
[----:B------:R-:W-:Y:S01]  /*2150*/  USHF.R.S32.HI UR9, URZ, 0x1f, UR6 ;  /* 0x0000001f3f097899 */ /* 0x000fe20008011406 */
[----:B------:R-:W-:Y:S01]  /*2160*/  IMAD.WIDE.U32 R38, R166, UR6, RZ ;  /* 0x00000006a6267c25 */ /* 0x000fe2000f8e00ff */
[----:B------:R-:W-:Y:S03]  /*2170*/  UIMAD UR5, UR6, -0x70, UR4 ;  /* 0xffffff90060578a4 */ /* 0x000fe6000f8e0204 */
[----:B------:R-:W-:Y:S01]  /*2180*/  IMAD.WIDE.U32 R72, R164, UR6, RZ ;  /* 0x00000006a4487c25 */ /* 0x000fe2000f8e00ff */
[----:B------:R-:W-:Y:S03]  /*2190*/  UISETP.LT.AND UP0, UPT, UR5, 0x70, UPT ;  /* 0x000000700500788c */ /* 0x000fe6000bf01270 */
[----:B------:R-:W-:Y:S02]  /*21a0*/  IMAD R3, R166, UR9, R3 ;  /* 0x00000009a6037c24 */ /* 0x000fe4000f8e0203 */
[----:B------:R-:W-:Y:S01]  /*21b0*/  IMAD R2, R164, UR9, R2 ;  /* 0x00000009a4027c24 */ /* 0x000fe2000f8e0202 */
[----:B------:R-:W-:Y:S02]  /*21c0*/  USEL UR9, UR5, 0x70, UP0 ;  /* 0x0000007005097887 */ /* 0x000fe40008000000 */
[----:B------:R-:W-:Y:S02]  /*21d0*/  IADD3 R43, R39, R3, RZ ;  /* 0x00000003272b7210 */ /* 0x000fe40007ffe0ff */
[----:B------:R-:W-:Y:S01]  /*21e0*/  IADD3 R44, R73, R2, RZ ;  /* 0x00000002492c7210 */ /* 0x000fe20007ffe0ff */
[----:B------:R-:W-:-:S05]  /*21f0*/  @!P0 BRA `(.L_x_58) ;  /* 0x0000283000008947 */ /* 0x000fca0003800000 */
[----:B------:R-:W-:Y:S01]  /*2200*/  ISETP.GE.AND P4, PT, R35, UR9, PT ;  /* 0x0000000923007c0c */ /* 0x000fe2000bf86270 */
[----:B------:R-:W-:Y:S01]  /*2210*/  BSSY B0, `(.L_x_59) ;  /* 0x000001b000007945 */ /* 0x000fe20003800000 */
[----:B------:R-:W-:Y:S01]  /*2220*/  CS2R R16, SRZ ;  /* 0x0000000000107805 */ /* 0x000fe2000001ff00 */
[----:B------:R-:W-:Y:S01]  /*2230*/  CS2R R12, SRZ ;  /* 0x00000000000c7805 */ /* 0x000fe2000001ff00 */
[----:B------:R-:W-:Y:S01]  /*2240*/  CS2R R2, SRZ ;  /* 0x0000000000027805 */ /* 0x000fe2000001ff00 */
[----:B------:R-:W-:Y:S01]  /*2250*/  CS2R R46, SRZ ;  /* 0x00000000002e7805 */ /* 0x000fe2000001ff00 */
[----:B------:R-:W-:Y:S07]  /*2260*/  CS2R R40, SRZ ;  /* 0x0000000000287805 */ /* 0x000fee000001ff00 */
[----:B------:R-:W-:-:S05]  /*2270*/  @P4 BRA `(.L_x_60) ;  /* 0x0000014000004947 */ /* 0x000fca0003800000 */
[----:B------:R-:W-:Y:S01]  /*2280*/  IADD3 R2, P0, R110, R38, RZ ;  /* 0x000000266e027210 */ /* 0x000fe20007f1e0ff */
[----:B------:R-:W-:Y:S01]  /*2290*/  CS2R R40, SRZ ;  /* 0x0000000000287805 */ /* 0x000fe2000001ff00 */
[----:B------:R-:W-:Y:S01]  /*22a0*/  CS2R R12, SRZ ;  /* 0x00000000000c7805 */ /* 0x000fe2000001ff00 */
[----:B------:R-:W-:Y:S02]  /*22b0*/  CS2R R46, SRZ ;  /* 0x00000000002e7805 */ /* 0x000fe4000001ff00 */
[----:B------:R-:W-:Y:S01]  /*22c0*/  IMAD.X R4, R43, 0x1, R115, P0 ;  /* 0x000000012b047824 */ /* 0x000fe200000e0673 */
[----:B------:R-:W-:Y:S05]  /*22d0*/  IADD3 R3, P0, R108, R72, RZ ;  /* 0x000000486c037210 */ /* 0x000fea0007f1e0ff */
[----:B------:R-:W-:Y:S01]  /*22e0*/  IMAD.X R5, R44, 0x1, R114, P0 ;  /* 0x000000012c057824 */ /* 0x000fe200000e0672 */
[C---:B------:R-:W-:Y:S04]  /*22f0*/  LEA R6, P0, R2.reuse, c[0x0][0x270], 0x1 ;  /* 0x00009c0002067a11 */ /* 0x040fe800078008ff */
[----:B------:R-:W-:Y:S02]  /*2300*/  LEA.HI.X R7, R2, c[0x0][0x274], R4, 0x1, P0 ;  /* 0x00009d0002077a11 */ /* 0x000fe400000f0c04 */
[C---:B------:R-:W-:Y:S04]  /*2310*/  LEA R4, P0, R3.reuse, c[0x0][0x288], 0x1 ;  /* 0x0000a20003047a11 */ /* 0x040fe800078008ff */
[----:B------:R-:W-:Y:S02]  /*2320*/  LEA.HI.X R5, R3, c[0x0][0x28c], R5, 0x1, P0 ;  /* 0x0000a30003057a11 */ /* 0x000fe400000f0c05 */
[----:B------:R-:W-:Y:S01]  /*2330*/  ISETP.GE.AND P0, PT, R32, c[0x0][0x27c], PT ;  /* 0x00009f0020007a0c */ /* 0x000fe20003f06270 */
[----:B------:R-:W-:Y:S11]  /*2340*/  CS2R R2, SRZ ;  /* 0x0000000000027805 */ /* 0x000ff6000001ff00 */
[----:B------:R-:W-:Y:S01]  /*2350*/  @!UPT UIADD3 URZ, URZ, URZ, URZ ;  /* 0x0000003f3f3ff290 */ /* 0x000fe2000fffe03f */
[----:B------:R1:W5:Y:S04]  /*2360*/  @!P0 LDG.E.64 R2, [R6.64] ;  /* 0x0000001606028981 */ /* 0x000368000c1e1b00 */
[----:B------:R1:W5:Y:S01]  /*2370*/  @!P0 LDG.E.64 R40, [R4.64] ;  /* 0x0000001604288981 */ /* 0x000362000c1e1b00 */
[----:B------:R-:W-:Y:S11]  /*2380*/  ISETP.GE.AND P0, PT, R34, c[0x0][0x27c], PT ;  /* 0x00009f0022007a0c */ /* 0x000ff60003f06270 */
[----:B------:R-:W-:Y:S02]  /*2390*/  @!UPT UIADD3 URZ, URZ, URZ, URZ ;  /* 0x0000003f3f3ff290 */ /* 0x000fe4000fffe03f */
[----:B------:R1:W5:Y:S04]  /*23a0*/  @!P0 LDG.E.64 R12, [R6.64+0x20] ;  /* 0x00002016060c8981 */ /* 0x000368000c1e1b00 */
[----:B------:R1:W5:Y:S02]  /*23b0*/  @!P0 LDG.E.64 R46, [R4.64+0x20] ;  /* 0x00002016042e8981 */ /* 0x000364000c1e1b00 */
.L_x_60:
[----:B------:R-:W-:Y:S05]  /*23c0*/  BSYNC B0 ;  /* 0x0000000000007941 */ /* 0x000fea0003800000 */
.L_x_59:
[----:B------:R-:W-:Y:S01]  /*23d0*/  ISETP.GE.AND P5, PT, R159, UR9, PT ;  /* 0x000000099f007c0c */ /* 0x000fe2000bfa6270 */
[----:B-1---5:R-:W-:Y:S01]  /*23e0*/  IMAD.MOV.U32 R7, RZ, RZ, R12 ;  /* 0x000000ffff077224 */ /* 0x022fe200078e000c */
[----:B------:R-:W-:Y:S01]  /*23f0*/  MOV R5, R2 ;  /* 0x0000000200057202 */ /* 0x000fe20000000f00 */
[----:B------:R-:W-:Y:S01]  /*2400*/  IMAD.MOV.U32 R6, RZ, RZ, R13 ;  /* 0x000000ffff067224 */ /* 0x000fe200078e000d */
[----:B------:R-:W-:Y:S01]  /*2410*/  BSSY B0, `(.L_x_61) ;  /* 0x0000022000007945 */ /* 0x000fe20003800000 */
[----:B------:R-:W-:Y:S01]  /*2420*/  IMAD.MOV.U32 R4, RZ, RZ, R3 ;  /* 0x000000ffff047224 */ /* 0x000fe200078e0003 */
[----:B------:R-:W-:Y:S01]  /*2430*/  CS2R R14, SRZ ;  /* 0x00000000000e7805 */ /* 0x000fe2000001ff00 */
[----:B------:R-:W-:Y:S01]  /*2440*/  CS2R R50, SRZ ;  /* 0x0000000000327805 */ /* 0x000fe2000001ff00 */
[----:B------:R-:W-:Y:S01]  /*2450*/  PRMT R27, R6, 0x5410, R7 ;  /* 0x00005410061b7816 */ /* 0x000fe20000000007 */
[----:B------:R-:W-:Y:S01]  /*2460*/  IMAD.MOV.U32 R7, RZ, RZ, R46 ;  /* 0x000000ffff077224 */ /* 0x000fe200078e002e */
[----:B------:R-:W-:Y:S01]  /*2470*/  PRMT R26, R4, 0x5410, R5 ;  /* 0x00005410041a7816 */ /* 0x000fe20000000005 */
[----:B------:R-:W-:Y:S01]  /*2480*/  IMAD.MOV.U32 R5, RZ, RZ, R40 ;  /* 0x000000ffff057224 */ /* 0x000fe200078e0028 */
[----:B------:R-:W-:Y:S01]  /*2490*/  MOV R6, R47 ;  /* 0x0000002f00067202 */ /* 0x000fe20000000f00 */
[----:B------:R-:W-:Y:S01]  /*24a0*/  CS2R R48, SRZ ;  /* 0x0000000000307805 */ /* 0x000fe2000001ff00 */
[----:B------:R-:W-:Y:S02]  /*24b0*/  MOV R4, R41 ;  /* 0x0000002900047202 */ /* 0x000fe40000000f00 */
[----:B------:R-:W-:Y:S02]  /*24c0*/  PRMT R45, R7, 0x5410, R6 ;  /* 0x00005410072d7816 */ /* 0x000fe40000000006 */
[----:B------:R-:W-:Y:S01]  /*24d0*/  PRMT R42, R5, 0x5410, R4 ;  /* 0x00005410052a7816 */ /* 0x000fe20000000004 */
[----:B------:R-:W-:-:S05]  /*24e0*/  @P5 BRA `(.L_x_62) ;  /* 0x0000014000005947 */ /* 0x000fca0003800000 */
[----:B------:R-:W-:Y:S01]  /*24f0*/  IADD3 R4, P1, P0, R110, R38, R174 ;  /* 0x000000266e047210 */ /* 0x000fe2000783e0ae */
[----:B------:R-:W-:Y:S01]  /*2500*/  CS2R R14, SRZ ;  /* 0x00000000000e7805 */ /* 0x000fe2000001ff00 */
[----:B------:R-:W-:Y:S01]  /*2510*/  CS2R R48, SRZ ;  /* 0x0000000000307805 */ /* 0x000fe2000001ff00 */
[----:B------:R-:W-:Y:S01]  /*2520*/  CS2R R16, SRZ ;  /* 0x0000000000107805 */ /* 0x000fe2000001ff00 */
[----:B------:R-:W-:Y:S01]  /*2530*/  IADD3.X R7, R115, R43, R155, P1, P0 ;  /* 0x0000002b73077210 */ /* 0x000fe20000fe049b */
[----:B------:R-:W-:Y:S01]  /*2540*/  CS2R R50, SRZ ;  /* 0x0000000000327805 */ /* 0x000fe2000001ff00 */
[----:B------:R-:W-:Y:S04]  /*2550*/  IADD3 R5, P1, P0, R108, R72, R172 ;  /* 0x000000486c057210 */ /* 0x000fe8000783e0ac */
[----:B------:R-:W-:Y:S02]  /*2560*/  IADD3.X R8, R114, R44, R156, P1, P0 ;  /* 0x0000002c72087210 */ /* 0x000fe40000fe049c */
[C---:B------:R-:W-:Y:S04]  /*2570*/  LEA R6, P0, R4.reuse, c[0x0][0x270], 0x1 ;  /* 0x00009c0004067a11 */ /* 0x040fe800078008ff */
[----:B------:R-:W-:Y:S02]  /*2580*/  LEA.HI.X R7, R4, c[0x0][0x274], R7, 0x1, P0 ;  /* 0x00009d0004077a11 */ /* 0x000fe400000f0c07 */
[C---:B------:R-:W-:Y:S04]  /*2590*/  LEA R4, P0, R5.reuse, c[0x0][0x288], 0x1 ;  /* 0x0000a20005047a11 */ /* 0x040fe800078008ff */
[----:B------:R-:W-:Y:S02]  /*25a0*/  LEA.HI.X R5, R5, c[0x0][0x28c], R8, 0x1, P0 ;  /* 0x0000a30005057a11 */ /* 0x000fe400000f0c08 */
[----:B------:R-:W-:Y:S11]  /*25b0*/  ISETP.GE.AND P0, PT, R32, c[0x0][0x27c], PT ;  /* 0x00009f0020007a0c */ /* 0x000ff60003f06270 */
[----:B------:R-:W-:Y:S02]  /*25c0*/  @!UPT UIADD3 URZ, URZ, URZ, URZ ;  /* 0x0000003f3f3ff290 */ /* 0x000fe4000fffe03f */
[----:B------:R1:W5:Y:S04]  /*25d0*/  @!P0 LDG.E.64 R14, [R6.64] ;  /* 0x00000016060e8981 */ /* 0x000368000c1e1b00 */
[----:B------:R1:W5:Y:S01]  /*25e0*/  @!P0 LDG.E.64 R48, [R4.64] ;  /* 0x0000001604308981 */ /* 0x000362000c1e1b00 */
[----:B------:R-:W-:Y:S11]  /*25f0*/  ISETP.GE.AND P0, PT, R34, c[0x0][0x27c], PT ;  /* 0x00009f0022007a0c */ /* 0x000ff60003f06270 */
[----:B------:R-:W-:Y:S02]  /*2600*/  @!UPT UIADD3 URZ, URZ, URZ, URZ ;  /* 0x0000003f3f3ff290 */ /* 0x000fe4000fffe03f */
[----:B------:R1:W5:Y:S04]  /*2610*/  @!P0 LDG.E.64 R16, [R6.64+0x20] ;  /* 0x0000201606108981 */ /* 0x000368000c1e1b00 */
[----:B------:R1:W5:Y:S02]  /*2620*/  @!P0 LDG.E.64 R50, [R4.64+0x20] ;  /* 0x0000201604328981 */ /* 0x000364000c1e1b00 */
.L_x_62:
[----:B------:R-:W-:Y:S05]  /*2630*/  BSYNC B0 ;  /* 0x0000000000007941 */ /* 0x000fea0003800000 */
.L_x_61:
        /* <DEDUP_REMOVED lines=14> */
[----:B------:R-:W-:Y:S01]  /*2720*/  MOV R4, R49 ;  /* 0x0000003100047202 */ /* 0x000fe20000000f00 */
[----:B------:R-:W-:Y:S01]  /*2730*/  CS2R R54, SRZ ;  /* 0x0000000000367805 */ /* 0x000fe2000001ff00 */
[----:B------:R-:W-:Y:S01]  /*2740*/  PRMT R61, R7, 0x5410, R6 ;  /* 0x00005410073d7816 */ /* 0x000fe20000000006 */
[----:B------:R-:W-:Y:S01]  /*2750*/  CS2R R52, SRZ ;  /* 0x0000000000347805 */ /* 0x000fe2000001ff00 */
        /* <DEDUP_REMOVED lines=22> */
.L_x_64:
[----:B------:R-:W-:Y:S05]  /*28c0*/  BSYNC B0 ;  /* 0x0000000000007941 */ /* 0x000fea0003800000 */
.L_x_63:
        /* <DEDUP_REMOVED lines=38> */
.L_x_66:
[----:B------:R-:W-:Y:S05]  /*2b30*/  BSYNC B0 ;  /* 0x0000000000007941 */ /* 0x000fea0003800000 */
.L_x_65:
[----:B-1---5:R-:W-:Y:S01]  /*2b40*/  MOV R5, R24 ;  /* 0x0000001800057202 */ /* 0x022fe20000000f00 */
[----:B------:R1:W2:Y:S01]  /*2b50*/  SHFL.IDX PT, R70, R89, RZ, 0x1c1f ;  /* 0x001c1fff59467589 */ /* 0x0002a200000e0000 */
[----:B------:R-:W-:Y:S01]  /*2b60*/  IMAD.MOV.U32 R7, RZ, RZ, R28 ;  /* 0x000000ffff077224 */ /* 0x000fe200078e001c */
[----:B------:R-:W-:Y:S01]  /*2b70*/  BSSY B1, `(.L_x_67) ;  /* 0x0000081000017945 */ /* 0x000fe20003800000 */
[----:B------:R-:W-:Y:S02]  /*2b80*/  IMAD.MOV.U32 R6, RZ, RZ, R29 ;  /* 0x000000ffff067224 */ /* 0x000fe400078e001d */
[----:B------:R-:W-:Y:S01]  /*2b90*/  IMAD.MOV.U32 R4, RZ, RZ, R25 ;  /* 0x000000ffff047224 */ /* 0x000fe200078e0019 */
[----:B------:R1:W3:Y:S02]  /*2ba0*/  SHFL.IDX PT, R68, R90, RZ, 0x1c1f ;  /* 0x001c1fff5a447589 */ /* 0x0002e400000e0000 */
[----:B------:R-:W-:Y:S01]  /*2bb0*/  PRMT R39, R6, 0x5410, R7 ;  /* 0x0000541006277816 */ /* 0x000fe20000000007 */
[----:B------:R-:W-:Y:S01]  /*2bc0*/  IMAD.MOV.U32 R7, RZ, RZ, R58 ;  /* 0x000000ffff077224 */ /* 0x000fe200078e003a */
[----:B------:R-:W-:Y:S01]  /*2bd0*/  PRMT R38, R4, 0x5410, R5 ;  /* 0x0000541004267816 */ /* 0x000fe20000000005 */
[----:B------:R-:W-:Y:S01]  /*2be0*/  IMAD.MOV.U32 R5, RZ, RZ, R56 ;  /* 0x000000ffff057224 */ /* 0x000fe200078e0038 */
[----:B------:R-:W-:Y:S02]  /*2bf0*/  MOV R6, R59 ;  /* 0x0000003b00067202 */ /* 0x000fe40000000f00 */
[----:B------:R-:W-:Y:S02]  /*2c00*/  MOV R4, R57 ;  /* 0x0000003900047202 */ /* 0x000fe40000000f00 */
[----:B------:R-:W-:Y:S02]  /*2c10*/  PRMT R65, R7, 0x5410, R6 ;  /* 0x0000541007417816 */ /* 0x000fe40000000006 */
[----:B------:R-:W-:Y:S01]  /*2c20*/  PRMT R64, R5, 0x5410, R4 ;  /* 0x0000541005407816 */ /* 0x000fe20000000004 */
[----:B------:R-:W-:-:S05]  /*2c30*/  @P4 BRA `(.L_x_68) ;  /* 0x0000074000004947 */ /* 0x000fca0003800000 */
[----:B------:R-:W-:Y:S01]  /*2c40*/  ISETP.NE.AND P0, PT, R102, RZ, PT ;  /* 0x000000ff6600720c */ /* 0x000fe20003f05270 */
[----:B------:R-:W-:Y:S01]  /*2c50*/  @!UPT UIADD3 URZ, URZ, URZ, URZ ;  /* 0x0000003f3f3ff290 */ /* 0x000fe2000fffe03f */
[----:B------:R-:W-:Y:S11]  /*2c60*/  BSSY B0, `(.L_x_69) ;  /* 0x0000038000007945 */ /* 0x000ff60003800000 */
[----:B------:R-:W-:-:S05]  /*2c70*/  @P0 BRA `(.L_x_70) ;  /* 0x0000036000000947 */ /* 0x000fca0003800000 */
[C---:B---3--:R-:W-:Y:S01]  /*2c80*/  LEA R66, P0, R18.reuse, R68, 0x1 ;  /* 0x0000004412427211 */ /* 0x048fe200078008ff */
[----:B------:R-:W3:Y:S03]  /*2c90*/  LDS.128 R8, [R92+0x3800] ;  /* 0x003800005c087984 */ /* 0x000ee60000000c00 */
[----:B--2---:R-:W-:Y:S02]  /*2ca0*/  LEA.HI.X R67, R18, R70, R19, 0x1, P0 ;  /* 0x0000004612437211 */ /* 0x004fe400000f0c13 */
[----:B------:R-:W-:Y:S11]  /*2cb0*/  ISETP.GE.AND P0, PT, R32, c[0x0][0x27c], PT ;  /* 0x00009f0020007a0c */ /* 0x000ff60003f06270 */
[----:B------:R-:W-:Y:S02]  /*2cc0*/  @!UPT UIADD3 URZ, URZ, URZ, URZ ;  /* 0x0000003f3f3ff290 */ /* 0x000fe4000fffe03f */
[----:B------:R-:W-:Y:S02]  /*2cd0*/  @!P0 SHF.R.U64 R4, R40, 0x10, R41 ;  /* 0x0000001028048819 */ /* 0x000fe40000001229 */
[--C-:B------:R-:W-:Y:S02]  /*2ce0*/  @!P0 SHF.R.U64 R2, R2, 0x10, R3.reuse ;  /* 0x0000001002028819 */ /* 0x100fe40000001203 */
[----:B------:R-:W-:Y:S02]  /*2cf0*/  @!P0 SHF.R.U32.HI R3, RZ, 0x10, R3 ;  /* 0x00000010ff038819 */ /* 0x000fe40000011603 */
[----:B------:R-:W-:Y:S02]  /*2d00*/  @!P0 SHF.R.U32.HI R43, RZ, 0x10, R41 ;  /* 0x00000010ff2b8819 */ /* 0x000fe40000011629 */
[----:B------:R-:W-:Y:S02]  /*2d10*/  @!P0 PRMT R41, R42, 0x5410, R4 ;  /* 0x000054102a298816 */ /* 0x000fe40000000004 */
[C---:B------:R-:W-:Y:S02]  /*2d20*/  @!P0 PRMT R2, R26.reuse, 0x5432, R2 ;  /* 0x000054321a028816 */ /* 0x040fe40000000002 */
[----:B------:R-:W-:Y:S01]  /*2d30*/  @!P0 PRMT R6, R26, 0x5410, R3 ;  /* 0x000054101a068816 */ /* 0x000fe20000000003 */
[C---:B------:R-:W-:Y:S01]  /*2d40*/  @!P0 IMAD.U32 R26, R41.reuse, 0x10000, RZ ;  /* 0x00010000291a8824 */ /* 0x040fe200078e00ff */
[C---:B------:R-:W-:Y:S01]  /*2d50*/  @!P0 LOP3.LUT R5, R2.reuse, 0xffff0000, RZ, 0xc0, !PT ;  /* 0xffff000002058812 */ /* 0x040fe200078ec0ff */
[----:B------:R-:W-:Y:S01]  /*2d60*/  @!P0 IMAD.U32 R7, R2, 0x10000, RZ ;  /* 0x0001000002078824 */ /* 0x000fe200078e00ff */
[----:B------:R-:W-:Y:S02]  /*2d70*/  @!P0 LOP3.LUT R41, R41, 0xffff0000, RZ, 0xc0, !PT ;  /* 0xffff000029298812 */ /* 0x000fe400078ec0ff */
[----:B------:R-:W-:Y:S01]  /*2d80*/  @!P0 PRMT R43, R42, 0x5432, R43 ;  /* 0x000054322a2b8816 */ /* 0x000fe2000000002b */
[C---:B---3--:R-:W-:Y:S01]  /*2d90*/  @!P0 IMAD.U32 R40, R8.reuse, 0x10000, RZ ;  /* 0x0001000008288824 */ /* 0x048fe200078e00ff */
[----:B------:R-:W-:Y:S02]  /*2da0*/  @!P0 LOP3.LUT R3, R8, 0xffff0000, RZ, 0xc0, !PT ;  /* 0xffff000008038812 */ /* 0x000fe400078ec0ff */
[C---:B------:R-:W-:Y:S02]  /*2db0*/  @!P0 LOP3.LUT R4, R9.reuse, 0xffff0000, RZ, 0xc0, !PT ;  /* 0xffff000009048812 */ /* 0x040fe400078ec0ff */
[----:B------:R-:W-:Y:S01]  /*2dc0*/  @!P0 SHF.L.U32 R42, R9, 0x10, RZ ;  /* 0x00000010092a8819 */ /* 0x000fe200000006ff */
[C---:B------:R-:W-:Y:S02]  /*2dd0*/  @!P0 FMUL.FTZ R44, R3.reuse, R26 ;  /* 0x0000001a032c8220 */ /* 0x040fe40000410000 */
[----:B------:R-:W-:Y:S02]  /*2de0*/  @!P0 FMUL.FTZ R2, R3, R7 ;  /* 0x0000000703028220 */ /* 0x000fe40000410000 */
[----:B------:R-:W-:Y:S02]  /*2df0*/  @!P0 FMUL.FTZ R69, R4, R41 ;  /* 0x0000002904458220 */ /* 0x000fe40000410000 */
[----:B------:R-:W-:Y:S01]  /*2e00*/  @!P0 FFMA.FTZ R73, R40, R7, -R44 ;  /* 0x0000000728498223 */ /* 0x000fe2000001082c */
[----:B------:R-:W-:Y:S01]  /*2e10*/  @!P0 SHF.L.U32 R7, R6, 0x10, RZ ;  /* 0x0000001006078819 */ /* 0x000fe200000006ff */
[-C--:B------:R-:W-:Y:S01]  /*2e20*/  @!P0 FMUL.FTZ R3, R4, R5.reuse ;  /* 0x0000000504038220 */ /* 0x080fe20000410000 */
[----:B------:R-:W-:Y:S01]  /*2e30*/  @!P0 LOP3.LUT R4, R10, 0xffff0000, RZ, 0xc0, !PT ;  /* 0xffff00000a048812 */ /* 0x000fe200078ec0ff */
[----:B------:R-:W-:Y:S01]  /*2e40*/  @!P0 FFMA.FTZ R2, R26, R40, R2 ;  /* 0x000000281a028223 */ /* 0x000fe20000010002 */
[----:B------:R-:W-:Y:S01]  /*2e50*/  @!P0 LOP3.LUT R6, R6, 0xffff0000, RZ, 0xc0, !PT ;  /* 0xffff000006068812 */ /* 0x000fe200078ec0ff */
[C---:B------:R-:W-:Y:S01]  /*2e60*/  @!P0 IMAD.U32 R26, R43.reuse, 0x10000, RZ ;  /* 0x000100002b1a8824 */ /* 0x040fe200078e00ff */
[----:B------:R-:W-:Y:S01]  /*2e70*/  @!P0 LOP3.LUT R43, R43, 0xffff0000, RZ, 0xc0, !PT ;  /* 0xffff00002b2b8812 */ /* 0x000fe200078ec0ff */
[----:B------:R-:W-:Y:S01]  /*2e80*/  @!P0 FFMA.FTZ R72, R42, R5, -R69 ;  /* 0x000000052a488223 */ /* 0x000fe20000010845 */
[C---:B------:R-:W-:Y:S01]  /*2e90*/  @!P0 LOP3.LUT R5, R11.reuse, 0xffff0000, RZ, 0xc0, !PT ;  /* 0xffff00000b058812 */ /* 0x040fe200078ec0ff */
[----:B------:R-:W-:Y:S01]  /*2ea0*/  @!P0 IMAD.U32 R40, R10, 0x10000, RZ ;  /* 0x000100000a288824 */ /* 0x000fe200078e00ff */
[----:B------:R-:W-:Y:S01]  /*2eb0*/  @!P0 F2FP.BF16.PACK_AB R2, R2, R73 ;  /* 0x000000490202823e */ /* 0x000fe200000010ff */
[C---:B------:R-:W-:Y:S02]  /*2ec0*/  @!P0 FMUL.FTZ R69, R4.reuse, R26 ;  /* 0x0000001a04458220 */ /* 0x040fe40000410000 */
[----:B------:R-:W-:Y:S02]  /*2ed0*/  @!P0 FMUL.FTZ R4, R4, R7 ;  /* 0x0000000704048220 */ /* 0x000fe40000410000 */
[----:B------:R-:W-:Y:S02]  /*2ee0*/  @!P0 IMAD.U32 R44, R11, 0x10000, RZ ;  /* 0x000100000b2c8824 */ /* 0x000fe400078e00ff */
[C---:B------:R-:W-:Y:S02]  /*2ef0*/  @!P0 FMUL.FTZ R71, R5.reuse, R43 ;  /* 0x0000002b05478220 */ /* 0x040fe40000410000 */
[----:B------:R-:W-:Y:S02]  /*2f00*/  @!P0 FMUL.FTZ R5, R5, R6 ;  /* 0x0000000605058220 */ /* 0x000fe40000410000 */
[----:B------:R-:W-:Y:S02]  /*2f10*/  @!P0 FFMA.FTZ R3, R41, R42, R3 ;  /* 0x0000002a29038223 */ /* 0x000fe40000010003 */
[----:B------:R-:W-:Y:S02]  /*2f20*/  @!P0 FFMA.FTZ R4, R26, R40, R4 ;  /* 0x000000281a048223 */ /* 0x000fe40000010004 */
[----:B------:R-:W-:Y:S01]  /*2f30*/  @!P0 FFMA.FTZ R69, R40, R7, -R69 ;  /* 0x0000000728458223 */ /* 0x000fe20000010845 */
[----:B------:R-:W-:Y:S01]  /*2f40*/  @!P0 F2FP.BF16.PACK_AB R3, R3, R72 ;  /* 0x000000480303823e */ /* 0x000fe200000010ff */
[----:B------:R-:W-:Y:S02]  /*2f50*/  @!P0 FFMA.FTZ R71, R44, R6, -R71 ;  /* 0x000000062c478223 */ /* 0x000fe40000010847 */
[----:B------:R-:W-:Y:S01]  /*2f60*/  @!P0 FFMA.FTZ R5, R43, R44, R5 ;  /* 0x0000002c2b058223 */ /* 0x000fe20000010005 */
[----:B------:R-:W-:Y:S01]  /*2f70*/  @!P0 F2FP.BF16.PACK_AB R4, R4, R69 ;  /* 0x000000450404823e */ /* 0x000fe200000010ff */
[----:B------:R-:W-:Y:S01]  /*2f80*/  @!P0 IMAD.MOV.U32 R8, RZ, RZ, R2 ;  /* 0x000000ffff088224 */ /* 0x000fe200078e0002 */
[----:B------:R-:W-:Y:S02]  /*2f90*/  @!P0 MOV R9, R3 ;  /* 0x0000000300098202 */ /* 0x000fe40000000f00 */
[----:B------:R-:W-:Y:S01]  /*2fa0*/  @!P0 F2FP.BF16.PACK_AB R5, R5, R71 ;  /* 0x000000470505823e */ /* 0x000fe200000010ff */
[----:B------:R-:W-:Y:S03]  /*2fb0*/  @!P0 IMAD.MOV.U32 R10, RZ, RZ, R4 ;  /* 0x000000ffff0a8224 */ /* 0x000fe600078e0004 */
[----:B------:R-:W-:Y:S05]  /*2fc0*/  @!P0 MOV R11, R5 ;  /* 0x00000005000b8202 */ /* 0x000fea0000000f00 */
[----:B------:R2:W-:Y:S02]  /*2fd0*/  ST.E.128 [R66.64], R8 ;  /* 0x0000000842007985 */ /* 0x0005e4000c101d16 */
.L_x_70:
[----:B------:R-:W-:Y:S05]  /*2fe0*/  BSYNC B0 ;  /* 0x0000000000007941 */ /* 0x000fea0003800000 */
.L_x_69:
[----:B------:R-:W-:Y:S11]  /*2ff0*/  ISETP.NE.AND P0, PT, R117, RZ, PT ;  /* 0x000000ff7500720c */ /* 0x000ff60003f05270 */
[----:B------:R-:W-:Y:S02]  /*3000*/  @!UPT UIADD3 URZ, URZ, URZ, URZ ;  /* 0x0000003f3f3ff290 */ /* 0x000fe4000fffe03f */
[----:B------:R-:W-:-:S05]  /*3010*/  @P0 BRA `(.L_x_68) ;  /* 0x0000036000000947 */ /* 0x000fca0003800000 */
[C---:B---3--:R-:W-:Y:S01]  /*3020*/  LEA R42, P0, R83.reuse, R68, 0x1 ;  /* 0x00000044532a7211 */ /* 0x048fe200078008ff */
[----:B--2---:R-:W2:Y:S03]  /*3030*/  LDS.128 R8, [R93+0x3800] ;  /* 0x003800005d087984 */ /* 0x004ea60000000c00 */
[----:B------:R-:W-:Y:S02]  /*3040*/  LEA.HI.X R43, R83, R70, R94, 0x1, P0 ;  /* 0x00000046532b7211 */ /* 0x000fe400000f0c5e */
[----:B------:R-:W-:Y:S11]  /*3050*/  ISETP.GE.AND P0, PT, R34, c[0x0][0x27c], PT ;  /* 0x00009f0022007a0c */ /* 0x000ff60003f06270 */
[----:B------:R-:W-:Y:S02]  /*3060*/  @!UPT UIADD3 URZ, URZ, URZ, URZ ;  /* 0x0000003f3f3ff290 */ /* 0x000fe4000fffe03f */
[----:B------:R-:W-:Y:S02]  /*3070*/  @!P0 SHF.R.U64 R26, R46, 0x10, R47 ;  /* 0x000000102e1a8819 */ /* 0x000fe4000000122f */
[--C-:B------:R-:W-:Y:S02]  /*3080*/  @!P0 SHF.R.U64 R2, R12, 0x10, R13.reuse ;  /* 0x000000100c028819 */ /* 0x100fe4000000120d */
[----:B------:R-:W-:Y:S02]  /*3090*/  @!P0 SHF.R.U32.HI R3, RZ, 0x10, R13 ;  /* 0x00000010ff038819 */ /* 0x000fe4000001160d */
[----:B------:R-:W-:Y:S02]  /*30a0*/  @!P0 PRMT R26, R45, 0x5410, R26 ;  /* 0x000054102d1a8816 */ /* 0x000fe4000000001a */
[C---:B------:R-:W-:Y:S02]  /*30b0*/  @!P0 PRMT R2, R27.reuse, 0x5432, R2 ;  /* 0x000054321b028816 */ /* 0x040fe40000000002 */
[----:B------:R-:W-:Y:S01]  /*30c0*/  @!P0 PRMT R6, R27, 0x5410, R3 ;  /* 0x000054101b068816 */ /* 0x000fe20000000003 */
[----:B------:R-:W-:Y:S01]  /*30d0*/  @!P0 IMAD.U32 R12, R26, 0x10000, RZ ;  /* 0x000100001a0c8824 */ /* 0x000fe200078e00ff */
[----:B------:R-:W-:Y:S01]  /*30e0*/  @!P0 SHF.R.U32.HI R40, RZ, 0x10, R47 ;  /* 0x00000010ff288819 */ /* 0x000fe2000001162f */
[----:B------:R-:W-:Y:S01]  /*30f0*/  @!P0 IMAD.U32 R7, R2, 0x10000, RZ ;  /* 0x0001000002078824 */ /* 0x000fe200078e00ff */
[----:B------:R-:W-:Y:S02]  /*3100*/  @!P0 LOP3.LUT R26, R26, 0xffff0000, RZ, 0xc0, !PT ;  /* 0xffff00001a1a8812 */ /* 0x000fe400078ec0ff */
[----:B------:R-:W-:Y:S02]  /*3110*/  @!P0 LOP3.LUT R5, R2, 0xffff0000, RZ, 0xc0, !PT ;  /* 0xffff000002058812 */ /* 0x000fe400078ec0ff */
[----:B------:R-:W-:Y:S01]  /*3120*/  @!P0 PRMT R40, R45, 0x5432, R40 ;  /* 0x000054322d288816 */ /* 0x000fe20000000028 */
[C---:B--2---:R-:W-:Y:S01]  /*3130*/  @!P0 IMAD.U32 R13, R8.reuse, 0x10000, RZ ;  /* 0x00010000080d8824 */ /* 0x044fe200078e00ff */
[----:B------:R-:W-:Y:S02]  /*3140*/  @!P0 LOP3.LUT R3, R8, 0xffff0000, RZ, 0xc0, !PT ;  /* 0xffff000008038812 */ /* 0x000fe400078ec0ff */
[C---:B------:R-:W-:Y:S02]  /*3150*/  @!P0 LOP3.LUT R4, R9.reuse, 0xffff0000, RZ, 0xc0, !PT ;  /* 0xffff000009048812 */ /* 0x040fe400078ec0ff */
[----:B------:R-:W-:Y:S01]  /*3160*/  @!P0 SHF.L.U32 R27, R9, 0x10, RZ ;  /* 0x00000010091b8819 */ /* 0x000fe200000006ff */
[C---:B------:R-:W-:Y:S02]  /*3170*/  @!P0 FMUL.FTZ R41, R3.reuse, R12 ;  /* 0x0000000c03298220 */ /* 0x040fe40000410000 */
[-C--:B------:R-:W-:Y:S02]  /*3180*/  @!P0 FMUL.FTZ R2, R3, R7.reuse ;  /* 0x0000000703028220 */ /* 0x080fe40000410000 */
[----:B------:R-:W-:Y:S02]  /*3190*/  @!P0 FMUL.FTZ R44, R4, R26 ;  /* 0x0000001a042c8220 */ /* 0x000fe40000410000 */
[----:B------:R-:W-:Y:S01]  /*31a0*/  @!P0 FFMA.FTZ R47, R13, R7, -R41 ;  /* 0x000000070d2f8223 */ /* 0x000fe20000010829 */
[----:B------:R-:W-:Y:S01]  /*31b0*/  @!P0 SHF.L.U32 R7, R6, 0x10, RZ ;  /* 0x0000001006078819 */ /* 0x000fe200000006ff */
[----:B------:R-:W-:Y:S01]  /*31c0*/  @!P0 FMUL.FTZ R3, R4, R5 ;  /* 0x0000000504038220 */ /* 0x000fe20000410000 */
        /* <DEDUP_REMOVED lines=27> */
.L_x_68:
[----:B------:R-:W-:Y:S05]  /*3380*/  BSYNC B1 ;  /* 0x0000000000017941 */ /* 0x000fea0003800000 */
.L_x_67:
[----:B--2---:R2:W4:Y:S01]  /*3390*/  SHFL.IDX PT, R43, R89, 0x1, 0x1c1f ;  /* 0x003c1f00592b7f89 */ /* 0x00452200000e0000 */
[----:B------:R-:W-:Y:S03]  /*33a0*/  BSSY B1, `(.L_x_71) ;  /* 0x0000077000017945 */ /* 0x000fe60003800000 */
[----:B------:R2:W1:Y:S01]  /*33b0*/  SHFL.IDX PT, R42, R90, 0x1, 0x1c1f ;  /* 0x003c1f005a2a7f89 */ /* 0x00046200000e0000 */
[----:B------:R-:W-:-:S05]  /*33c0*/  @P5 BRA `(.L_x_72) ;  /* 0x0000074000005947 */ /* 0x000fca0003800000 */
[----:B------:R-:W-:Y:S01]  /*33d0*/  ISETP.NE.AND P0, PT, R102, RZ, PT ;  /* 0x000000ff6600720c */ /* 0x000fe20003f05270 */
[----:B------:R-:W-:Y:S01]  /*33e0*/  @!UPT UIADD3 URZ, URZ, URZ, URZ ;  /* 0x0000003f3f3ff290 */ /* 0x000fe2000fffe03f */
[----:B------:R-:W-:Y:S11]  /*33f0*/  BSSY B0, `(.L_x_73) ;  /* 0x0000038000007945 */ /* 0x000ff60003800000 */
[----:B------:R-:W-:-:S05]  /*3400*/  @P0 BRA `(.L_x_74) ;  /* 0x0000036000000947 */ /* 0x000fca0003800000 */
[C---:B-1----:R-:W-:Y:S01]  /*3410*/  LEA R40, P0, R18.reuse, R42, 0x1 ;  /* 0x0000002a12287211 */ /* 0x042fe200078008ff */
[----:B------:R-:W1:Y:S03]  /*3420*/  LDS.128 R8, [R92+0x4800] ;  /* 0x004800005c087984 */ /* 0x000e660000000c00 */
[----:B----4-:R-:W-:Y:S02]  /*3430*/  LEA.HI.X R41, R18, R43, R19, 0x1, P0 ;  /* 0x0000002b12297211 */ /* 0x010fe400000f0c13 */
        /* <DEDUP_REMOVED lines=14> */
[C---:B-1----:R-:W-:Y:S01]  /*3520*/  @!P0 IMAD.U32 R13, R8.reuse, 0x10000, RZ ;  /* 0x00010000080d8824 */ /* 0x042fe200078e00ff */
        /* <DEDUP_REMOVED lines=22> */
[-C--:B------:R-:W-:Y:S02]  /*3690*/  @!P0 FMUL.FTZ R5, R5, R6.reuse ;  /* 0x0000000605058220 */ /* 0x080fe40000410000 */
        /* <DEDUP_REMOVED lines=13> */
.L_x_74:
[----:B------:R-:W-:Y:S05]  /*3770*/  BSYNC B0 ;  /* 0x0000000000007941 */ /* 0x000fea0003800000 */
.L_x_73:
[----:B------:R-:W-:Y:S11]  /*3780*/  ISETP.NE.AND P0, PT, R117, RZ, PT ;  /* 0x000000ff7500720c */ /* 0x000ff60003f05270 */
[----:B------:R-:W-:Y:S02]  /*3790*/  @!UPT UIADD3 URZ, URZ, URZ, URZ ;  /* 0x0000003f3f3ff290 */ /* 0x000fe4000fffe03f */
        /* <DEDUP_REMOVED lines=55> */
.L_x_72:
[----:B------:R-:W-:Y:S05]  /*3b10*/  BSYNC B1 ;  /* 0x0000000000017941 */ /* 0x000fea0003800000 */
.L_x_71:
[----:B------:R2:W4:Y:S01]  /*3b20*/  SHFL.IDX PT, R31, R89, 0x2, 0x1c1f ;  /* 0x005c1f00591f7f89 */ /* 0x00052200000e0000 */
[----:B------:R-:W-:Y:S03]  /*3b30*/  BSSY B1, `(.L_x_75) ;  /* 0x0000077000017945 */ /* 0x000fe60003800000 */
[----:B------:R2:W3:Y:S01]  /*3b40*/  SHFL.IDX PT, R30, R90, 0x2, 0x1c1f ;  /* 0x005c1f005a1e7f89 */ /* 0x0004e200000e0000 */
[----:B------:R-:W-:-:S05]  /*3b50*/  @P3 BRA `(.L_x_76) ;  /* 0x0000074000003947 */ /* 0x000fca0003800000 */
[----:B------:R-:W-:Y:S01]  /*3b60*/  ISETP.NE.AND P0, PT, R102, RZ, PT ;  /* 0x000000ff6600720c */ /* 0x000fe20003f05270 */
[----:B------:R-:W-:Y:S01]  /*3b70*/  @!UPT UIADD3 URZ, URZ, URZ, URZ ;  /* 0x0000003f3f3ff290 */ /* 0x000fe2000fffe03f */
[----:B------:R-:W-:Y:S11]  /*3b80*/  BSSY B0, `(.L_x_77) ;  /* 0x0000038000007945 */ /* 0x000ff60003800000 */
[----:B------:R-:W-:-:S05]  /*3b90*/  @P0 BRA `(.L_x_78) ;  /* 0x0000036000000947 */ /* 0x000fca0003800000 */
[C---:B-1-3--:R-:W-:Y:S01]  /*3ba0*/  LEA R26, P0, R18.reuse, R30, 0x1 ;  /* 0x0000001e121a7211 */ /* 0x04afe200078008ff */
        /* <DEDUP_REMOVED lines=53> */
.L_x_78:
[----:B------:R-:W-:Y:S05]  /*3f00*/  BSYNC B0 ;  /* 0x0000000000007941 */ /* 0x000fea0003800000 */
.L_x_77:
[----:B------:R-:W-:Y:S11]  /*3f10*/  ISETP.NE.AND P0, PT, R117, RZ, PT ;  /* 0x000000ff7500720c */ /* 0x000ff60003f05270 */
[----:B------:R-:W-:Y:S02]  /*3f20*/  @!UPT UIADD3 URZ, URZ, URZ, URZ ;  /* 0x0000003f3f3ff290 */ /* 0x000fe4000fffe03f */
        /* <DEDUP_REMOVED lines=55> */
.L_x_76:
[----:B------:R-:W-:Y:S05]  /*42a0*/  BSYNC B1 ;  /* 0x0000000000017941 */ /* 0x000fea0003800000 */
.L_x_75:
[----:B-1----:R1:W2:Y:S04]  /*42b0*/  SHFL.IDX PT, R27, R89, 0x3, 0x1c1f ;  /* 0x007c1f00591b7f89 */ /* 0x0022a800000e0000 */
[----:B------:R1:W4:Y:S01]  /*42c0*/  SHFL.IDX PT, R26, R90, 0x3, 0x1c1f ;  /* 0x007c1f005a1a7f89 */ /* 0x00032200000e0000 */
[----:B------:R-:W-:-:S05]  /*42d0*/  @P2 BRA `(.L_x_79) ;  /* 0x000030f000002947 */ /* 0x000fca0003800000 */
[----:B------:R-:W-:Y:S01]  /*42e0*/  ISETP.NE.AND P0, PT, R102, RZ, PT ;  /* 0x000000ff6600720c */ /* 0x000fe20003f05270 */
[----:B------:R-:W-:Y:S01]  /*42f0*/  @!UPT UIADD3 URZ, URZ, URZ, URZ ;  /* 0x0000003f3f3ff290 */ /* 0x000fe2000fffe03f */
[----:B------:R-:W-:Y:S11]  /*4300*/  BSSY B0, `(.L_x_80) ;  /* 0x0000038000007945 */ /* 0x000ff60003800000 */
[----:B------:R-:W-:-:S05]  /*4310*/  @P0 BRA `(.L_x_81) ;  /* 0x0000036000000947 */ /* 0x000fca0003800000 */
[C---:B----4-:R-:W-:Y:S01]  /*4320*/  LEA R22, P0, R18.reuse, R26, 0x1 ;  /* 0x0000001a12167211 */ /* 0x050fe200078008ff */
[----:B------:R-:W4:Y:S03]  /*4330*/  LDS.128 R8, [R92+0x6800] ;  /* 0x006800005c087984 */ /* 0x000f260000000c00 */
[----:B--2---:R-:W-:Y:S02]  /*4340*/  LEA.HI.X R23, R18, R27, R19, 0x1, P0 ;  /* 0x0000001b12177211 */ /* 0x004fe400000f0c13 */
        /* <DEDUP_REMOVED lines=14> */
[C---:B----4-:R-:W-:Y:S01]  /*4430*/  @!P0 IMAD.U32 R13, R8.reuse, 0x10000, RZ ;  /* 0x00010000080d8824 */ /* 0x050fe200078e00ff */
        /* <DEDUP_REMOVED lines=36> */
.L_x_81:
[----:B------:R-:W-:Y:S05]  /*4680*/  BSYNC B0 ;  /* 0x0000000000007941 */ /* 0x000fea0003800000 */
.L_x_80:
[----:B------:R-:W-:Y:S11]  /*4690*/  ISETP.NE.AND P0, PT, R117, RZ, PT ;  /* 0x000000ff7500720c */ /* 0x000ff60003f05270 */
[----:B------:R-:W-:Y:S02]  /*46a0*/  @!UPT UIADD3 URZ, URZ, URZ, URZ ;  /* 0x0000003f3f3ff290 */ /* 0x000fe4000fffe03f */
[----:B------:R-:W-:-:S05]  /*46b0*/  @P0 BRA `(.L_x_79) ;  /* 0x00002d1000000947 */ /* 0x000fca0003800000 */
[C---:B--2-4-:R-:W-:Y:S01]  /*46c0*/  LEA R22, P0, R83.reuse, R26, 0x1 ;  /* 0x0000001a53167211 */ /* 0x054fe200078008ff */
[----:B------:R-:W2:Y:S03]  /*46d0*/  LDS.128 R8, [R93+0x6800] ;  /* 0x006800005d087984 */ /* 0x000ea60000000c00 */
        /* <DEDUP_REMOVED lines=8> */
[----:B------:R-:W-:Y:S01]  /*4760*/  @!P0 SHF.R.U32.HI R4, RZ, 0x10, R59 ;  /* 0x00000010ff048819 */ /* 0x000fe2000001163b */
[----:B------:R-:W-:Y:S01]  /*4770*/  @!P0 IMAD.U32 R12, R14, 0x10000, RZ ;  /* 0x000100000e0c8824 */ /* 0x000fe200078e00ff */
[----:B------:R-:W-:Y:S01]  /*4780*/  @!P0 PRMT R6, R39, 0x5410, R3 ;  /* 0x0000541027068816 */ /* 0x000fe20000000003 */
[----:B------:R-:W-:Y:S01]  /*4790*/  @!P0 IMAD.U32 R7, R2, 0x10000, RZ ;  /* 0x0001000002078824 */ /* 0x000fe200078e00ff */
[----:B------:R-:W-:Y:S02]  /*47a0*/  @!P0 PRMT R16, R65, 0x5432, R4 ;  /* 0x0000543241108816 */ /* 0x000fe40000000004 */
[----:B------:R-:W-:Y:S02]  /*47b0*/  @!P0 LOP3.LUT R14, R14, 0xffff0000, RZ, 0xc0, !PT ;  /* 0xffff00000e0e8812 */ /* 0x000fe400078ec0ff */
[----:B------:R-:W-:Y:S01]  /*47c0*/  @!P0 LOP3.LUT R5, R2, 0xffff0000, RZ, 0xc0, !PT ;  /* 0xffff000002058812 */ /* 0x000fe200078ec0ff */
        /* <DEDUP_REMOVED lines=36> */
[----:B------:R2:W-:Y:S01]  /*4a10*/  ST.E.128 [R22.64], R8 ;  /* 0x0000000816007985 */ /* 0x0005e2000c101d16 */
[----:B------:R-:W-:-:S05]  /*4a20*/  BRA `(.L_x_79) ;  /* 0x000029a000007947 */ /* 0x000fca0003800000 */
.L_x_58:
[----:B------:R-:W-:Y:S01]  /*4a30*/  ISETP.GE.AND P0, PT, R159, UR9, PT ;  /* 0x000000099f007c0c */ /* 0x000fe2000bf06270 */
[----:B------:R-:W-:Y:S01]  /*4a40*/  CS2R R26, SRZ ;  /* 0x00000000001a7805 */ /* 0x000fe2000001ff00 */
[----:B------:R-:W-:Y:S01]  /*4a50*/  ISETP.NE.AND P6, PT, R102, RZ, PT ;  /* 0x000000ff6600720c */ /* 0x000fe20003fc5270 */
[----:B------:R-:W-:Y:S01]  /*4a60*/  CS2R R24, SRZ ;  /* 0x0000000000187805 */ /* 0x000fe2000001ff00 */
[----:B------:R-:W-:Y:S01]  /*4a70*/  ISETP.GE.OR P4, PT, R18, c[0x0][0x27c], P0 ;  /* 0x00009f0012007a0c */ /* 0x000fe20000786670 */
[----:B------:R-:W-:Y:S01]  /*4a80*/  CS2R R62, SRZ ;  /* 0x00000000003e7805 */ /* 0x000fe2000001ff00 */
[----:B------:R-:W-:Y:S01]  /*4a90*/  ISETP.NE.AND P5, PT, R148, RZ, PT ;  /* 0x000000ff9400720c */ /* 0x000fe20003fa5270 */
[----:B------:R-:W-:Y:S01]  /*4aa0*/  CS2R R60, SRZ ;  /* 0x00000000003c7805 */ /* 0x000fe2000001ff00 */
[----:B------:R-:W-:Y:S01]  /*4ab0*/  IADD3 R133, -R152, c[0x0][0x1d4], RZ ;  /* 0x0000750098857a10 */ /* 0x000fe20007ffe1ff */
[----:B------:R-:W-:Y:S01]  /*4ac0*/  CS2R R22, SRZ ;  /* 0x0000000000167805 */ /* 0x000fe2000001ff00 */
[----:B------:R-:W-:Y:S01]  /*4ad0*/  CS2R R20, SRZ ;  /* 0x0000000000147805 */ /* 0x000fe2000001ff00 */
[----:B------:R-:W-:Y:S01]  /*4ae0*/  CS2R R66, SRZ ;  /* 0x0000000000427805 */ /* 0x000fe2000001ff00 */
[----:B------:R-:W-:Y:S01]  /*4af0*/  CS2R R64, SRZ ;  /* 0x0000000000407805 */ /* 0x000fe2000001ff00 */
[----:B------:R-:W-:Y:S01]  /*4b00*/  CS2R R30, SRZ ;  /* 0x00000000001e7805 */ /* 0x000fe2000001ff00 */
[----:B------:R-:W-:Y:S01]  /*4b10*/  CS2R R28, SRZ ;  /* 0x00000000001c7805 */ /* 0x000fe2000001ff00 */
[----:B------:R-:W-:Y:S01]  /*4b20*/  CS2R R70, SRZ ;  /* 0x0000000000467805 */ /* 0x000fe2000001ff00 */
[----:B------:R-:W-:Y:S01]  /*4b30*/  CS2R R68, SRZ ;  /* 0x0000000000447805 */ /* 0x000fe2000001ff00 */
[----:B------:R-:W-:Y:S01]  /*4b40*/  @!P4 IADD3 R2, P1, P0, R106, R38, R174 ;  /* 0x000000266a02c210 */ /* 0x000fe2000783e0ae */
[----:B------:R-:W-:Y:S01]  /*4b50*/  CS2R R40, SRZ ;  /* 0x0000000000287805 */ /* 0x000fe2000001ff00 */
[----:B------:R1:W2:Y:S01]  /*4b60*/  SHFL.IDX PT, R51, R89, RZ, 0x1c1f ;  /* 0x001c1fff59337589 */ /* 0x0002a200000e0000 */
[----:B------:R-:W-:Y:S01]  /*4b70*/  BSSY B0, `(.L_x_82) ;  /* 0x00000d4000007945 */ /* 0x000fe20003800000 */
[C---:B------:R-:W-:Y:S02]  /*4b80*/  @!P4 IADD3.X R5, R113.reuse, R43, R155, P1, P0 ;  /* 0x0000002b7105c210 */ /* 0x040fe40000fe049b */
[----:B------:R-:W-:Y:S04]  /*4b90*/  @!P4 IADD3 R3, P1, P0, R104, R72, R172 ;  /* 0x000000486803c210 */ /* 0x000fe8000783e0ac */
[----:B------:R-:W-:Y:S01]  /*4ba0*/  @!P4 IADD3.X R8, R112, R44, R156, P1, P0 ;  /* 0x0000002c7008c210 */ /* 0x000fe20000fe049c */
[----:B------:R1:W3:Y:S01]  /*4bb0*/  SHFL.IDX PT, R50, R90, RZ, 0x1c1f ;  /* 0x001c1fff5a327589 */ /* 0x0002e200000e0000 */
[----:B------:R-:W-:Y:S04]  /*4bc0*/  ISETP.GE.AND P0, PT, R158, UR9, PT ;  /* 0x000000099e007c0c */ /* 0x000fe8000bf06270 */
[----:B------:R-:W-:Y:S11]  /*4bd0*/  ISETP.GE.OR P2, PT, R18, c[0x0][0x27c], P0 ;  /* 0x00009f0012007a0c */ /* 0x000ff60000746670 */
[----:B------:R-:W-:Y:S02]  /*4be0*/  @!UPT UIADD3 URZ, URZ, URZ, URZ ;  /* 0x0000003f3f3ff290 */ /* 0x000fe4000fffe03f */
[----:B------:R-:W-:Y:S04]  /*4bf0*/  @!P2 IADD3 R6, P1, P0, R106, R173, R38 ;  /* 0x000000ad6a06a210 */ /* 0x000fe8000783e026 */
[--C-:B------:R-:W-:Y:S02]  /*4c00*/  @!P2 IADD3.X R9, R113, R153, R43.reuse, P1, P0 ;  /* 0x000000997109a210 */ /* 0x100fe40000fe042b */
[----:B------:R-:W-:Y:S04]  /*4c10*/  @!P2 IADD3 R7, P1, P0, R104, R163, R72 ;  /* 0x000000a36807a210 */ /* 0x000fe8000783e048 */
[----:B------:R-:W-:Y:S02]  /*4c20*/  @!P2 IADD3.X R12, R112, R154, R44, P1, P0 ;  /* 0x0000009a700ca210 */ /* 0x000fe40000fe042c */
[----:B------:R-:W-:Y:S04]  /*4c30*/  ISETP.GE.AND P0, PT, R157, UR9, PT ;  /* 0x000000099d007c0c */ /* 0x000fe8000bf06270 */
[----:B------:R-:W-:Y:S11]  /*4c40*/  ISETP.GE.OR P1, PT, R18, c[0x0][0x27c], P0 ;  /* 0x00009f0012007a0c */ /* 0x000ff60000726670 */
[----:B------:R-:W-:Y:S02]  /*4c50*/  @!UPT UIADD3 URZ, URZ, URZ, URZ ;  /* 0x0000003f3f3ff290 */ /* 0x000fe4000fffe03f */
[----:B------:R-:W-:Y:S04]  /*4c60*/  @!P1 IADD3 R10, P3, P0, R106, R170, R38 ;  /* 0x000000aa6a0a9210 */ /* 0x000fe8000787e026 */
[----:B------:R-:W-:Y:S02]  /*4c70*/  @!P1 IADD3.X R13, R113, R120, R43, P3, P0 ;  /* 0x00000078710d9210 */ /* 0x000fe40001fe042b */
[----:B------:R-:W-:Y:S04]  /*4c80*/  @!P1 IADD3 R11, P3, P0, R104, R168, R72 ;  /* 0x000000a8680b9210 */ /* 0x000fe8000787e048 */
[----:B------:R-:W-:Y:S02]  /*4c90*/  @!P1 IADD3.X R14, R112, R121, R44, P3, P0 ;  /* 0x00000079700e9210 */ /* 0x000fe40001fe042c */
[C---:B------:R-:W-:Y:S04]  /*4ca0*/  @!P4 LEA R4, P0, R2.reuse, c[0x0][0x270], 0x1 ;  /* 0x00009c000204ca11 */ /* 0x040fe800078008ff */
[----:B------:R-:W-:Y:S02]  /*4cb0*/  @!P4 LEA.HI.X R5, R2, c[0x0][0x274], R5, 0x1, P0 ;  /* 0x00009d000205ca11 */ /* 0x000fe400000f0c05 */
[C---:B------:R-:W-:Y:S03]  /*4cc0*/  @!P4 LEA R2, P0, R3.reuse, c[0x0][0x288], 0x1 ;  /* 0x0000a2000302ca11 */ /* 0x040fe600078008ff */
[----:B------:R4:W2:Y:S01]  /*4cd0*/  @!P4 LDG.E.128 R20, [R4.64] ;  /* 0x000000160414c981 */ /* 0x0008a2000c1e1d00 */
[----:B------:R-:W-:Y:S02]  /*4ce0*/  @!P4 LEA.HI.X R3, R3, c[0x0][0x28c], R8, 0x1, P0 ;  /* 0x0000a3000303ca11 */ /* 0x000fe400000f0c08 */
[C---:B------:R-:W-:Y:S04]  /*4cf0*/  @!P2 LEA R8, P0, R6.reuse, c[0x0][0x270], 0x1 ;  /* 0x00009c000608aa11 */ /* 0x040fe800078008ff */
[----:B------:R-:W-:Y:S01]  /*4d00*/  @!P2 LEA.HI.X R9, R6, c[0x0][0x274], R9, 0x1, P0 ;  /* 0x00009d000609aa11 */ /* 0x000fe200000f0c09 */
[----:B------:R1:W3:Y:S01]  /*4d10*/  @!P4 LDG.E.128 R60, [R2.64] ;  /* 0x00000016023cc981 */ /* 0x0002e2000c1e1d00 */
[C---:B------:R-:W-:Y:S04]  /*4d20*/  @!P2 LEA R6, P0, R7.reuse, c[0x0][0x288], 0x1 ;  /* 0x0000a2000706aa11 */ /* 0x040fe800078008ff */
[----:B------:R-:W-:Y:S02]  /*4d30*/  @!P2 LEA.HI.X R7, R7, c[0x0][0x28c], R12, 0x1, P0 ;  /* 0x0000a3000707aa11 */ /* 0x000fe400000f0c0c */
[C---:B------:R-:W-:Y:S01]  /*4d40*/  @!P1 LEA R12, P0, R10.reuse, c[0x0][0x270], 0x1 ;  /* 0x00009c000a0c9a11 */ /* 0x040fe200078008ff */
[----:B------:R1:W3:Y:S03]  /*4d50*/  @!P2 LDG.E.128 R24, [R8.64] ;  /* 0x000000160818a981 */ /* 0x0002e6000c1e1d00 */
[----:B------:R-:W-:Y:S02]  /*4d60*/  @!P1 LEA.HI.X R13, R10, c[0x0][0x274], R13, 0x1, P0 ;  /* 0x00009d000a0d9a11 */ /* 0x000fe400000f0c0d */
[C---:B------:R-:W-:Y:S03]  /*4d70*/  @!P1 LEA R10, P0, R11.reuse, c[0x0][0x288], 0x1 ;  /* 0x0000a2000b0a9a11 */ /* 0x040fe600078008ff */
[----:B------:R1:W3:Y:S01]  /*4d80*/  @!P2 LDG.E.128 R64, [R6.64] ;  /* 0x000000160640a981 */ /* 0x0002e2000c1e1d00 */
[----:B------:R-:W-:Y:S01]  /*4d90*/  @!P1 LEA.HI.X R11, R11, c[0x0][0x28c], R14, 0x1, P0 ;  /* 0x0000a3000b0b9a11 */ /* 0x000fe200000f0c0e */
[----:B----4-:R-:W-:Y:S01]  /*4da0*/  CS2R R4, SRZ ;  /* 0x0000000000047805 */ /* 0x010fe2000001ff00 */
[----:B------:R-:W-:Y:S04]  /*4db0*/  ISETP.GE.AND P0, PT, R35, UR9, PT ;  /* 0x0000000923007c0c */ /* 0x000fe8000bf06270 */
[----:B------:R-:W-:Y:S01]  /*4dc0*/  ISETP.GE.OR P0, PT, R18, c[0x0][0x27c], P0 ;  /* 0x00009f0012007a0c */ /* 0x000fe20000706670 */
[----:B------:R-:W4:Y:S08]  /*4dd0*/  @!P1 LDG.E.128 R28, [R12.64] ;  /* 0x000000160c1c9981 */ /* 0x000f30000c1e1d00 */
[----:B------:R-:W4:Y:S04]  /*4de0*/  @!P1 LDG.E.128 R68, [R10.64] ;  /* 0x000000160a449981 */ /* 0x000f28000c1e1d00 */
[----:B------:R-:W-:Y:S05]  /*4df0*/  @!P0 IADD3 R38, P1, R106, R38, RZ ;  /* 0x000000266a268210 */ /* 0x000fea0007f3e0ff */
[----:B------:R-:W-:Y:S01]  /*4e00*/  @!P0 IMAD.X R43, R113, 0x1, R43, P1 ;  /* 0x00000001712b8824 */ /* 0x000fe200008e062b */
[C---:B-1----:R-:W-:Y:S01]  /*4e10*/  @!P0 LEA R8, P1, R38.reuse, c[0x0][0x270], 0x1 ;  /* 0x00009c0026088a11 */ /* 0x042fe200078208ff */
[----:B------:R-:W-:Y:S03]  /*4e20*/  CS2R R6, SRZ ;  /* 0x0000000000067805 */ /* 0x000fe6000001ff00 */
[----:B------:R-:W-:Y:S02]  /*4e30*/  @!P0 LEA.HI.X R9, R38, c[0x0][0x274], R43, 0x1, P1 ;  /* 0x00009d0026098a11 */ /* 0x000fe400008f0c2b */
[----:B------:R-:W-:Y:S01]  /*4e40*/  @!P0 IADD3 R72, P1, R104, R72, RZ ;  /* 0x0000004868488210 */ /* 0x000fe20007f3e0ff */
[----:B------:R-:W-:Y:S02]  /*4e50*/  CS2R R42, SRZ ;  /* 0x00000000002a7805 */ /* 0x000fe4000001ff00 */
[----:B------:R2:W5:Y:S02]  /*4e60*/  @!P0 LDG.E.128 R4, [R8.64] ;  /* 0x0000001608048981 */ /* 0x000564000c1e1d00 */
[----:B------:R-:W-:Y:S01]  /*4e70*/  @!P0 IMAD.X R3, R112, 0x1, R44, P1 ;  /* 0x0000000170038824 */ /* 0x000fe200008e062c */
[C---:B------:R-:W-:Y:S04]  /*4e80*/  @!P0 LEA R2, P1, R72.reuse, c[0x0][0x288], 0x1 ;  /* 0x0000a20048028a11 */ /* 0x040fe800078208ff */
[----:B------:R-:W-:Y:S02]  /*4e90*/  @!P0 LEA.HI.X R3, R72, c[0x0][0x28c], R3, 0x1, P1 ;  /* 0x0000a30048038a11 */ /* 0x000fe400008f0c03 */
[----:B------:R-:W-:Y:S03]  /*4ea0*/  ISETP.GE.AND P1, PT, R18, c[0x0][0x27c], PT ;  /* 0x00009f0012007a0c */ /* 0x000fe60003f26270 */
[----:B------:R1:W5:Y:S01]  /*4eb0*/  @!P0 LDG.E.128 R40, [R2.64] ;  /* 0x0000001602288981 */ /* 0x000362000c1e1d00 */
[----:B------:R-:W-:Y:S01]  /*4ec0*/  ISETP.GE.OR P0, PT, R35, UR9, P6 ;  /* 0x0000000923007c0c */ /* 0x000fe2000b706670 */
[----:B--2---:R-:W-:Y:S02]  /*4ed0*/  IMAD.MOV.U32 R9, RZ, RZ, R22 ;  /* 0x000000ffff097224 */ /* 0x004fe400078e0016 */
[----:B------:R-:W-:Y:S02]  /*4ee0*/  IMAD.MOV.U32 R8, RZ, RZ, R23 ;  /* 0x000000ffff087224 */ /* 0x000fe400078e0017 */
[----:B-1----:R-:W-:Y:S02]  /*4ef0*/  IMAD.MOV.U32 R3, RZ, RZ, R20 ;  /* 0x000000ffff037224 */ /* 0x002fe400078e0014 */
[----:B------:R-:W-:Y:S01]  /*4f00*/  IMAD.MOV.U32 R2, RZ, RZ, R21 ;  /* 0x000000ffff027224 */ /* 0x000fe200078e0015 */
[----:B------:R-:W-:Y:S01]  /*4f10*/  PRMT R17, R8, 0x5410, R9 ;  /* 0x0000541008117816 */ /* 0x000fe20000000009 */
[----:B---3--:R-:W-:Y:S02]  /*4f20*/  IMAD.MOV.U32 R9, RZ, RZ, R62 ;  /* 0x000000ffff097224 */ /* 0x008fe400078e003e */
[----:B------:R-:W-:Y:S01]  /*4f30*/  IMAD.MOV.U32 R8, RZ, RZ, R63 ;  /* 0x000000ffff087224 */ /* 0x000fe200078e003f */
[----:B------:R-:W-:Y:S01]  /*4f40*/  PRMT R16, R2, 0x5410, R3 ;  /* 0x0000541002107816 */ /* 0x000fe20000000003 */
[----:B------:R-:W-:Y:S02]  /*4f50*/  IMAD.MOV.U32 R3, RZ, RZ, R60 ;  /* 0x000000ffff037224 */ /* 0x000fe400078e003c */
        /* <DEDUP_REMOVED lines=14> */
[----:B----4-:R-:W-:Y:S02]  /*5040*/  IMAD.MOV.U32 R9, RZ, RZ, R30 ;  /* 0x000000ffff097224 */ /* 0x010fe400078e001e */
        /* <DEDUP_REMOVED lines=10> */
[----:B------:R-:W-:Y:S04]  /*50f0*/  PRMT R75, R9, 0x5410, R8 ;  /* 0x00005410094b7816 */ /* 0x000fe80000000008 */
[----:B------:R-:W-:Y:S01]  /*5100*/  PRMT R74, R2, 0x5410, R3 ;  /* 0x00005410024a7816 */ /* 0x000fe20000000003 */
[----:B------:R-:W-:-:S05]  /*5110*/  @P0 BRA `(.L_x_83) ;  /* 0x0000079000000947 */ /* 0x000fca0003800000 */
[----:B------:R-:W-:Y:S01]  /*5120*/  SEL R2, R152, R133, !P5 ;  /* 0x0000008598027207 */ /* 0x000fe20006800000 */
[----:B------:R-:W1:Y:S01]  /*5130*/  LDS.128 R56, [R140+0x3900] ;  /* 0x003900008c387984 */ /* 0x000e620000000c00 */
[----:B-----5:R-:W-:Y:S01]  /*5140*/  MOV R11, R40 ;  /* 0x00000028000b7202 */ /* 0x020fe20000000f00 */
[----:B------:R-:W-:Y:S01]  /*5150*/  IMAD.MOV.U32 R10, RZ, RZ, R7 ;  /* 0x000000ffff0a7224 */ /* 0x000fe200078e0007 */
[----:B------:R-:W-:Y:S01]  /*5160*/  SHF.R.S32.HI R47, RZ, 0x1f, R2 ;  /* 0x0000001fff2f7819 */ /* 0x000fe20000011402 */
[--C-:B------:R-:W-:Y:S01]  /*5170*/  IMAD.MOV.U32 R45, RZ, RZ, R41.reuse ;  /* 0x000000ffff2d7224 */ /* 0x100fe200078e0029 */
[----:B------:R-:W-:Y:S01]  /*5180*/  @!P1 SHF.R.U64 R40, R40, 0x10, R41 ;  /* 0x0000001028289819 */ /* 0x000fe20000001229 */
[----:B------:R-:W-:Y:S01]  /*5190*/  IMAD.MOV.U32 R46, RZ, RZ, R43 ;  /* 0x000000ffff2e7224 */ /* 0x000fe200078e002b */
[----:B------:R-:W-:Y:S02]  /*51a0*/  LEA.HI R47, R47, R2, RZ, 0x4 ;  /* 0x000000022f2f7211 */ /* 0x000fe400078f20ff */
[----:B------:R-:W-:Y:S02]  /*51b0*/  @!P1 SHF.R.U64 R8, R4, 0x10, R5 ;  /* 0x0000001004089819 */ /* 0x000fe40000001205 */
[----:B------:R-:W-:Y:S02]  /*51c0*/  LEA.HI.SX32 R47, R47, R116, 0x1c ;  /* 0x000000742f2f7211 */ /* 0x000fe400078fe2ff */
[C---:B------:R-:W-:Y:S02]  /*51d0*/  LEA R78, P0, R98.reuse, R50, 0x1 ;  /* 0x00000032624e7211 */ /* 0x040fe400078008ff */
[----:B------:R-:W-:Y:S01]  /*51e0*/  @!P1 SHF.R.U32.HI R3, RZ, 0x10, R7 ;  /* 0x00000010ff039819 */ /* 0x000fe20000011607 */
[----:B------:R-:W-:Y:S01]  /*51f0*/  IMAD.SHL.U32 R47, R47, 0x8, RZ ;  /* 0x000000082f2f7824 */ /* 0x000fe200078e00ff */
[----:B------:R-:W-:Y:S02]  /*5200*/  LEA.HI.X R79, R98, R51, R103, 0x1, P0 ;  /* 0x00000033624f7211 */ /* 0x000fe400000f0c67 */
[----:B------:R-:W-:Y:S02]  /*5210*/  MOV R9, R5 ;  /* 0x0000000500097202 */ /* 0x000fe40000000f00 */
[----:B------:R-:W-:Y:S02]  /*5220*/  LOP3.LUT R2, R134, 0x38, R47, 0xf8, !PT ;  /* 0x0000003886027812 */ /* 0x000fe400078ef82f */
[----:B------:R-:W-:Y:S02]  /*5230*/  ISETP.GE.AND P0, PT, R47, c[0x0][0x1d4], PT ;  /* 0x000075002f007a0c */ /* 0x000fe40003f06270 */
[----:B------:R-:W-:Y:S02]  /*5240*/  LOP3.LUT R2, R2, R135, RZ, 0x3c, !PT ;  /* 0x0000008702027212 */ /* 0x000fe400078e3cff */
[----:B------:R-:W-:Y:S02]  /*5250*/  @!P1 PRMT R40, R11, 0x5410, R40 ;  /* 0x000054100b289816 */ /* 0x000fe40000000028 */
[----:B------:R-:W-:Y:S01]  /*5260*/  @!P1 PRMT R11, R10, 0x5410, R3 ;  /* 0x000054100a0b9816 */ /* 0x000fe20000000003 */
[----:B------:R-:W-:Y:S01]  /*5270*/  IMAD.IADD R2, R2, 0x1, R136 ;  /* 0x0000000102027824 */ /* 0x000fe200078e0288 */
[----:B------:R-:W-:Y:S01]  /*5280*/  @!P1 SHF.R.U32.HI R44, RZ, 0x10, R41 ;  /* 0x00000010ff2c9819 */ /* 0x000fe20000011629 */
[----:B------:R-:W-:Y:S01]  /*5290*/  IMAD.MOV.U32 R41, RZ, RZ, R42 ;  /* 0x000000ffff297224 */ /* 0x000fe200078e002a */
[----:B------:R-:W-:Y:S01]  /*52a0*/  @!P1 SHF.R.U64 R42, R42, 0x10, R43 ;  /* 0x000000102a2a9819 */ /* 0x000fe2000000122b */
[----:B------:R-:W-:Y:S01]  /*52b0*/  IMAD.SHL.U32 R2, R2, 0x2, RZ ;  /* 0x0000000202027824 */ /* 0x000fe200078e00ff */
[----:B------:R-:W-:Y:S01]  /*52c0*/  @!P1 PRMT R44, R45, 0x5410, R44 ;  /* 0x000054102d2c9816 */ /* 0x000fe2000000002c */
[----:B------:R-:W-:Y:S01]  /*52d0*/  @!P0 IMAD.WIDE R86, R47, 0x2, R50 ;  /* 0x000000022f568825 */ /* 0x000fe200078e0232 */
[----:B------:R-:W-:Y:S02]  /*52e0*/  @!P1 PRMT R48, R41, 0x5410, R42 ;  /* 0x0000541029309816 */ /* 0x000fe4000000002a */
[----:B------:R2:W3:Y:S01]  /*52f0*/  LDS.128 R12, [R2+0x3900] ;  /* 0x00390000020c7984 */ /* 0x0004e20000000c00 */
[C---:B-1----:R-:W-:Y:S01]  /*5300*/  @!P1 IMAD.U32 R10, R56.reuse, 0x10000, RZ ;  /* 0x00010000380a9824 */ /* 0x042fe200078e00ff */
[----:B------:R-:W-:Y:S01]  /*5310*/  @!P1 LOP3.LUT R41, R56, 0xffff0000, RZ, 0xc0, !PT ;  /* 0xffff000038299812 */ /* 0x000fe200078ec0ff */
[C---:B------:R-:W-:Y:S01]  /*5320*/  @!P1 IMAD.U32 R47, R58.reuse, 0x10000, RZ ;  /* 0x000100003a2f9824 */ /* 0x040fe200078e00ff */
[----:B------:R-:W-:Y:S01]  /*5330*/  @!P1 LOP3.LUT R45, R57, 0xffff0000, RZ, 0xc0, !PT ;  /* 0xffff0000392d9812 */ /* 0x000fe200078ec0ff */
[C---:B------:R-:W-:Y:S01]  /*5340*/  @!P1 IMAD.U32 R51, R59.reuse, 0x10000, RZ ;  /* 0x000100003b339824 */ /* 0x040fe200078e00ff */
[----:B------:R-:W-:Y:S02]  /*5350*/  @!P1 LOP3.LUT R49, R58, 0xffff0000, RZ, 0xc0, !PT ;  /* 0xffff00003a319812 */ /* 0x000fe400078ec0ff */
[----:B------:R-:W-:Y:S02]  /*5360*/  @!P1 LOP3.LUT R53, R59, 0xffff0000, RZ, 0xc0, !PT ;  /* 0xffff00003b359812 */ /* 0x000fe400078ec0ff */
[----:B------:R-:W-:Y:S04]  /*5370*/  @!P1 SHF.R.U32.HI R43, RZ, 0x10, R43 ;  /* 0x00000010ff2b9819 */ /* 0x000fe8000001162b */
[----:B------:R-:W-:Y:S01]  /*5380*/  @!P1 PRMT R52, R46, 0x5410, R43 ;  /* 0x000054102e349816 */ /* 0x000fe2000000002b */
[C---:B------:R-:W-:Y:S01]  /*5390*/  @!P1 IMAD.U32 R46, R48.reuse, 0x10000, RZ ;  /* 0x00010000302e9824 */ /* 0x040fe200078e00ff */
[----:B------:R-:W-:Y:S01]  /*53a0*/  @!P1 LOP3.LUT R48, R48, 0xffff0000, RZ, 0xc0, !PT ;  /* 0xffff000030309812 */ /* 0x000fe200078ec0ff */
[----:B--2---:R-:W-:Y:S01]  /*53b0*/  IMAD.MOV.U32 R2, RZ, RZ, R4 ;  /* 0x000000ffff027224 */ /* 0x004fe200078e0004 */
[----:B------:R-:W-:Y:S02]  /*53c0*/  @!P1 SHF.R.U32.HI R4, RZ, 0x10, R5 ;  /* 0x00000010ff049819 */ /* 0x000fe40000011605 */
[----:B------:R-:W-:Y:S02]  /*53d0*/  MOV R5, R6 ;  /* 0x0000000600057202 */ /* 0x000fe40000000f00 */
[----:B------:R-:W-:Y:S02]  /*53e0*/  @!P1 SHF.R.U64 R6, R6, 0x10, R7 ;  /* 0x0000001006069819 */ /* 0x000fe40000001207 */
[----:B------:R-:W-:Y:S02]  /*53f0*/  @!P1 PRMT R2, R2, 0x5410, R8 ;  /* 0x0000541002029816 */ /* 0x000fe40000000008 */
[----:B------:R-:W-:Y:S02]  /*5400*/  @!P1 PRMT R7, R9, 0x5410, R4 ;  /* 0x0000541009079816 */ /* 0x000fe40000000004 */
[----:B------:R-:W-:Y:S01]  /*5410*/  @!P1 PRMT R9, R5, 0x5410, R6 ;  /* 0x0000541005099816 */ /* 0x000fe20000000006 */
[C---:B------:R-:W-:Y:S01]  /*5420*/  @!P1 IMAD.U32 R5, R2.reuse, 0x10000, RZ ;  /* 0x0001000002059824 */ /* 0x040fe200078e00ff */
[----:B------:R-:W-:Y:S02]  /*5430*/  @!P1 LOP3.LUT R4, R2, 0xffff0000, RZ, 0xc0, !PT ;  /* 0xffff000002049812 */ /* 0x000fe400078ec0ff */
[----:B------:R-:W-:Y:S01]  /*5440*/  @!P1 SHF.L.U32 R8, R40, 0x10, RZ ;  /* 0x0000001028089819 */ /* 0x000fe200000006ff */
[C---:B---3--:R-:W-:Y:S01]  /*5450*/  @!P1 IMAD.U32 R3, R12.reuse, 0x10000, RZ ;  /* 0x000100000c039824 */ /* 0x048fe200078e00ff */
[----:B------:R-:W-:Y:S02]  /*5460*/  @!P1 LOP3.LUT R6, R12, 0xffff0000, RZ, 0xc0, !PT ;  /* 0xffff00000c069812 */ /* 0x000fe400078ec0ff */
[----:B------:R-:W-:Y:S01]  /*5470*/  @!P1 LOP3.LUT R40, R40, 0xffff0000, RZ, 0xc0, !PT ;  /* 0xffff000028289812 */ /* 0x000fe200078ec0ff */
[C---:B------:R-:W-:Y:S02]  /*5480*/  @!P1 FMUL.FTZ R42, R3.reuse, R8 ;  /* 0x00000008032a9220 */ /* 0x040fe40000410000 */
[-C--:B------:R-:W-:Y:S02]  /*5490*/  @!P1 FMUL.FTZ R2, R3, R5.reuse ;  /* 0x0000000503029220 */ /* 0x080fe40000410000 */
[----:B------:R-:W-:Y:S02]  /*54a0*/  @!P1 FMUL.FTZ R43, R6, R40 ;  /* 0x00000028062b9220 */ /* 0x000fe40000410000 */
[----:B------:R-:W-:Y:S01]  /*54b0*/  @!P1 FFMA.FTZ R88, R10, R5, -R42 ;  /* 0x000000050a589223 */ /* 0x000fe2000001082a */
[----:B------:R-:W-:Y:S01]  /*54c0*/  @!P1 SHF.L.U32 R5, R7, 0x10, RZ ;  /* 0x0000001007059819 */ /* 0x000fe200000006ff */
[-C--:B------:R-:W-:Y:S01]  /*54d0*/  @!P1 FMUL.FTZ R3, R6, R4.reuse ;  /* 0x0000000406039220 */ /* 0x080fe20000410000 */
[----:B------:R-:W-:Y:S01]  /*54e0*/  @!P1 LOP3.LUT R6, R13, 0xffff0000, RZ, 0xc0, !PT ;  /* 0xffff00000d069812 */ /* 0x000fe200078ec0ff */
[----:B------:R-:W-:Y:S01]  /*54f0*/  @!P1 FFMA.FTZ R85, R41, R4, -R43 ;  /* 0x0000000429559223 */ /* 0x000fe2000001082b */
[----:B------:R-:W-:Y:S01]  /*5500*/  @!P1 SHF.L.U32 R43, R57, 0x10, RZ ;  /* 0x00000010392b9819 */ /* 0x000fe200000006ff */
[C---:B------:R-:W-:Y:S01]  /*5510*/  @!P1 IMAD.U32 R42, R44.reuse, 0x10000, RZ ;  /* 0x000100002c2a9824 */ /* 0x040fe200078e00ff */
[----:B------:R-:W-:Y:S01]  /*5520*/  @!P1 LOP3.LUT R44, R44, 0xffff0000, RZ, 0xc0, !PT ;  /* 0xffff00002c2c9812 */ /* 0x000fe200078ec0ff */
[----:B------:R-:W-:Y:S01]  /*5530*/  @!P1 IMAD.U32 R4, R13, 0x10000, RZ ;  /* 0x000100000d049824 */ /* 0x000fe200078e00ff */
[----:B------:R-:W-:Y:S01]  /*5540*/  @!P1 LOP3.LUT R7, R7, 0xffff0000, RZ, 0xc0, !PT ;  /* 0xffff000007079812 */ /* 0x000fe200078ec0ff */
[----:B------:R-:W-:Y:S02]  /*5550*/  @!P1 FFMA.FTZ R2, R8, R10, R2 ;  /* 0x0000000a08029223 */ /* 0x000fe40000010002 */
[----:B------:R-:W-:Y:S02]  /*5560*/  @!P1 FMUL.FTZ R8, R4, R42 ;  /* 0x0000002a04089220 */ /* 0x000fe40000410000 */
[----:B------:R-:W-:Y:S02]  /*5570*/  @!P1 FMUL.FTZ R10, R6, R44 ;  /* 0x0000002c060a9220 */ /* 0x000fe40000410000 */
[-C--:B------:R-:W-:Y:S02]  /*5580*/  @!P1 FMUL.FTZ R4, R4, R5.reuse ;  /* 0x0000000504049220 */ /* 0x080fe40000410000 */
[----:B------:R-:W-:Y:S01]  /*5590*/  @!P1 FFMA.FTZ R84, R43, R5, -R8 ;  /* 0x000000052b549223 */ /* 0x000fe20000010808 */
[----:B------:R-:W-:Y:S01]  /*55a0*/  @!P1 LOP3.LUT R8, R14, 0xffff0000, RZ, 0xc0, !PT ;  /* 0xffff00000e089812 */ /* 0x000fe200078ec0ff */
[-C--:B------:R-:W-:Y:S01]  /*55b0*/  @!P1 FMUL.FTZ R5, R6, R7.reuse ;  /* 0x0000000706059220 */ /* 0x080fe20000410000 */
[----:B------:R-:W-:Y:S01]  /*55c0*/  @!P1 SHF.L.U32 R6, R14, 0x10, RZ ;  /* 0x000000100e069819 */ /* 0x000fe200000006ff */
[----:B------:R-:W-:Y:S02]  /*55d0*/  @!P1 FFMA.FTZ R82, R45, R7, -R10 ;  /* 0x000000072d529223 */ /* 0x000fe4000001080a */
[C---:B------:R-:W-:Y:S01]  /*55e0*/  @!P1 IMAD.U32 R7, R9.reuse, 0x10000, RZ ;  /* 0x0001000009079824 */ /* 0x040fe200078e00ff */
[----:B------:R-:W-:Y:S01]  /*55f0*/  @!P1 LOP3.LUT R9, R9, 0xffff0000, RZ, 0xc0, !PT ;  /* 0xffff000009099812 */ /* 0x000fe200078ec0ff */
[----:B------:R-:W-:Y:S02]  /*5600*/  @!P1 FMUL.FTZ R10, R6, R46 ;  /* 0x0000002e060a9220 */ /* 0x000fe40000410000 */
[----:B------:R-:W-:Y:S02]  /*5610*/  @!P1 FMUL.FTZ R50, R8, R48 ;  /* 0x0000003008329220 */ /* 0x000fe40000410000 */
[----:B------:R-:W-:Y:S01]  /*5620*/  @!P1 FFMA.FTZ R81, R47, R7, -R10 ;  /* 0x000000072f519223 */ /* 0x000fe2000001080a */
[----:B------:R-:W-:Y:S01]  /*5630*/  @!P1 LOP3.LUT R10, R15, 0xffff0000, RZ, 0xc0, !PT ;  /* 0xffff00000f0a9812 */ /* 0x000fe200078ec0ff */
[----:B------:R-:W-:Y:S01]  /*5640*/  @!P1 FFMA.FTZ R80, R49, R9, -R50 ;  /* 0x0000000931509223 */ /* 0x000fe20000010832 */
[----:B------:R-:W-:Y:S01]  /*5650*/  @!P1 SHF.L.U32 R50, R52, 0x10, RZ ;  /* 0x0000001034329819 */ /* 0x000fe200000006ff */
[----:B------:R-:W-:Y:S01]  /*5660*/  @!P1 FMUL.FTZ R6, R6, R7 ;  /* 0x0000000706069220 */ /* 0x000fe20000410000 */
[----:B------:R-:W-:Y:S01]  /*5670*/  @!P1 LOP3.LUT R52, R52, 0xffff0000, RZ, 0xc0, !PT ;  /* 0xffff000034349812 */ /* 0x000fe200078ec0ff */
[----:B------:R-:W-:Y:S02]  /*5680*/  @!P1 FMUL.FTZ R7, R8, R9 ;  /* 0x0000000908079220 */ /* 0x000fe40000410000 */
[----:B------:R-:W-:Y:S02]  /*5690*/  @!P1 IMAD.U32 R8, R15, 0x10000, RZ ;  /* 0x000100000f089824 */ /* 0x000fe400078e00ff */
[C---:B------:R-:W-:Y:S01]  /*56a0*/  @!P1 IMAD.U32 R9, R11.reuse, 0x10000, RZ ;  /* 0x000100000b099824 */ /* 0x040fe200078e00ff */
[----:B------:R-:W-:Y:S01]  /*56b0*/  @!P1 LOP3.LUT R11, R11, 0xffff0000, RZ, 0xc0, !PT ;  /* 0xffff00000b0b9812 */ /* 0x000fe200078ec0ff */
[----:B------:R-:W-:Y:S01]  /*56c0*/  @!P1 FFMA.FTZ R3, R40, R41, R3 ;  /* 0x0000002928039223 */ /* 0x000fe20000010003 */
[----:B------:R-:W-:Y:S01]  /*56d0*/  @!P1 F2FP.BF16.PACK_AB R40, R80, R81 ;  /* 0x000000515028923e */ /* 0x000fe200000010ff */
[----:B------:R-:W-:Y:S02]  /*56e0*/  @!P1 FMUL.FTZ R76, R8, R50 ;  /* 0x00000032084c9220 */ /* 0x000fe40000410000 */
[----:B------:R-:W-:Y:S01]  /*56f0*/  @!P1 FMUL.FTZ R77, R10, R52 ;  /* 0x000000340a4d9220 */ /* 0x000fe20000410000 */
[----:B------:R-:W-:Y:S01]  /*5700*/  @!P1 F2FP.BF16.PACK_AB R2, R3, R2 ;  /* 0x000000020302923e */ /* 0x000fe200000010ff */
[----:B------:R-:W-:Y:S02]  /*5710*/  @!P1 FFMA.FTZ R4, R42, R43, R4 ;  /* 0x0000002b2a049223 */ /* 0x000fe40000010004 */
[----:B------:R-:W-:Y:S02]  /*5720*/  @!P1 FFMA.FTZ R5, R44, R45, R5 ;  /* 0x0000002d2c059223 */ /* 0x000fe40000010005 */
[----:B------:R-:W-:Y:S02]  /*5730*/  @!P1 FFMA.FTZ R76, R51, R9, -R76 ;  /* 0x00000009334c9223 */ /* 0x000fe4000001084c */
[----:B------:R-:W-:Y:S01]  /*5740*/  @!P1 FFMA.FTZ R77, R53, R11, -R77 ;  /* 0x0000000b354d9223 */ /* 0x000fe2000001084d */
[----:B------:R-:W-:Y:S01]  /*5750*/  @!P1 F2FP.BF16.PACK_AB R4, R5, R4 ;  /* 0x000000040504923e */ /* 0x000fe200000010ff */
[----:B------:R-:W-:Y:S02]  /*5760*/  @!P1 FMUL.FTZ R8, R8, R9 ;  /* 0x0000000908089220 */ /* 0x000fe40000410000 */
[----:B------:R-:W-:Y:S01]  /*5770*/  @!P1 FFMA.FTZ R6, R46, R47, R6 ;  /* 0x0000002f2e069223 */ /* 0x000fe20000010006 */
[----:B------:R-:W-:Y:S01]  /*5780*/  @!P1 F2FP.BF16.PACK_AB R41, R77, R76 ;  /* 0x0000004c4d29923e */ /* 0x000fe200000010ff */
[----:B------:R-:W-:Y:S01]  /*5790*/  @!P1 FMUL.FTZ R9, R10, R11 ;  /* 0x0000000b0a099220 */ /* 0x000fe20000410000 */
[----:B------:R-:W-:Y:S01]  /*57a0*/  @!P1 F2FP.BF16.PACK_AB R11, R82, R84 ;  /* 0x00000054520b923e */ /* 0x000fe200000010ff */
[----:B------:R-:W-:Y:S01]  /*57b0*/  @!P1 FFMA.FTZ R7, R48, R49, R7 ;  /* 0x0000003130079223 */ /* 0x000fe20000010007 */
[----:B------:R-:W-:Y:S01]  /*57c0*/  @!P1 F2FP.BF16.PACK_AB R10, R85, R88 ;  /* 0x00000058550a923e */ /* 0x000fe200000010ff */
[----:B------:R-:W-:Y:S01]  /*57d0*/  @!P1 FFMA.FTZ R8, R50, R51, R8 ;  /* 0x0000003332089223 */ /* 0x000fe20000010008 */
[----:B------:R-:W-:Y:S01]  /*57e0*/  @!P1 MOV R59, R41 ;  /* 0x00000029003b9202 */ /* 0x000fe20000000f00 */
[----:B------:R-:W-:Y:S01]  /*57f0*/  @!P1 FFMA.FTZ R9, R52, R53, R9 ;  /* 0x0000003534099223 */ /* 0x000fe20000010009 */
[----:B------:R-:W-:Y:S01]  /*5800*/  @!P1 MOV R56, R10 ;  /* 0x0000000a00389202 */ /* 0x000fe20000000f00 */
[----:B------:R-:W-:Y:S01]  /*5810*/  @!P1 IMAD.MOV.U32 R57, RZ, RZ, R11 ;  /* 0x000000ffff399224 */ /* 0x000fe200078e000b */
[----:B------:R-:W-:Y:S01]  /*5820*/  @!P1 F2FP.BF16.PACK_AB R6, R7, R6 ;  /* 0x000000060706923e */ /* 0x000fe200000010ff */
[----:B------:R-:W-:Y:S01]  /*5830*/  @!P1 IMAD.MOV.U32 R58, RZ, RZ, R40 ;  /* 0x000000ffff3a9224 */ /* 0x000fe200078e0028 */
[----:B------:R-:W-:Y:S01]  /*5840*/  @!P1 F2FP.BF16.PACK_AB R8, R9, R8 ;  /* 0x000000080908923e */ /* 0x000fe200000010ff */
[----:B------:R-:W-:Y:S01]  /*5850*/  @!P1 IMAD.MOV.U32 R12, RZ, RZ, R2 ;  /* 0x000000ffff0c9224 */ /* 0x000fe200078e0002 */
[----:B------:R-:W-:Y:S01]  /*5860*/  @!P1 MOV R14, R6 ;  /* 0x00000006000e9202 */ /* 0x000fe20000000f00 */
[----:B------:R-:W-:Y:S01]  /*5870*/  @!P1 IMAD.MOV.U32 R13, RZ, RZ, R4 ;  /* 0x000000ffff0d9224 */ /* 0x000fe200078e0004 */
[----:B------:R1:W-:Y:S01]  /*5880*/  ST.E.128 [R78.64], R56 ;  /* 0x000000384e007985 */ /* 0x0003e2000c101d16 */
[----:B------:R-:W-:Y:S07]  /*5890*/  @!P1 IMAD.MOV.U32 R15, RZ, RZ, R8 ;  /* 0x000000ffff0f9224 */ /* 0x000fee00078e0008 */
[----:B------:R1:W-:Y:S02]  /*58a0*/  @!P0 ST.E.128 [R86.64], R12 ;  /* 0x0000000c56008985 */ /* 0x0003e4000c101d16 */
.L_x_83:
[----:B------:R-:W-:Y:S05]  /*58b0*/  BSYNC B0 ;  /* 0x0000000000007941 */ /* 0x000fea0003800000 */
.L_x_82:
[----:B------:R2:W3:Y:S01]  /*58c0*/  SHFL.IDX PT, R45, R89, 0x1, 0x1c1f ;  /* 0x003c1f00592d7f89 */ /* 0x0004e200000e0000 */
[----:B------:R-:W-:Y:S01]  /*58d0*/  ISETP.GE.OR P0, PT, R159, UR9, P6 ;  /* 0x000000099f007c0c */ /* 0x000fe2000b706670 */
[----:B------:R-:W-:Y:S02]  /*58e0*/  BSSY B0, `(.L_x_84) ;  /* 0x0000074000007945 */ /* 0x000fe40003800000 */
[----:B------:R2:W4:Y:S10]  /*58f0*/  SHFL.IDX PT, R44, R90, 0x1, 0x1c1f ;  /* 0x003c1f005a2c7f89 */ /* 0x00053400000e0000 */
[----:B------:R-:W-:-:S05]  /*5900*/  @P0 BRA `(.L_x_85) ;  /* 0x0000071000000947 */ /* 0x000fca0003800000 */
[----:B------:R-:W-:Y:S01]  /*5910*/  SEL R2, R152, R133, !P5 ;  /* 0x0000008598027207 */ /* 0x000fe20006800000 */
[----:B------:R-:W1:Y:S01]  /*5920*/  LDS.128 R48, [R143+0x3900] ;  /* 0x003900008f307984 */ /* 0x000e620000000c00 */
[----:B-----5:R-:W-:Y:S02]  /*5930*/  @!P1 SHF.R.U64 R6, R60, 0x10, R61 ;  /* 0x000000103c069819 */ /* 0x020fe4000000123d */
[----:B------:R-:W-:Y:S02]  /*5940*/  SHF.R.S32.HI R43, RZ, 0x1f, R2 ;  /* 0x0000001fff2b7819 */ /* 0x000fe40000011402 */
[C---:B-1--4-:R-:W-:Y:S02]  /*5950*/  LEA R56, P0, R98.reuse, R44, 0x1 ;  /* 0x0000002c62387211 */ /* 0x052fe400078008ff */
[----:B------:R-:W-:Y:S02]  /*5960*/  LEA.HI R43, R43, R2, RZ, 0x4 ;  /* 0x000000022b2b7211 */ /* 0x000fe400078f20ff */
[----:B---3--:R-:W-:Y:S02]  /*5970*/  LEA.HI.X R57, R98, R45, R103, 0x1, P0 ;  /* 0x0000002d62397211 */ /* 0x008fe400000f0c67 */
[----:B------:R-:W-:Y:S02]  /*5980*/  LEA.HI.SX32 R43, R43, R116, 0x1c ;  /* 0x000000742b2b7211 */ /* 0x000fe400078fe2ff */
[--C-:B------:R-:W-:Y:S02]  /*5990*/  @!P1 SHF.R.U64 R9, R62, 0x10, R63.reuse ;  /* 0x000000103e099819 */ /* 0x100fe4000000123f */
[----:B------:R-:W-:Y:S01]  /*59a0*/  @!P1 SHF.R.U32.HI R10, RZ, 0x10, R63 ;  /* 0x00000010ff0a9819 */ /* 0x000fe2000001163f */
[----:B------:R-:W-:Y:S01]  /*59b0*/  IMAD.SHL.U32 R43, R43, 0x8, RZ ;  /* 0x000000082b2b7824 */ /* 0x000fe200078e00ff */
[----:B------:R-:W-:Y:S02]  /*59c0*/  @!P1 SHF.R.U32.HI R3, RZ, 0x10, R21 ;  /* 0x00000010ff039819 */ /* 0x000fe40000011615 */
[----:B------:R-:W-:Y:S02]  /*59d0*/  @!P1 SHF.R.U64 R4, R22, 0x10, R23 ;  /* 0x0000001016049819 */ /* 0x000fe40000001217 */
[----:B------:R-:W-:Y:S02]  /*59e0*/  LOP3.LUT R2, R125, 0x38, R43, 0xf8, !PT ;  /* 0x000000387d027812 */ /* 0x000fe400078ef82b */
[----:B------:R-:W-:Y:S02]  /*59f0*/  ISETP.GE.AND P0, PT, R43, c[0x0][0x1d4], PT ;  /* 0x000075002b007a0c */ /* 0x000fe40003f06270 */
[----:B------:R-:W-:Y:S02]  /*5a00*/  LOP3.LUT R2, R2, R162, RZ, 0x3c, !PT ;  /* 0x000000a202027212 */ /* 0x000fe400078e3cff */
[----:B------:R-:W-:Y:S02]  /*5a10*/  @!P1 PRMT R42, R55, 0x5432, R9 ;  /* 0x00005432372a9816 */ /* 0x000fe40000000009 */
[----:B------:R-:W-:Y:S01]  /*5a20*/  @!P1 SHF.R.U32.HI R5, RZ, 0x10, R23 ;  /* 0x00000010ff059819 */ /* 0x000fe20000011617 */
[----:B------:R-:W-:Y:S01]  /*5a30*/  IMAD.IADD R2, R139, 0x1, R2 ;  /* 0x000000018b027824 */ /* 0x000fe200078e0202 */
[----:B------:R-:W-:Y:S02]  /*5a40*/  @!P1 PRMT R11, R17, 0x5432, R4 ;  /* 0x00005432110b9816 */ /* 0x000fe40000000004 */
[----:B------:R-:W-:Y:S01]  /*5a50*/  @!P1 PRMT R40, R54, 0x5410, R6 ;  /* 0x0000541036289816 */ /* 0x000fe20000000006 */
[----:B------:R-:W-:Y:S01]  /*5a60*/  IMAD.SHL.U32 R2, R2, 0x2, RZ ;  /* 0x0000000202027824 */ /* 0x000fe200078e00ff */
[----:B------:R-:W-:Y:S01]  /*5a70*/  @!P1 SHF.R.U32.HI R7, RZ, 0x10, R61 ;  /* 0x00000010ff079819 */ /* 0x000fe2000001163d */
[----:B------:R-:W-:Y:S01]  /*5a80*/  @!P0 IMAD.WIDE R62, R43, 0x2, R44 ;  /* 0x000000022b3e8825 */ /* 0x000fe200078e022c */
[----:B------:R-:W-:Y:S02]  /*5a90*/  @!P1 PRMT R6, R16, 0x5410, R3 ;  /* 0x0000541010069816 */ /* 0x000fe40000000003 */
[----:B------:R1:W3:Y:S01]  /*5aa0*/  LDS.128 R12, [R2+0x3900] ;  /* 0x00390000020c7984 */ /* 0x0002e20000000c00 */
[----:B------:R-:W-:Y:S01]  /*5ab0*/  @!P1 PRMT R22, R54, 0x5432, R7 ;  /* 0x0000543236169816 */ /* 0x000fe20000000007 */
[----:B------:R-:W-:Y:S01]  /*5ac0*/  @!P1 IMAD.U32 R7, R40, 0x10000, RZ ;  /* 0x0001000028079824 */ /* 0x000fe200078e00ff */
[----:B------:R-:W-:Y:S02]  /*5ad0*/  @!P1 PRMT R41, R55, 0x5410, R10 ;  /* 0x0000541037299816 */ /* 0x000fe4000000000a */
[----:B------:R-:W-:Y:S01]  /*5ae0*/  @!P1 PRMT R10, R17, 0x5410, R5 ;  /* 0x00005410110a9816 */ /* 0x000fe20000000005 */
[C---:B------:R-:W-:Y:S01]  /*5af0*/  @!P1 IMAD.U32 R5, R6.reuse, 0x10000, RZ ;  /* 0x0001000006059824 */ /* 0x040fe200078e00ff */
[----:B------:R-:W-:Y:S01]  /*5b00*/  @!P1 LOP3.LUT R6, R6, 0xffff0000, RZ, 0xc0, !PT ;  /* 0xffff000006069812 */ /* 0x000fe200078ec0ff */
[C---:B------:R-:W-:Y:S01]  /*5b10*/  @!P1 IMAD.U32 R44, R41.reuse, 0x10000, RZ ;  /* 0x00010000292c9824 */ /* 0x040fe200078e00ff */
[----:B------:R-:W-:Y:S02]  /*5b20*/  @!P1 LOP3.LUT R46, R41, 0xffff0000, RZ, 0xc0, !PT ;  /* 0xffff0000292e9812 */ /* 0x000fe400078ec0ff */
[----:B-1----:R-:W-:Y:S01]  /*5b30*/  @!P1 SHF.R.U64 R2, R20, 0x10, R21 ;  /* 0x0000001014029819 */ /* 0x002fe20000001215 */
[C---:B------:R-:W-:Y:S01]  /*5b40*/  @!P1 IMAD.U32 R21, R49.reuse, 0x10000, RZ ;  /* 0x0001000031159824 */ /* 0x040fe200078e00ff */
[----:B------:R-:W-:Y:S02]  /*5b50*/  @!P1 SHF.L.U32 R9, R48, 0x10, RZ ;  /* 0x0000001030099819 */ /* 0x000fe400000006ff */
[----:B------:R-:W-:Y:S02]  /*5b60*/  @!P1 LOP3.LUT R23, R49, 0xffff0000, RZ, 0xc0, !PT ;  /* 0xffff000031179812 */ /* 0x000fe400078ec0ff */
[C---:B------:R-:W-:Y:S02]  /*5b70*/  @!P1 SHF.L.U32 R45, R51.reuse, 0x10, RZ ;  /* 0x00000010332d9819 */ /* 0x040fe400000006ff */
[----:B------:R-:W-:Y:S02]  /*5b80*/  @!P1 LOP3.LUT R47, R51, 0xffff0000, RZ, 0xc0, !PT ;  /* 0xffff0000332f9812 */ /* 0x000fe400078ec0ff */
[----:B------:R-:W-:Y:S02]  /*5b90*/  @!P1 LOP3.LUT R43, R50, 0xffff0000, RZ, 0xc0, !PT ;  /* 0xffff0000322b9812 */ /* 0x000fe400078ec0ff */
[----:B------:R-:W-:Y:S02]  /*5ba0*/  @!P1 PRMT R8, R16, 0x5432, R2 ;  /* 0x0000543210089816 */ /* 0x000fe40000000002 */
[C---:B------:R-:W-:Y:S02]  /*5bb0*/  @!P1 SHF.L.U32 R20, R22.reuse, 0x10, RZ ;  /* 0x0000001016149819 */ /* 0x040fe400000006ff */
[----:B------:R-:W-:Y:S01]  /*5bc0*/  @!P1 LOP3.LUT R22, R22, 0xffff0000, RZ, 0xc0, !PT ;  /* 0xffff000016169812 */ /* 0x000fe200078ec0ff */
[----:B---3--:R-:W-:Y:S02]  /*5bd0*/  @!P1 IMAD.U32 R2, R12, 0x10000, RZ ;  /* 0x000100000c029824 */ /* 0x008fe400078e00ff */
[C---:B------:R-:W-:Y:S01]  /*5be0*/  @!P1 IMAD.U32 R3, R8.reuse, 0x10000, RZ ;  /* 0x0001000008039824 */ /* 0x040fe200078e00ff */
[----:B------:R-:W-:Y:S01]  /*5bf0*/  @!P1 LOP3.LUT R8, R8, 0xffff0000, RZ, 0xc0, !PT ;  /* 0xffff000008089812 */ /* 0x000fe200078ec0ff */
[C---:B------:R-:W-:Y:S02]  /*5c00*/  @!P1 FMUL.FTZ R16, R2.reuse, R7 ;  /* 0x0000000702109220 */ /* 0x040fe40000410000 */
[-C--:B------:R-:W-:Y:S02]  /*5c10*/  @!P1 FMUL.FTZ R2, R2, R3.reuse ;  /* 0x0000000302029220 */ /* 0x080fe40000410000 */
[----:B------:R-:W-:Y:S01]  /*5c20*/  @!P1 FFMA.FTZ R61, R9, R3, -R16 ;  /* 0x00000003093d9223 */ /* 0x000fe20000010810 */
[C---:B------:R-:W-:Y:S01]  /*5c30*/  @!P1 LOP3.LUT R3, R13.reuse, 0xffff0000, RZ, 0xc0, !PT ;  /* 0xffff00000d039812 */ /* 0x040fe200078ec0ff */
[----:B------:R-:W-:Y:S01]  /*5c40*/  @!P1 IMAD.U32 R4, R13, 0x10000, RZ ;  /* 0x000100000d049824 */ /* 0x000fe200078e00ff */
[----:B------:R-:W-:Y:S01]  /*5c50*/  @!P1 LOP3.LUT R16, R40, 0xffff0000, RZ, 0xc0, !PT ;  /* 0xffff000028109812 */ /* 0x000fe200078ec0ff */
[----:B------:R-:W-:Y:S01]  /*5c60*/  @!P1 FFMA.FTZ R2, R7, R9, R2 ;  /* 0x0000000907029223 */ /* 0x000fe20000010002 */
[----:B------:R-:W-:Y:S01]  /*5c70*/  @!P1 LOP3.LUT R7, R12, 0xffff0000, RZ, 0xc0, !PT ;  /* 0xffff00000c079812 */ /* 0x000fe200078ec0ff */
[----:B------:R-:W-:Y:S02]  /*5c80*/  @!P1 FMUL.FTZ R17, R4, R20 ;  /* 0x0000001404119220 */ /* 0x000fe40000410000 */
[----:B------:R-:W-:Y:S02]  /*5c90*/  @!P1 FMUL.FTZ R9, R3, R22 ;  /* 0x0000001603099220 */ /* 0x000fe40000410000 */
[-C--:B------:R-:W-:Y:S01]  /*5ca0*/  @!P1 FFMA.FTZ R60, R21, R5.reuse, -R17 ;  /* 0x00000005153c9223 */ /* 0x080fe20000010811 */
[----:B------:R-:W-:Y:S01]  /*5cb0*/  @!P1 LOP3.LUT R17, R48, 0xffff0000, RZ, 0xc0, !PT ;  /* 0xffff000030119812 */ /* 0x000fe200078ec0ff */
[----:B------:R-:W-:Y:S01]  /*5cc0*/  @!P1 FFMA.FTZ R59, R23, R6, -R9 ;  /* 0x00000006173b9223 */ /* 0x000fe20000010809 */
[----:B------:R-:W-:Y:S01]  /*5cd0*/  @!P1 LOP3.LUT R9, R15, 0xffff0000, RZ, 0xc0, !PT ;  /* 0xffff00000f099812 */ /* 0x000fe200078ec0ff */
[----:B------:R-:W-:Y:S02]  /*5ce0*/  @!P1 FMUL.FTZ R4, R4, R5 ;  /* 0x0000000504049220 */ /* 0x000fe40000410000 */
[----:B------:R-:W-:Y:S02]  /*5cf0*/  @!P1 FMUL.FTZ R40, R7, R16 ;  /* 0x0000001007289220 */ /* 0x000fe40000410000 */
[----:B------:R-:W-:Y:S02]  /*5d00*/  @!P1 FMUL.FTZ R5, R3, R6 ;  /* 0x0000000603059220 */ /* 0x000fe40000410000 */
[----:B------:R-:W-:Y:S02]  /*5d10*/  @!P1 IMAD.U32 R6, R15, 0x10000, RZ ;  /* 0x000100000f069824 */ /* 0x000fe400078e00ff */
[-C--:B------:R-:W-:Y:S02]  /*5d20*/  @!P1 FMUL.FTZ R3, R7, R8.reuse ;  /* 0x0000000807039220 */ /* 0x080fe40000410000 */
[C---:B------:R-:W-:Y:S01]  /*5d30*/  @!P1 IMAD.U32 R7, R10.reuse, 0x10000, RZ ;  /* 0x000100000a079824 */ /* 0x040fe200078e00ff */
[----:B------:R-:W-:Y:S01]  /*5d40*/  @!P1 LOP3.LUT R10, R10, 0xffff0000, RZ, 0xc0, !PT ;  /* 0xffff00000a0a9812 */ /* 0x000fe200078ec0ff */
[----:B------:R-:W-:Y:S02]  /*5d50*/  @!P1 FFMA.FTZ R58, R17, R8, -R40 ;  /* 0x00000008113a9223 */ /* 0x000fe40000010828 */
[----:B------:R-:W-:Y:S02]  /*5d60*/  @!P1 FMUL.FTZ R40, R6, R44 ;  /* 0x0000002c06289220 */ /* 0x000fe40000410000 */
[----:B------:R-:W-:Y:S02]  /*5d70*/  @!P1 FMUL.FTZ R41, R9, R46 ;  /* 0x0000002e09299220 */ /* 0x000fe40000410000 */
[-C--:B------:R-:W-:Y:S02]  /*5d80*/  @!P1 FFMA.FTZ R55, R45, R7.reuse, -R40 ;  /* 0x000000072d379223 */ /* 0x080fe40000010828 */
[-C--:B------:R-:W-:Y:S02]  /*5d90*/  @!P1 FMUL.FTZ R9, R9, R10.reuse ;  /* 0x0000000a09099220 */ /* 0x080fe40000410000 */
[----:B------:R-:W-:Y:S01]  /*5da0*/  @!P1 FFMA.FTZ R54, R47, R10, -R41 ;  /* 0x0000000a2f369223 */ /* 0x000fe20000010829 */
[----:B------:R-:W-:Y:S01]  /*5db0*/  @!P1 LOP3.LUT R10, R14, 0xffff0000, RZ, 0xc0, !PT ;  /* 0xffff00000e0a9812 */ /* 0x000fe200078ec0ff */
[C---:B------:R-:W-:Y:S01]  /*5dc0*/  @!P1 IMAD.U32 R40, R42.reuse, 0x10000, RZ ;  /* 0x000100002a289824 */ /* 0x040fe200078e00ff */
[----:B------:R-:W-:Y:S01]  /*5dd0*/  @!P1 LOP3.LUT R42, R42, 0xffff0000, RZ, 0xc0, !PT ;  /* 0xffff00002a2a9812 */ /* 0x000fe200078ec0ff */
[----:B------:R-:W-:Y:S01]  /*5de0*/  @!P1 FMUL.FTZ R8, R6, R7 ;  /* 0x0000000706089220 */ /* 0x000fe20000410000 */
[----:B------:R-:W-:Y:S01]  /*5df0*/  @!P1 SHF.L.U32 R41, R50, 0x10, RZ ;  /* 0x0000001032299819 */ /* 0x000fe200000006ff */
[----:B------:R-:W-:Y:S02]  /*5e00*/  @!P1 IMAD.U32 R6, R14, 0x10000, RZ ;  /* 0x000100000e069824 */ /* 0x000fe400078e00ff */
[C---:B------:R-:W-:Y:S01]  /*5e10*/  @!P1 IMAD.U32 R7, R11.reuse, 0x10000, RZ ;  /* 0x000100000b079824 */ /* 0x040fe200078e00ff */
[----:B------:R-:W-:Y:S01]  /*5e20*/  @!P1 LOP3.LUT R11, R11, 0xffff0000, RZ, 0xc0, !PT ;  /* 0xffff00000b0b9812 */ /* 0x000fe200078ec0ff */
[----:B------:R-:W-:Y:S02]  /*5e30*/  @!P1 FMUL.FTZ R52, R6, R40 ;  /* 0x0000002806349220 */ /* 0x000fe40000410000 */
[----:B------:R-:W-:Y:S02]  /*5e40*/  @!P1 FMUL.FTZ R53, R10, R42 ;  /* 0x0000002a0a359220 */ /* 0x000fe40000410000 */
[----:B------:R-:W-:Y:S01]  /*5e50*/  @!P1 FFMA.FTZ R3, R16, R17, R3 ;  /* 0x0000001110039223 */ /* 0x000fe20000010003 */
[----:B------:R-:W-:Y:S01]  /*5e60*/  @!P1 F2FP.BF16.PACK_AB R17, R54, R55 ;  /* 0x000000373611923e */ /* 0x000fe200000010ff */
[----:B------:R-:W-:Y:S02]  /*5e70*/  @!P1 FMUL.FTZ R6, R6, R7 ;  /* 0x0000000706069220 */ /* 0x000fe40000410000 */
[----:B------:R-:W-:Y:S01]  /*5e80*/  @!P1 FFMA.FTZ R4, R20, R21, R4 ;  /* 0x0000001514049223 */ /* 0x000fe20000010004 */
[----:B------:R-:W-:Y:S01]  /*5e90*/  @!P1 MOV R51, R17 ;  /* 0x0000001100339202 */ /* 0x000fe20000000f00 */
[----:B------:R-:W-:Y:S01]  /*5ea0*/  @!P1 FFMA.FTZ R52, R41, R7, -R52 ;  /* 0x0000000729349223 */ /* 0x000fe20000010834 */
[----:B------:R-:W-:Y:S01]  /*5eb0*/  @!P1 F2FP.BF16.PACK_AB R2, R3, R2 ;  /* 0x000000020302923e */ /* 0x000fe200000010ff */
[----:B------:R-:W-:Y:S01]  /*5ec0*/  @!P1 FMUL.FTZ R7, R10, R11 ;  /* 0x0000000b0a079220 */ /* 0x000fe20000410000 */
[----:B------:R-:W-:Y:S01]  /*5ed0*/  @!P1 F2FP.BF16.PACK_AB R10, R58, R61 ;  /* 0x0000003d3a0a923e */ /* 0x000fe200000010ff */
[----:B------:R-:W-:Y:S01]  /*5ee0*/  @!P1 FFMA.FTZ R53, R43, R11, -R53 ;  /* 0x0000000b2b359223 */ /* 0x000fe20000010835 */
[----:B------:R-:W-:Y:S01]  /*5ef0*/  @!P1 F2FP.BF16.PACK_AB R11, R59, R60 ;  /* 0x0000003c3b0b923e */ /* 0x000fe200000010ff */
[----:B------:R-:W-:Y:S01]  /*5f00*/  @!P1 FFMA.FTZ R5, R22, R23, R5 ;  /* 0x0000001716059223 */ /* 0x000fe20000010005 */
[----:B------:R-:W-:Y:S01]  /*5f10*/  @!P1 MOV R48, R10 ;  /* 0x0000000a00309202 */ /* 0x000fe20000000f00 */
[----:B------:R-:W-:Y:S01]  /*5f20*/  @!P1 FFMA.FTZ R6, R40, R41, R6 ;  /* 0x0000002928069223 */ /* 0x000fe20000010006 */
[----:B------:R-:W-:Y:S01]  /*5f30*/  @!P1 F2FP.BF16.PACK_AB R16, R53, R52 ;  /* 0x000000343510923e */ /* 0x000fe200000010ff */
[----:B------:R-:W-:Y:S01]  /*5f40*/  @!P1 FFMA.FTZ R7, R42, R43, R7 ;  /* 0x0000002b2a079223 */ /* 0x000fe20000010007 */
[----:B------:R-:W-:Y:S01]  /*5f50*/  @!P1 F2FP.BF16.PACK_AB R4, R5, R4 ;  /* 0x000000040504923e */ /* 0x000fe200000010ff */
[----:B------:R-:W-:Y:S02]  /*5f60*/  @!P1 FFMA.FTZ R8, R44, R45, R8 ;  /* 0x0000002d2c089223 */ /* 0x000fe40000010008 */
[----:B------:R-:W-:Y:S01]  /*5f70*/  @!P1 FFMA.FTZ R9, R46, R47, R9 ;  /* 0x0000002f2e099223 */ /* 0x000fe20000010009 */
[----:B------:R-:W-:Y:S01]  /*5f80*/  @!P1 F2FP.BF16.PACK_AB R6, R7, R6 ;  /* 0x000000060706923e */ /* 0x000fe200000010ff */
[----:B------:R-:W-:Y:S02]  /*5f90*/  @!P1 IMAD.MOV.U32 R49, RZ, RZ, R11 ;  /* 0x000000ffff319224 */ /* 0x000fe400078e000b */
        /* <DEDUP_REMOVED lines=8> */
.L_x_85:
[----:B------:R-:W-:Y:S05]  /*6020*/  BSYNC B0 ;  /* 0x0000000000007941 */ /* 0x000fea0003800000 */
.L_x_84:
[----:B------:R1:W2:Y:S01]  /*6030*/  SHFL.IDX PT, R21, R89, 0x2, 0x1c1f ;  /* 0x005c1f0059157f89 */ /* 0x0002a200000e0000 */
[----:B------:R-:W-:Y:S01]  /*6040*/  ISETP.GE.OR P0, PT, R158, UR9, P6 ;  /* 0x000000099e007c0c */ /* 0x000fe2000b706670 */
[----:B------:R-:W-:Y:S02]  /*6050*/  BSSY B0, `(.L_x_86) ;  /* 0x0000074000007945 */ /* 0x000fe40003800000 */
[----:B------:R1:W4:Y:S10]  /*6060*/  SHFL.IDX PT, R20, R90, 0x2, 0x1c1f ;  /* 0x005c1f005a147f89 */ /* 0x00033400000e0000 */
[----:B------:R-:W-:-:S05]  /*6070*/  @P0 BRA `(.L_x_87) ;  /* 0x0000071000000947 */ /* 0x000fca0003800000 */
[----:B------:R-:W-:Y:S01]  /*6080*/  SEL R2, R152, R133, !P5 ;  /* 0x0000008598027207 */ /* 0x000fe20006800000 */
[----:B---34-:R-:W3:Y:S01]  /*6090*/  LDS.128 R44, [R142+0x3900] ;  /* 0x003900008e2c7984 */ /* 0x018ee20000000c00 */
[C---:B------:R-:W-:Y:S02]  /*60a0*/  LEA R52, P0, R98.reuse, R20, 0x1 ;  /* 0x0000001462347211 */ /* 0x040fe400078008ff */
[----:B------:R-:W-:Y:S02]  /*60b0*/  SHF.R.S32.HI R22, RZ, 0x1f, R2 ;  /* 0x0000001fff167819 */ /* 0x000fe40000011402 */
[----:B--2---:R-:W-:Y:S02]  /*60c0*/  LEA.HI.X R53, R98, R21, R103, 0x1, P0 ;  /* 0x0000001562357211 */ /* 0x004fe400000f0c67 */
[----:B------:R-:W-:Y:S02]  /*60d0*/  LEA.HI R22, R22, R2, RZ, 0x4 ;  /* 0x0000000216167211 */ /* 0x000fe400078f20ff */
[----:B------:R-:W-:Y:S02]  /*60e0*/  @!P1 SHF.R.U32.HI R9, RZ, 0x10, R67 ;  /* 0x00000010ff099819 */ /* 0x000fe40000011643 */
[----:B------:R-:W-:Y:S02]  /*60f0*/  LEA.HI.SX32 R22, R22, R116, 0x1c ;  /* 0x0000007416167211 */ /* 0x000fe400078fe2ff */
[--C-:B-----5:R-:W-:Y:S02]  /*6100*/  @!P1 SHF.R.U64 R4, R26, 0x10, R27.reuse ;  /* 0x000000101a049819 */ /* 0x120fe4000000121b */
[----:B------:R-:W-:Y:S01]  /*6110*/  @!P1 SHF.R.U32.HI R5, RZ, 0x10, R27 ;  /* 0x00000010ff059819 */ /* 0x000fe2000001161b */
[----:B------:R-:W-:Y:S01]  /*6120*/  IMAD.SHL.U32 R22, R22, 0x8, RZ ;  /* 0x0000000816167824 */ /* 0x000fe200078e00ff */
[----:B------:R-:W-:Y:S02]  /*6130*/  @!P1 SHF.R.U64 R6, R64, 0x10, R65 ;  /* 0x0000001040069819 */ /* 0x000fe40000001241 */
[----:B------:R-:W-:Y:S02]  /*6140*/  @!P1 PRMT R10, R37, 0x5410, R5 ;  /* 0x00005410250a9816 */ /* 0x000fe40000000005 */
[----:B------:R-:W-:Y:S02]  /*6150*/  LOP3.LUT R2, R124, 0x38, R22, 0xf8, !PT ;  /* 0x000000387c027812 */ /* 0x000fe400078ef816 */
[----:B------:R-:W-:Y:S02]  /*6160*/  ISETP.GE.AND P0, PT, R22, c[0x0][0x1d4], PT ;  /* 0x0000750016007a0c */ /* 0x000fe40003f06270 */
[----:B------:R-:W-:Y:S02]  /*6170*/  LOP3.LUT R2, R2, R161, RZ, 0x3c, !PT ;  /* 0x000000a102027212 */ /* 0x000fe400078e3cff */
[----:B------:R-:W-:Y:S02]  /*6180*/  @!P1 PRMT R17, R72, 0x5410, R6 ;  /* 0x0000541048119816 */ /* 0x000fe40000000006 */
[----:B------:R-:W-:Y:S01]  /*6190*/  @!P1 SHF.R.U32.HI R7, RZ, 0x10, R65 ;  /* 0x00000010ff079819 */ /* 0x000fe20000011641 */
[----:B------:R-:W-:Y:S01]  /*61a0*/  IMAD.IADD R2, R138, 0x1, R2 ;  /* 0x000000018a027824 */ /* 0x000fe200078e0202 */
[----:B------:R-:W-:Y:S02]  /*61b0*/  @!P1 SHF.R.U32.HI R3, RZ, 0x10, R25 ;  /* 0x00000010ff039819 */ /* 0x000fe40000011619 */
[----:B------:R-:W-:Y:S01]  /*61c0*/  @!P1 PRMT R16, R72, 0x5432, R7 ;  /* 0x0000543248109816 */ /* 0x000fe20000000007 */
[----:B------:R-:W-:Y:S01]  /*61d0*/  IMAD.SHL.U32 R2, R2, 0x2, RZ ;  /* 0x0000000202027824 */ /* 0x000fe200078e00ff */
[----:B------:R-:W-:Y:S01]  /*61e0*/  @!P1 SHF.R.U64 R11, R66, 0x10, R67 ;  /* 0x00000010420b9819 */ /* 0x000fe20000001243 */
[----:B------:R-:W-:Y:S01]  /*61f0*/  @!P1 IMAD.U32 R7, R17, 0x10000, RZ ;  /* 0x0001000011079824 */ /* 0x000fe200078e00ff */
[----:B------:R-:W-:Y:S01]  /*6200*/  @!P1 PRMT R6, R36, 0x5410, R3 ;  /* 0x0000541024069816 */ /* 0x000fe20000000003 */
[----:B-1----:R-:W-:Y:S01]  /*6210*/  @!P0 IMAD.WIDE R56, R22, 0x2, R20 ;  /* 0x0000000216388825 */ /* 0x002fe200078e0214 */
[----:B------:R1:W2:Y:S01]  /*6220*/  LDS.128 R12, [R2+0x3900] ;  /* 0x00390000020c7984 */ /* 0x0002a20000000c00 */
[----:B------:R-:W-:Y:S02]  /*6230*/  @!P1 SHF.L.U32 R20, R16, 0x10, RZ ;  /* 0x0000001010149819 */ /* 0x000fe400000006ff */
[C---:B------:R-:W-:Y:S01]  /*6240*/  @!P1 IMAD.U32 R5, R6.reuse, 0x10000, RZ ;  /* 0x0001000006059824 */ /* 0x040fe200078e00ff */
[----:B------:R-:W-:Y:S01]  /*6250*/  @!P1 LOP3.LUT R6, R6, 0xffff0000, RZ, 0xc0, !PT ;  /* 0xffff000006069812 */ /* 0x000fe200078ec0ff */
[----:B---3--:R-:W-:Y:S01]  /*6260*/  @!P1 IMAD.U32 R21, R45, 0x10000, RZ ;  /* 0x000100002d159824 */ /* 0x008fe200078e00ff */
[----:B------:R-:W-:Y:S02]  /*6270*/  @!P1 LOP3.LUT R41, R47, 0xffff0000, RZ, 0xc0, !PT ;  /* 0xffff00002f299812 */ /* 0x000fe400078ec0ff */
[----:B------:R-:W-:Y:S02]  /*6280*/  @!P1 LOP3.LUT R27, R46, 0xffff0000, RZ, 0xc0, !PT ;  /* 0xffff00002e1b9812 */ /* 0x000fe400078ec0ff */
[----:B------:R-:W-:Y:S02]  /*6290*/  @!P1 PRMT R26, R73, 0x5432, R11 ;  /* 0x00005432491a9816 */ /* 0x000fe4000000000b */
[----:B------:R-:W-:Y:S02]  /*62a0*/  @!P1 PRMT R11, R37, 0x5432, R4 ;  /* 0x00005432250b9816 */ /* 0x000fe40000000004 */
[----:B------:R-:W-:Y:S02]  /*62b0*/  @!P1 SHF.L.U32 R37, R47, 0x10, RZ ;  /* 0x000000102f259819 */ /* 0x000fe400000006ff */
[----:B-1----:R-:W-:Y:S02]  /*62c0*/  @!P1 SHF.R.U64 R2, R24, 0x10, R25 ;  /* 0x0000001018029819 */ /* 0x002fe40000001219 */
[----:B------:R-:W-:Y:S02]  /*62d0*/  @!P1 PRMT R24, R73, 0x5410, R9 ;  /* 0x0000541049189816 */ /* 0x000fe40000000009 */
[----:B------:R-:W-:Y:S02]  /*62e0*/  @!P1 SHF.L.U32 R9, R44, 0x10, RZ ;  /* 0x000000102c099819 */ /* 0x000fe400000006ff */
[----:B------:R-:W-:Y:S01]  /*62f0*/  @!P1 PRMT R8, R36, 0x5432, R2 ;  /* 0x0000543224089816 */ /* 0x000fe20000000002 */
[C---:B------:R-:W-:Y:S01]  /*6300*/  @!P1 IMAD.U32 R36, R24.reuse, 0x10000, RZ ;  /* 0x0001000018249824 */ /* 0x040fe200078e00ff */
[----:B------:R-:W-:Y:S03]  /*6310*/  @!P1 LOP3.LUT R40, R24, 0xffff0000, RZ, 0xc0, !PT ;  /* 0xffff000018289812 */ /* 0x000fe600078ec0ff */
[C---:B------:R-:W-:Y:S01]  /*6320*/  @!P1 IMAD.U32 R3, R8.reuse, 0x10000, RZ ;  /* 0x0001000008039824 */ /* 0x040fe200078e00ff */
[----:B------:R-:W-:Y:S01]  /*6330*/  @!P1 LOP3.LUT R8, R8, 0xffff0000, RZ, 0xc0, !PT ;  /* 0xffff000008089812 */ /* 0x000fe200078ec0ff */
[----:B--2---:R-:W-:Y:S02]  /*6340*/  @!P1 IMAD.U32 R2, R12, 0x10000, RZ ;  /* 0x000100000c029824 */ /* 0x004fe400078e00ff */
[----:B------:R-:W-:Y:S02]  /*6350*/  @!P1 IMAD.U32 R4, R13, 0x10000, RZ ;  /* 0x000100000d049824 */ /* 0x000fe400078e00ff */
[C---:B------:R-:W-:Y:S02]  /*6360*/  @!P1 FMUL.FTZ R22, R2.reuse, R7 ;  /* 0x0000000702169220 */ /* 0x040fe40000410000 */
[-C--:B------:R-:W-:Y:S02]  /*6370*/  @!P1 FMUL.FTZ R2, R2, R3.reuse ;  /* 0x0000000302029220 */ /* 0x080fe40000410000 */
[----:B------:R-:W-:Y:S02]  /*6380*/  @!P1 FMUL.FTZ R23, R4, R20 ;  /* 0x0000001404179220 */ /* 0x000fe40000410000 */
[----:B------:R-:W-:Y:S01]  /*6390*/  @!P1 FFMA.FTZ R55, R9, R3, -R22 ;  /* 0x0000000309379223 */ /* 0x000fe20000010816 */
[----:B------:R-:W-:Y:S01]  /*63a0*/  @!P1 LOP3.LUT R3, R13, 0xffff0000, RZ, 0xc0, !PT ;  /* 0xffff00000d039812 */ /* 0x000fe200078ec0ff */
[----:B------:R-:W-:Y:S01]  /*63b0*/  @!P1 FFMA.FTZ R54, R21, R5, -R23 ;  /* 0x0000000515369223 */ /* 0x000fe20000010817 */
[----:B------:R-:W-:Y:S01]  /*63c0*/  @!P1 LOP3.LUT R23, R45, 0xffff0000, RZ, 0xc0, !PT ;  /* 0xffff00002d179812 */ /* 0x000fe200078ec0ff */
[----:B------:R-:W-:Y:S01]  /*63d0*/  @!P1 FFMA.FTZ R2, R7, R9, R2 ;  /* 0x0000000907029223 */ /* 0x000fe20000010002 */
[----:B------:R-:W-:Y:S01]  /*63e0*/  @!P1 LOP3.LUT R22, R16, 0xffff0000, RZ, 0xc0, !PT ;  /* 0xffff000010169812 */ /* 0x000fe200078ec0ff */
[----:B------:R-:W-:Y:S01]  /*63f0*/  @!P1 FMUL.FTZ R4, R4, R5 ;  /* 0x0000000504049220 */ /* 0x000fe20000410000 */
[----:B------:R-:W-:Y:S01]  /*6400*/  @!P1 LOP3.LUT R7, R12, 0xffff0000, RZ, 0xc0, !PT ;  /* 0xffff00000c079812 */ /* 0x000fe200078ec0ff */
[----:B------:R-:W-:Y:S01]  /*6410*/  @!P1 FMUL.FTZ R5, R3, R6 ;  /* 0x0000000603059220 */ /* 0x000fe20000410000 */
[----:B------:R-:W-:Y:S01]  /*6420*/  @!P1 LOP3.LUT R16, R17, 0xffff0000, RZ, 0xc0, !PT ;  /* 0xffff000011109812 */ /* 0x000fe200078ec0ff */
[----:B------:R-:W-:Y:S01]  /*6430*/  @!P1 FMUL.FTZ R9, R3, R22 ;  /* 0x0000001603099220 */ /* 0x000fe20000410000 */
[----:B------:R-:W-:Y:S01]  /*6440*/  @!P1 LOP3.LUT R17, R44, 0xffff0000, RZ, 0xc0, !PT ;  /* 0xffff00002c119812 */ /* 0x000fe200078ec0ff */
[----:B------:R-:W-:Y:S02]  /*6450*/  @!P1 FMUL.FTZ R3, R7, R8 ;  /* 0x0000000807039220 */ /* 0x000fe40000410000 */
[----:B------:R-:W-:Y:S01]  /*6460*/  @!P1 FFMA.FTZ R51, R23, R6, -R9 ;  /* 0x0000000617339223 */ /* 0x000fe20000010809 */
[----:B------:R-:W-:Y:S01]  /*6470*/  @!P1 LOP3.LUT R9, R15, 0xffff0000, RZ, 0xc0, !PT ;  /* 0xffff00000f099812 */ /* 0x000fe200078ec0ff */
[----:B------:R-:W-:Y:S02]  /*6480*/  @!P1 FMUL.FTZ R25, R7, R16 ;  /* 0x0000001007199220 */ /* 0x000fe40000410000 */
[----:B------:R-:W-:Y:S02]  /*6490*/  @!P1 IMAD.U32 R6, R15, 0x10000, RZ ;  /* 0x000100000f069824 */ /* 0x000fe400078e00ff */
        /* <DEDUP_REMOVED lines=47> */
.L_x_87:
[----:B------:R-:W-:Y:S05]  /*6790*/  BSYNC B0 ;  /* 0x0000000000007941 */ /* 0x000fea0003800000 */
.L_x_86:
[----:B-1----:R1:W4:Y:S01]  /*67a0*/  SHFL.IDX PT, R47, R89, 0x3, 0x1c1f ;  /* 0x007c1f00592f7f89 */ /* 0x00232200000e0000 */
[----:B------:R-:W-:Y:S03]  /*67b0*/  ISETP.GE.OR P0, PT, R157, UR9, P6 ;  /* 0x000000099d007c0c */ /* 0x000fe6000b706670 */
[----:B------:R1:W3:Y:S10]  /*67c0*/  SHFL.IDX PT, R46, R90, 0x3, 0x1c1f ;  /* 0x007c1f005a2e7f89 */ /* 0x0002f400000e0000 */
[----:B------:R-:W-:-:S05]  /*67d0*/  @P0 BRA `(.L_x_79) ;  /* 0x00000bf000000947 */ /* 0x000fca0003800000 */
[----:B------:R-:W-:Y:S01]  /*67e0*/  SEL R2, R152, R133, !P5 ;  /* 0x0000008598027207 */ /* 0x000fe20006800000 */
[----:B-----5:R-:W1:Y:S01]  /*67f0*/  LDS.128 R40, [R141+0x3900] ;  /* 0x003900008d287984 */ /* 0x020e620000000c00 */
[----:B------:R-:W-:Y:S02]  /*6800*/  @!P1 SHF.R.U32.HI R5, RZ, 0x10, R69 ;  /* 0x00000010ff059819 */ /* 0x000fe40000011645 */
[----:B------:R-:W-:Y:S02]  /*6810*/  SHF.R.S32.HI R3, RZ, 0x1f, R2 ;  /* 0x0000001fff037819 */ /* 0x000fe40000011402 */
[C---:B---3--:R-:W-:Y:S02]  /*6820*/  LEA R54, P0, R98.reuse, R46, 0x1 ;  /* 0x0000002e62367211 */ /* 0x048fe400078008ff */
[----:B------:R-:W-:Y:S02]  /*6830*/  LEA.HI R2, R3, R2, RZ, 0x4 ;  /* 0x0000000203027211 */ /* 0x000fe400078f20ff */
[----:B----4-:R-:W-:Y:S02]  /*6840*/  LEA.HI.X R55, R98, R47, R103, 0x1, P0 ;  /* 0x0000002f62377211 */ /* 0x010fe400000f0c67 */
[----:B------:R-:W-:Y:S02]  /*6850*/  LEA.HI.SX32 R2, R2, R116, 0x1c ;  /* 0x0000007402027211 */ /* 0x000fe400078fe2ff */
[----:B------:R-:W-:Y:S02]  /*6860*/  @!P1 SHF.R.U64 R3, R28, 0x10, R29 ;  /* 0x000000101c039819 */ /* 0x000fe4000000121d */
[----:B------:R-:W-:Y:S01]  /*6870*/  @!P1 SHF.R.U64 R4, R30, 0x10, R31 ;  /* 0x000000101e049819 */ /* 0x000fe2000000121f */
[----:B------:R-:W-:Y:S01]  /*6880*/  IMAD.SHL.U32 R48, R2, 0x8, RZ ;  /* 0x0000000802307824 */ /* 0x000fe200078e00ff */
[----:B------:R-:W-:Y:S02]  /*6890*/  @!P1 PRMT R8, R38, 0x5432, R3 ;  /* 0x0000543226089816 */ /* 0x000fe40000000003 */
[----:B------:R-:W-:Y:S02]  /*68a0*/  @!P1 SHF.R.U32.HI R2, RZ, 0x10, R29 ;  /* 0x00000010ff029819 */ /* 0x000fe4000001161d */
[----:B------:R-:W-:Y:S02]  /*68b0*/  LOP3.LUT R12, R123, 0x38, R48, 0xf8, !PT ;  /* 0x000000387b0c7812 */ /* 0x000fe400078ef830 */
[----:B------:R-:W-:Y:S02]  /*68c0*/  @!P1 PRMT R25, R74, 0x5410, R5 ;  /* 0x000054104a199816 */ /* 0x000fe40000000005 */
[----:B------:R-:W-:Y:S02]  /*68d0*/  LOP3.LUT R12, R12, R160, RZ, 0x3c, !PT ;  /* 0x000000a00c0c7212 */ /* 0x000fe400078e3cff */
[----:B------:R-:W-:Y:S01]  /*68e0*/  @!P1 PRMT R5, R38, 0x5410, R2 ;  /* 0x0000541026059816 */ /* 0x000fe20000000002 */
[----:B------:R-:W-:Y:S01]  /*68f0*/  @!P1 IMAD.U32 R23, R25, 0x10000, RZ ;  /* 0x0001000019179824 */ /* 0x000fe200078e00ff */
[----:B------:R-:W-:Y:S01]  /*6900*/  @!P1 SHF.R.U64 R7, R70, 0x10, R71 ;  /* 0x0000001046079819 */ /* 0x000fe20000001247 */
[----:B------:R-:W-:Y:S01]  /*6910*/  IMAD.IADD R12, R137, 0x1, R12 ;  /* 0x00000001890c7824 */ /* 0x000fe200078e020c */
[----:B------:R-:W-:Y:S01]  /*6920*/  @!P1 PRMT R9, R39, 0x5410, R4 ;  /* 0x0000541027099816 */ /* 0x000fe20000000004 */
[----:B------:R-:W-:Y:S01]  /*6930*/  @!P1 IMAD.U32 R3, R5, 0x10000, RZ ;  /* 0x0001000005039824 */ /* 0x000fe200078e00ff */
[----:B------:R-:W-:Y:S01]  /*6940*/  @!P1 PRMT R29, R75, 0x5410, R7 ;  /* 0x000054104b1d9816 */ /* 0x000fe20000000007 */
[----:B------:R-:W-:Y:S01]  /*6950*/  IMAD.SHL.U32 R12, R12, 0x2, RZ ;  /* 0x000000020c0c7824 */ /* 0x000fe200078e00ff */
[----:B------:R-:W-:Y:S02]  /*6960*/  @!P1 LOP3.LUT R25, R25, 0xffff0000, RZ, 0xc0, !PT ;  /* 0xffff000019199812 */ /* 0x000fe400078ec0ff */
[----:B------:R-:W-:Y:S01]  /*6970*/  @!P1 SHF.R.U32.HI R6, RZ, 0x10, R31 ;  /* 0x00000010ff069819 */ /* 0x000fe2000001161f */
[C---:B------:R-:W-:Y:S01]  /*6980*/  @!P1 IMAD.U32 R27, R29.reuse, 0x10000, RZ ;  /* 0x000100001d1b9824 */ /* 0x040fe200078e00ff */
[----:B------:R-:W-:Y:S01]  /*6990*/  @!P1 LOP3.LUT R29, R29, 0xffff0000, RZ, 0xc0, !PT ;  /* 0xffff00001d1d9812 */ /* 0x000fe200078ec0ff */
[C---:B-1----:R-:W-:Y:S01]  /*69a0*/  @!P1 IMAD.U32 R24, R41.reuse, 0x10000, RZ ;  /* 0x0001000029189824 */ /* 0x042fe200078e00ff */
[----:B------:R-:W1:Y:S01]  /*69b0*/  LDS.128 R12, [R12+0x3900] ;  /* 0x003900000c0c7984 */ /* 0x000e620000000c00 */
[----:B------:R-:W-:Y:S01]  /*69c0*/  @!P1 IMAD.U32 R20, R40, 0x10000, RZ ;  /* 0x0001000028149824 */ /* 0x000fe200078e00ff */
[----:B------:R-:W-:Y:S01]  /*69d0*/  @!P1 LOP3.LUT R26, R41, 0xffff0000, RZ, 0xc0, !PT ;  /* 0xffff0000291a9812 */ /* 0x000fe200078ec0ff */
[----:B------:R-:W-:Y:S01]  /*69e0*/  @!P1 IMAD.U32 R28, R42, 0x10000, RZ ;  /* 0x000100002a1c9824 */ /* 0x000fe200078e00ff */
[----:B------:R-:W-:Y:S01]  /*69f0*/  @!P1 LOP3.LUT R22, R40, 0xffff0000, RZ, 0xc0, !PT ;  /* 0xffff000028169812 */ /* 0x000fe200078ec0ff */
[C---:B------:R-:W-:Y:S01]  /*6a00*/  @!P1 IMAD.U32 R36, R43.reuse, 0x10000, RZ ;  /* 0x000100002b249824 */ /* 0x040fe200078e00ff */
[----:B------:R-:W-:Y:S02]  /*6a10*/  @!P1 LOP3.LUT R38, R43, 0xffff0000, RZ, 0xc0, !PT ;  /* 0xffff00002b269812 */ /* 0x000fe400078ec0ff */
[----:B------:R-:W-:Y:S02]  /*6a20*/  @!P1 LOP3.LUT R30, R42, 0xffff0000, RZ, 0xc0, !PT ;  /* 0xffff00002a1e9812 */ /* 0x000fe400078ec0ff */
[----:B------:R-:W-:Y:S01]  /*6a30*/  @!P1 PRMT R11, R39, 0x5432, R6 ;  /* 0x00005432270b9816 */ /* 0x000fe20000000006 */
[----:B------:R-:W-:Y:S01]  /*6a40*/  @!P1 IMAD.U32 R6, R8, 0x10000, RZ ;  /* 0x0001000008069824 */ /* 0x000fe200078e00ff */
[----:B------:R-:W-:Y:S02]  /*6a50*/  @!P1 SHF.R.U32.HI R37, RZ, 0x10, R71 ;  /* 0x00000010ff259819 */ /* 0x000fe40000011647 */
[----:B--2---:R-:W-:Y:S02]  /*6a60*/  @!P1 SHF.R.U64 R21, R68, 0x10, R69 ;  /* 0x0000001044159819 */ /* 0x004fe40000001245 */
[----:B------:R-:W-:Y:S02]  /*6a70*/  @!P1 PRMT R37, R75, 0x5432, R37 ;  /* 0x000054324b259816 */ /* 0x000fe40000000025 */
[----:B------:R-:W-:Y:S02]  /*6a80*/  @!P1 PRMT R21, R74, 0x5432, R21 ;  /* 0x000054324a159816 */ /* 0x000fe40000000015 */
[C---:B------:R-:W-:Y:S02]  /*6a90*/  @!P1 SHF.L.U32 R31, R37.reuse, 0x10, RZ ;  /* 0x00000010251f9819 */ /* 0x040fe400000006ff */
[----:B------:R-:W-:Y:S01]  /*6aa0*/  @!P1 LOP3.LUT R37, R37, 0xffff0000, RZ, 0xc0, !PT ;  /* 0xffff000025259812 */ /* 0x000fe200078ec0ff */
[C---:B------:R-:W-:Y:S01]  /*6ab0*/  @!P1 IMAD.U32 R17, R21.reuse, 0x10000, RZ ;  /* 0x0001000015119824 */ /* 0x040fe200078e00ff */
[----:B------:R-:W-:Y:S02]  /*6ac0*/  @!P1 LOP3.LUT R21, R21, 0xffff0000, RZ, 0xc0, !PT ;  /* 0xffff000015159812 */ /* 0x000fe400078ec0ff */
[----:B------:R-:W-:Y:S02]  /*6ad0*/  ISETP.GE.AND P0, PT, R48, c[0x0][0x1d4], PT ;  /* 0x0000750030007a0c */ /* 0x000fe40003f06270 */
[C---:B-1----:R-:W-:Y:S05]  /*6ae0*/  @!P1 SHF.L.U32 R2, R13.reuse, 0x10, RZ ;  /* 0x000000100d029819 */ /* 0x042fea00000006ff */
[C---:B------:R-:W-:Y:S02]  /*6af0*/  @!P1 FMUL.FTZ R7, R2.reuse, R23 ;  /* 0x0000001702079220 */ /* 0x040fe40000410000 */
[-C--:B------:R-:W-:Y:S01]  /*6b00*/  @!P1 FMUL.FTZ R4, R2, R3.reuse ;  /* 0x0000000302049220 */ /* 0x080fe20000410000 */
[----:B------:R-:W-:Y:S01]  /*6b10*/  @!P1 LOP3.LUT R2, R13, 0xffff0000, RZ, 0xc0, !PT ;  /* 0xffff00000d029812 */ /* 0x000fe200078ec0ff */
[----:B------:R-:W-:Y:S01]  /*6b20*/  @!P1 FFMA.FTZ R56, R24, R3, -R7 ;  /* 0x0000000318389223 */ /* 0x000fe20000010807 */
[----:B------:R-:W-:Y:S02]  /*6b30*/  @!P1 LOP3.LUT R3, R5, 0xffff0000, RZ, 0xc0, !PT ;  /* 0xffff000005039812 */ /* 0x000fe400078ec0ff */
[----:B------:R-:W-:Y:S01]  /*6b40*/  @!P1 SHF.L.U32 R7, R12, 0x10, RZ ;  /* 0x000000100c079819 */ /* 0x000fe200000006ff */
[C---:B------:R-:W-:Y:S02]  /*6b50*/  @!P1 FMUL.FTZ R10, R2.reuse, R25 ;  /* 0x00000019020a9220 */ /* 0x040fe40000410000 */
[----:B------:R-:W-:Y:S02]  /*6b60*/  @!P1 FMUL.FTZ R5, R2, R3 ;  /* 0x0000000302059220 */ /* 0x000fe40000410000 */
[C---:B------:R-:W-:Y:S02]  /*6b70*/  @!P1 FMUL.FTZ R16, R7.reuse, R17 ;  /* 0x0000001107109220 */ /* 0x040fe40000410000 */
[----:B------:R-:W-:Y:S01]  /*6b80*/  @!P1 FFMA.FTZ R53, R26, R3, -R10 ;  /* 0x000000031a359223 */ /* 0x000fe2000001080a */
[----:B------:R-:W-:Y:S01]  /*6b90*/  @!P1 LOP3.LUT R3, R12, 0xffff0000, RZ, 0xc0, !PT ;  /* 0xffff00000c039812 */ /* 0x000fe200078ec0ff */
[-C--:B------:R-:W-:Y:S01]  /*6ba0*/  @!P1 FMUL.FTZ R2, R7, R6.reuse ;  /* 0x0000000607029220 */ /* 0x080fe20000410000 */
[----:B------:R-:W-:Y:S01]  /*6bb0*/  @!P1 SHF.L.U32 R7, R14, 0x10, RZ ;  /* 0x000000100e079819 */ /* 0x000fe200000006ff */
[----:B------:R-:W-:Y:S01]  /*6bc0*/  @!P1 FFMA.FTZ R52, R20, R6, -R16 ;  /* 0x0000000614349223 */ /* 0x000fe20000010810 */
[----:B------:R-:W-:Y:S01]  /*6bd0*/  @!P1 LOP3.LUT R6, R8, 0xffff0000, RZ, 0xc0, !PT ;  /* 0xffff000008069812 */ /* 0x000fe200078ec0ff */
[C---:B------:R-:W-:Y:S01]  /*6be0*/  @!P1 IMAD.U32 R8, R9.reuse, 0x10000, RZ ;  /* 0x0001000009089824 */ /* 0x040fe200078e00ff */
[----:B------:R-:W-:Y:S01]  /*6bf0*/  @!P1 LOP3.LUT R9, R9, 0xffff0000, RZ, 0xc0, !PT ;  /* 0xffff000009099812 */ /* 0x000fe200078ec0ff */
[----:B------:R-:W-:Y:S02]  /*6c00*/  @!P1 FMUL.FTZ R10, R3, R21 ;  /* 0x00000015030a9220 */ /* 0x000fe40000410000 */
[----:B------:R-:W-:Y:S02]  /*6c10*/  @!P1 FMUL.FTZ R16, R7, R27 ;  /* 0x0000001b07109220 */ /* 0x000fe40000410000 */
[-C--:B------:R-:W-:Y:S02]  /*6c20*/  @!P1 FMUL.FTZ R3, R3, R6.reuse ;  /* 0x0000000603039220 */ /* 0x080fe40000410000 */
[----:B------:R-:W-:Y:S02]  /*6c30*/  @!P1 FFMA.FTZ R51, R22, R6, -R10 ;  /* 0x0000000616339223 */ /* 0x000fe4000001080a */
[-C--:B------:R-:W-:Y:S01]  /*6c40*/  @!P1 FMUL.FTZ R6, R7, R8.reuse ;  /* 0x0000000807069220 */ /* 0x080fe20000410000 */
[----:B------:R-:W-:Y:S01]  /*6c50*/  @!P1 LOP3.LUT R7, R14, 0xffff0000, RZ, 0xc0, !PT ;  /* 0xffff00000e079812 */ /* 0x000fe200078ec0ff */
[----:B------:R-:W-:Y:S01]  /*6c60*/  @!P1 FFMA.FTZ R50, R28, R8, -R16 ;  /* 0x000000081c329223 */ /* 0x000fe20000010810 */
[C---:B------:R-:W-:Y:S01]  /*6c70*/  @!P1 LOP3.LUT R16, R15.reuse, 0xffff0000, RZ, 0xc0, !PT ;  /* 0xffff00000f109812 */ /* 0x040fe200078ec0ff */
[----:B------:R-:W-:Y:S02]  /*6c80*/  @!P1 IMAD.U32 R10, R15, 0x10000, RZ ;  /* 0x000100000f0a9824 */ /* 0x000fe400078e00ff */
[C---:B------:R-:W-:Y:S01]  /*6c90*/  @!P1 IMAD.U32 R8, R11.reuse, 0x10000, RZ ;  /* 0x000100000b089824 */ /* 0x040fe200078e00ff */
[----:B------:R-:W-:Y:S01]  /*6ca0*/  @!P1 LOP3.LUT R11, R11, 0xffff0000, RZ, 0xc0, !PT ;  /* 0xffff00000b0b9812 */ /* 0x000fe200078ec0ff */
[----:B------:R-:W-:Y:S02]  /*6cb0*/  @!P1 FMUL.FTZ R44, R10, R31 ;  /* 0x0000001f0a2c9220 */ /* 0x000fe40000410000 */
[----:B------:R-:W-:Y:S02]  /*6cc0*/  @!P1 FMUL.FTZ R39, R16, R37 ;  /* 0x0000002510279220 */ /* 0x000fe40000410000 */
[C---:B------:R-:W-:Y:S02]  /*6cd0*/  @!P1 FMUL.FTZ R45, R7.reuse, R29 ;  /* 0x0000001d072d9220 */ /* 0x040fe40000410000 */
[----:B------:R-:W-:Y:S02]  /*6ce0*/  @!P1 FMUL.FTZ R7, R7, R9 ;  /* 0x0000000907079220 */ /* 0x000fe40000410000 */
[----:B------:R-:W-:Y:S01]  /*6cf0*/  @!P1 FFMA.FTZ R49, R36, R8, -R44 ;  /* 0x0000000824319223 */ /* 0x000fe2000001082c */
[----:B------:R-:W-:Y:S01]  /*6d00*/  @!P1 F2FP.BF16.PACK_AB R44, R51, R52 ;  /* 0x00000034332c923e */ /* 0x000fe200000010ff */
[----:B------:R-:W-:Y:S02]  /*6d10*/  @!P1 FFMA.FTZ R39, R38, R11, -R39 ;  /* 0x0000000b26279223 */ /* 0x000fe40000010827 */
[----:B------:R-:W-:Y:S01]  /*6d20*/  @!P1 FFMA.FTZ R9, R30, R9, -R45 ;  /* 0x000000091e099223 */ /* 0x000fe2000001082d */
[----:B------:R-:W-:Y:S01]  /*6d30*/  @!P1 F2FP.BF16.PACK_AB R45, R53, R56 ;  /* 0x00000038352d923e */ /* 0x000fe200000010ff */
[----:B------:R-:W-:Y:S01]  /*6d40*/  @!P1 FMUL.FTZ R8, R10, R8 ;  /* 0x000000080a089220 */ /* 0x000fe20000410000 */
[----:B------:R-:W-:Y:S01]  /*6d50*/  @!P1 F2FP.BF16.PACK_AB R39, R39, R49 ;  /* 0x000000312727923e */ /* 0x000fe200000010ff */
[----:B------:R-:W-:Y:S01]  /*6d60*/  @!P1 IMAD.MOV.U32 R40, RZ, RZ, R44 ;  /* 0x000000ffff289224 */ /* 0x000fe200078e002c */
[----:B------:R-:W-:Y:S01]  /*6d70*/  @!P1 F2FP.BF16.PACK_AB R10, R9, R50 ;  /* 0x00000032090a923e */ /* 0x000fe200000010ff */
[----:B------:R-:W-:Y:S01]  /*6d80*/  @!P1 FFMA.FTZ R2, R17, R20, R2 ;  /* 0x0000001411029223 */ /* 0x000fe20000010002 */
[----:B------:R-:W-:Y:S01]  /*6d90*/  @!P1 MOV R41, R45 ;  /* 0x0000002d00299202 */ /* 0x000fe20000000f00 */
[----:B------:R-:W-:Y:S02]  /*6da0*/  @!P1 IMAD.MOV.U32 R43, RZ, RZ, R39 ;  /* 0x000000ffff2b9224 */ /* 0x000fe400078e0027 */
[----:B------:R-:W-:Y:S02]  /*6db0*/  @!P1 IMAD.MOV.U32 R42, RZ, RZ, R10 ;  /* 0x000000ffff2a9224 */ /* 0x000fe400078e000a */
[----:B------:R-:W-:Y:S02]  /*6dc0*/  @!P1 FFMA.FTZ R3, R21, R22, R3 ;  /* 0x0000001615039223 */ /* 0x000fe40000010003 */
[----:B------:R-:W-:Y:S01]  /*6dd0*/  @!P1 FFMA.FTZ R4, R23, R24, R4 ;  /* 0x0000001817049223 */ /* 0x000fe20000010004 */
[----:B------:R1:W-:Y:S01]  /*6de0*/  ST.E.128 [R54.64], R40 ;  /* 0x0000002836007985 */ /* 0x0003e2000c101d16 */
[----:B------:R-:W-:Y:S01]  /*6df0*/  @!P1 FFMA.FTZ R5, R25, R26, R5 ;  /* 0x0000001a19059223 */ /* 0x000fe20000010005 */
[----:B------:R-:W-:Y:S01]  /*6e00*/  @!P1 F2FP.BF16.PACK_AB R2, R3, R2 ;  /* 0x000000020302923e */ /* 0x000fe200000010ff */
[----:B------:R-:W-:Y:S02]  /*6e10*/  @!P1 FFMA.FTZ R6, R27, R28, R6 ;  /* 0x0000001c1b069223 */ /* 0x000fe40000010006 */
[----:B------:R-:W-:Y:S01]  /*6e20*/  @!P1 FMUL.FTZ R9, R16, R11 ;  /* 0x0000000b10099220 */ /* 0x000fe20000410000 */
[----:B------:R-:W-:Y:S01]  /*6e30*/  @!P1 F2FP.BF16.PACK_AB R4, R5, R4 ;  /* 0x000000040504923e */ /* 0x000fe200000010ff */
[----:B------:R-:W-:Y:S02]  /*6e40*/  @!P1 FFMA.FTZ R7, R29, R30, R7 ;  /* 0x0000001e1d079223 */ /* 0x000fe40000010007 */
[----:B------:R-:W-:Y:S01]  /*6e50*/  @!P1 FFMA.FTZ R8, R31, R36, R8 ;  /* 0x000000241f089223 */ /* 0x000fe20000010008 */
[----:B------:R-:W-:Y:S01]  /*6e60*/  @!P1 MOV R13, R4 ;  /* 0x00000004000d9202 */ /* 0x000fe20000000f00 */
[----:B------:R-:W-:Y:S01]  /*6e70*/  @!P1 FFMA.FTZ R9, R37, R38, R9 ;  /* 0x0000002625099223 */ /* 0x000fe20000010009 */
[----:B------:R-:W-:Y:S01]  /*6e80*/  @!P1 F2FP.BF16.PACK_AB R6, R7, R6 ;  /* 0x000000060706923e */ /* 0x000fe200000010ff */
[----:B------:R-:W-:Y:S03]  /*6e90*/  @!P1 IMAD.MOV.U32 R12, RZ, RZ, R2 ;  /* 0x000000ffff0c9224 */ /* 0x000fe600078e0002 */
[----:B------:R-:W-:Y:S01]  /*6ea0*/  @!P1 F2FP.BF16.PACK_AB R8, R9, R8 ;  /* 0x000000080908923e */ /* 0x000fe200000010ff */
[----:B------:R-:W-:Y:S04]  /*6eb0*/  @!P1 IMAD.MOV.U32 R14, RZ, RZ, R6 ;  /* 0x000000ffff0e9224 */ /* 0x000fe800078e0006 */
[----:B------:R-:W-:Y:S01]  /*6ec0*/  @!P1 IMAD.MOV.U32 R15, RZ, RZ, R8 ;  /* 0x000000ffff0f9224 */ /* 0x000fe200078e0008 */
[----:B------:R-:W-:-:S05]  /*6ed0*/  @P0 BRA `(.L_x_79) ;  /* 0x000004f000000947 */ /* 0x000fca0003800000 */
[C---:B------:R-:W-:Y:S04]  /*6ee0*/  LEA R2, P0, R48.reuse, R46, 0x1 ;  /* 0x0000002e30027211 */ /* 0x040fe800078008ff */
[----:B------:R-:W-:Y:S05]  /*6ef0*/  LEA.HI.X.SX32 R3, R48, R47, 0x1, P0 ;  /* 0x0000002f30037211 */ /* 0x000fea00000f0eff */
[----:B------:R2:W-:Y:S01]  /*6f00*/  ST.E.128 [R2.64], R12 ;  /* 0x0000000c02007985 */ /* 0x0005e2000c101d16 */
[----:B------:R-:W-:-:S05]  /*6f10*/  BRA `(.L_x_79) ;  /* 0x000004b000007947 */ /* 0x000fca0003800000 */
.L_x_57:
[----:B------:R1:W2:Y:S01]  /*6f20*/  SHFL.IDX PT, R3, R89, RZ, 0x1c1f ;  /* 0x001c1fff59037589 */ /* 0x0002a200000e0000 */
[----:B------:R-:W-:Y:S01]  /*6f30*/  UIMAD UR5, UR6, -0x70, UR4 ;  /* 0xffffff90060578a4 */ /* 0x000fe2000f8e0204 */
[----:B------:R-:W-:Y:S02]  /*6f40*/  BSSY B0, `(.L_x_88) ;  /* 0x0000014000007945 */ /* 0x000fe40003800000 */
[----:B------:R1:W3:Y:S01]  /*6f50*/  SHFL.IDX PT, R2, R90, RZ, 0x1c1f ;  /* 0x001c1fff5a027589 */ /* 0x0002e200000e0000 */
[----:B------:R-:W-:Y:S04]  /*6f60*/  UISETP.LT.AND UP0, UPT, UR5, 0x70, UPT ;  /* 0x000000700500788c */ /* 0x000fe8000bf01270 */
[----:B------:R-:W-:Y:S06]  /*6f70*/  USEL UR9, UR5, 0x70, UP0 ;  /* 0x0000007005097887 */ /* 0x000fec0008000000 */
[----:B------:R-:W-:Y:S04]  /*6f80*/  IADD3 R12, -R35, UR9, RZ ;  /* 0x00000009230c7c10 */ /* 0x000fe8000fffe1ff */
[----:B------:R-:W-:Y:S11]  /*6f90*/  ISETP.GE.AND P0, PT, R12, 0x1, PT ;  /* 0x000000010c00780c */ /* 0x000ff60003f06270 */
[----:B------:R-:W-:Y:S02]  /*6fa0*/  @!UPT UIADD3 URZ, URZ, URZ, URZ ;  /* 0x0000003f3f3ff290 */ /* 0x000fe4000fffe03f */
[----:B------:R-:W-:-:S05]  /*6fb0*/  @!P0 BRA `(.L_x_89) ;  /* 0x000000c000008947 */ /* 0x000fca0003800000 */
[C---:B-123--:R-:W-:Y:S11]  /*6fc0*/  ISETP.GE.AND P1, PT, R18.reuse, c[0x0][0x1d4], PT ;  /* 0x0000750012007a0c */ /* 0x04eff60003f26270 */
[----:B------:R-:W-:Y:S02]  /*6fd0*/  @!UPT UIADD3 URZ, URZ, URZ, URZ ;  /* 0x0000003f3f3ff290 */ /* 0x000fe4000fffe03f */
[----:B------:R-:W1:Y:S01]  /*6fe0*/  @!P1 LDS.128 R8, [R92+0x3800] ;  /* 0x003800005c089984 */ /* 0x000e620000000c00 */
[CC--:B------:R-:W-:Y:S04]  /*6ff0*/  @!P1 LEA R4, P0, R18.reuse, R2.reuse, 0x1 ;  /* 0x0000000212049211 */ /* 0x0c0fe800078008ff */
[-C--:B------:R-:W-:Y:S02]  /*7000*/  @!P1 LEA.HI.X R5, R18, R3.reuse, R19, 0x1, P0 ;  /* 0x0000000312059211 */ /* 0x080fe400000f0c13 */
[----:B------:R-:W-:Y:S11]  /*7010*/  ISETP.GE.AND P0, PT, R95, c[0x0][0x1d4], PT ;  /* 0x000075005f007a0c */ /* 0x000ff60003f06270 */
[----:B------:R-:W-:Y:S02]  /*7020*/  @!UPT UIADD3 URZ, URZ, URZ, URZ ;  /* 0x0000003f3f3ff290 */ /* 0x000fe4000fffe03f */
[C---:B------:R-:W-:Y:S04]  /*7030*/  @!P0 LEA R2, P2, R83.reuse, R2, 0x1 ;  /* 0x0000000253028211 */ /* 0x040fe800078408ff */
[----:B------:R-:W-:Y:S01]  /*7040*/  @!P0 LEA.HI.X R3, R83, R3, R94, 0x1, P2 ;  /* 0x0000000353038211 */ /* 0x000fe200010f0c5e */
[----:B-1----:R-:W-:Y:S04]  /*7050*/  @!P1 ST.E.128 [R4.64], R8 ;  /* 0x0000000804009985 */ /* 0x002fe8000c101d16 */
[----:B------:R-:W1:Y:S04]  /*7060*/  @!P0 LDS.128 R4, [R93+0x3800] ;  /* 0x003800005d048984 */ /* 0x000e680000000c00 */
[----:B-1----:R1:W-:Y:S02]  /*7070*/  @!P0 ST.E.128 [R2.64], R4 ;  /* 0x0000000402008985 */ /* 0x0023e4000c101d16 */
.L_x_89:
[----:B-123--:R-:W-:Y:S05]  /*7080*/  BSYNC B0 ;  /* 0x0000000000007941 */ /* 0x00efea0003800000 */
.L_x_88:
[----:B------:R1:W2:Y:S01]  /*7090*/  SHFL.IDX PT, R3, R89, 0x1, 0x1c1f ;  /* 0x003c1f0059037f89 */ /* 0x0002a200000e0000 */
[----:B------:R-:W-:Y:S01]  /*70a0*/  ISETP.GE.AND P0, PT, R12, 0x21, PT ;  /* 0x000000210c00780c */ /* 0x000fe20003f06270 */
[----:B------:R-:W-:Y:S02]  /*70b0*/  BSSY B0, `(.L_x_90) ;  /* 0x000000f000007945 */ /* 0x000fe40003800000 */
[----:B------:R1:W3:Y:S10]  /*70c0*/  SHFL.IDX PT, R2, R90, 0x1, 0x1c1f ;  /* 0x003c1f005a027f89 */ /* 0x0002f400000e0000 */
[----:B------:R-:W-:-:S05]  /*70d0*/  @!P0 BRA `(.L_x_91) ;  /* 0x000000c000008947 */ /* 0x000fca0003800000 */
[C---:B------:R-:W-:Y:S11]  /*70e0*/  ISETP.GE.AND P1, PT, R18.reuse, c[0x0][0x1d4], PT ;  /* 0x0000750012007a0c */ /* 0x040ff60003f26270 */
[----:B------:R-:W-:Y:S02]  /*70f0*/  @!UPT UIADD3 URZ, URZ, URZ, URZ ;  /* 0x0000003f3f3ff290 */ /* 0x000fe4000fffe03f */
[----:B------:R-:W4:Y:S01]  /*7100*/  @!P1 LDS.128 R8, [R92+0x4800] ;  /* 0x004800005c089984 */ /* 0x000f220000000c00 */
[CC--:B---3--:R-:W-:Y:S04]  /*7110*/  @!P1 LEA R4, P0, R18.reuse, R2.reuse, 0x1 ;  /* 0x0000000212049211 */ /* 0x0c8fe800078008ff */
[-C--:B--2---:R-:W-:Y:S02]  /*7120*/  @!P1 LEA.HI.X R5, R18, R3.reuse, R19, 0x1, P0 ;  /* 0x0000000312059211 */ /* 0x084fe400000f0c13 */
[----:B------:R-:W-:Y:S11]  /*7130*/  ISETP.GE.AND P0, PT, R95, c[0x0][0x1d4], PT ;  /* 0x000075005f007a0c */ /* 0x000ff60003f06270 */
[----:B------:R-:W-:Y:S02]  /*7140*/  @!UPT UIADD3 URZ, URZ, URZ, URZ ;  /* 0x0000003f3f3ff290 */ /* 0x000fe4000fffe03f */
[C---:B------:R-:W-:Y:S04]  /*7150*/  @!P0 LEA R2, P2, R83.reuse, R2, 0x1 ;  /* 0x0000000253028211 */ /* 0x040fe800078408ff */
[----:B------:R-:W-:Y:S01]  /*7160*/  @!P0 LEA.HI.X R3, R83, R3, R94, 0x1, P2 ;  /* 0x0000000353038211 */ /* 0x000fe200010f0c5e */
[----:B----4-:R-:W-:Y:S04]  /*7170*/  @!P1 ST.E.128 [R4.64], R8 ;  /* 0x0000000804009985 */ /* 0x010fe8000c101d16 */
[----:B------:R-:W2:Y:S04]  /*7180*/  @!P0 LDS.128 R4, [R93+0x4800] ;  /* 0x004800005d048984 */ /* 0x000ea80000000c00 */
[----:B--2---:R2:W-:Y:S02]  /*7190*/  @!P0 ST.E.128 [R2.64], R4 ;  /* 0x0000000402008985 */ /* 0x0045e4000c101d16 */
.L_x_91:
[----:B------:R-:W-:Y:S05]  /*71a0*/  BSYNC B0 ;  /* 0x0000000000007941 */ /* 0x000fea0003800000 */
.L_x_90:
[----:B--2---:R2:W4:Y:S01]  /*71b0*/  SHFL.IDX PT, R3, R89, 0x2, 0x1c1f ;  /* 0x005c1f0059037f89 */ /* 0x00452200000e0000 */
[----:B------:R-:W-:Y:S01]  /*71c0*/  ISETP.GE.AND P0, PT, R12, 0x41, PT ;  /* 0x000000410c00780c */ /* 0x000fe20003f06270 */
[----:B------:R-:W-:Y:S02]  /*71d0*/  BSSY B0, `(.L_x_92) ;  /* 0x000000f000007945 */ /* 0x000fe40003800000 */
[----:B---3--:R2:W3:Y:S10]  /*71e0*/  SHFL.IDX PT, R2, R90, 0x2, 0x1c1f ;  /* 0x005c1f005a027f89 */ /* 0x0084f400000e0000 */
[----:B------:R-:W-:-:S05]  /*71f0*/  @!P0 BRA `(.L_x_93) ;  /* 0x000000c000008947 */ /* 0x000fca0003800000 */
[C---:B------:R-:W-:Y:S11]  /*7200*/  ISETP.GE.AND P1, PT, R18.reuse, c[0x0][0x1d4], PT ;  /* 0x0000750012007a0c */ /* 0x040ff60003f26270 */
[----:B------:R-:W-:Y:S02]  /*7210*/  @!UPT UIADD3 URZ, URZ, URZ, URZ ;  /* 0x0000003f3f3ff290 */ /* 0x000fe4000fffe03f */
[----:B------:R-:W5:Y:S01]  /*7220*/  @!P1 LDS.128 R8, [R92+0x5800] ;  /* 0x005800005c089984 */ /* 0x000f620000000c00 */
[CC--:B---3--:R-:W-:Y:S04]  /*7230*/  @!P1 LEA R4, P0, R18.reuse, R2.reuse, 0x1 ;  /* 0x0000000212049211 */ /* 0x0c8fe800078008ff */
[-C--:B----4-:R-:W-:Y:S02]  /*7240*/  @!P1 LEA.HI.X R5, R18, R3.reuse, R19, 0x1, P0 ;  /* 0x0000000312059211 */ /* 0x090fe400000f0c13 */
[----:B------:R-:W-:Y:S11]  /*7250*/  ISETP.GE.AND P0, PT, R95, c[0x0][0x1d4], PT ;  /* 0x000075005f007a0c */ /* 0x000ff60003f06270 */
[----:B------:R-:W-:Y:S02]  /*7260*/  @!UPT UIADD3 URZ, URZ, URZ, URZ ;  /* 0x0000003f3f3ff290 */ /* 0x000fe4000fffe03f */
[C---:B------:R-:W-:Y:S04]  /*7270*/  @!P0 LEA R2, P2, R83.reuse, R2, 0x1 ;  /* 0x0000000253028211 */ /* 0x040fe800078408ff */
[----:B------:R-:W-:Y:S01]  /*7280*/  @!P0 LEA.HI.X R3, R83, R3, R94, 0x1, P2 ;  /* 0x0000000353038211 */ /* 0x000fe200010f0c5e */
[----:B-----5:R-:W-:Y:S04]  /*7290*/  @!P1 ST.E.128 [R4.64], R8 ;  /* 0x0000000804009985 */ /* 0x020fe8000c101d16 */
[----:B------:R-:W3:Y:S04]  /*72a0*/  @!P0 LDS.128 R4, [R93+0x5800] ;  /* 0x005800005d048984 */ /* 0x000ee80000000c00 */
[----:B---3--:R3:W-:Y:S02]  /*72b0*/  @!P0 ST.E.128 [R2.64], R4 ;  /* 0x0000000402008985 */ /* 0x0087e4000c101d16 */
.L_x_93:
[----:B------:R-:W-:Y:S05]  /*72c0*/  BSYNC B0 ;  /* 0x0000000000007941 */ /* 0x000fea0003800000 */
.L_x_92:
[----:B---34-:R3:W4:Y:S01]  /*72d0*/  SHFL.IDX PT, R3, R89, 0x3, 0x1c1f ;  /* 0x007c1f0059037f89 */ /* 0x01872200000e0000 */
[----:B------:R-:W-:Y:S03]  /*72e0*/  ISETP.GE.AND P0, PT, R12, 0x61, PT ;  /* 0x000000610c00780c */ /* 0x000fe60003f06270 */
[----:B------:R3:W1:Y:S10]  /*72f0*/  SHFL.IDX PT, R2, R90, 0x3, 0x1c1f ;  /* 0x007c1f005a027f89 */ /* 0x00067400000e0000 */
[----:B------:R-:W-:-:S05]  /*7300*/  @!P0 BRA `(.L_x_79) ;  /* 0x000000c000008947 */ /* 0x000fca0003800000 */
[C---:B------:R-:W-:Y:S11]  /*7310*/  ISETP.GE.AND P1, PT, R18.reuse, c[0x0][0x1d4], PT ;  /* 0x0000750012007a0c */ /* 0x040ff60003f26270 */
[----:B------:R-:W-:Y:S02]  /*7320*/  @!UPT UIADD3 URZ, URZ, URZ, URZ ;  /* 0x0000003f3f3ff290 */ /* 0x000fe4000fffe03f */
[----:B------:R-:W5:Y:S01]  /*7330*/  @!P1 LDS.128 R8, [R92+0x6800] ;  /* 0x006800005c089984 */ /* 0x000f620000000c00 */
[CC--:B-1----:R-:W-:Y:S04]  /*7340*/  @!P1 LEA R4, P0, R18.reuse, R2.reuse, 0x1 ;  /* 0x0000000212049211 */ /* 0x0c2fe800078008ff */
[-C--:B----4-:R-:W-:Y:S02]  /*7350*/  @!P1 LEA.HI.X R5, R18, R3.reuse, R19, 0x1, P0 ;  /* 0x0000000312059211 */ /* 0x090fe400000f0c13 */
[----:B------:R-:W-:Y:S11]  /*7360*/  ISETP.GE.AND P0, PT, R95, c[0x0][0x1d4], PT ;  /* 0x000075005f007a0c */ /* 0x000ff60003f06270 */
[----:B------:R-:W-:Y:S02]  /*7370*/  @!UPT UIADD3 URZ, URZ, URZ, URZ ;  /* 0x0000003f3f3ff290 */ /* 0x000fe4000fffe03f */
[C---:B------:R-:W-:Y:S04]  /*7380*/  @!P0 LEA R2, P2, R83.reuse, R2, 0x1 ;  /* 0x0000000253028211 */ /* 0x040fe800078408ff */
[----:B------:R-:W-:Y:S01]  /*7390*/  @!P0 LEA.HI.X R3, R83, R3, R94, 0x1, P2 ;  /* 0x0000000353038211 */ /* 0x000fe200010f0c5e */
[----:B-----5:R-:W-:Y:S04]  /*73a0*/  @!P1 ST.E.128 [R4.64], R8 ;  /* 0x0000000804009985 */ /* 0x020fe8000c101d16 */
[----:B------:R-:W1:Y:S04]  /*73b0*/  @!P0 LDS.128 R4, [R93+0x6800] ;  /* 0x006800005d048984 */ /* 0x000e680000000c00 */
[----:B-1----:R1:W-:Y:S02]  /*73c0*/  @!P0 ST.E.128 [R2.64], R4 ;  /* 0x0000000402008985 */ /* 0x0023e4000c101d16 */
.L_x_79:
[----:B------:R-:W-:Y:S05]  /*73d0*/  BSYNC B2 ;  /* 0x0000000000027941 */ /* 0x000fea0003800000 */
.L_x_56:
[----:B-12---:R-:W-:Y:S01]  /*73e0*/  IMAD.U32 R2, RZ, RZ, UR6 ;  /* 0x00000006ff027e24 */ /* 0x006fe2000f8e00ff */
[----:B------:R-:W-:Y:S01]  /*73f0*/  UIMAD UR5, UR6, -0x70, URZ ;  /* 0xffffff90060578a4 */ /* 0x000fe2000f8e023f */
[----:B------:R-:W-:Y:S02]  /*7400*/  BSSY B0, `(.L_x_94) ;  /* 0x0000085000007945 */ /* 0x000fe40003800000 */
[----:B----4-:R-:W-:Y:S03]  /*7410*/  IMAD.WIDE R2, R2, 0x70, R128 ;  /* 0x0000007002027825 */ /* 0x010fe600078e0280 */
[----:B-----5:R-:W-:Y:S01]  /*7420*/  IADD3 R4, R132, UR5, RZ ;  /* 0x0000000584047c10 */ /* 0x020fe2000fffe0ff */
[----:B------:R-:W-:Y:S03]  /*7430*/  UIADD3 UR5, UR5, UR4, URZ ;  /* 0x0000000405057290 */ /* 0x000fe6000fffe03f */
[C---:B------:R-:W-:Y:S01]  /*7440*/  ISETP.GE.AND P5, PT, R4.reuse, 0x11, PT ;  /* 0x000000110400780c */ /* 0x040fe20003fa6270 */
[----:B------:R-:W-:Y:S01]  /*7450*/  UISETP.LT.AND UP0, UPT, UR5, 0x70, UPT ;  /* 0x000000700500788c */ /* 0x000fe2000bf01270 */
[C---:B------:R-:W-:Y:S02]  /*7460*/  ISETP.GE.AND P4, PT, R4.reuse, 0x21, PT ;  /* 0x000000210400780c */ /* 0x040fe40003f86270 */
[C---:B------:R-:W-:Y:S01]  /*7470*/  ISETP.GE.AND P3, PT, R4.reuse, 0x31, PT ;  /* 0x000000310400780c */ /* 0x040fe20003f66270 */
[----:B------:R-:W-:Y:S01]  /*7480*/  USEL UR5, UR5, 0x70, UP0 ;  /* 0x0000007005057887 */ /* 0x000fe20008000000 */
[C---:B------:R-:W-:Y:S02]  /*7490*/  ISETP.GE.AND P2, PT, R4.reuse, 0x41, PT ;  /* 0x000000410400780c */ /* 0x040fe40003f46270 */
[----:B------:R-:W-:Y:S02]  /*74a0*/  ISETP.GE.AND P1, PT, R4, 0x51, PT ;  /* 0x000000510400780c */ /* 0x000fe40003f26270 */
[----:B------:R-:W-:Y:S03]  /*74b0*/  P2R R8, PR, RZ, 0x20 ;  /* 0x00000020ff087803 */ /* 0x000fe60000000000 */
[C---:B------:R-:W-:Y:S05]  /*74c0*/  @P5 IADD3 R6, P0, R2.reuse, 0x10, RZ ;  /* 0x0000001002065810 */ /* 0x040fea0007f1e0ff */
[--C-:B------:R-:W-:Y:S01]  /*74d0*/  @P5 IMAD.X R7, RZ, RZ, R3.reuse, P0 ;  /* 0x000000ffff075224 */ /* 0x100fe200000e0603 */
[C---:B------:R-:W-:Y:S05]  /*74e0*/  @P4 IADD3 R9, P0, R2.reuse, 0x20, RZ ;  /* 0x0000002002094810 */ /* 0x040fea0007f1e0ff */
[--C-:B------:R-:W-:Y:S01]  /*74f0*/  @P4 IMAD.X R11, RZ, RZ, R3.reuse, P0 ;  /* 0x000000ffff0b4224 */ /* 0x100fe200000e0603 */
[C---:B------:R-:W-:Y:S04]  /*7500*/  @P3 IADD3 R10, P0, R2.reuse, 0x30, RZ ;  /* 0x00000030020a3810 */ /* 0x040fe80007f1e0ff */
[-C--:B------:R-:W-:Y:S02]  /*7510*/  @P3 IADD3.X R21, RZ, R3.reuse, RZ, P0, !PT ;  /* 0x00000003ff153210 */ /* 0x080fe400007fe4ff */
[C---:B------:R-:W-:Y:S05]  /*7520*/  @P2 IADD3 R20, P0, R2.reuse, 0x40, RZ ;  /* 0x0000004002142810 */ /* 0x040fea0007f1e0ff */
[--C-:B------:R-:W-:Y:S01]  /*7530*/  @P2 IMAD.X R24, RZ, RZ, R3.reuse, P0 ;  /* 0x000000ffff182224 */ /* 0x100fe200000e0603 */
[----:B------:R-:W-:Y:S05]  /*7540*/  @P1 IADD3 R22, P0, R2, 0x50, RZ ;  /* 0x0000005002161810 */ /* 0x000fea0007f1e0ff */
[----:B------:R-:W-:Y:S01]  /*7550*/  @P1 IMAD.X R26, RZ, RZ, R3, P0 ;  /* 0x000000ffff1a1224 */ /* 0x000fe200000e0603 */
[----:B------:R-:W-:Y:S11]  /*7560*/  ISETP.GE.AND P0, PT, R4, 0x61, PT ;  /* 0x000000610400780c */ /* 0x000ff60003f06270 */
[----:B------:R-:W-:Y:S02]  /*7570*/  @!UPT UIADD3 URZ, URZ, URZ, URZ ;  /* 0x0000003f3f3ff290 */ /* 0x000fe4000fffe03f */
[----:B------:R-:W-:Y:S04]  /*7580*/  @P0 IADD3 R23, P6, R2, 0x60, RZ ;  /* 0x0000006002170810 */ /* 0x000fe80007fde0ff */
[----:B------:R-:W-:Y:S02]  /*7590*/  @P0 IADD3.X R28, RZ, R3, RZ, P6, !PT ;  /* 0x00000003ff1c0210 */ /* 0x000fe400037fe4ff */
[----:B------:R-:W-:Y:S04]  /*75a0*/  ISETP.GE.AND P6, PT, R4, 0x1, PT ;  /* 0x000000010400780c */ /* 0x000fe80003fc6270 */
[----:B------:R-:W-:Y:S09]  /*75b0*/  P2R R27, PR, RZ, 0x40 ;  /* 0x00000040ff1b7803 */ /* 0x000ff20000000000 */
[----:B------:R-:W-:Y:S02]  /*75c0*/  @P6 IMAD R3, R3, c[0x0][0x258], RZ ;  /* 0x0000960003036a24 */ /* 0x000fe400078e02ff */
[----:B------:R-:W-:Y:S02]  /*75d0*/  @P6 IMAD.MOV.U32 R4, RZ, RZ, R96 ;  /* 0x000000ffff046224 */ /* 0x000fe400078e0060 */
[----:B------:R-:W-:Y:S04]  /*75e0*/  @P6 IMAD.MOV.U32 R5, RZ, RZ, R99 ;  /* 0x000000ffff056224 */ /* 0x000fe800078e0063 */
[C---:B------:R-:W-:Y:S04]  /*75f0*/  @P6 IMAD.WIDE.U32 R4, R2.reuse, c[0x0][0x258], R4 ;  /* 0x0000960002046a25 */ /* 0x040fe800078e0004 */
[----:B------:R-:W-:Y:S01]  /*7600*/  @P6 IMAD R2, R2, c[0x0][0x25c], R3 ;  /* 0x0000970002026a24 */ /* 0x000fe200078e0203 */
[C---:B------:R-:W-:Y:S04]  /*7610*/  @P6 LEA R16, P5, R4.reuse, c[0x0][0x250], 0x1 ;  /* 0x0000940004106a11 */ /* 0x040fe800078a08ff */
[----:B------:R-:W-:Y:S04]  /*7620*/  @P6 IADD3 R2, R5, R2, RZ ;  /* 0x0000000205026210 */ /* 0x000fe80007ffe0ff */
[----:B------:R-:W-:Y:S02]  /*7630*/  @P6 LEA.HI.X R17, R4, c[0x0][0x254], R2, 0x1, P5 ;  /* 0x0000950004116a11 */ /* 0x000fe400028f0c02 */
[----:B------:R-:W-:Y:S04]  /*7640*/  ISETP.NE.AND P5, PT, R8, RZ, PT ;  /* 0x000000ff0800720c */ /* 0x000fe80003fa5270 */
[----:B------:R-:W-:Y:S09]  /*7650*/  P2R R25, PR, RZ, 0x20 ;  /* 0x00000020ff197803 */ /* 0x000ff20000000000 */
[----:B------:R-:W-:Y:S02]  /*7660*/  @P5 IMAD R4, R7, c[0x0][0x258], RZ ;  /* 0x0000960007045a24 */ /* 0x000fe400078e02ff */
[----:B------:R-:W-:Y:S02]  /*7670*/  @P5 IMAD.MOV.U32 R2, RZ, RZ, R96 ;  /* 0x000000ffff025224 */ /* 0x000fe400078e0060 */
[----:B------:R-:W-:Y:S02]  /*7680*/  @P5 IMAD.MOV.U32 R3, RZ, RZ, R99 ;  /* 0x000000ffff035224 */ /* 0x000fe400078e0063 */
[C---:B------:R-:W-:Y:S02]  /*7690*/  @P5 IMAD R4, R6.reuse, c[0x0][0x25c], R4 ;  /* 0x0000970006045a24 */ /* 0x040fe400078e0204 */
[----:B------:R-:W-:Y:S04]  /*76a0*/  @P5 IMAD.WIDE.U32 R2, R6, c[0x0][0x258], R2 ;  /* 0x0000960006025a25 */ /* 0x000fe800078e0002 */
[----:B------:R-:W-:Y:S01]  /*76b0*/  @P0 IMAD R6, R28, c[0x0][0x258], RZ ;  /* 0x000096001c060a24 */ /* 0x000fe200078e02ff */
[C---:B------:R-:W-:Y:S02]  /*76c0*/  @P5 LEA R14, P6, R2.reuse, c[0x0][0x250], 0x1 ;  /* 0x00009400020e5a11 */ /* 0x040fe400078c08ff */
[----:B------:R-:W-:Y:S01]  /*76d0*/  @P5 IADD3 R4, R3, R4, RZ ;  /* 0x0000000403045210 */ /* 0x000fe20007ffe0ff */
[----:B------:R-:W-:Y:S02]  /*76e0*/  @P4 IMAD.MOV.U32 R3, RZ, RZ, R99 ;  /* 0x000000ffff034224 */ /* 0x000fe400078e0063 */
[----:B------:R-:W-:Y:S01]  /*76f0*/  @P0 IMAD R6, R23, c[0x0][0x25c], R6 ;  /* 0x0000970017060a24 */ /* 0x000fe200078e0206 */
[----:B------:R-:W-:Y:S01]  /*7700*/  @P5 LEA.HI.X R15, R2, c[0x0][0x254], R4, 0x1, P6 ;  /* 0x00009500020f5a11 */ /* 0x000fe200030f0c04 */
[----:B------:R-:W-:Y:S02]  /*7710*/  @P4 IMAD R4, R11, c[0x0][0x258], RZ ;  /* 0x000096000b044a24 */ /* 0x000fe400078e02ff */
[----:B------:R-:W-:Y:S02]  /*7720*/  @P4 IMAD.MOV.U32 R2, RZ, RZ, R96 ;  /* 0x000000ffff024224 */ /* 0x000fe400078e0060 */
[C---:B------:R-:W-:Y:S02]  /*7730*/  @P4 IMAD R4, R9.reuse, c[0x0][0x25c], R4 ;  /* 0x0000970009044a24 */ /* 0x040fe400078e0204 */
[----:B------:R-:W-:Y:S05]  /*7740*/  @P4 IMAD.WIDE.U32 R2, R9, c[0x0][0x258], R2 ;  /* 0x0000960009024a25 */ /* 0x000fea00078e0002 */
[C---:B------:R-:W-:Y:S02]  /*7750*/  @P4 LEA R12, P6, R2.reuse, c[0x0][0x250], 0x1 ;  /* 0x00009400020c4a11 */ /* 0x040fe400078c08ff */
[----:B------:R-:W-:Y:S01]  /*7760*/  @P4 IADD3 R4, R3, R4, RZ ;  /* 0x0000000403044210 */ /* 0x000fe20007ffe0ff */
[----:B------:R-:W-:Y:S03]  /*7770*/  @P3 IMAD.MOV.U32 R3, RZ, RZ, R99 ;  /* 0x000000ffff033224 */ /* 0x000fe600078e0063 */
        /* <DEDUP_REMOVED lines=9> */
[----:B------:R-:W-:Y:S01]  /*7810*/  @P2 IMAD.MOV.U32 R2, RZ, RZ, R96 ;  /* 0x000000ffff022224 */ /* 0x000fe200078e0060 */
[----:B------:R-:W-:Y:S01]  /*7820*/  ISETP.NE.AND P5, PT, R122, RZ, PT ;  /* 0x000000ff7a00720c */ /* 0x000fe20003fa5270 */
[----:B------:R-:W-:Y:S02]  /*7830*/  @P2 IMAD R4, R24, c[0x0][0x258], RZ ;  /* 0x0000960018042a24 */ /* 0x000fe400078e02ff */
[C---:B------:R-:W-:Y:S04]  /*7840*/  @P2 IMAD.WIDE.U32 R2, R20.reuse, c[0x0][0x258], R2 ;  /* 0x0000960014022a25 */ /* 0x040fe800078e0002 */
[----:B------:R-:W-:Y:S01]  /*7850*/  @P2 IMAD R4, R20, c[0x0][0x25c], R4 ;  /* 0x0000970014042a24 */ /* 0x000fe200078e0204 */
[C---:B------:R-:W-:Y:S04]  /*7860*/  @P2 LEA R8, P6, R2.reuse, c[0x0][0x250], 0x1 ;  /* 0x0000940002082a11 */ /* 0x040fe800078c08ff */
[----:B------:R-:W-:Y:S01]  /*7870*/  @P2 IADD3 R4, R3, R4, RZ ;  /* 0x0000000403042210 */ /* 0x000fe20007ffe0ff */
[----:B------:R-:W-:Y:S03]  /*7880*/  @P1 IMAD.MOV.U32 R3, RZ, RZ, R99 ;  /* 0x000000ffff031224 */ /* 0x000fe600078e0063 */
[----:B------:R-:W-:Y:S01]  /*7890*/  @P2 LEA.HI.X R9, R2, c[0x0][0x254], R4, 0x1, P6 ;  /* 0x0000950002092a11 */ /* 0x000fe200030f0c04 */
[----:B------:R-:W-:Y:S02]  /*78a0*/  @P1 IMAD R4, R26, c[0x0][0x258], RZ ;  /* 0x000096001a041a24 */ /* 0x000fe400078e02ff */
[----:B------:R-:W-:Y:S02]  /*78b0*/  @P1 IMAD.MOV.U32 R2, RZ, RZ, R96 ;  /* 0x000000ffff021224 */ /* 0x000fe400078e0060 */
[C---:B------:R-:W-:Y:S02]  /*78c0*/  @P1 IMAD R4, R22.reuse, c[0x0][0x25c], R4 ;  /* 0x0000970016041a24 */ /* 0x040fe400078e0204 */
[----:B------:R-:W-:Y:S05]  /*78d0*/  @P1 IMAD.WIDE.U32 R2, R22, c[0x0][0x258], R2 ;  /* 0x0000960016021a25 */ /* 0x000fea00078e0002 */
[----:B------:R-:W-:Y:S02]  /*78e0*/  @P1 IADD3 R3, R3, R4, RZ ;  /* 0x0000000403031210 */ /* 0x000fe40007ffe0ff */
[C---:B------:R-:W-:Y:S04]  /*78f0*/  @P1 LEA R4, P6, R2.reuse, c[0x0][0x250], 0x1 ;  /* 0x0000940002041a11 */ /* 0x040fe800078c08ff */
[----:B------:R-:W-:Y:S01]  /*7900*/  @P1 LEA.HI.X R5, R2, c[0x0][0x254], R3, 0x1, P6 ;  /* 0x0000950002051a11 */ /* 0x000fe200030f0c03 */
[----:B------:R-:W-:Y:S02]  /*7910*/  @P0 IMAD.MOV.U32 R2, RZ, RZ, R96 ;  /* 0x000000ffff020224 */ /* 0x000fe400078e0060 */
[----:B------:R-:W-:Y:S04]  /*7920*/  @P0 IMAD.MOV.U32 R3, RZ, RZ, R99 ;  /* 0x000000ffff030224 */ /* 0x000fe800078e0063 */
[----:B------:R-:W-:Y:S05]  /*7930*/  @P0 IMAD.WIDE.U32 R2, R23, c[0x0][0x258], R2 ;  /* 0x0000960017020a25 */ /* 0x000fea00078e0002 */
[----:B------:R-:W-:Y:S02]  /*7940*/  @P0 IADD3 R3, R3, R6, RZ ;  /* 0x0000000603030210 */ /* 0x000fe40007ffe0ff */
[C---:B------:R-:W-:Y:S04]  /*7950*/  @P0 LEA R6, P6, R2.reuse, c[0x0][0x250], 0x1 ;  /* 0x0000940002060a11 */ /* 0x040fe800078c08ff */
[----:B------:R-:W-:Y:S01]  /*7960*/  @P0 LEA.HI.X R7, R2, c[0x0][0x254], R3, 0x1, P6 ;  /* 0x0000950002070a11 */ /* 0x000fe200030f0c03 */
[----:B------:R-:W-:Y:S01]  /*7970*/  IMAD R2, R118, c[0x0][0x208], RZ ;  /* 0x0000820076027a24 */ /* 0x000fe200078e02ff */
[----:B------:R-:W-:Y:S11]  /*7980*/  ISETP.NE.AND P6, PT, R27, RZ, PT ;  /* 0x000000ff1b00720c */ /* 0x000ff60003fc5270 */
[----:B------:R-:W-:Y:S02]  /*7990*/  @!UPT UIADD3 URZ, URZ, URZ, URZ ;  /* 0x0000003f3f3ff290 */ /* 0x000fe4000fffe03f */
[----:B------:R-:W-:Y:S01]  /*79a0*/  @!PT LDS RZ, [RZ] ;  /* 0x00000000fffff984 */ /* 0x000fe20000000800 */
[----:B------:R-:W-:Y:S01]  /*79b0*/  @!PT LDS RZ, [RZ] ;  /* 0x00000000fffff984 */ /* 0x000fe20000000800 */
[----:B------:R-:W-:Y:S01]  /*79c0*/  @!PT LDS RZ, [RZ] ;  /* 0x00000000fffff984 */ /* 0x000fe20000000800 */
[----:B------:R1:W-:Y:S01]  /*79d0*/  @P6 LDGSTS.E.BYPASS.LTC128B.128 [R91+0x100], [R16.64], !P5 ;  /* 0x00100000105b6fae */ /* 0x0003e2000e901d56 */
[----:B------:R-:W-:Y:S02]  /*79e0*/  ISETP.NE.AND P5, PT, R25, RZ, PT ;  /* 0x000000ff1900720c */ /* 0x000fe40003fa5270 */
[----:B------:R-:W-:Y:S11]  /*79f0*/  ISETP.NE.AND P6, PT, R122, RZ, PT ;  /* 0x000000ff7a00720c */ /* 0x000ff60003fc5270 */
[----:B------:R-:W-:Y:S02]  /*7a00*/  @!UPT UIADD3 URZ, URZ, URZ, URZ ;  /* 0x0000003f3f3ff290 */ /* 0x000fe4000fffe03f */
[----:B------:R2:W-:Y:S08]  /*7a10*/  @P5 LDGSTS.E.BYPASS.LTC128B.128 [R91+0x900], [R14.64], !P6 ;  /* 0x009000000e5b5fae */ /* 0x0005f0000f101d56 */
[----:B------:R4:W-:Y:S08]  /*7a20*/  @P4 LDGSTS.E.BYPASS.LTC128B.128 [R91+0x1100], [R12.64], !P6 ;  /* 0x011000000c5b4fae */ /* 0x0009f0000f101d56 */
[----:B------:R1:W-:Y:S08]  /*7a30*/  @P3 LDGSTS.E.BYPASS.LTC128B.128 [R91+0x1900], [R10.64], !P6 ;  /* 0x019000000a5b3fae */ /* 0x0003f0000f101d56 */
[----:B------:R1:W-:Y:S08]  /*7a40*/  @P2 LDGSTS.E.BYPASS.LTC128B.128 [R91+0x2100], [R8.64], !P6 ;  /* 0x02100000085b2fae */ /* 0x0003f0000f101d56 */
[----:B------:R3:W-:Y:S01]  /*7a50*/  @P1 LDGSTS.E.BYPASS.LTC128B.128 [R91+0x2900], [R4.64], !P6 ;  /* 0x02900000045b1fae */ /* 0x0007e2000f101d56 */
[----:B----4-:R-:W-:Y:S07]  /*7a60*/  IADD3 R12, -R35, UR5, RZ ;  /* 0x00000005230c7c10 */ /* 0x010fee000fffe1ff */
[----:B------:R1:W-:Y:S08]  /*7a70*/  @P0 LDGSTS.E.BYPASS.LTC128B.128 [R91+0x3100], [R6.64], !P6 ;  /* 0x03100000065b0fae */ /* 0x0003f0000f101d56 */
[----:B------:R-:W0:Y:S01]  /*7a80*/  LDGDEPBAR ;  /* 0x00000000000079af */ /* 0x000e220000000000 */
[C---:B---3--:R-:W-:Y:S02]  /*7a90*/  IMAD R4, R101.reuse, c[0x0][0x20c], R2 ;  /* 0x0000830065047a24 */ /* 0x048fe400078e0202 */
[----:B------:R-:W-:Y:S04]  /*7aa0*/  IMAD.WIDE.U32 R2, R101, c[0x0][0x208], RZ ;  /* 0x0000820065027a25 */ /* 0x000fe800078e00ff */
[----:B------:R-:W-:Y:S02]  /*7ab0*/  IMAD.IADD R3, R3, 0x1, R4 ;  /* 0x0000000103037824 */ /* 0x000fe400078e0204 */
[----:B------:R-:W-:Y:S02]  /*7ac0*/  IMAD R4, R119, c[0x0][0x218], RZ ;  /* 0x0000860077047a24 */ /* 0x000fe400078e02ff */
[C---:B------:R-:W-:Y:S01]  /*7ad0*/  IMAD.WIDE.U32 R2, R100.reuse, c[0x0][0x218], R2 ;  /* 0x0000860064027a25 */ /* 0x040fe200078e0002 */
[----:B------:R-:W-:Y:S04]  /*7ae0*/  DEPBAR.LE SB0, 0x0 ;  /* 0x000080000000791a */ /* 0x000fe80000000000 */
[----:B------:R-:W-:Y:S01]  /*7af0*/  BAR.SYNC.DEFER_BLOCKING 0x0 ;  /* 0x0000000000007b1d */ /* 0x000fe20000010000 */
[----:B------:R-:W-:Y:S01]  /*7b00*/  IMAD R4, R100, c[0x0][0x21c], R4 ;  /* 0x0000870064047a24 */ /* 0x000fe200078e0204 */
[----:B------:R-:W-:Y:S04]  /*7b10*/  IADD3 R2, P0, R2, UR30, RZ ;  /* 0x0000001e02027c10 */ /* 0x000fe8000ff1e0ff */
[----:B------:R-:W-:Y:S02]  /*7b20*/  IADD3.X R3, R3, UR29, R4, P0, !PT ;  /* 0x0000001d03037c10 */ /* 0x000fe400087fe404 */
[C---:B--2---:R-:W-:Y:S04]  /*7b30*/  LEA R14, P0, R2.reuse, c[0x0][0x1f8], 0x1 ;  /* 0x00007e00020e7a11 */ /* 0x044fe800078008ff */
[----:B------:R-:W-:Y:S02]  /*7b40*/  LEA.HI.X R13, R2, c[0x0][0x1fc], R3, 0x1, P0 ;  /* 0x00007f00020d7a11 */ /* 0x000fe400000f0c03 */
[----:B------:R1:W2:Y:S01]  /*7b50*/  SHFL.IDX PT, R2, R14, RZ, 0x1c1f ;  /* 0x001c1fff0e027589 */ /* 0x0002a200000e0000 */
[----:B------:R-:W-:Y:S07]  /*7b60*/  ISETP.GE.AND P0, PT, R12, 0x1, PT ;  /* 0x000000010c00780c */ /* 0x000fee0003f06270 */
[----:B------:R1:W3:Y:S06]  /*7b70*/  SHFL.IDX PT, R3, R13, RZ, 0x1c1f ;  /* 0x001c1fff0d037589 */ /* 0x0002ec00000e0000 */
[----:B------:R-:W-:-:S05]  /*7b80*/  @!P0 BRA `(.L_x_95) ;  /* 0x000000c000008947 */ /* 0x000fca0003800000 */
[C---:B------:R-:W-:Y:S11]  /*7b90*/  ISETP.GE.AND P1, PT, R18.reuse, c[0x0][0x1d4], PT ;  /* 0x0000750012007a0c */ /* 0x040ff60003f26270 */
[----:B------:R-:W-:Y:S02]  /*7ba0*/  @!UPT UIADD3 URZ, URZ, URZ, URZ ;  /* 0x0000003f3f3ff290 */ /* 0x000fe4000fffe03f */
[----:B-1----:R-:W1:Y:S01]  /*7bb0*/  @!P1 LDS.128 R8, [R92] ;  /* 0x000000005c089984 */ /* 0x002e620000000c00 */
[CC--:B--2---:R-:W-:Y:S04]  /*7bc0*/  @!P1 LEA R4, P0, R18.reuse, R2.reuse, 0x1 ;  /* 0x0000000212049211 */ /* 0x0c4fe800078008ff */
[-C--:B---3--:R-:W-:Y:S02]  /*7bd0*/  @!P1 LEA.HI.X R5, R18, R3.reuse, R19, 0x1, P0 ;  /* 0x0000000312059211 */ /* 0x088fe400000f0c13 */
[----:B------:R-:W-:Y:S11]  /*7be0*/  ISETP.GE.AND P0, PT, R95, c[0x0][0x1d4], PT ;  /* 0x000075005f007a0c */ /* 0x000ff60003f06270 */
[----:B------:R-:W-:Y:S02]  /*7bf0*/  @!UPT UIADD3 URZ, URZ, URZ, URZ ;  /* 0x0000003f3f3ff290 */ /* 0x000fe4000fffe03f */
[C---:B------:R-:W-:Y:S04]  /*7c00*/  @!P0 LEA R2, P2, R83.reuse, R2, 0x1 ;  /* 0x0000000253028211 */ /* 0x040fe800078408ff */
[----:B------:R-:W-:Y:S01]  /*7c10*/  @!P0 LEA.HI.X R3, R83, R3, R94, 0x1, P2 ;  /* 0x0000000353038211 */ /* 0x000fe200010f0c5e */
[----:B-1----:R-:W-:Y:S04]  /*7c20*/  @!P1 ST.E.128 [R4.64], R8 ;  /* 0x0000000804009985 */ /* 0x002fe8000c101d16 */
[----:B------:R-:W1:Y:S04]  /*7c30*/  @!P0 LDS.128 R4, [R93] ;  /* 0x000000005d048984 */ /* 0x000e680000000c00 */
[----:B-1----:R1:W-:Y:S02]  /*7c40*/  @!P0 ST.E.128 [R2.64], R4 ;  /* 0x0000000402008985 */ /* 0x0023e4000c101d16 */
.L_x_95:
[----:B------:R-:W-:Y:S05]  /*7c50*/  BSYNC B0 ;  /* 0x0000000000007941 */ /* 0x000fea0003800000 */
.L_x_94:
[----:B-1-3--:R1:W3:Y:S01]  /*7c60*/  SHFL.IDX PT, R3, R13, 0x1, 0x1c1f ;  /* 0x003c1f000d037f89 */ /* 0x00a2e200000e0000 */
[----:B------:R-:W-:Y:S01]  /*7c70*/  ISETP.GE.AND P0, PT, R12, 0x21, PT ;  /* 0x000000210c00780c */ /* 0x000fe20003f06270 */
[----:B------:R-:W-:Y:S02]  /*7c80*/  BSSY B0, `(.L_x_96) ;  /* 0x000000f000007945 */ /* 0x000fe40003800000 */
[----:B--2---:R1:W2:Y:S10]  /*7c90*/  SHFL.IDX PT, R2, R14, 0x1, 0x1c1f ;  /* 0x003c1f000e027f89 */ /* 0x0042b400000e0000 */
[----:B------:R-:W-:-:S05]  /*7ca0*/  @!P0 BRA `(.L_x_97) ;  /* 0x000000c000008947 */ /* 0x000fca0003800000 */
[C---:B------:R-:W-:Y:S11]  /*7cb0*/  ISETP.GE.AND P1, PT, R18.reuse, c[0x0][0x1d4], PT ;  /* 0x0000750012007a0c */ /* 0x040ff60003f26270 */
[----:B------:R-:W-:Y:S02]  /*7cc0*/  @!UPT UIADD3 URZ, URZ, URZ, URZ ;  /* 0x0000003f3f3ff290 */ /* 0x000fe4000fffe03f */
[----:B------:R-:W4:Y:S01]  /*7cd0*/  @!P1 LDS.128 R8, [R92+0x1000] ;  /* 0x001000005c089984 */ /* 0x000f220000000c00 */
[CC--:B--2---:R-:W-:Y:S04]  /*7ce0*/  @!P1 LEA R4, P0, R18.reuse, R2.reuse, 0x1 ;  /* 0x0000000212049211 */ /* 0x0c4fe800078008ff */
[-C--:B---3--:R-:W-:Y:S02]  /*7cf0*/  @!P1 LEA.HI.X R5, R18, R3.reuse, R19, 0x1, P0 ;  /* 0x0000000312059211 */ /* 0x088fe400000f0c13 */
[----:B------:R-:W-:Y:S11]  /*7d00*/  ISETP.GE.AND P0, PT, R95, c[0x0][0x1d4], PT ;  /* 0x000075005f007a0c */ /* 0x000ff60003f06270 */
[----:B------:R-:W-:Y:S02]  /*7d10*/  @!UPT UIADD3 URZ, URZ, URZ, URZ ;  /* 0x0000003f3f3ff290 */ /* 0x000fe4000fffe03f */
[C---:B------:R-:W-:Y:S04]  /*7d20*/  @!P0 LEA R2, P2, R83.reuse, R2, 0x1 ;  /* 0x0000000253028211 */ /* 0x040fe800078408ff */
[----:B------:R-:W-:Y:S01]  /*7d30*/  @!P0 LEA.HI.X R3, R83, R3, R94, 0x1, P2 ;  /* 0x0000000353038211 */ /* 0x000fe200010f0c5e */
[----:B----4-:R-:W-:Y:S04]  /*7d40*/  @!P1 ST.E.128 [R4.64], R8 ;  /* 0x0000000804009985 */ /* 0x010fe8000c101d16 */
[----:B------:R-:W2:Y:S04]  /*7d50*/  @!P0 LDS.128 R4, [R93+0x1000] ;  /* 0x001000005d048984 */ /* 0x000ea80000000c00 */
[----:B--2---:R2:W-:Y:S02]  /*7d60*/  @!P0 ST.E.128 [R2.64], R4 ;  /* 0x0000000402008985 */ /* 0x0045e4000c101d16 */
.L_x_97:
[----:B------:R-:W-:Y:S05]  /*7d70*/  BSYNC B0 ;  /* 0x0000000000007941 */ /* 0x000fea0003800000 */
.L_x_96:
[----:B--23--:R2:W3:Y:S01]  /*7d80*/  SHFL.IDX PT, R3, R13, 0x2, 0x1c1f ;  /* 0x005c1f000d037f89 */ /* 0x00c4e200000e0000 */
[----:B------:R-:W-:Y:S01]  /*7d90*/  ISETP.GE.AND P0, PT, R12, 0x41, PT ;  /* 0x000000410c00780c */ /* 0x000fe20003f06270 */
[----:B------:R-:W-:Y:S02]  /*7da0*/  BSSY B0, `(.L_x_98) ;  /* 0x000000f000007945 */ /* 0x000fe40003800000 */
[----:B------:R2:W4:Y:S10]  /*7db0*/  SHFL.IDX PT, R2, R14, 0x2, 0x1c1f ;  /* 0x005c1f000e027f89 */ /* 0x00053400000e0000 */
[----:B------:R-:W-:-:S05]  /*7dc0*/  @!P0 BRA `(.L_x_99) ;  /* 0x000000c000008947 */ /* 0x000fca0003800000 */
[C---:B------:R-:W-:Y:S11]  /*7dd0*/  ISETP.GE.AND P1, PT, R18.reuse, c[0x0][0x1d4], PT ;  /* 0x0000750012007a0c */ /* 0x040ff60003f26270 */
[----:B------:R-:W-:Y:S02]  /*7de0*/  @!UPT UIADD3 URZ, URZ, URZ, URZ ;  /* 0x0000003f3f3ff290 */ /* 0x000fe4000fffe03f */
[----:B------:R-:W5:Y:S01]  /*7df0*/  @!P1 LDS.128 R8, [R92+0x2000] ;  /* 0x002000005c089984 */ /* 0x000f620000000c00 */
[CC--:B----4-:R-:W-:Y:S04]  /*7e00*/  @!P1 LEA R4, P0, R18.reuse, R2.reuse, 0x1 ;  /* 0x0000000212049211 */ /* 0x0d0fe800078008ff */
[-C--:B---3--:R-:W-:Y:S02]  /*7e10*/  @!P1 LEA.HI.X R5, R18, R3.reuse, R19, 0x1, P0 ;  /* 0x0000000312059211 */ /* 0x088fe400000f0c13 */
[----:B------:R-:W-:Y:S11]  /*7e20*/  ISETP.GE.AND P0, PT, R95, c[0x0][0x1d4], PT ;  /* 0x000075005f007a0c */ /* 0x000ff60003f06270 */
[----:B------:R-:W-:Y:S02]  /*7e30*/  @!UPT UIADD3 URZ, URZ, URZ, URZ ;  /* 0x0000003f3f3ff290 */ /* 0x000fe4000fffe03f */
[C---:B------:R-:W-:Y:S04]  /*7e40*/  @!P0 LEA R2, P2, R83.reuse, R2, 0x1 ;  /* 0x0000000253028211 */ /* 0x040fe800078408ff */
[----:B------:R-:W-:Y:S01]  /*7e50*/  @!P0 LEA.HI.X R3, R83, R3, R94, 0x1, P2 ;  /* 0x0000000353038211 */ /* 0x000fe200010f0c5e */
[----:B-----5:R-:W-:Y:S04]  /*7e60*/  @!P1 ST.E.128 [R4.64], R8 ;  /* 0x0000000804009985 */ /* 0x020fe8000c101d16 */
[----:B------:R-:W3:Y:S04]  /*7e70*/  @!P0 LDS.128 R4, [R93+0x2000] ;  /* 0x002000005d048984 */ /* 0x000ee80000000c00 */
[----:B---3--:R3:W-:Y:S02]  /*7e80*/  @!P0 ST.E.128 [R2.64], R4 ;  /* 0x0000000402008985 */ /* 0x0087e4000c101d16 */
.L_x_99:
[----:B------:R-:W-:Y:S05]  /*7e90*/  BSYNC B0 ;  /* 0x0000000000007941 */ /* 0x000fea0003800000 */
.L_x_98:
[----:B---3--:R3:W1:Y:S01]  /*7ea0*/  SHFL.IDX PT, R3, R13, 0x3, 0x1c1f ;  /* 0x007c1f000d037f89 */ /* 0x00866200000e0000 */
[----:B------:R-:W-:Y:S01]  /*7eb0*/  ISETP.GE.AND P0, PT, R12, 0x61, PT ;  /* 0x000000610c00780c */ /* 0x000fe20003f06270 */
[----:B------:R-:W-:Y:S02]  /*7ec0*/  BSSY B0, `(.L_x_100) ;  /* 0x000000f000007945 */ /* 0x000fe40003800000 */
[----:B----4-:R3:W4:Y:S10]  /*7ed0*/  SHFL.IDX PT, R2, R14, 0x3, 0x1c1f ;  /* 0x007c1f000e027f89 */ /* 0x01073400000e0000 */
[----:B------:R-:W-:-:S05]  /*7ee0*/  @!P0 BRA `(.L_x_101) ;  /* 0x000000c000008947 */ /* 0x000fca0003800000 */
[C---:B------:R-:W-:Y:S11]  /*7ef0*/  ISETP.GE.AND P1, PT, R18.reuse, c[0x0][0x1d4], PT ;  /* 0x0000750012007a0c */ /* 0x040ff60003f26270 */
[----:B------:R-:W-:Y:S02]  /*7f00*/  @!UPT UIADD3 URZ, URZ, URZ, URZ ;  /* 0x0000003f3f3ff290 */ /* 0x000fe4000fffe03f */
[----:B------:R-:W5:Y:S01]  /*7f10*/  @!P1 LDS.128 R8, [R92+0x3000] ;  /* 0x003000005c089984 */ /* 0x000f620000000c00 */
[CC--:B----4-:R-:W-:Y:S04]  /*7f20*/  @!P1 LEA R4, P0, R18.reuse, R2.reuse, 0x1 ;  /* 0x0000000212049211 */ /* 0x0d0fe800078008ff */
[-C--:B-1----:R-:W-:Y:S02]  /*7f30*/  @!P1 LEA.HI.X R5, R18, R3.reuse, R19, 0x1, P0 ;  /* 0x0000000312059211 */ /* 0x082fe400000f0c13 */
[----:B------:R-:W-:Y:S11]  /*7f40*/  ISETP.GE.AND P0, PT, R95, c[0x0][0x1d4], PT ;  /* 0x000075005f007a0c */ /* 0x000ff60003f06270 */
[----:B------:R-:W-:Y:S02]  /*7f50*/  @!UPT UIADD3 URZ, URZ, URZ, URZ ;  /* 0x0000003f3f3ff290 */ /* 0x000fe4000fffe03f */
[C---:B------:R-:W-:Y:S04]  /*7f60*/  @!P0 LEA R2, P2, R83.reuse, R2, 0x1 ;  /* 0x0000000253028211 */ /* 0x040fe800078408ff */
[----:B------:R-:W-:Y:S01]  /*7f70*/  @!P0 LEA.HI.X R3, R83, R3, R94, 0x1, P2 ;  /* 0x0000000353038211 */ /* 0x000fe200010f0c5e */
[----:B-----5:R-:W-:Y:S04]  /*7f80*/  @!P1 ST.E.128 [R4.64], R8 ;  /* 0x0000000804009985 */ /* 0x020fe8000c101d16 */
[----:B------:R-:W1:Y:S04]  /*7f90*/  @!P0 LDS.128 R4, [R93+0x3000] ;  /* 0x003000005d048984 */ /* 0x000e680000000c00 */
[----:B-1----:R1:W-:Y:S02]  /*7fa0*/  @!P0 ST.E.128 [R2.64], R4 ;  /* 0x0000000402008985 */ /* 0x0023e4000c101d16 */
.L_x_101:
[----:B------:R-:W-:Y:S05]  /*7fb0*/  BSYNC B0 ;  /* 0x0000000000007941 */ /* 0x000fea0003800000 */
.L_x_100:
[----:B------:R-:W-:Y:S02]  /*7fc0*/  UISETP.GT.AND UP0, UPT, UR6, UR7, UPT ;  /* 0x000000070600728c */ /* 0x000fe4000bf04270 */
[----:B------:R-:W-:Y:S04]  /*7fd0*/  UIADD3 UR6, UR6, -0x1, URZ ;  /* 0xffffffff06067890 */ /* 0x000fe8000fffe03f */
[----:B------:R-:W-:Y:S05]  /*7fe0*/  PLOP3.LUT P0, PT, PT, PT, UP0, 0x80, 0x0 ;  /* 0x000000000000781c */ /* 0x000fea0003f0f008 */
[----:B------:R-:W-:Y:S02]  /*7ff0*/  @UP0 USHF.R.S32.HI UR9, URZ, 0x1f, UR6 ;  /* 0x0000001f3f090899 */ /* 0x000fe40008011406 */
[----:B------:R-:W-:Y:S04]  /*8000*/  @UP0 UIMAD UR5, UR11, UR6, URZ ;  /* 0x000000060b0502a4 */ /* 0x000fe8000f8e023f */
[----:B------:R-:W-:Y:S02]  /*8010*/  @UP0 UIMAD UR5, UR9, UR24, UR5 ;  /* 0x00000018090502a4 */ /* 0x000fe4000f8e0205 */
[----:B-1--4-:R-:W-:Y:S02]  /*8020*/  @P0 IMAD.MOV.U32 R2, RZ, RZ, R130 ;  /* 0x000000ffff020224 */ /* 0x012fe400078e0082 */
[----:B------:R-:W-:Y:S04]  /*8030*/  @P0 IMAD.MOV.U32 R3, RZ, RZ, R127 ;  /* 0x000000ffff030224 */ /* 0x000fe800078e007f */
[----:B------:R-:W-:Y:S05]  /*8040*/  @P0 IMAD.WIDE.U32 R2, R146, UR6, R2 ;  /* 0x0000000692020c25 */ /* 0x000fea000f8e0002 */
[C---:B------:R-:W-:Y:S02]  /*8050*/  @P0 LEA R12, P1, R2.reuse, c[0x0][0x220], 0x1 ;  /* 0x00008800020c0a11 */ /* 0x040fe400078208ff */
[----:B------:R-:W-:Y:S04]  /*8060*/  @P0 IADD3 R3, R3, UR5, RZ ;  /* 0x0000000503030c10 */ /* 0x000fe8000fffe0ff */
[----:B--23--:R-:W-:Y:S02]  /*8070*/  @P0 LEA.HI.X R13, R2, c[0x0][0x224], R3, 0x1, P1 ;  /* 0x00008900020d0a11 */ /* 0x00cfe400008f0c03 */
[-C--:B------:R-:W-:Y:S03]  /*8080*/  @P0 IADD3 R10, P1, R12, R151.reuse, RZ ;  /* 0x000000970c0a0210 */ /* 0x080fe60007f3e0ff */
[----:B------:R-:W-:Y:S01]  /*8090*/  @!PT LDS RZ, [RZ] ;  /* 0x00000000fffff984 */ /* 0x000fe20000000800 */
[----:B------:R-:W-:Y:S01]  /*80a0*/  @!PT LDS RZ, [RZ] ;  /* 0x00000000fffff984 */ /* 0x000fe20000000800 */
[----:B------:R-:W-:Y:S01]  /*80b0*/  @!PT LDS RZ, [RZ] ;  /* 0x00000000fffff984 */ /* 0x000fe20000000800 */
[----:B------:R1:W-:Y:S02]  /*80c0*/  @P0 LDGSTS.E.BYPASS.LTC128B.128 [R91+0x3900], [R12.64], !P6 ;  /* 0x039000000c5b0fae */ /* 0x0003e4000f101d56 */
[--C-:B------:R-:W-:Y:S01]  /*80d0*/  @P0 IMAD.X R11, R13, 0x1, R150.reuse, P1 ;  /* 0x000000010d0b0824 */ /* 0x100fe200008e0696 */
[-C--:B------:R-:W-:Y:S04]  /*80e0*/  @P0 IADD3 R8, P1, R10, R151.reuse, RZ ;  /* 0x000000970a080210 */ /* 0x080fe80007f3e0ff */
[----:B------:R1:W-:Y:S01]  /*80f0*/  @P0 LDGSTS.E.BYPASS.LTC128B.128 [R91+0x4100], [R10.64], !P6 ;  /* 0x041000000a5b0fae */ /* 0x0003e2000f101d56 */
        /* <DEDUP_REMOVED lines=10> */
[----:B------:R-:W-:Y:S04]  /*81a0*/  @P0 IADD3 R14, P1, R2, R151, RZ ;  /* 0x00000097020e0210 */ /* 0x000fe80007f3e0ff */
[----:B------:R1:W-:Y:S01]  /*81b0*/  @P0 LDGSTS.E.BYPASS.LTC128B.128 [R91+0x6100], [R2.64], !P6 ;  /* 0x06100000025b0fae */ /* 0x0003e2000f101d56 */
[----:B------:R-:W-:Y:S05]  /*81c0*/  @P0 IMAD.X R15, R3, 0x1, R150, P1 ;  /* 0x00000001030f0824 */ /* 0x000fea00008e0696 */
[----:B------:R1:W-:Y:S04]  /*81d0*/  @P0 LDGSTS.E.BYPASS.LTC128B.128 [R91+0x6900], [R14.64], !P6 ;  /* 0x069000000e5b0fae */ /* 0x0003e8000f101d56 */
[----:B------:R-:W0:Y:S01]  /*81e0*/  LDGDEPBAR ;  /* 0x00000000000079af */ /* 0x000e220000000000 */
[----:B------:R-:W-:-:S05]  /*81f0*/  @P0 BRA `(.L_x_102) ;  /* 0xffff9cf000000947 */ /* 0x000fca000383ffff */
[----:B------:R-:W-:Y:S06]  /*8200*/  BAR.SYNC.DEFER_BLOCKING 0x0 ;  /* 0x0000000000007b1d */ /* 0x000fec0000010000 */
.L_x_55:
[----:B------:R-:W-:Y:S01]  /*8210*/  UISETP.GE.AND UP0, UPT, UR13, 0x1, UPT ;  /* 0x000000010d00788c */ /* 0x000fe2000bf06270 */
[----:B------:R-:W-:Y:S01]  /*8220*/  PLOP3.LUT P4, PT, PT, PT, PT, 0x80, 0x0 ;  /* 0x000000000000781c */ /* 0x000fe20003f8f070 */
[----:B------:R-:W-:Y:S01]  /*8230*/  CS2R R178, SRZ ;  /* 0x0000000000b27805 */ /* 0x000fe2000001ff00 */
[----:B------:R-:W-:Y:S01]  /*8240*/  CS2R R176, SRZ ;  /* 0x0000000000b07805 */ /* 0x000fe2000001ff00 */
[----:B------:R-:W-:Y:S01]  /*8250*/  CS2R R182, SRZ ;  /* 0x0000000000b67805 */ /* 0x000fe2000001ff00 */
[----:B------:R-:W-:Y:S01]  /*8260*/  CS2R R180, SRZ ;  /* 0x0000000000b47805 */ /* 0x000fe2000001ff00 */
[----:B------:R-:W-:Y:S01]  /*8270*/  PLOP3.LUT P0, PT, PT, PT, UP0, 0x80, 0x0 ;  /* 0x000000000000781c */ /* 0x000fe20003f0f008 */
[----:B-1----:R-:W-:Y:S01]  /*8280*/  IMAD.MOV.U32 R15, RZ, RZ, RZ ;  /* 0x000000ffff0f7224 */ /* 0x002fe200078e00ff */
[----:B------:R-:W-:Y:S01]  /*8290*/  CS2R R172, SRZ ;  /* 0x0000000000ac7805 */ /* 0x000fe2000001ff00 */
[----:B------:R-:W-:Y:S01]  /*82a0*/  IMAD.MOV.U32 R174, RZ, RZ, RZ ;  /* 0x000000ffffae7224 */ /* 0x000fe200078e00ff */
        /* <DEDUP_REMOVED lines=30> */
[----:B-----5:R-:W-:Y:S01]  /*8490*/  CS2R R26, SRZ ;  /* 0x00000000001a7805 */ /* 0x020fe2000001ff00 */
        /* <DEDUP_REMOVED lines=9> */
[----:B------:R-:W-:-:S02]  /*8530*/  UISETP.NE.U32.AND UP1, UPT, URZ, UR4, UPT ;  /* 0x000000043f00728c */ /* 0x000fc4000bf25070 */
[----:B------:R-:W-:Y:S02]  /*8540*/  ULDC.64 UR6, c[0x0][0x340] ;  /* 0x0000d00000067ab9 */ /* 0x000fe40000000a00 */
[----:B------:R-:W-:-:S06]  /*8550*/  UISETP.NE.AND.EX UP1, UPT, URZ, UR5, UPT, UP1 ;  /* 0x000000053f00728c */ /* 0x000fcc000bf25310 */
[----:B------:R-:W-:-:S05]  /*8560*/  PLOP3.LUT P6, PT, PT, PT, UP1, 0x80, 0x0 ;  /* 0x000000000000781c */ /* 0x000fca0003fcf018 */
[----:B------:R-:W-:Y:S02]  /*8570*/  @UP1 UMOV UR4, 0x4 ;  /* 0x0000000400041882 */ /* 0x000fe40000000000 */
[----:B------:R-:W-:-:S06]  /*8580*/  @UP1 UIMAD.WIDE UR4, UR20, UR4, UR6 ;  /* 0x00000004140412a5 */ /* 0x000fcc000f8e0206 */
[----:B------:R-:W-:Y:S02]  /*8590*/  IMAD.U32 R2, RZ, RZ, UR4 ;  /* 0x00000004ff027e24 */ /* 0x000fe4000f8e00ff */
[----:B------:R-:W-:Y:S01]  /*85a0*/  IMAD.U32 R3, RZ, RZ, UR5 ;  /* 0x00000005ff037e24 */ /* 0x000fe2000f8e00ff */
[----:B------:R-:W1:Y:S01]  /*85b0*/  S2R R20, SR_CTAID.X ;  /* 0x0000000000147919 */ /* 0x000e620000002500 */
[----:B------:R-:W-:Y:S01]  /*85c0*/  SHF.R.S32.HI R17, RZ, 0x1f, R194 ;  /* 0x0000001fff117819 */ /* 0x000fe200000114c2 */
[----:B------:R-:W-:Y:S02]  /*85d0*/  USHF.R.S32.HI UR6, URZ, 0x1f, UR18 ;  /* 0x0000001f3f067899 */ /* 0x000fe40008011412 */
[----:B------:R3:W4:Y:S01]  /*85e0*/  @P6 LDG.E R16, [R2.64] ;  /* 0x0000001602106981 */ /* 0x000722000c1e1900 */
[----:B------:R-:W-:Y:S01]  /*85f0*/  ULDC.64 UR4, c[0x0][0x178] ;  /* 0x00005e0000047ab9 */ /* 0x000fe20000000a00 */
[----:B------:R-:W-:Y:S01]  /*8600*/  LEA.HI R9, R17, R194, RZ, 0x6 ;  /* 0x000000c211097211 */ /* 0x000fe200078f30ff */
[----:B------:R-:W-:Y:S01]  /*8610*/  UIMAD UR6, UR6, UR4, URZ ;  /* 0x00000004060672a4 */ /* 0x000fe2000f8e023f */
[----:B------:R-:W-:Y:S01]  /*8620*/  IMAD.MOV.U32 R197, RZ, RZ, c[0x0][0x2b8] ;  /* 0x0000ae00ffc57624 */ /* 0x000fe200078e00ff */
[----:B------:R-:W-:Y:S01]  /*8630*/  UIMAD.WIDE.U32 UR8, UR18, UR4, URZ ;  /* 0x00000004120872a5 */ /* 0x000fe2000f8e003f */
[----:B------:R-:W-:Y:S01]  /*8640*/  IMAD.MOV.U32 R54, RZ, RZ, RZ ;  /* 0x000000ffff367224 */ /* 0x000fe200078e00ff */
[----:B------:R-:W-:-:S03]  /*8650*/  UIMAD UR18, UR18, UR5, UR6 ;  /* 0x00000005121272a4 */ /* 0x000fc6000f8e0206 */
[----:B------:R-:W-:Y:S02]  /*8660*/  ULDC.64 UR6, c[0x0][0x348] ;  /* 0x0000d20000067ab9 */ /* 0x000fe40000000a00 */
[----:B------:R-:W-:Y:S02]  /*8670*/  UISETP.NE.U32.AND UP0, UPT, URZ, UR6, UPT ;  /* 0x000000063f00728c */ /* 0x000fe4000bf05070 */
[----:B------:R-:W-:Y:S02]  /*8680*/  ULDC.64 UR4, c[0x0][0x1b8] ;  /* 0x00006e0000047ab9 */ /* 0x000fe40000000a00 */
[----:B------:R-:W-:Y:S02]  /*8690*/  UISETP.NE.AND.EX UP0, UPT, URZ, UR7, UPT, UP0 ;  /* 0x000000073f00728c */ /* 0x000fe4000bf05300 */
[----:B------:R-:W-:Y:S02]  /*86a0*/  USHF.R.S32.HI UR7, URZ, 0x1f, UR20 ;  /* 0x0000001f3f077899 */ /* 0x000fe40008011414 */
[----:B------:R-:W-:-:S02]  /*86b0*/  UIMAD UR6, UR14, UR4, URZ ;  /* 0x000000040e0672a4 */ /* 0x000fc4000f8e023f */
[----:B------:R-:W-:Y:S02]  /*86c0*/  UIADD3 UR9, UR9, UR18, URZ ;  /* 0x0000001209097290 */ /* 0x000fe4000fffe03f */
[----:B------:R-:W-:Y:S01]  /*86d0*/  USEL UR7, UR7, URZ, !UP0 ;  /* 0x0000003f07077287 */ /* 0x000fe2000c000000 */
[----:B---3--:R-:W-:Y:S01]  /*86e0*/  LEA.HI R2, R17, R194, RZ, 0x3 ;  /* 0x000000c211027211 */ /* 0x008fe200078f18ff */
[----:B------:R-:W-:Y:S01]  /*86f0*/  IMAD.MOV.U32 R3, RZ, RZ, c[0x0][0x2c4] ;  /* 0x0000b100ff037624 */ /* 0x000fe200078e00ff */
[----:B------:R-:W-:Y:S02]  /*8700*/  UIMAD UR6, UR15, UR5, UR6 ;  /* 0x000000050f0672a4 */ /* 0x000fe4000f8e0206 */
[----:B------:R-:W-:Y:S01]  /*8710*/  LOP3.LUT R0, R2, 0xfffffff8, RZ, 0xc0, !PT ;  /* 0xfffffff802007812 */ /* 0x000fe200078ec0ff */
[----:B------:R-:W-:Y:S01]  /*8720*/  UIMAD.WIDE.U32 UR10, UR15, UR4, UR8 ;  /* 0x000000040f0a72a5 */ /* 0x000fe2000f8e0008 */
[----:B------:R-:W-:Y:S01]  /*8730*/  ISETP.NE.AND P0, PT, R3, 0x1, PT ;  /* 0x000000010300780c */ /* 0x000fe20003f05270 */
[----:B------:R-:W-:Y:S01]  /*8740*/  USEL UR8, UR20, URZ, !UP0 ;  /* 0x0000003f14087287 */ /* 0x000fe2000c000000 */
[----:B------:R-:W-:Y:S01]  /*8750*/  SHF.R.S32.HI R47, RZ, 0x3, R2 ;  /* 0x00000003ff2f7819 */ /* 0x000fe20000011402 */
[----:B------:R-:W-:Y:S01]  /*8760*/  IMAD.IADD R56, R194, 0x1, -R0 ;  /* 0x00000001c2387824 */ /* 0x000fe200078e0a00 */
[----:B------:R-:W-:-:S02]  /*8770*/  ULDC.64 UR4, c[0x0][0x1c0] ;  /* 0x0000700000047ab9 */ /* 0x000fc40000000a00 */
[----:B------:R-:W-:Y:S01]  /*8780*/  UIMAD UR7, UR7, UR4, URZ ;  /* 0x00000004070772a4 */ /* 0x000fe2000f8e023f */
[--C-:B------:R-:W-:Y:S01]  /*8790*/  IMAD R196, R56, 0x10, R47.reuse ;  /* 0x0000001038c47824 */ /* 0x100fe200078e022f */
[----:B------:R-:W-:Y:S01]  /*87a0*/  UIADD3 UR11, UR11, UR6, URZ ;  /* 0x000000060b0b7290 */ /* 0x000fe2000fffe03f */
[C---:B-1----:R-:W-:Y:S01]  /*87b0*/  IMAD R15, R20.reuse, 0x80, R47 ;  /* 0x00000080140f7824 */ /* 0x042fe200078e022f */
[----:B------:R-:W-:Y:S01]  /*87c0*/  UIMAD UR5, UR8, UR5, UR7 ;  /* 0x00000005080572a4 */ /* 0x000fe2000f8e0207 */
[----:B------:R-:W-:Y:S01]  /*87d0*/  IMAD R4, R20, 0x80, R196 ;  /* 0x0000008014047824 */ /* 0x000fe200078e02c4 */
[----:B------:R-:W-:Y:S01]  /*87e0*/  UIMAD.WIDE.U32 UR8, UR8, UR4, UR10 ;  /* 0x00000004080872a5 */ /* 0x000fe2000f8e000a */
[----:B------:R-:W-:Y:S01]  /*87f0*/  IMAD.SHL.U32 R242, R56, 0x8, RZ ;  /* 0x0000000838f27824 */ /* 0x000fe200078e00ff */
[----:B------:R-:W-:Y:S01]  /*8800*/  UMOV UR6, 0x70 ;  /* 0x0000007000067882 */ /* 0x000fe20000000000 */
[----:B------:R-:W-:Y:S01]  /*8810*/  @P0 IMAD.HI.U32 R2, R4, c[0x0][0x2c8], RZ ;  /* 0x0000b20004020a27 */ /* 0x000fe200078e00ff */
[----:B------:R-:W-:Y:S01]  /*8820*/  UIADD3 UR5, UR9, UR5, URZ ;  /* 0x0000000509057290 */ /* 0x000fe2000fffe03f */
[----:B------:R-:W-:Y:S01]  /*8830*/  LEA.HI R52, R17, R194, RZ, 0x4 ;  /* 0x000000c211347211 */ /* 0x000fe200078f20ff */
[----:B------:R-:W-:Y:S01]  /*8840*/  ULDC UR4, c[0x0][0x2c4] ;  /* 0x0000b10000047ab9 */ /* 0x000fe20000000800 */
[----:B------:R-:W-:Y:S01]  /*8850*/  IMAD.MOV.U32 R0, RZ, RZ, R4 ;  /* 0x000000ffff007224 */ /* 0x000fe200078e0004 */
[----:B------:R-:W-:Y:S01]  /*8860*/  @P0 SHF.R.U32.HI R0, RZ, c[0x0][0x2cc], R2 ;  /* 0x0000b300ff000a19 */ /* 0x000fe20000011602 */
[----:B------:R-:W-:Y:S01]  /*8870*/  IMAD.U32 R3, RZ, RZ, UR9 ;  /* 0x00000009ff037e24 */ /* 0x000fe2000f8e00ff */
[----:B--2---:R-:W-:Y:S01]  /*8880*/  UIMAD UR19, UR19, UR4, URZ ;  /* 0x00000004131372a4 */ /* 0x004fe2000f8e023f */
[----:B------:R-:W-:Y:S01]  /*8890*/  IMAD.U32 R2, RZ, RZ, UR8 ;  /* 0x00000008ff027e24 */ /* 0x000fe2000f8e00ff */
[--C-:B------:R-:W-:Y:S01]  /*88a0*/  SHF.R.S32.HI R6, RZ, 0x1f, R0.reuse ;  /* 0x0000001fff067819 */ /* 0x100fe20000011400 */
[----:B------:R-:W-:Y:S01]  /*88b0*/  IMAD.MOV R5, RZ, RZ, -R0 ;  /* 0x000000ffff057224 */ /* 0x000fe200078e0a00 */
[----:B------:R-:W-:Y:S01]  /*88c0*/  ISETP.GE.AND P4, PT, R242, c[0x0][0x198], PT ;  /* 0x00006600f2007a0c */ /* 0x000fe20003f86270 */
[----:B------:R-:W-:Y:S01]  /*88d0*/  IMAD.U32 R3, RZ, RZ, UR5 ;  /* 0x00000005ff037e24 */ /* 0x000fe2000f8e00ff */
[----:B------:R-:W-:Y:S01]  /*88e0*/  ISETP.GE.AND P2, PT, R15, UR19, PT ;  /* 0x000000130f007c0c */ /* 0x000fe2000bf46270 */
[----:B------:R-:W-:Y:S01]  /*88f0*/  IMAD R4, R5, c[0x0][0x2c4], R4 ;  /* 0x0000b10005047a24 */ /* 0x000fe200078e0204 */
[----:B------:R-:W-:Y:S01]  /*8900*/  SHF.R.S32.HI R241, RZ, 0x1f, R242 ;  /* 0x0000001ffff17819 */ /* 0x000fe200000114f2 */
[----:B------:R-:W-:Y:S01]  /*8910*/  IMAD R5, R6, c[0x0][0x1b0], RZ ;  /* 0x00006c0006057a24 */ /* 0x000fe200078e02ff */
[----:B------:R-:W-:Y:S01]  /*8920*/  UIMAD UR6, UR12, UR6, -0x70 ;  /* 0xffffff900c0674a4 */ /* 0x000fe2000f8e0206 */
[C---:B------:R-:W-:Y:S01]  /*8930*/  IMAD.WIDE.U32 R2, R0.reuse, c[0x0][0x1b0], R2 ;  /* 0x00006c0000027a25 */ /* 0x040fe200078e0002 */
[----:B------:R-:W-:Y:S01]  /*8940*/  ULDC.64 UR4, c[0x0][0x2b0] ;  /* 0x0000ac0000047ab9 */ /* 0x000fe20000000a00 */
[----:B------:R-:W-:Y:S02]  /*8950*/  STL [R1+0x20], R196 ;  /* 0x000020c401007387 */ /* 0x000fe40000100800 */
[----:B------:R-:W-:Y:S01]  /*8960*/  IMAD R6, R0, c[0x0][0x1b4], R5 ;  /* 0x00006d0000067a24 */ /* 0x000fe200078e0205 */
[----:B------:R-:W-:-:S03]  /*8970*/  SHF.R.S32.HI R5, RZ, 0x1f, R4 ;  /* 0x0000001fff057819 */ /* 0x000fc60000011404 */
[----:B------:R-:W-:Y:S02]  /*8980*/  IMAD.IADD R3, R3, 0x1, R6 ;  /* 0x0000000103037824 */ /* 0x000fe400078e0206 */
[----:B------:R-:W-:Y:S02]  /*8990*/  IMAD R0, R5, c[0x0][0x1a8], RZ ;  /* 0x00006a0005007a24 */ /* 0x000fe400078e02ff */
[----:B------:R-:W-:-:S04]  /*89a0*/  IMAD.WIDE.U32 R2, R4, c[0x0][0x1a8], R2 ;  /* 0x00006a0004027a25 */ /* 0x000fc800078e0002 */
[----:B------:R-:W-:Y:S01]  /*89b0*/  IMAD R0, R4, c[0x0][0x1ac], R0 ;  /* 0x00006b0004007a24 */ /* 0x000fe200078e0200 */
[----:B------:R-:W-:-:S03]  /*89c0*/  LEA R7, P0, R2, c[0x0][0x160], 0x1 ;  /* 0x0000580002077a11 */ /* 0x000fc600078008ff */
[----:B------:R-:W-:Y:S01]  /*89d0*/  IMAD.IADD R6, R3, 0x1, R0 ;  /* 0x0000000103067824 */ /* 0x000fe200078e0200 */
[----:B------:R-:W-:Y:S01]  /*89e0*/  IADD3 R3, R15, 0x10, RZ ;  /* 0x000000100f037810 */ /* 0x000fe20007ffe0ff */
[----:B------:R-:W1:Y:S01]  /*89f0*/  SHFL.IDX PT, R4, R7, RZ, 0x181f ;  /* 0x00181fff07047589 */ /* 0x000e6200000e0000 */
[----:B------:R-:W-:Y:S02]  /*8a00*/  IMAD.SHL.U32 R0, R47, 0x40, RZ ;  /* 0x000000402f007824 */ /* 0x000fe400078e00ff */
[----:B------:R-:W-:Y:S01]  /*8a10*/  LEA.HI.X R6, R2, c[0x0][0x164], R6, 0x1, P0 ;  /* 0x0000590002067a11 */ /* 0x000fe200000f0c06 */
[----:B------:R-:W-:Y:S01]  /*8a20*/  SHFL.IDX PT, R5, R7, 0x1, 0x181f ;  /* 0x00381f0007057f89 */ /* 0x000fe200000e0000 */
[----:B------:R-:W-:Y:S02]  /*8a30*/  ISETP.GE.AND P1, PT, R3, UR19, PT ;  /* 0x0000001303007c0c */ /* 0x000fe4000bf26270 */
[----:B------:R-:W-:Y:S01]  /*8a40*/  LOP3.LUT R0, R0, 0x1c0, RZ, 0xc0, !PT ;  /* 0x000001c000007812 */ /* 0x000fe200078ec0ff */
[----:B------:R-:W2:Y:S03]  /*8a50*/  SHFL.IDX PT, R8, R6, RZ, 0x181f ;  /* 0x00181fff06087589 */ /* 0x000ea600000e0000 */
[----:B------:R-:W-:Y:S01]  /*8a60*/  SHF.R.U32.HI R2, RZ, 0x3, R0 ;  /* 0x00000003ff027819 */ /* 0x000fe20000011600 */
[----:B------:R-:W3:Y:S01]  /*8a70*/  SHFL.IDX PT, R11, R6, 0x1, 0x181f ;  /* 0x00381f00060b7f89 */ /* 0x000ee200000e0000 */
[----:B------:R-:W-:-:S03]  /*8a80*/  LOP3.LUT R0, R0, 0x38, R242, 0xf8, !PT ;  /* 0x0000003800007812 */ /* 0x000fc600078ef8f2 */
[----:B------:R-:W5:Y:S01]  /*8a90*/  SHFL.IDX PT, R12, R7, 0x2, 0x181f ;  /* 0x00581f00070c7f89 */ /* 0x000f6200000e0000 */
[----:B------:R-:W-:Y:S01]  /*8aa0*/  LOP3.LUT R3, R0, R2, RZ, 0x3c, !PT ;  /* 0x0000000200037212 */ /* 0x000fe200078e3cff */
[----:B------:R-:W-:Y:S01]  /*8ab0*/  IMAD.SHL.U32 R0, R9, 0x8, RZ ;  /* 0x0000000809007824 */ /* 0x000fe200078e00ff */
[----:B------:R-:W-:Y:S01]  /*8ac0*/  IADD3 R9, R15, 0x20, RZ ;  /* 0x000000200f097810 */ /* 0x000fe20007ffe0ff */
[----:B------:R-:W3:Y:S03]  /*8ad0*/  SHFL.IDX PT, R13, R6, 0x2, 0x181f ;  /* 0x00581f00060d7f89 */ /* 0x000ee600000e0000 */
[----:B------:R-:W-:Y:S01]  /*8ae0*/  LOP3.LUT R45, R3, 0xfffffe00, R0, 0xf8, !PT ;  /* 0xfffffe00032d7812 */ /* 0x000fe200078ef800 */
[----:B------:R-:W5:Y:S01]  /*8af0*/  SHFL.IDX PT, R10, R7, 0x3, 0x181f ;  /* 0x00781f00070a7f89 */ /* 0x000f6200000e0000 */
[----:B-1----:R-:W-:Y:S02]  /*8b00*/  @!P2 LEA R2, P0, R242, R4, 0x1 ;  /* 0x00000004f202a211 */ /* 0x002fe400078008ff */
[----:B------:R-:W-:Y:S01]  /*8b10*/  IADD3 R4, R15, 0x30, RZ ;  /* 0x000000300f047810 */ /* 0x000fe20007ffe0ff */
[----:B------:R-:W-:Y:S01]  /*8b20*/  @!P2 IMAD.SHL.U32 R0, R45, 0x2, RZ ;  /* 0x000000022d00a824 */ /* 0x000fe200078e00ff */
[----:B------:R-:W-:Y:S02]  /*8b30*/  SHFL.IDX PT, R14, R6, 0x5, 0x181f ;  /* 0x00b81f00060e7f89 */ /* 0x000fe400000e0000 */
[----:B------:R-:W-:-:S02]  /*8b40*/  ISETP.GE.AND P3, PT, R4, UR19, PT ;  /* 0x0000001304007c0c */ /* 0x000fc4000bf66270 */
[C---:B--2---:R-:W-:Y:S02]  /*8b50*/  @!P2 LEA.HI.X R3, R242.reuse, R8, R241, 0x1, P0 ;  /* 0x00000008f203a211 */ /* 0x044fe400000f0cf1 */
[----:B------:R-:W-:Y:S01]  /*8b60*/  ISETP.GE.AND P0, PT, R9, UR19, PT ;  /* 0x0000001309007c0c */ /* 0x000fe2000bf06270 */
[----:B------:R-:W-:Y:S04]  /*8b70*/  SHFL.IDX PT, R8, R7, 0x4, 0x181f ;  /* 0x00981f0007087f89 */ /* 0x000fe800000e0000 */
[----:B------:R1:W-:Y:S01]  /*8b80*/  @!P2 LDGSTS.E.BYPASS.LTC128B.128 [R0+0x7100], [R2.64], !P4 ;  /* 0x071000000200afae */ /* 0x0003e2000e101d56 */
[----:B------:R-:W-:-:S03]  /*8b90*/  @!P1 LEA R4, P2, R242, R5, 0x1 ;  /* 0x00000005f2049211 */ /* 0x000fc600078408ff */
[----:B------:R-:W2:Y:S01]  /*8ba0*/  SHFL.IDX PT, R9, R6, 0x3, 0x181f ;  /* 0x00781f0006097f89 */ /* 0x000ea200000e0000 */
[----:B---3--:R-:W-:-:S03]  /*8bb0*/  @!P1 LEA.HI.X R5, R242, R11, R241, 0x1, P2 ;  /* 0x0000000bf2059211 */ /* 0x008fc600010f0cf1 */
[----:B------:R-:W-:Y:S01]  /*8bc0*/  SHFL.IDX PT, R11, R6, 0x4, 0x181f ;  /* 0x00981f00060b7f89 */ /* 0x000fe200000e0000 */
[----:B-1----:R-:W-:Y:S01]  /*8bd0*/  IADD3 R2, R15, 0x40, RZ ;  /* 0x000000400f027810 */ /* 0x002fe20007ffe0ff */
[----:B------:R-:W-:-:S03]  /*8be0*/  @!P1 IMAD.SHL.U32 R0, R45, 0x2, RZ ;  /* 0x000000022d009824 */ /* 0x000fc600078e00ff */
[----:B------:R-:W-:Y:S02]  /*8bf0*/  ISETP.GE.AND P2, PT, R2, UR19, PT ;  /* 0x0000001302007c0c */ /* 0x000fe4000bf46270 */
[C---:B-----5:R-:W-:Y:S01]  /*8c00*/  @!P0 LEA R2, P5, R242.reuse, R12, 0x1 ;  /* 0x0000000cf2028211 */ /* 0x060fe200078a08ff */
[----:B------:R1:W-:Y:S01]  /*8c10*/  @!P1 LDGSTS.E.BYPASS.LTC128B.128 [R0+0x7900], [R4.64], !P4 ;  /* 0x0790000004009fae */ /* 0x0003e2000e101d56 */
[----:B------:R-:W-:Y:S02]  /*8c20*/  ISETP.NE.AND P1, PT, R197, 0x1, PT ;  /* 0x00000001c500780c */ /* 0x000fe40003f25270 */
[----:B------:R-:W-:Y:S01]  /*8c30*/  @!P0 LEA.HI.X R3, R242, R13, R241, 0x1, P5 ;  /* 0x0000000df2038211 */ /* 0x000fe200028f0cf1 */
[----:B------:R-:W-:Y:S04]  /*8c40*/  SHFL.IDX PT, R12, R7, 0x7, 0x181f ;  /* 0x00f81f00070c7f89 */ /* 0x000fe800000e0000 */
[----:B------:R-:W3:Y:S01]  /*8c50*/  SHFL.IDX PT, R13, R7, 0x5, 0x181f ;  /* 0x00b81f00070d7f89 */ /* 0x000ee200000e0000 */
[----:B-1----:R-:W-:Y:S01]  /*8c60*/  @!P0 IMAD.SHL.U32 R0, R45, 0x2, RZ ;  /* 0x000000022d008824 */ /* 0x002fe200078e00ff */
[----:B------:R-:W-:-:S04]  /*8c70*/  IADD3 R4, R15, 0x50, RZ ;  /* 0x000000500f047810 */ /* 0x000fc80007ffe0ff */
[----:B------:R1:W-:Y:S01]  /*8c80*/  @!P0 LDGSTS.E.BYPASS.LTC128B.128 [R0+0x8100], [R2.64], !P4 ;  /* 0x0810000002008fae */ /* 0x0003e2000e101d56 */
[----:B------:R-:W-:Y:S02]  /*8c90*/  ISETP.GE.AND P5, PT, R4, UR19, PT ;  /* 0x0000001304007c0c */ /* 0x000fe4000bfa6270 */
[----:B------:R-:W-:Y:S02]  /*8ca0*/  IADD3 R4, R15, 0x60, RZ ;  /* 0x000000600f047810 */ /* 0x000fe40007ffe0ff */
[C---:B-1----:R-:W-:Y:S01]  /*8cb0*/  @!P3 LEA R2, P0, R242.reuse, R10, 0x1 ;  /* 0x0000000af202b211 */ /* 0x042fe200078008ff */
[----:B------:R-:W-:Y:S01]  /*8cc0*/  @!P3 IMAD.SHL.U32 R0, R45, 0x2, RZ ;  /* 0x000000022d00b824 */ /* 0x000fe200078e00ff */
[----:B------:R-:W1:Y:S02]  /*8cd0*/  SHFL.IDX PT, R10, R7, 0x6, 0x181f ;  /* 0x00d81f00070a7f89 */ /* 0x000e6400000e0000 */
[----:B--2---:R-:W-:-:S05]  /*8ce0*/  @!P3 LEA.HI.X R3, R242, R9, R241, 0x1, P0 ;  /* 0x00000009f203b211 */ /* 0x004fca00000f0cf1 */
[----:B------:R2:W-:Y:S01]  /*8cf0*/  @!P3 LDGSTS.E.BYPASS.LTC128B.128 [R0+0x8900], [R2.64], !P4 ;  /* 0x089000000200bfae */ /* 0x0005e2000e101d56 */
[----:B------:R-:W-:Y:S02]  /*8d00*/  ISETP.NE.AND P3, PT, R197, 0x1, PT ;  /* 0x00000001c500780c */ /* 0x000fe40003f65270 */
[----:B--2---:R-:W-:Y:S02]  /*8d10*/  IADD3 R0, R196, UR6, RZ ;  /* 0x00000006c4007c10 */ /* 0x004fe4000fffe0ff */
[----:B---3--:R-:W-:Y:S02]  /*8d20*/  @!P5 LEA R2, P1, R242, R13, 0x1 ;  /* 0x0000000df202d211 */ /* 0x008fe400078208ff */
[----:B------:R-:W-:Y:S01]  /*8d30*/  SHFL.IDX PT, R13, R6, 0x7, 0x181f ;  /* 0x00f81f00060d7f89 */ /* 0x000fe200000e0000 */
[----:B------:R-:W-:Y:S02]  /*8d40*/  IADD3 R9, R0, UR17, RZ ;  /* 0x0000001100097c10 */ /* 0x000fe4000fffe0ff */
[----:B------:R-:W-:Y:S01]  /*8d50*/  @!P5 LEA.HI.X R3, R242, R14, R241, 0x1, P1 ;  /* 0x0000000ef203d211 */ /* 0x000fe200008f0cf1 */
[----:B----4-:R2:W3:Y:S01]  /*8d60*/  @P6 R2UR UR10, R16 ;  /* 0x00000000100a63c2 */ /* 0x0104e200000e0000 */
[----:B------:R-:W-:Y:S01]  /*8d70*/  ISETP.GE.AND P6, PT, R4, UR19, PT ;  /* 0x0000001304007c0c */ /* 0x000fe2000bfc6270 */
[----:B---3--:R-:W-:Y:S01]  /*8d80*/  @!UP1 UMOV UR10, UR20 ;  /* 0x00000014000a9c82 */ /* 0x008fe20008000000 */
[----:B------:R-:W-:Y:S01]  /*8d90*/  @!P2 LEA R4, P0, R242, R8, 0x1 ;  /* 0x00000008f204a211 */ /* 0x000fe200078008ff */
[----:B------:R-:W-:Y:S01]  /*8da0*/  @!P2 IMAD.SHL.U32 R8, R45, 0x2, RZ ;  /* 0x000000022d08a824 */ /* 0x000fe200078e00ff */
[----:B------:R-:W-:-:S02]  /*8db0*/  USHF.R.S32.HI UR7, URZ, 0x1f, UR10 ;  /* 0x0000001f3f077899 */ /* 0x000fc4000801140a */
[----:B------:R-:W-:Y:S01]  /*8dc0*/  @!P2 LEA.HI.X R5, R242, R11, R241, 0x1, P0 ;  /* 0x0000000bf205a211 */ /* 0x000fe200000f0cf1 */
[----:B------:R-:W-:Y:S01]  /*8dd0*/  UIMAD.WIDE.U32 UR8, UR10, UR4, URZ ;  /* 0x000000040a0872a5 */ /* 0x000fe2000f8e003f */
[----:B------:R1:W3:Y:S01]  /*8de0*/  SHFL.IDX PT, R11, R6, 0x6, 0x181f ;  /* 0x00d81f00060b7f89 */ /* 0x0002e200000e0000 */
[----:B------:R-:W-:Y:S01]  /*8df0*/  ISETP.GE.AND P0, PT, R0, UR13, PT ;  /* 0x0000000d00007c0c */ /* 0x000fe2000bf06270 */
[----:B------:R-:W-:Y:S01]  /*8e00*/  UIMAD UR7, UR7, UR4, URZ ;  /* 0x00000004070772a4 */ /* 0x000fe2000f8e023f */
[----:B------:R-:W-:Y:S01]  /*8e10*/  @!P5 IMAD.SHL.U32 R0, R45, 0x2, RZ ;  /* 0x000000022d00d824 */ /* 0x000fe200078e00ff */
[----:B------:R4:W-:Y:S01]  /*8e20*/  @!P2 LDGSTS.E.BYPASS.LTC128B.128 [R8+0x9100], [R4.64], !P4 ;  /* 0x091000000408afae */ /* 0x0009e2000e101d56 */
[----:B------:R-:W-:Y:S01]  /*8e30*/  ISETP.GT.OR P0, PT, R196, 0x6f, P0 ;  /* 0x0000006fc400780c */ /* 0x000fe20000704670 */
[----:B------:R-:W-:Y:S02]  /*8e40*/  UIMAD UR7, UR10, UR5, UR7 ;  /* 0x000000050a0772a4 */ /* 0x000fe4000f8e0207 */
[----:B------:R5:W-:Y:S01]  /*8e50*/  @!P5 LDGSTS.E.BYPASS.LTC128B.128 [R0+0x9900], [R2.64], !P4 ;  /* 0x099000000200dfae */ /* 0x000be2000e101d56 */
[----:B------:R-:W-:-:S02]  /*8e60*/  ULDC.64 UR4, c[0x0][0x1e8] ;  /* 0x00007a0000047ab9 */ /* 0x000fc40000000a00 */
[----:B------:R-:W-:Y:S01]  /*8e70*/  UIADD3 UR7, UR9, UR7, URZ ;  /* 0x0000000709077290 */ /* 0x000fe2000fffe03f */
[----:B-1----:R-:W-:Y:S01]  /*8e80*/  @!P6 LEA R6, P2, R242, R10, 0x1 ;  /* 0x0000000af206e211 */ /* 0x002fe200078408ff */
[----:B------:R-:W-:-:S03]  /*8e90*/  @!P6 IMAD.SHL.U32 R10, R45, 0x2, RZ ;  /* 0x000000022d0ae824 */ /* 0x000fc600078e00ff */
[----:B---3--:R-:W-:Y:S02]  /*8ea0*/  @!P6 LEA.HI.X R7, R242, R11, R241, 0x1, P2 ;  /* 0x0000000bf207e211 */ /* 0x008fe400010f0cf1 */
[----:B----4-:R-:W-:Y:S01]  /*8eb0*/  IADD3 R5, R15, 0x70, RZ ;  /* 0x000000700f057810 */ /* 0x010fe20007ffe0ff */
[----:B------:R-:W-:Y:S02]  /*8ec0*/  @P3 IMAD.HI.U32 R4, R9, c[0x0][0x2bc], RZ ;  /* 0x0000af0009043a27 */ /* 0x000fe400078e00ff */
[----:B------:R1:W-:Y:S01]  /*8ed0*/  @!P6 LDGSTS.E.BYPASS.LTC128B.128 [R10+0xa100], [R6.64], !P4 ;  /* 0x0a100000060aefae */ /* 0x0003e2000e101d56 */
[----:B------:R-:W-:Y:S01]  /*8ee0*/  ISETP.GE.AND P1, PT, R5, UR19, PT ;  /* 0x0000001305007c0c */ /* 0x000fe2000bf26270 */
[----:B------:R-:W-:Y:S01]  /*8ef0*/  IMAD.MOV.U32 R8, RZ, RZ, R9 ;  /* 0x000000ffff087224 */ /* 0x000fe200078e0009 */
[----:B------:R-:W-:-:S04]  /*8f00*/  @P3 SHF.R.U32.HI R8, RZ, c[0x0][0x2c0], R4 ;  /* 0x0000b000ff083a19 */ /* 0x000fc80000011604 */
[----:B-----5:R-:W-:-:S04]  /*8f10*/  @!P0 IADD3 R0, P3, R8, UR8, RZ ;  /* 0x0000000808008c10 */ /* 0x020fc8000ff7e0ff */
[----:B------:R-:W-:Y:S02]  /*8f20*/  @!P0 LEA R2, P2, R0, c[0x0][0x2a0], 0x2 ;  /* 0x0000a80000028a11 */ /* 0x000fe400078410ff */
[----:B------:R-:W-:Y:S02]  /*8f30*/  @!P0 LEA.HI.X.SX32 R3, R8, UR7, 0x1, P3 ;  /* 0x0000000708038c11 */ /* 0x000fe400098f0eff */
[----:B------:R-:W-:Y:S02]  /*8f40*/  @!P1 LEA R4, P3, R242, R12, 0x1 ;  /* 0x0000000cf2049211 */ /* 0x000fe400078608ff */
[----:B------:R-:W-:Y:S01]  /*8f50*/  @!P0 LEA.HI.X R3, R0, c[0x0][0x2a4], R3, 0x2, P2 ;  /* 0x0000a90000038a11 */ /* 0x000fe200010f1403 */
[----:B------:R-:W-:Y:S01]  /*8f60*/  @!P1 IMAD.SHL.U32 R0, R45, 0x2, RZ ;  /* 0x000000022d009824 */ /* 0x000fe200078e00ff */
[----:B------:R-:W-:-:S05]  /*8f70*/  @!P1 LEA.HI.X R5, R242, R13, R241, 0x1, P3 ;  /* 0x0000000df2059211 */ /* 0x000fca00018f0cf1 */
[----:B------:R3:W-:Y:S04]  /*8f80*/  @!P1 LDGSTS.E.BYPASS.LTC128B.128 [R0+0xa900], [R4.64], !P4 ;  /* 0x0a90000004009fae */ /* 0x0007e8000e101d56 */
[----:B------:R-:W0:Y:S04]  /*8f90*/  LDGDEPBAR ;  /* 0x00000000000079af */ /* 0x000e280000000000 */
[----:B------:R-:W-:Y:S06]  /*8fa0*/  BAR.SYNC.DEFER_BLOCKING 0x0 ;  /* 0x0000000000007b1d */ /* 0x000fec0000010000 */
[----:B------:R4:W5:Y:S01]  /*8fb0*/  @!P0 LDG.E R54, [R2.64] ;  /* 0x0000001602368981 */ /* 0x000962000c1e1900 */
[----:B---3--:R-:W-:Y:S01]  /*8fc0*/  IMAD.MOV R0, RZ, RZ, -R8 ;  /* 0x000000ffff007224 */ /* 0x008fe200078e0a08 */
[----:B------:R-:W-:Y:S01]  /*8fd0*/  UIMAD UR10, UR14, UR4, URZ ;  /* 0x000000040e0a72a4 */ /* 0x000fe2000f8e023f */
[----:B------:R-:W-:Y:S01]  /*8fe0*/  ISETP.GE.AND P3, PT, R242, c[0x0][0x1d4], PT ;  /* 0x00007500f2007a0c */ /* 0x000fe20003f66270 */
[----:B------:R-:W-:Y:S01]  /*8ff0*/  UIMAD.WIDE.U32 UR24, UR15, UR4, URZ ;  /* 0x000000040f1872a5 */ /* 0x000fe2000f8e003f */
[----:B------:R-:W-:Y:S01]  /*9000*/  IMAD R55, R0, c[0x0][0x2b8], R9 ;  /* 0x0000ae0000377a24 */ /* 0x000fe200078e0209 */
[----:B------:R-:W-:Y:S01]  /*9010*/  UIMAD UR10, UR15, UR5, UR10 ;  /* 0x000000050f0a72a4 */ /* 0x000fe2000f8e020a */
[----:B------:R-:W-:Y:S01]  /*9020*/  IMAD.U32 R9, RZ, RZ, UR15 ;  /* 0x0000000fff097e24 */ /* 0x000fe2000f8e00ff */
[----:B------:R-:W-:Y:S01]  /*9030*/  UIADD3 UR11, UR12, -0x1, URZ ;  /* 0xffffffff0c0b7890 */ /* 0x000fe2000fffe03f */
[----:B------:R-:W-:Y:S01]  /*9040*/  LEA.HI R193, R17, R194, RZ, 0x5 ;  /* 0x000000c211c17211 */ /* 0x000fe200078f28ff */
[----:B------:R-:W-:Y:S01]  /*9050*/  UIADD3 UR10, UR25, UR10, URZ ;  /* 0x0000000a190a7290 */ /* 0x000fe2000fffe03f */
[----:B------:R-:W-:Y:S01]  /*9060*/  SHF.R.S32.HI R49, RZ, 0x1f, R55 ;  /* 0x0000001fff317819 */ /* 0x000fe20000011437 */
[----:B------:R-:W-:Y:S01]  /*9070*/  UIMAD UR11, UR11, -0x70, UR13 ;  /* 0xffffff900b0b78a4 */ /* 0x000fe2000f8e020d */
[----:B------:R-:W-:Y:S01]  /*9080*/  STL [R1+0xc], R55 ;  /* 0x00000c3701007387 */ /* 0x000fe20000100800 */
[----:B------:R-:W-:Y:S01]  /*9090*/  ULDC.64 UR4, c[0x0][0x210] ;  /* 0x0000840000047ab9 */ /* 0x000fe20000000a00 */
[----:B------:R-:W-:Y:S01]  /*90a0*/  SHF.R.S32.HI R53, RZ, 0x5, R193 ;  /* 0x00000005ff357819 */ /* 0x000fe200000114c1 */
[----:B------:R-:W-:Y:S01]  /*90b0*/  IMAD R0, R49, c[0x0][0x1e0], RZ ;  /* 0x0000780031007a24 */ /* 0x000fe200078e02ff */
[----:B------:R-:W-:Y:S01]  /*90c0*/  UIMAD UR14, UR14, UR4, URZ ;  /* 0x000000040e0e72a4 */ /* 0x000fe2000f8e023f */
[----:B------:R-:W-:Y:S01]  /*90d0*/  IADD3 R46, -R47, UR11, RZ ;  /* 0x0000000b2f2e7c10 */ /* 0x000fe2000fffe1ff */
[----:B------:R-:W-:Y:S01]  /*90e0*/  UIMAD.WIDE.U32 UR26, UR15, UR4, URZ ;  /* 0x000000040f1a72a5 */ /* 0x000fe2000f8e003f */
[----:B------:R-:W-:Y:S01]  /*90f0*/  IMAD R0, R55, c[0x0][0x1e4], R0 ;  /* 0x0000790037007a24 */ /* 0x000fe200078e0200 */
[----:B------:R-:W-:Y:S01]  /*9100*/  UIMAD UR5, UR15, UR5, UR14 ;  /* 0x000000050f0572a4 */ /* 0x000fe2000f8e020e */
[----:B------:R-:W-:-:S02]  /*9110*/  ISETP.GE.AND P4, PT, R46, 0x11, PT ;  /* 0x000000112e00780c */ /* 0x000fc40003f86270 */
[C---:B------:R-:W-:Y:S01]  /*9120*/  ISETP.GE.AND P2, PT, R46.reuse, 0x21, PT ;  /* 0x000000212e00780c */ /* 0x040fe20003f46270 */
[----:B----4-:R-:W-:Y:S01]  /*9130*/  IMAD.WIDE.U32 R2, R55, c[0x0][0x1e0], RZ ;  /* 0x0000780037027a25 */ /* 0x010fe200078e00ff */
[C---:B------:R-:W-:Y:S01]  /*9140*/  ISETP.GE.AND P5, PT, R46.reuse, 0x31, PT ;  /* 0x000000312e00780c */ /* 0x040fe20003fa6270 */
[----:B------:R-:W-:Y:S01]  /*9150*/  UIADD3 UR5, UR27, UR5, URZ ;  /* 0x000000051b057290 */ /* 0x000fe2000fffe03f */
[----:B------:R-:W-:Y:S01]  /*9160*/  ISETP.GE.AND P6, PT, R46, 0x41, PT ;  /* 0x000000412e00780c */ /* 0x000fe20003fc6270 */
[----:B------:R-:W-:Y:S01]  /*9170*/  IMAD.IADD R3, R3, 0x1, R0 ;  /* 0x0000000103037824 */ /* 0x000fe200078e0200 */
[----:B-----5:R-:W-:-:S03]  /*9180*/  SHF.R.S32.HI R51, RZ, 0x1f, R54 ;  /* 0x0000001fff337819 */ /* 0x020fc60000011436 */
[----:B------:R-:W-:Y:S01]  /*9190*/  IMAD.WIDE.U32 R2, R54, c[0x0][0x1f0], R2 ;  /* 0x00007c0036027a25 */ /* 0x000fe200078e0002 */
[----:B------:R-:W-:Y:S03]  /*91a0*/  STL [R1+0x8], R54 ;  /* 0x0000083601007387 */ /* 0x000fe60000100800 */
[----:B------:R-:W-:Y:S01]  /*91b0*/  IMAD R0, R51, c[0x0][0x1f0], RZ ;  /* 0x00007c0033007a24 */ /* 0x000fe200078e02ff */
[----:B------:R-:W-:-:S03]  /*91c0*/  IADD3 R4, P1, R2, UR24, RZ ;  /* 0x0000001802047c10 */ /* 0x000fc6000ff3e0ff */
[----:B------:R-:W-:Y:S01]  /*91d0*/  IMAD R0, R54, c[0x0][0x1f4], R0 ;  /* 0x00007d0036007a24 */ /* 0x000fe200078e0200 */
[----:B------:R-:W-:-:S04]  /*91e0*/  LEA R2, P0, R4, c[0x0][0x1c8], 0x1 ;  /* 0x0000720004027a11 */ /* 0x000fc800078008ff */
[----:B------:R-:W-:Y:S01]  /*91f0*/  IADD3.X R0, R3, UR10, R0, P1, !PT ;  /* 0x0000000a03007c10 */ /* 0x000fe20008ffe400 */
[----:B------:R-:W3:Y:S01]  /*9200*/  SHFL.IDX PT, R5, R2, RZ, 0x181f ;  /* 0x00181fff02057589 */ /* 0x000ee200000e0000 */
[----:B------:R-:W-:Y:S02]  /*9210*/  IMAD R3, R55, c[0x0][0x1e0], RZ ;  /* 0x0000780037037a24 */ /* 0x000fe400078e02ff */
[----:B------:R-:W-:Y:S01]  /*9220*/  LEA.HI.X R0, R4, c[0x0][0x1cc], R0, 0x1, P0 ;  /* 0x0000730004007a11 */ /* 0x000fe200000f0c00 */
[----:B-1----:R-:W-:Y:S01]  /*9230*/  SHFL.IDX PT, R7, R2, 0x1, 0x181f ;  /* 0x00381f0002077f89 */ /* 0x002fe200000e0000 */
[----:B------:R-:W-:Y:S01]  /*9240*/  ISETP.GE.AND P0, PT, R46, 0x1, PT ;  /* 0x000000012e00780c */ /* 0x000fe20003f06270 */
[----:B------:R-:W-:Y:S02]  /*9250*/  IMAD R3, R54, c[0x0][0x1f0], R3 ;  /* 0x00007c0036037a24 */ /* 0x000fe400078e0203 */
[----:B------:R-:W1:Y:S02]  /*9260*/  SHFL.IDX PT, R6, R0, RZ, 0x181f ;  /* 0x00181fff00067589 */ /* 0x000e6400000e0000 */
[----:B------:R-:W-:-:S02]  /*9270*/  IMAD R12, R9, c[0x0][0x1e8], R3 ;  /* 0x00007a00090c7a24 */ /* 0x000fc400078e0203 */
[----:B------:R-:W4:Y:S04]  /*9280*/  SHFL.IDX PT, R8, R0, 0x1, 0x181f ;  /* 0x00381f0000087f89 */ /* 0x000f2800000e0000 */
[----:B------:R-:W5:Y:S02]  /*9290*/  SHFL.IDX PT, R10, R2, 0x2, 0x181f ;  /* 0x00581f00020a7f89 */ /* 0x000f6400000e0000 */
[----:B------:R-:W-:Y:S02]  /*92a0*/  @P0 IMAD.SHL.U32 R3, R45, 0x2, RZ ;  /* 0x000000022d030824 */ /* 0x000fe400078e00ff */
[----:B------:R-:W2:Y:S04]  /*92b0*/  SHFL.IDX PT, R11, R0, 0x2, 0x181f ;  /* 0x00581f00000b7f89 */ /* 0x000ea800000e0000 */
[----:B------:R-:W5:Y:S01]  /*92c0*/  SHFL.IDX PT, R9, R2, 0x3, 0x181f ;  /* 0x00781f0002097f89 */ /* 0x000f6200000e0000 */
[----:B---3--:R-:W-:-:S03]  /*92d0*/  @P0 LEA R4, P1, R242, R5, 0x1 ;  /* 0x00000005f2040211 */ /* 0x008fc600078208ff */
[----:B------:R-:W-:Y:S04]  /*92e0*/  SHFL.IDX PT, R15, R0, 0x3, 0x181f ;  /* 0x00781f00000f7f89 */ /* 0x000fe800000e0000 */
[----:B------:R-:W3:Y:S01]  /*92f0*/  SHFL.IDX PT, R13, R2, 0x4, 0x181f ;  /* 0x00981f00020d7f89 */ /* 0x000ee200000e0000 */
[----:B-1----:R-:W-:Y:S02]  /*9300*/  @P0 LEA.HI.X R5, R242, R6, R241, 0x1, P1 ;  /* 0x00000006f2050211 */ /* 0x002fe400008f0cf1 */
[----:B------:R-:W-:Y:S01]  /*9310*/  ISETP.GE.AND P1, PT, R46, 0x51, PT ;  /* 0x000000512e00780c */ /* 0x000fe20003f26270 */
[----:B------:R-:W1:Y:S04]  /*9320*/  SHFL.IDX PT, R14, R0, 0x4, 0x181f ;  /* 0x00981f00000e7f89 */ /* 0x000e6800000e0000 */
[----:B------:R1:W-:Y:S01]  /*9330*/  @P0 LDGSTS.E.BYPASS.LTC128B.128 [R3+0x3900], [R4.64], !P3 ;  /* 0x0390000004030fae */ /* 0x0003e2000d901d56 */
[----:B------:R-:W-:-:S03]  /*9340*/  @P4 LEA R6, P0, R242, R7, 0x1 ;  /* 0x00000007f2064211 */ /* 0x000fc600078008ff */
[----:B--2---:R-:W-:Y:S01]  /*9350*/  SHFL.IDX PT, R16, R0, 0x5, 0x181f ;  /* 0x00b81f0000107f89 */ /* 0x004fe200000e0000 */
[----:B----4-:R-:W-:Y:S02]  /*9360*/  @P4 LEA.HI.X R7, R242, R8, R241, 0x1, P0 ;  /* 0x00000008f2074211 */ /* 0x010fe400000f0cf1 */
[----:B-1----:R-:W-:Y:S02]  /*9370*/  LEA R3, R12, c[0x0][0x1c8], 0x1 ;  /* 0x000072000c037a11 */ /* 0x002fe400078e08ff */
[----:B------:R1:W2:Y:S01]  /*9380*/  SHFL.IDX PT, R12, R2, 0x5, 0x181f ;  /* 0x00b81f00020c7f89 */ /* 0x0002a200000e0000 */
[----:B-----5:R-:W-:-:S03]  /*9390*/  @P2 LEA R4, P0, R242, R10, 0x1 ;  /* 0x0000000af2042211 */ /* 0x020fc600078008ff */
[----:B------:R4:W5:Y:S01]  /*93a0*/  SHFL.IDX PT, R8, R3, 0x6, 0x181f ;  /* 0x00d81f0003087f89 */ /* 0x00096200000e0000 */
[----:B------:R-:W-:Y:S02]  /*93b0*/  @P2 LEA.HI.X R5, R242, R11, R241, 0x1, P0 ;  /* 0x0000000bf2052211 */ /* 0x000fe400000f0cf1 */
[----:B------:R-:W-:Y:S01]  /*93c0*/  ISETP.GE.AND P0, PT, R46, 0x61, PT ;  /* 0x000000612e00780c */ /* 0x000fe20003f06270 */
[----:B------:R2:W3:Y:S01]  /*93d0*/  SHFL.IDX PT, R10, R0, 0x6, 0x181f ;  /* 0x00d81f00000a7f89 */ /* 0x0004e200000e0000 */
[C---:B-1----:R-:W-:Y:S02]  /*93e0*/  @P4 IMAD.SHL.U32 R2, R45.reuse, 0x2, RZ ;  /* 0x000000022d024824 */ /* 0x042fe400078e00ff */
[----:B----4-:R-:W-:-:S03]  /*93f0*/  @P2 IMAD.SHL.U32 R3, R45, 0x2, RZ ;  /* 0x000000022d032824 */ /* 0x010fc600078e00ff */
[----:B------:R1:W-:Y:S01]  /*9400*/  @P4 LDGSTS.E.BYPASS.LTC128B.128 [R2+0x4100], [R6.64], !P3 ;  /* 0x0410000006024fae */ /* 0x0003e2000d901d56 */
[----:B--2---:R-:W-:-:S03]  /*9410*/  @P5 IMAD.SHL.U32 R0, R45, 0x2, RZ ;  /* 0x000000022d005824 */ /* 0x004fc600078e00ff */
[----:B------:R2:W-:Y:S01]  /*9420*/  @P2 LDGSTS.E.BYPASS.LTC128B.128 [R3+0x4900], [R4.64], !P3 ;  /* 0x0490000004032fae */ /* 0x0005e2000d901d56 */
[C---:B-1----:R-:W-:Y:S02]  /*9430*/  @P5 LEA R2, P4, R242.reuse, R9, 0x1 ;  /* 0x00000009f2025211 */ /* 0x042fe400078808ff */
[C---:B---3--:R-:W-:Y:S02]  /*9440*/  @P6 LEA R6, P2, R242.reuse, R13, 0x1 ;  /* 0x0000000df2066211 */ /* 0x048fe400078408ff */
[C-C-:B--2---:R-:W-:Y:S01]  /*9450*/  @P5 LEA.HI.X R3, R242.reuse, R15, R241.reuse, 0x1, P4 ;  /* 0x0000000ff2035211 */ /* 0x144fe200020f0cf1 */
[----:B------:R-:W-:Y:S01]  /*9460*/  @P6 IMAD.SHL.U32 R5, R45, 0x2, RZ ;  /* 0x000000022d056824 */ /* 0x000fe200078e00ff */
[C---:B------:R-:W-:Y:S02]  /*9470*/  @P6 LEA.HI.X R7, R242.reuse, R14, R241, 0x1, P2 ;  /* 0x0000000ef2076211 */ /* 0x040fe400010f0cf1 */
[----:B------:R-:W-:Y:S01]  /*9480*/  @P1 LEA R4, P4, R242, R12, 0x1 ;  /* 0x0000000cf2041211 */ /* 0x000fe200078808ff */
[----:B------:R1:W-:Y:S01]  /*9490*/  @P5 LDGSTS.E.BYPASS.LTC128B.128 [R0+0x5100], [R2.64], !P3 ;  /* 0x0510000002005fae */ /* 0x0003e2000d901d56 */
[----:B------:R-:W-:-:S03]  /*94a0*/  ISETP.GT.AND P5, PT, R196, 0x6f, PT ;  /* 0x0000006fc400780c */ /* 0x000fc60003fa4270 */
[----:B------:R2:W-:Y:S01]  /*94b0*/  @P6 LDGSTS.E.BYPASS.LTC128B.128 [R5+0x5900], [R6.64], !P3 ;  /* 0x0590000006056fae */ /* 0x0005e2000d901d56 */
[----:B-1----:R-:W-:Y:S02]  /*94c0*/  LOP3.LUT R0, R52, 0xfffffff0, RZ, 0xc0, !PT ;  /* 0xfffffff034007812 */ /* 0x002fe400078ec0ff */
[C---:B-----5:R-:W-:Y:S02]  /*94d0*/  @P0 LEA R2, P2, R242.reuse, R8, 0x1 ;  /* 0x00000008f2020211 */ /* 0x060fe400078408ff */
[--C-:B--2---:R-:W-:Y:S01]  /*94e0*/  @P1 LEA.HI.X R5, R242, R16, R241.reuse, 0x1, P4 ;  /* 0x00000010f2051211 */ /* 0x104fe200020f0cf1 */
[----:B------:R-:W-:Y:S01]  /*94f0*/  IMAD.IADD R6, R194, 0x1, -R0 ;  /* 0x00000001c2067824 */ /* 0x000fe200078e0a00 */
[----:B------:R-:W-:Y:S01]  /*9500*/  @P0 LEA.HI.X R3, R242, R10, R241, 0x1, P2 ;  /* 0x0000000af2030211 */ /* 0x000fe200010f0cf1 */
[C---:B------:R-:W-:Y:S02]  /*9510*/  @P1 IMAD.SHL.U32 R7, R45.reuse, 0x2, RZ ;  /* 0x000000022d071824 */ /* 0x040fe400078e00ff */
[----:B------:R-:W-:Y:S01]  /*9520*/  @P0 IMAD.SHL.U32 R0, R45, 0x2, RZ ;  /* 0x000000022d000824 */ /* 0x000fe200078e00ff */
[----:B------:R-:W-:-:S02]  /*9530*/  SHF.R.S32.HI R8, RZ, 0x1f, R6 ;  /* 0x0000001fff087819 */ /* 0x000fc40000011406 */
[----:B------:R1:W-:Y:S02]  /*9540*/  @P1 LDGSTS.E.BYPASS.LTC128B.128 [R7+0x6100], [R4.64], !P3 ;  /* 0x0610000004071fae */ /* 0x0003e4000d901d56 */
[----:B------:R-:W-:Y:S02]  /*9550*/  LEA.HI R50, R8, R6, RZ, 0x3 ;  /* 0x0000000608327211 */ /* 0x000fe400078f18ff */
[----:B------:R2:W-:Y:S01]  /*9560*/  @P0 LDGSTS.E.BYPASS.LTC128B.128 [R0+0x6900], [R2.64], !P3 ;  /* 0x0690000002000fae */ /* 0x0005e2000d901d56 */
[----:B------:R-:W-:-:S03]  /*9570*/  ISETP.LT.AND P0, PT, RZ, c[0x0][0x27c], PT ;  /* 0x00009f00ff007a0c */ /* 0x000fc60003f01270 */
[----:B------:R-:W0:Y:S01]  /*9580*/  LDGDEPBAR ;  /* 0x00000000000079af */ /* 0x000e220000000000 */
[----:B-1----:R-:W-:Y:S01]  /*9590*/  IMAD.MOV.U32 R4, RZ, RZ, 0x20 ;  /* 0x00000020ff047424 */ /* 0x002fe200078e00ff */
[----:B--2---:R-:W-:Y:S01]  /*95a0*/  LOP3.LUT R0, R50, 0xfffffff8, RZ, 0xc0, !PT ;  /* 0xfffffff832007812 */ /* 0x004fe200078ec0ff */
[----:B------:R-:W-:-:S04]  /*95b0*/  IMAD.MOV.U32 R3, RZ, RZ, 0x10 ;  /* 0x00000010ff037424 */ /* 0x000fc800078e00ff */
[----:B------:R-:W-:-:S05]  /*95c0*/  IMAD.IADD R48, R6, 0x1, -R0 ;  /* 0x0000000106307824 */ /* 0x000fca00078e0a00 */
[----:B------:R-:W-:-:S05]  /*95d0*/  R2P PR, R48, 0x6 ;  /* 0x0000000630007804 */ /* 0x000fca0000000000 */
[----:B------:R-:W-:Y:S02]  /*95e0*/  SEL R3, R3, 0xfffffff0, !P1 ;  /* 0xfffffff003037807 */ /* 0x000fe40004800000 */
[----:B------:R-:W-:Y:S01]  /*95f0*/  SEL R4, R4, 0xffffffe0, !P2 ;  /* 0xffffffe004047807 */ /* 0x000fe20005000000 */
[----:B------:R-:W-:Y:S05]  /*9600*/  @P0 BRA `(.L_x_104) ;  /* 0x0000002000000947 */ /* 0x000fea0003800000 */
[----:B------:R-:W-:-:S04]  /*9610*/  DEPBAR.LE SB0, 0x1 ;  /* 0x000080400000791a */ /* 0x000fc80000000000 */
[----:B------:R-:W-:Y:S05]  /*9620*/  BRA `(.L_x_105) ;  /* 0x000035e000007947 */ /* 0x000fea0003800000 */
.L_x_104:
[----:B------:R-:W-:Y:S01]  /*9630*/  SHF.R.S32.HI R0, RZ, 0x1f, R149 ;  /* 0x0000001fff007819 */ /* 0x000fe20000011495 */
[----:B------:R-:W-:Y:S01]  /*9640*/  ULDC.U8 UR4, c[0x0][0x298] ;  /* 0x0000a60000047ab9 */ /* 0x000fe20000000000 */
[----:B------:R-:W-:Y:S01]  /*9650*/  LEA.HI R10, R17, R194, RZ, 0x2 ;  /* 0x000000c2110a7211 */ /* 0x000fe200078f10ff */
[C---:B------:R-:W-:Y:S01]  /*9660*/  IMAD.WIDE.U32 R6, R149.reuse, c[0x0][0x290], RZ ;  /* 0x0000a40095067a25 */ /* 0x040fe200078e00ff */
[----:B------:R-:W-:Y:S01]  /*9670*/  ISETP.NE.AND P2, PT, RZ, UR4, PT ;  /* 0x00000004ff007c0c */ /* 0x000fe2000bf45270 */
[----:B------:R-:W-:Y:S01]  /*9680*/  BSSY B2, `(.L_x_105) ;  /* 0x0000358000027945 */ /* 0x000fe20003800000 */
[----:B------:R-:W-:Y:S01]  /*9690*/  SHF.R.S32.HI R39, RZ, 0x2, R10 ;  /* 0x00000002ff277819 */ /* 0x000fe2000001140a */
[----:B------:R-:W-:Y:S01]  /*96a0*/  IMAD R2, R0, c[0x0][0x280], RZ ;  /* 0x0000a00000027a24 */ /* 0x000fe200078e02ff */
[----:B------:R-:W-:Y:S01]  /*96b0*/  LEA R16, P0, R6, c[0x0][0x288], 0x1 ;  /* 0x0000a20006107a11 */ /* 0x000fe200078008ff */
[----:B------:R-:W-:Y:S02]  /*96c0*/  IMAD R0, R0, c[0x0][0x290], RZ ;  /* 0x0000a40000007a24 */ /* 0x000fe400078e02ff */
[----:B------:R-:W-:-:S02]  /*96d0*/  IMAD R5, R149, c[0x0][0x284], R2 ;  /* 0x0000a10095057a24 */ /* 0x000fc400078e0202 */
[C---:B------:R-:W-:Y:S01]  /*96e0*/  IMAD R2, R149.reuse, c[0x0][0x294], R0 ;  /* 0x0000a50095027a24 */ /* 0x040fe200078e0200 */
[----:B------:R-:W-:Y:S01]  /*96f0*/  LOP3.LUT R0, R10, 0xfffffffc, RZ, 0xc0, !PT ;  /* 0xfffffffc0a007812 */ /* 0x000fe200078ec0ff */
[----:B------:R-:W-:-:S03]  /*9700*/  IMAD.WIDE.U32 R8, R149, c[0x0][0x280], RZ ;  /* 0x0000a00095087a25 */ /* 0x000fc600078e00ff */
[----:B------:R-:W-:Y:S01]  /*9710*/  IADD3 R0, -R0, R194, RZ ;  /* 0x000000c200007210 */ /* 0x000fe20007ffe1ff */
[----:B------:R-:W-:Y:S01]  /*9720*/  IMAD.IADD R2, R2, 0x1, R7 ;  /* 0x0000000102027824 */ /* 0x000fe200078e0207 */
[----:B------:R-:W-:Y:S01]  /*9730*/  LEA R18, P1, R8, c[0x0][0x270], 0x1 ;  /* 0x00009c0008127a11 */ /* 0x000fe200078208ff */
[----:B------:R-:W-:Y:S01]  /*9740*/  IMAD.IADD R5, R5, 0x1, R9 ;  /* 0x0000000105057824 */ /* 0x000fe200078e0209 */
[----:B------:R-:W-:Y:S02]  /*9750*/  SHF.L.U32 R25, R0, 0x3, RZ ;  /* 0x0000000300197819 */ /* 0x000fe400000006ff */
[----:B------:R-:W-:Y:S01]  /*9760*/  LEA.HI.X R17, R6, c[0x0][0x28c], R2, 0x1, P0 ;  /* 0x0000a30006117a11 */ /* 0x000fe200000f0c02 */
[----:B------:R-:W-:Y:S01]  /*9770*/  IMAD R2, R20, 0x80, R39 ;  /* 0x0000008014027824 */ /* 0x000fe200078e0227 */
[----:B------:R-:W-:Y:S01]  /*9780*/  LEA.HI.X R19, R8, c[0x0][0x274], R5, 0x1, P1 ;  /* 0x00009d0008137a11 */ /* 0x000fe200008f0c05 */
[----:B------:R-:W-:Y:S05]  /*9790*/  @!P2 BRA `(.L_x_106) ;  /* 0x00001a300000a947 */ /* 0x000fea0003800000 */
[----:B------:R-:W-:Y:S01]  /*97a0*/  ISETP.GE.AND P0, PT, R2, UR19, PT ;  /* 0x0000001302007c0c */ /* 0x000fe2000bf06270 */
[----:B------:R-:W-:Y:S01]  /*97b0*/  BSSY B0, `(.L_x_107) ;  /* 0x0000017000007945 */ /* 0x000fe20003800000 */
[----:B------:R-:W-:Y:S01]  /*97c0*/  SHF.L.U32 R24, R0, 0x2, RZ ;  /* 0x0000000200187819 */ /* 0x000fe200000006ff */
[----:B------:R-:W-:Y:S01]  /*97d0*/  CS2R R8, SRZ ;  /* 0x0000000000087805 */ /* 0x000fe2000001ff00 */
[----:B------:R-:W-:Y:S01]  /*97e0*/  CS2R R12, SRZ ;  /* 0x00000000000c7805 */ /* 0x000fe2000001ff00 */
[----:B------:R-:W-:Y:S01]  /*97f0*/  CS2R R6, SRZ ;  /* 0x0000000000067805 */ /* 0x000fe2000001ff00 */
[----:B------:R-:W-:-:S07]  /*9800*/  CS2R R10, SRZ ;  /* 0x00000000000a7805 */ /* 0x000fce000001ff00 */
[----:B------:R-:W-:Y:S05]  /*9810*/  @P0 BRA `(.L_x_108) ;  /* 0x0000010000000947 */ /* 0x000fea0003800000 */
[C---:B------:R-:W-:Y:S01]  /*9820*/  IADD3 R2, R24.reuse, 0x10, RZ ;  /* 0x0000001018027810 */ /* 0x040fe20007ffe0ff */
[----:B------:R-:W-:Y:S01]  /*9830*/  CS2R R8, SRZ ;  /* 0x0000000000087805 */ /* 0x000fe2000001ff00 */
[----:B------:R-:W-:Y:S01]  /*9840*/  ISETP.GE.AND P1, PT, R24, c[0x0][0x27c], PT ;  /* 0x00009f0018007a0c */ /* 0x000fe20003f26270 */
[----:B------:R-:W-:Y:S01]  /*9850*/  CS2R R6, SRZ ;  /* 0x0000000000067805 */ /* 0x000fe2000001ff00 */
[----:B------:R-:W-:-:S11]  /*9860*/  ISETP.GE.AND P0, PT, R2, c[0x0][0x27c], PT ;  /* 0x00009f0002007a0c */ /* 0x000fd60003f06270 */
[----:B------:R-:W-:Y:S02]  /*9870*/  @!P1 IMAD.WIDE R20, R24, 0x2, R18 ;  /* 0x0000000218149825 */ /* 0x000fe400078e0212 */
[----:B------:R-:W-:-:S03]  /*9880*/  @!P0 SHF.R.S32.HI R0, RZ, 0x1f, R2 ;  /* 0x0000001fff008819 */ /* 0x000fc60000011402 */
[----:B------:R1:W5:Y:S01]  /*9890*/  @!P1 LD.E.64 R12, [R20.64] ;  /* 0x00000016140c9980 */ /* 0x000362000c101b00 */
[----:B------:R-:W-:-:S04]  /*98a0*/  @!P0 LEA.HI R0, R0, R2, RZ, 0x2 ;  /* 0x0000000200008211 */ /* 0x000fc800078f10ff */
[----:B------:R-:W-:-:S05]  /*98b0*/  @!P0 LOP3.LUT R0, R0, 0xfffffffc, RZ, 0xc0, !PT ;  /* 0xfffffffc00008812 */ /* 0x000fca00078ec0ff */
[----:B------:R-:W-:-:S04]  /*98c0*/  @!P0 IMAD.WIDE R14, R0, 0x2, R16 ;  /* 0x00000002000e8825 */ /* 0x000fc800078e0210 */
[----:B------:R-:W-:Y:S01]  /*98d0*/  @!P0 IMAD.WIDE R18, R0, 0x2, R18 ;  /* 0x0000000200128825 */ /* 0x000fe200078e0212 */
[----:B------:R1:W5:Y:S03]  /*98e0*/  @!P0 LD.E.64 R6, [R14.64] ;  /* 0x000000160e068980 */ /* 0x000366000c101b00 */
[----:B------:R-:W-:Y:S01]  /*98f0*/  @!P1 IMAD.WIDE R16, R24, 0x2, R16 ;  /* 0x0000000218109825 */ /* 0x000fe200078e0210 */
[----:B------:R1:W5:Y:S04]  /*9900*/  @!P0 LD.E.64 R8, [R18.64] ;  /* 0x0000001612088980 */ /* 0x000368000c101b00 */
[----:B------:R1:W5:Y:S02]  /*9910*/  @!P1 LD.E.64 R10, [R16.64] ;  /* 0x00000016100a9980 */ /* 0x000364000c101b00 */
.L_x_108:
[----:B------:R-:W-:Y:S05]  /*9920*/  BSYNC B0 ;  /* 0x0000000000007941 */ /* 0x000fea0003800000 */
.L_x_107:
[----:B-1----:R-:W-:Y:S01]  /*9930*/  SHF.R.S32.HI R14, RZ, 0x1f, R39 ;  /* 0x0000001fff0e7819 */ /* 0x002fe20000011427 */
[----:B------:R-:W-:Y:S01]  /*9940*/  UIMAD UR4, UR16, -0x80, UR19 ;  /* 0xffffff80100478a4 */ /* 0x000fe2000f8e0213 */
[--C-:B-----5:R-:W-:Y:S01]  /*9950*/  SHF.R.U64 R21, R12, 0x10, R13.reuse ;  /* 0x000000100c157819 */ /* 0x120fe2000000120d */
[--C-:B------:R-:W-:Y:S01]  /*9960*/  IMAD.MOV.U32 R22, RZ, RZ, R13.reuse ;  /* 0x000000ffff167224 */ /* 0x100fe200078e000d */
[----:B------:R-:W-:Y:S01]  /*9970*/  LEA.HI R14, R14, R39, RZ, 0x3 ;  /* 0x000000270e0e7211 */ /* 0x000fe200078f18ff */
[----:B------:R-:W-:Y:S01]  /*9980*/  UISETP.LT.AND UP0, UPT, UR4, 0x80, UPT ;  /* 0x000000800400788c */ /* 0x000fe2000bf01270 */
[----:B------:R-:W-:Y:S01]  /*9990*/  SHF.R.U32.HI R17, RZ, 0x10, R13 ;  /* 0x00000010ff117819 */ /* 0x000fe2000001160d */
[----:B------:R-:W-:Y:S01]  /*99a0*/  IMAD.MOV.U32 R23, RZ, RZ, R12 ;  /* 0x000000ffff177224 */ /* 0x000fe200078e000c */
[----:B------:R-:W-:Y:S01]  /*99b0*/  LOP3.LUT R14, R14, 0xfffffff8, RZ, 0xc0, !PT ;  /* 0xfffffff80e0e7812 */ /* 0x000fe200078ec0ff */
[----:B------:R-:W-:Y:S01]  /*99c0*/  USEL UR4, UR4, 0x80, UP0 ;  /* 0x0000008004047887 */ /* 0x000fe20008000000 */
[----:B------:R-:W-:Y:S01]  /*99d0*/  IMAD.MOV.U32 R20, RZ, RZ, R8 ;  /* 0x000000ffff147224 */ /* 0x000fe200078e0008 */
[--C-:B------:R-:W-:Y:S01]  /*99e0*/  SHF.R.U64 R18, R8, 0x10, R9.reuse ;  /* 0x0000001008127819 */ /* 0x100fe20000001209 */
[--C-:B------:R-:W-:Y:S01]  /*99f0*/  IMAD.MOV.U32 R19, RZ, RZ, R9.reuse ;  /* 0x000000ffff137224 */ /* 0x100fe200078e0009 */
[----:B------:R-:W-:Y:S01]  /*9a00*/  SHF.R.U32.HI R13, RZ, 0x10, R9 ;  /* 0x00000010ff0d7819 */ /* 0x000fe20000011609 */
[C---:B------:R-:W-:Y:S01]  /*9a10*/  IMAD.IADD R14, R39.reuse, 0x1, -R14 ;  /* 0x00000001270e7824 */ /* 0x040fe200078e0a0e */
[----:B------:R-:W-:Y:S01]  /*9a20*/  ISETP.GE.AND P0, PT, R39, UR4, PT ;  /* 0x0000000427007c0c */ /* 0x000fe2000bf06270 */
[----:B------:R-:W-:Y:S01]  /*9a30*/  IMAD.MOV.U32 R16, RZ, RZ, R10 ;  /* 0x000000ffff107224 */ /* 0x000fe200078e000a */
[--C-:B------:R-:W-:Y:S01]  /*9a40*/  SHF.R.U64 R15, R10, 0x10, R11.reuse ;  /* 0x000000100a0f7819 */ /* 0x100fe2000000120b */
[C---:B------:R-:W-:Y:S01]  /*9a50*/  IMAD.SHL.U32 R0, R14.reuse, 0x40, RZ ;  /* 0x000000400e007824 */ /* 0x040fe200078e00ff */
[----:B------:R-:W-:Y:S01]  /*9a60*/  LOP3.LUT P1, RZ, R14, 0x4, RZ, 0xc0, !PT ;  /* 0x000000040eff7812 */ /* 0x000fe2000782c0ff */
[--C-:B------:R-:W-:Y:S01]  /*9a70*/  IMAD.MOV.U32 R12, RZ, RZ, R11.reuse ;  /* 0x000000ffff0c7224 */ /* 0x100fe200078e000b */
[----:B------:R-:W-:Y:S01]  /*9a80*/  SHF.R.U32.HI R10, RZ, 0x10, R11 ;  /* 0x00000010ff0a7819 */ /* 0x000fe2000001160b */
[----:B------:R-:W-:Y:S01]  /*9a90*/  IMAD.MOV.U32 R9, RZ, RZ, R6 ;  /* 0x000000ffff097224 */ /* 0x000fe200078e0006 */
[----:B------:R-:W-:Y:S01]  /*9aa0*/  LOP3.LUT R0, R0, 0x1c0, RZ, 0xc0, !PT ;  /* 0x000001c000007812 */ /* 0x000fe200078ec0ff */
[----:B------:R-:W-:Y:S01]  /*9ab0*/  IMAD.MOV.U32 R8, RZ, RZ, R7 ;  /* 0x000000ffff087224 */ /* 0x000fe200078e0007 */
[----:B------:R-:W-:-:S04]  /*9ac0*/  DEPBAR.LE SB0, 0x1 ;  /* 0x000080400000791a */ /* 0x000fc80000000000 */
[----:B------:R-:W-:Y:S01]  /*9ad0*/  LOP3.LUT R5, R0, 0x18, R25, 0xf8, !PT ;  /* 0x0000001800057812 */ /* 0x000fe200078ef819 */
[----:B------:R-:W-:Y:S01]  /*9ae0*/  BSSY B1, `(.L_x_109) ;  /* 0x0000067000017945 */ /* 0x000fe20003800000 */
[----:B------:R-:W-:Y:S02]  /*9af0*/  SHF.R.U32.HI R2, RZ, 0x3, R0 ;  /* 0x00000003ff027819 */ /* 0x000fe40000011600 */
[--C-:B------:R-:W-:Y:S02]  /*9b00*/  SHF.R.U64 R6, R6, 0x10, R7.reuse ;  /* 0x0000001006067819 */ /* 0x100fe40000001207 */
[----:B------:R-:W-:Y:S02]  /*9b10*/  LOP3.LUT R2, R5, R2, RZ, 0x3c, !PT ;  /* 0x0000000205027212 */ /* 0x000fe400078e3cff */
[----:B------:R-:W-:Y:S02]  /*9b20*/  SHF.R.U32.HI R5, RZ, 0x10, R7 ;  /* 0x00000010ff057819 */ /* 0x000fe40000011607 */
[----:B------:R-:W-:Y:S01]  /*9b30*/  PRMT R21, R23, 0x5410, R21 ;  /* 0x0000541017157816 */ /* 0x000fe20000000015 */
[----:B------:R-:W-:Y:S01]  /*9b40*/  IMAD R2, R53, 0x200, R2 ;  /* 0x0000020035027824 */ /* 0x000fe200078e0202 */
[----:B------:R-:W-:-:S02]  /*9b50*/  PRMT R25, R20, 0x5410, R18 ;  /* 0x0000541014197816 */ /* 0x000fc40000000012 */
[----:B------:R-:W-:Y:S02]  /*9b60*/  PRMT R28, R19, 0x5410, R13 ;  /* 0x00005410131c7816 */ /* 0x000fe4000000000d */
[C---:B------:R-:W-:Y:S02]  /*9b70*/  IADD3 R0, R2.reuse, 0x20, RZ ;  /* 0x0000002002007810 */ /* 0x040fe40007ffe0ff */
[----:B------:R-:W-:Y:S02]  /*9b80*/  @P1 IADD3 R0, R2, -0x20, RZ ;  /* 0xffffffe002001810 */ /* 0x000fe40007ffe0ff */
[----:B------:R-:W-:Y:S02]  /*9b90*/  PRMT R22, R22, 0x5410, R17 ;  /* 0x0000541016167816 */ /* 0x000fe40000000011 */
[----:B------:R-:W-:Y:S02]  /*9ba0*/  PRMT R19, R16, 0x5410, R15 ;  /* 0x0000541010137816 */ /* 0x000fe4000000000f */
[----:B------:R-:W-:-:S02]  /*9bb0*/  PRMT R20, R12, 0x5410, R10 ;  /* 0x000054100c147816 */ /* 0x000fc4000000000a */
[----:B------:R-:W-:Y:S02]  /*9bc0*/  LEA R26, R2, 0x7100, 0x1 ;  /* 0x00007100021a7811 */ /* 0x000fe400078e08ff */
[----:B------:R-:W-:Y:S02]  /*9bd0*/  LEA R29, R0, 0x7100, 0x1 ;  /* 0x00007100001d7811 */ /* 0x000fe400078e08ff */
[----:B------:R-:W-:Y:S02]  /*9be0*/  PRMT R23, R9, 0x5410, R6 ;  /* 0x0000541009177816 */ /* 0x000fe40000000006 */
[----:B------:R-:W-:Y:S01]  /*9bf0*/  PRMT R27, R8, 0x5410, R5 ;  /* 0x00005410081b7816 */ /* 0x000fe20000000005 */
[----:B------:R-:W-:Y:S06]  /*9c00*/  BAR.SYNC.DEFER_BLOCKING 0x0 ;  /* 0x0000000000007b1d */ /* 0x000fec0000010000 */
[----:B------:R-:W-:Y:S05]  /*9c10*/  @P0 BRA `(.L_x_110) ;  /* 0x0000053000000947 */ /* 0x000fea0003800000 */
[----:B------:R-:W-:Y:S01]  /*9c20*/  ISETP.GE.AND P0, PT, R24, c[0x0][0x27c], PT ;  /* 0x00009f0018007a0c */ /* 0x000fe20003f06270 */
[----:B------:R-:W-:-:S12]  /*9c30*/  BSSY B0, `(.L_x_111) ;  /* 0x0000028000007945 */ /* 0x000fd80003800000 */
[----:B------:R-:W-:Y:S05]  /*9c40*/  @P0 BRA `(.L_x_112) ;  /* 0x0000026000000947 */ /* 0x000fea0003800000 */
[----:B------:R-:W1:Y:S01]  /*9c50*/  LDS.128 R8, [R26] ;  /* 0x000000001a087984 */ /* 0x000e620000000c00 */
[----:B------:R-:W-:Y:S01]  /*9c60*/  SHF.L.U32 R5, R21, 0x10, RZ ;  /* 0x0000001015057819 */ /* 0x000fe200000006ff */
[----:B------:R-:W-:Y:S01]  /*9c70*/  IMAD.U32 R0, R19, 0x10000, RZ ;  /* 0x0001000013007824 */ /* 0x000fe200078e00ff */
[----:B------:R-:W-:Y:S02]  /*9c80*/  LOP3.LUT R2, R21, 0xffff0000, RZ, 0xc0, !PT ;  /* 0xffff000015027812 */ /* 0x000fe400078ec0ff */
[C---:B-1----:R-:W-:Y:S01]  /*9c90*/  SHF.L.U32 R7, R8.reuse, 0x10, RZ ;  /* 0x0000001008077819 */ /* 0x042fe200000006ff */
[----:B------:R-:W-:Y:S01]  /*9ca0*/  IMAD.U32 R16, R11, 0x10000, RZ ;  /* 0x000100000b107824 */ /* 0x000fe200078e00ff */
[----:B------:R-:W-:Y:S02]  /*9cb0*/  LOP3.LUT R6, R8, 0xffff0000, RZ, 0xc0, !PT ;  /* 0xffff000008067812 */ /* 0x000fe400078ec0ff */
[C---:B------:R-:W-:Y:S02]  /*9cc0*/  SHF.L.U32 R13, R9.reuse, 0x10, RZ ;  /* 0x00000010090d7819 */ /* 0x040fe400000006ff */
[----:B------:R-:W-:Y:S01]  /*9cd0*/  LOP3.LUT R8, R9, 0xffff0000, RZ, 0xc0, !PT ;  /* 0xffff000009087812 */ /* 0x000fe200078ec0ff */
[----:B------:R-:W-:Y:S01]  /*9ce0*/  FMUL.FTZ R14, R6, R0 ;  /* 0x00000000060e7220 */ /* 0x000fe20000410000 */
[----:B------:R-:W-:-:S02]  /*9cf0*/  LOP3.LUT R9, R19, 0xffff0000, RZ, 0xc0, !PT ;  /* 0xffff000013097812 */ /* 0x000fc400078ec0ff */
[C---:B------:R-:W-:Y:S01]  /*9d00*/  SHF.L.U32 R15, R10.reuse, 0x10, RZ ;  /* 0x000000100a0f7819 */ /* 0x040fe200000006ff */
[-C--:B------:R-:W-:Y:S01]  /*9d10*/  FFMA.FTZ R18, R7, R5.reuse, -R14 ;  /* 0x0000000507127223 */ /* 0x080fe2000001080e */
[----:B------:R-:W-:Y:S01]  /*9d20*/  LOP3.LUT R12, R10, 0xffff0000, RZ, 0xc0, !PT ;  /* 0xffff00000a0c7812 */ /* 0x000fe200078ec0ff */
[----:B------:R-:W-:Y:S01]  /*9d30*/  FMUL.FTZ R10, R6, R5 ;  /* 0x00000005060a7220 */ /* 0x000fe20000410000 */
[----:B------:R-:W-:Y:S01]  /*9d40*/  LOP3.LUT R11, R11, 0xffff0000, RZ, 0xc0, !PT ;  /* 0xffff00000b0b7812 */ /* 0x000fe200078ec0ff */
[-C--:B------:R-:W-:Y:S01]  /*9d50*/  FMUL.FTZ R6, R8, R9.reuse ;  /* 0x0000000908067220 */ /* 0x080fe20000410000 */
[----:B------:R-:W-:Y:S01]  /*9d60*/  LOP3.LUT R5, R22, 0xffff0000, RZ, 0xc0, !PT ;  /* 0xffff000016057812 */ /* 0x000fe200078ec0ff */
[----:B------:R-:W-:Y:S01]  /*9d70*/  FFMA.FTZ R17, R7, R0, R10 ;  /* 0x0000000007117223 */ /* 0x000fe2000001000a */
[----:B------:R-:W-:Y:S01]  /*9d80*/  LOP3.LUT R0, R20, 0xffff0000, RZ, 0xc0, !PT ;  /* 0xffff000014007812 */ /* 0x000fe200078ec0ff */
[-C--:B------:R-:W-:Y:S02]  /*9d90*/  FMUL.FTZ R8, R8, R2.reuse ;  /* 0x0000000208087220 */ /* 0x080fe40000410000 */
[C---:B------:R-:W-:Y:S01]  /*9da0*/  FFMA.FTZ R14, R13.reuse, R2, -R6 ;  /* 0x000000020d0e7223 */ /* 0x040fe20000010806 */
[----:B------:R-:W-:Y:S01]  /*9db0*/  SHF.L.U32 R2, R20, 0x10, RZ ;  /* 0x0000001014027819 */ /* 0x000fe200000006ff */
[----:B------:R-:W-:Y:S01]  /*9dc0*/  FFMA.FTZ R13, R13, R9, R8 ;  /* 0x000000090d0d7223 */ /* 0x000fe20000010008 */
[----:B------:R-:W-:Y:S01]  /*9dd0*/  SHF.L.U32 R6, R22, 0x10, RZ ;  /* 0x0000001016067819 */ /* 0x000fe200000006ff */
[----:B------:R-:W-:-:S02]  /*9de0*/  FMUL.FTZ R7, R11, R0 ;  /* 0x000000000b077220 */ /* 0x000fc40000410000 */
[C---:B------:R-:W-:Y:S02]  /*9df0*/  FMUL.FTZ R9, R12.reuse, R2 ;  /* 0x000000020c097220 */ /* 0x040fe40000410000 */
[-C--:B------:R-:W-:Y:S02]  /*9e00*/  FMUL.FTZ R8, R12, R6.reuse ;  /* 0x000000060c087220 */ /* 0x080fe40000410000 */
[-C--:B------:R-:W-:Y:S02]  /*9e10*/  FMUL.FTZ R11, R11, R5.reuse ;  /* 0x000000050b0b7220 */ /* 0x080fe40000410000 */
[----:B------:R-:W-:Y:S01]  /*9e20*/  FFMA.FTZ R6, R15, R6, -R9 ;  /* 0x000000060f067223 */ /* 0x000fe20000010809 */
[----:B------:R-:W-:Y:S01]  /*9e30*/  F2FP.BF16.PACK_AB R9, R13, R14 ;  /* 0x0000000e0d09723e */ /* 0x000fe200000010ff */
[----:B------:R-:W-:Y:S01]  /*9e40*/  FFMA.FTZ R10, R15, R2, R8 ;  /* 0x000000020f0a7223 */ /* 0x000fe20000010008 */
[----:B------:R-:W-:Y:S01]  /*9e50*/  F2FP.BF16.PACK_AB R8, R17, R18 ;  /* 0x000000121108723e */ /* 0x000fe200000010ff */
[----:B------:R-:W-:-:S02]  /*9e60*/  FFMA.FTZ R7, R16, R5, -R7 ;  /* 0x0000000510077223 */ /* 0x000fc40000010807 */
[----:B------:R-:W-:Y:S01]  /*9e70*/  FFMA.FTZ R11, R16, R0, R11 ;  /* 0x00000000100b7223 */ /* 0x000fe2000001000b */
[----:B------:R-:W-:-:S04]  /*9e80*/  F2FP.BF16.PACK_AB R10, R10, R6 ;  /* 0x000000060a0a723e */ /* 0x000fc800000010ff */
[----:B------:R-:W-:-:S05]  /*9e90*/  F2FP.BF16.PACK_AB R11, R11, R7 ;  /* 0x000000070b0b723e */ /* 0x000fca00000010ff */
[----:B------:R1:W-:Y:S02]  /*9ea0*/  STS.128 [R26], R8 ;  /* 0x000000081a007388 */ /* 0x0003e40000000c00 */
.L_x_112:
[----:B------:R-:W-:Y:S05]  /*9eb0*/  BSYNC B0 ;  /* 0x0000000000007941 */ /* 0x000fea0003800000 */
.L_x_111:
[----:B------:R-:W-:-:S04]  /*9ec0*/  IADD3 R0, R24, 0x10, RZ ;  /* 0x0000001018007810 */ /* 0x000fc80007ffe0ff */
[----:B------:R-:W-:-:S13]  /*9ed0*/  ISETP.GE.AND P0, PT, R0, c[0x0][0x27c], PT ;  /* 0x00009f0000007a0c */ /* 0x000fda0003f06270 */
[----:B------:R-:W-:Y:S05]  /*9ee0*/  @P0 BRA `(.L_x_110) ;  /* 0x0000026000000947 */ /* 0x000fea0003800000 */
[----:B-1----:R-:W1:Y:S01]  /*9ef0*/  LDS.128 R8, [R29] ;  /* 0x000000001d087984 */ /* 0x002e620000000c00 */
        /* <DEDUP_REMOVED lines=20> */
[----:B------:R-:W-:Y:S01]  /*a040*/  FFMA.FTZ R14, R13, R2, -R6 ;  /* 0x000000020d0e7223 */ /* 0x000fe20000010806 */
        /* <DEDUP_REMOVED lines=16> */
.L_x_110:
[----:B------:R-:W-:Y:S05]  /*a150*/  BSYNC B1 ;  /* 0x0000000000017941 */ /* 0x000fea0003800000 */
.L_x_109:
[----:B------:R-:W-:Y:S01]  /*a160*/  IADD3 R0, R39, 0x20, RZ ;  /* 0x0000002027007810 */ /* 0x000fe20007ffe0ff */
[----:B------:R-:W-:Y:S03]  /*a170*/  BSSY B1, `(.L_x_113) ;  /* 0x0000056000017945 */ /* 0x000fe60003800000 */
[----:B------:R-:W-:-:S13]  /*a180*/  ISETP.GE.AND P0, PT, R0, UR4, PT ;  /* 0x0000000400007c0c */ /* 0x000fda000bf06270 */
[----:B------:R-:W-:Y:S05]  /*a190*/  @P0 BRA `(.L_x_114) ;  /* 0x0000053000000947 */ /* 0x000fea0003800000 */
[----:B------:R-:W-:Y:S01]  /*a1a0*/  ISETP.GE.AND P0, PT, R24, c[0x0][0x27c], PT ;  /* 0x00009f0018007a0c */ /* 0x000fe20003f06270 */
[----:B------:R-:W-:-:S12]  /*a1b0*/  BSSY B0, `(.L_x_115) ;  /* 0x0000028000007945 */ /* 0x000fd80003800000 */
[----:B------:R-:W-:Y:S05]  /*a1c0*/  @P0 BRA `(.L_x_116) ;  /* 0x0000026000000947 */ /* 0x000fea0003800000 */
[----:B-1----:R-:W1:Y:S01]  /*a1d0*/  LDS.128 R8, [R26+0x1000] ;  /* 0x001000001a087984 */ /* 0x002e620000000c00 */
        /* <DEDUP_REMOVED lines=11> */
[CC--:B------:R-:W-:Y:S01]  /*a290*/  FFMA.FTZ R18, R5.reuse, R7.reuse, -R14 ;  /* 0x0000000705127223 */ /* 0x0c0fe2000001080e */
[----:B------:R-:W-:Y:S01]  /*a2a0*/  LOP3.LUT R12, R10, 0xffff0000, RZ, 0xc0, !PT ;  /* 0xffff00000a0c7812 */ /* 0x000fe200078ec0ff */
[----:B------:R-:W-:Y:S01]  /*a2b0*/  FMUL.FTZ R10, R5, R6 ;  /* 0x00000006050a7220 */ /* 0x000fe20000410000 */
[----:B------:R-:W-:Y:S01]  /*a2c0*/  LOP3.LUT R11, R11, 0xffff0000, RZ, 0xc0, !PT ;  /* 0xffff00000b0b7812 */ /* 0x000fe200078ec0ff */
[CC--:B------:R-:W-:Y:S01]  /*a2d0*/  FMUL.FTZ R6, R9.reuse, R8.reuse ;  /* 0x0000000809067220 */ /* 0x0c0fe20000410000 */
[----:B------:R-:W-:Y:S01]  /*a2e0*/  LOP3.LUT R5, R22, 0xffff0000, RZ, 0xc0, !PT ;  /* 0xffff000016057812 */ /* 0x000fe200078ec0ff */
[----:B------:R-:W-:Y:S01]  /*a2f0*/  FFMA.FTZ R17, R0, R7, R10 ;  /* 0x0000000700117223 */ /* 0x000fe2000001000a */
[----:B------:R-:W-:Y:S01]  /*a300*/  LOP3.LUT R0, R20, 0xffff0000, RZ, 0xc0, !PT ;  /* 0xffff000014007812 */ /* 0x000fe200078ec0ff */
[C---:B------:R-:W-:Y:S02]  /*a310*/  FMUL.FTZ R8, R2.reuse, R8 ;  /* 0x0000000802087220 */ /* 0x040fe40000410000 */
[-C--:B------:R-:W-:Y:S01]  /*a320*/  FFMA.FTZ R14, R2, R13.reuse, -R6 ;  /* 0x0000000d020e7223 */ /* 0x080fe20000010806 */
[----:B------:R-:W-:Y:S01]  /*a330*/  SHF.L.U32 R2, R20, 0x10, RZ ;  /* 0x0000001014027819 */ /* 0x000fe200000006ff */
[----:B------:R-:W-:Y:S01]  /*a340*/  FFMA.FTZ R13, R9, R13, R8 ;  /* 0x0000000d090d7223 */ /* 0x000fe20000010008 */
[----:B------:R-:W-:Y:S01]  /*a350*/  SHF.L.U32 R6, R22, 0x10, RZ ;  /* 0x0000001016067819 */ /* 0x000fe200000006ff */
[----:B------:R-:W-:-:S02]  /*a360*/  FMUL.FTZ R7, R0, R11 ;  /* 0x0000000b00077220 */ /* 0x000fc40000410000 */
[-C--:B------:R-:W-:Y:S02]  /*a370*/  FMUL.FTZ R9, R2, R12.reuse ;  /* 0x0000000c02097220 */ /* 0x080fe40000410000 */
[C---:B------:R-:W-:Y:S02]  /*a380*/  FMUL.FTZ R8, R6.reuse, R12 ;  /* 0x0000000c06087220 */ /* 0x040fe40000410000 */
[----:B------:R-:W-:Y:S02]  /*a390*/  FMUL.FTZ R11, R5, R11 ;  /* 0x0000000b050b7220 */ /* 0x000fe40000410000 */
[-C--:B------:R-:W-:Y:S01]  /*a3a0*/  FFMA.FTZ R6, R6, R15.reuse, -R9 ;  /* 0x0000000f06067223 */ /* 0x080fe20000010809 */
[----:B------:R-:W-:Y:S01]  /*a3b0*/  F2FP.BF16.PACK_AB R9, R13, R14 ;  /* 0x0000000e0d09723e */ /* 0x000fe200000010ff */
[----:B------:R-:W-:Y:S01]  /*a3c0*/  FFMA.FTZ R10, R2, R15, R8 ;  /* 0x0000000f020a7223 */ /* 0x000fe20000010008 */
[----:B------:R-:W-:Y:S01]  /*a3d0*/  F2FP.BF16.PACK_AB R8, R17, R18 ;  /* 0x000000121108723e */ /* 0x000fe200000010ff */
[----:B------:R-:W-:-:S02]  /*a3e0*/  FFMA.FTZ R7, R5, R16, -R7 ;  /* 0x0000001005077223 */ /* 0x000fc40000010807 */
[----:B------:R-:W-:Y:S01]  /*a3f0*/  FFMA.FTZ R11, R0, R16, R11 ;  /* 0x00000010000b7223 */ /* 0x000fe2000001000b */
[----:B------:R-:W-:-:S04]  /*a400*/  F2FP.BF16.PACK_AB R10, R10, R6 ;  /* 0x000000060a0a723e */ /* 0x000fc800000010ff */
[----:B------:R-:W-:-:S05]  /*a410*/  F2FP.BF16.PACK_AB R11, R11, R7 ;  /* 0x000000070b0b723e */ /* 0x000fca00000010ff */
[----:B------:R1:W-:Y:S02]  /*a420*/  STS.128 [R26+0x1000], R8 ;  /* 0x001000081a007388 */ /* 0x0003e40000000c00 */
.L_x_116:
[----:B------:R-:W-:Y:S05]  /*a430*/  BSYNC B0 ;  /* 0x0000000000007941 */ /* 0x000fea0003800000 */
.L_x_115:
[----:B------:R-:W-:-:S04]  /*a440*/  IADD3 R0, R24, 0x10, RZ ;  /* 0x0000001018007810 */ /* 0x000fc80007ffe0ff */
[----:B------:R-:W-:-:S13]  /*a450*/  ISETP.GE.AND P0, PT, R0, c[0x0][0x27c], PT ;  /* 0x00009f0000007a0c */ /* 0x000fda0003f06270 */
        /* <DEDUP_REMOVED lines=17> */
[-C--:B------:R-:W-:Y:S01]  /*a570*/  FMUL.FTZ R6, R9, R8.reuse ;  /* 0x0000000809067220 */ /* 0x080fe20000410000 */
[----:B------:R-:W-:Y:S01]  /*a580*/  LOP3.LUT R5, R28, 0xffff0000, RZ, 0xc0, !PT ;  /* 0xffff00001c057812 */ /* 0x000fe200078ec0ff */
[----:B------:R-:W-:Y:S01]  /*a590*/  FFMA.FTZ R17, R0, R7, R10 ;  /* 0x0000000700117223 */ /* 0x000fe2000001000a */
[C---:B------:R-:W-:Y:S01]  /*a5a0*/  LOP3.LUT R0, R27.reuse, 0xffff0000, RZ, 0xc0, !PT ;  /* 0xffff00001b007812 */ /* 0x040fe200078ec0ff */
        /* <DEDUP_REMOVED lines=18> */
.L_x_114:
[----:B------:R-:W-:Y:S05]  /*a6d0*/  BSYNC B1 ;  /* 0x0000000000017941 */ /* 0x000fea0003800000 */
.L_x_113:
        /* <DEDUP_REMOVED lines=45> */
.L_x_120:
[----:B------:R-:W-:Y:S05]  /*a9b0*/  BSYNC B0 ;  /* 0x0000000000007941 */ /* 0x000fea0003800000 */
.L_x_119:
        /* <DEDUP_REMOVED lines=41> */
.L_x_118:
[----:B------:R-:W-:Y:S05]  /*ac50*/  BSYNC B1 ;  /* 0x0000000000017941 */ /* 0x000fea0003800000 */
.L_x_117:
[----:B------:R-:W-:-:S04]  /*ac60*/  IADD3 R0, R39, 0x60, RZ ;  /* 0x0000006027007810 */ /* 0x000fc80007ffe0ff */
        /* <DEDUP_REMOVED lines=43> */
.L_x_123:
[----:B------:R-:W-:Y:S05]  /*af20*/  BSYNC B0 ;  /* 0x0000000000007941 */ /* 0x000fea0003800000 */
.L_x_122:
        /* <DEDUP_REMOVED lines=40> */
[----:B------:R1:W-:Y:S01]  /*b1b0*/  STS.128 [R29+0x3000], R8 ;  /* 0x003000081d007388 */ /* 0x0003e20000000c00 */
[----:B------:R-:W-:Y:S05]  /*b1c0*/  BRA `(.L_x_121) ;  /* 0x00001a3000007947 */ /* 0x000fea0003800000 */
.L_x_106:
[----:B------:R-:W-:Y:S01]  /*b1d0*/  ISETP.GE.AND P0, PT, R2, UR19, PT ;  /* 0x0000001302007c0c */ /* 0x000fe2000bf06270 */
[----:B------:R-:W-:Y:S01]  /*b1e0*/  BSSY B0, `(.L_x_124) ;  /* 0x000000d000007945 */ /* 0x000fe20003800000 */
[----:B------:R-:W-:Y:S01]  /*b1f0*/  CS2R R10, SRZ ;  /* 0x00000000000a7805 */ /* 0x000fe2000001ff00 */
[----:B------:R-:W-:Y:S01]  /*b200*/  CS2R R8, SRZ ;  /* 0x0000000000087805 */ /* 0x000fe2000001ff00 */
[----:B------:R-:W-:Y:S01]  /*b210*/  CS2R R14, SRZ ;  /* 0x00000000000e7805 */ /* 0x000fe2000001ff00 */
[----:B------:R-:W-:-:S08]  /*b220*/  CS2R R12, SRZ ;  /* 0x00000000000c7805 */ /* 0x000fd0000001ff00 */
[----:B------:R-:W-:Y:S05]  /*b230*/  @P0 BRA `(.L_x_125) ;  /* 0x0000007000000947 */ /* 0x000fea0003800000 */
[----:B------:R-:W-:Y:S01]  /*b240*/  ISETP.GE.AND P0, PT, R25, c[0x0][0x27c], PT ;  /* 0x00009f0019007a0c */ /* 0x000fe20003f06270 */
[----:B------:R-:W-:-:S12]  /*b250*/  CS2R R10, SRZ ;  /* 0x00000000000a7805 */ /* 0x000fd8000001ff00 */
[----:B------:R-:W-:Y:S05]  /*b260*/  @P0 BRA `(.L_x_125) ;  /* 0x0000004000000947 */ /* 0x000fea0003800000 */
[----:B------:R-:W-:-:S04]  /*b270*/  IMAD.WIDE R12, R25, 0x2, R18 ;  /* 0x00000002190c7825 */ /* 0x000fc800078e0212 */
[----:B------:R-:W-:Y:S02]  /*b280*/  IMAD.WIDE R8, R25, 0x2, R16 ;  /* 0x0000000219087825 */ /* 0x000fe400078e0210 */
[----:B------:R-:W5:Y:S04]  /*b290*/  LD.E.128 R12, [R12.64] ;  /* 0x000000160c0c7980 */ /* 0x000f68000c101d00 */
[----:B------:R-:W5:Y:S02]  /*b2a0*/  LD.E.128 R8, [R8.64] ;  /* 0x0000001608087980 */ /* 0x000f64000c101d00 */
.L_x_125:
[----:B------:R-:W-:Y:S05]  /*b2b0*/  BSYNC B0 ;  /* 0x0000000000007941 */ /* 0x000fea0003800000 */
.L_x_124:
[----:B------:R-:W-:Y:S01]  /*b2c0*/  UIMAD UR4, UR16, -0x80, UR19 ;  /* 0xffffff80100478a4 */ /* 0x000fe2000f8e0213 */
[----:B------:R-:W-:Y:S01]  /*b2d0*/  ISETP.GE.AND P0, PT, R25, c[0x0][0x27c], PT ;  /* 0x00009f0019007a0c */ /* 0x000fe20003f06270 */
[--C-:B-----5:R-:W-:Y:S01]  /*b2e0*/  IMAD.MOV.U32 R21, RZ, RZ, R13.reuse ;  /* 0x000000ffff157224 */ /* 0x120fe200078e000d */
[--C-:B------:R-:W-:Y:S01]  /*b2f0*/  SHF.R.U64 R20, R12, 0x10, R13.reuse ;  /* 0x000000100c147819 */ /* 0x100fe2000000120d */
[----:B------:R-:W-:Y:S01]  /*b300*/  UISETP.LT.AND UP0, UPT, UR4, 0x80, UPT ;  /* 0x000000800400788c */ /* 0x000fe2000bf01270 */
[----:B------:R-:W-:Y:S01]  /*b310*/  SHF.R.U32.HI R16, RZ, 0x10, R13 ;  /* 0x00000010ff107819 */ /* 0x000fe2000001160d */
[----:B------:R-:W-:Y:S01]  /*b320*/  IMAD.MOV.U32 R19, RZ, RZ, R14 ;  /* 0x000000ffff137224 */ /* 0x000fe200078e000e */
[--C-:B------:R-:W-:Y:S01]  /*b330*/  SHF.R.U64 R17, R14, 0x10, R15.reuse ;  /* 0x000000100e117819 */ /* 0x100fe2000000120f */
[----:B------:R-:W-:Y:S01]  /*b340*/  USEL UR4, UR4, 0x80, UP0 ;  /* 0x0000008004047887 */ /* 0x000fe20008000000 */
[----:B------:R-:W-:Y:S01]  /*b350*/  IMAD.MOV.U32 R22, RZ, RZ, R12 ;  /* 0x000000ffff167224 */ /* 0x000fe200078e000c */
[--C-:B------:R-:W-:Y:S01]  /*b360*/  SHF.R.U32.HI R12, RZ, 0x10, R15.reuse ;  /* 0x00000010ff0c7819 */ /* 0x100fe2000001160f */
[----:B------:R-:W-:Y:S01]  /*b370*/  IMAD.MOV.U32 R18, RZ, RZ, R15 ;  /* 0x000000ffff127224 */ /* 0x000fe200078e000f */
[----:B------:R-:W-:-:S04]  /*b380*/  DEPBAR.LE SB0, 0x1 ;  /* 0x000080400000791a */ /* 0x000fc80000000000 */
[----:B------:R-:W-:Y:S01]  /*b390*/  ISETP.GE.OR P1, PT, R39, UR4, P0 ;  /* 0x0000000427007c0c */ /* 0x000fe20008726670 */
[----:B------:R-:W-:Y:S01]  /*b3a0*/  IMAD.MOV.U32 R14, RZ, RZ, R8 ;  /* 0x000000ffff0e7224 */ /* 0x000fe200078e0008 */
[--C-:B------:R-:W-:Y:S01]  /*b3b0*/  SHF.R.U64 R8, R8, 0x10, R9.reuse ;  /* 0x0000001008087819 */ /* 0x100fe20000001209 */
[--C-:B------:R-:W-:Y:S01]  /*b3c0*/  IMAD.MOV.U32 R13, RZ, RZ, R9.reuse ;  /* 0x000000ffff0d7224 */ /* 0x100fe200078e0009 */
[----:B------:R-:W-:Y:S01]  /*b3d0*/  SHF.R.U32.HI R2, RZ, 0x10, R9 ;  /* 0x00000010ff027819 */ /* 0x000fe20000011609 */
[----:B------:R-:W-:Y:S01]  /*b3e0*/  IMAD.MOV.U32 R7, RZ, RZ, R10 ;  /* 0x000000ffff077224 */ /* 0x000fe200078e000a */
[--C-:B------:R-:W-:Y:S01]  /*b3f0*/  SHF.R.U64 R5, R10, 0x10, R11.reuse ;  /* 0x000000100a057819 */ /* 0x100fe2000000120b */
[--C-:B------:R-:W-:Y:S01]  /*b400*/  IMAD.MOV.U32 R6, RZ, RZ, R11.reuse ;  /* 0x000000ffff067224 */ /* 0x100fe200078e000b */
[----:B------:R-:W-:Y:S01]  /*b410*/  SHF.R.U32.HI R0, RZ, 0x10, R11 ;  /* 0x00000010ff007819 */ /* 0x000fe2000001160b */
[----:B------:R-:W-:Y:S01]  /*b420*/  BSSY B0, `(.L_x_126) ;  /* 0x0000062000007945 */ /* 0x000fe20003800000 */
[----:B------:R-:W-:-:S02]  /*b430*/  PRMT R40, R22, 0x5410, R20 ;  /* 0x0000541016287816 */ /* 0x000fc40000000014 */
[----:B------:R-:W-:Y:S02]  /*b440*/  PRMT R44, R21, 0x5410, R16 ;  /* 0x00005410152c7816 */ /* 0x000fe40000000010 */
[----:B------:R-:W-:Y:S02]  /*b450*/  PRMT R36, R19, 0x5410, R17 ;  /* 0x0000541013247816 */ /* 0x000fe40000000011 */
[----:B------:R-:W-:Y:S02]  /*b460*/  PRMT R43, R18, 0x5410, R12 ;  /* 0x00005410122b7816 */ /* 0x000fe4000000000c */
[----:B------:R-:W-:Y:S02]  /*b470*/  PRMT R38, R14, 0x5410, R8 ;  /* 0x000054100e267816 */ /* 0x000fe40000000008 */
[----:B------:R-:W-:Y:S02]  /*b480*/  PRMT R41, R13, 0x5410, R2 ;  /* 0x000054100d297816 */ /* 0x000fe40000000002 */
[----:B------:R-:W-:-:S02]  /*b490*/  PRMT R35, R7, 0x5410, R5 ;  /* 0x0000541007237816 */ /* 0x000fc40000000005 */
[----:B------:R-:W-:Y:S01]  /*b4a0*/  PRMT R42, R6, 0x5410, R0 ;  /* 0x00005410062a7816 */ /* 0x000fe20000000000 */
[----:B------:R-:W-:Y:S06]  /*b4b0*/  BAR.SYNC.DEFER_BLOCKING 0x0 ;  /* 0x0000000000007b1d */ /* 0x000fec0000010000 */
[----:B------:R-:W-:Y:S05]  /*b4c0*/  @P1 BRA `(.L_x_127) ;  /* 0x0000057000001947 */ /* 0x000fea0003800000 */
[----:B------:R-:W-:Y:S01]  /*b4d0*/  SHF.L.U32 R0, R39, 0x6, RZ ;  /* 0x0000000627007819 */ /* 0x000fe200000006ff */
[----:B------:R-:W-:Y:S01]  /*b4e0*/  IMAD.SHL.U32 R7, R53, 0x200, RZ ;  /* 0x0000020035077824 */ /* 0x000fe200078e00ff */
[----:B------:R-:W-:Y:S02]  /*b4f0*/  IADD3 R6, R25, c[0x0][0x27c], RZ ;  /* 0x00009f0019067a10 */ /* 0x000fe40007ffe0ff */
[----:B------:R-:W-:-:S04]  /*b500*/  LOP3.LUT R0, R0, 0x1c0, RZ, 0xc0, !PT ;  /* 0x000001c000007812 */ /* 0x000fc800078ec0ff */
[C---:B------:R-:W-:Y:S02]  /*b510*/  LOP3.LUT R2, R0.reuse, 0x38, R25, 0xf8, !PT ;  /* 0x0000003800027812 */ /* 0x040fe400078ef819 */
[----:B------:R-:W-:Y:S02]  /*b520*/  SHF.R.U32.HI R5, RZ, 0x3, R0 ;  /* 0x00000003ff057819 */ /* 0x000fe40000011600 */
[----:B------:R-:W-:Y:S02]  /*b530*/  LOP3.LUT R0, R0, 0x38, R6, 0xf8, !PT ;  /* 0x0000003800007812 */ /* 0x000fe400078ef806 */
[C-C-:B------:R-:W-:Y:S02]  /*b540*/  LOP3.LUT R2, R7.reuse, R2, R5.reuse, 0xf6, !PT ;  /* 0x0000000207027212 */ /* 0x140fe400078ef605 */
[----:B------:R-:W-:Y:S02]  /*b550*/  LOP3.LUT R0, R7, R0, R5, 0xf6, !PT ;  /* 0x0000000007007212 */ /* 0x000fe400078ef605 */
[----:B------:R-:W-:-:S02]  /*b560*/  SHF.L.U32 R32, R2, 0x1, RZ ;  /* 0x0000000102207819 */ /* 0x000fc400000006ff */
[----:B------:R-:W-:Y:S01]  /*b570*/  SHF.L.U32 R6, R38, 0x10, RZ ;  /* 0x0000001026067819 */ /* 0x000fe200000006ff */
[----:B------:R-:W-:Y:S02]  /*b580*/  IMAD.SHL.U32 R30, R0, 0x2, RZ ;  /* 0x00000002001e7824 */ /* 0x000fe400078e00ff */
[----:B------:R-:W1:Y:S01]  /*b590*/  LDS.128 R12, [R32+0x7100] ;  /* 0x00710000200c7984 */ /* 0x000e620000000c00 */
[----:B------:R-:W-:-:S03]  /*b5a0*/  IMAD.U32 R0, R40, 0x10000, RZ ;  /* 0x0001000028007824 */ /* 0x000fc600078e00ff */
[----:B------:R-:W2:Y:S01]  /*b5b0*/  LDS.128 R8, [R30+0x7100] ;  /* 0x007100001e087984 */ /* 0x000ea20000000c00 */
[C---:B-1----:R-:W-:Y:S01]  /*b5c0*/  SHF.L.U32 R16, R12.reuse, 0x10, RZ ;  /* 0x000000100c107819 */ /* 0x042fe200000006ff */
[----:B------:R-:W-:Y:S01]  /*b5d0*/  IMAD.U32 R21, R13, 0x10000, RZ ;  /* 0x000100000d157824 */ /* 0x000fe200078e00ff */
[----:B------:R-:W-:Y:S01]  /*b5e0*/  LOP3.LUT R18, R12, 0xffff0000, RZ, 0xc0, !PT ;  /* 0xffff00000c127812 */ /* 0x000fe200078ec0ff */
[----:B------:R-:W-:Y:S01]  /*b5f0*/  IMAD.U32 R24, R15, 0x10000, RZ ;  /* 0x000100000f187824 */ /* 0x000fe200078e00ff */
[C---:B--2---:R-:W-:Y:S01]  /*b600*/  SHF.L.U32 R2, R8.reuse, 0x10, RZ ;  /* 0x0000001008027819 */ /* 0x044fe200000006ff */
[C---:B------:R-:W-:Y:S01]  /*b610*/  IMAD.U32 R19, R9.reuse, 0x10000, RZ ;  /* 0x0001000009137824 */ /* 0x040fe200078e00ff */
[----:B------:R-:W-:Y:S02]  /*b620*/  LOP3.LUT R23, R9, 0xffff0000, RZ, 0xc0, !PT ;  /* 0xffff000009177812 */ /* 0x000fe400078ec0ff */
[----:B------:R-:W-:Y:S01]  /*b630*/  LOP3.LUT R12, R8, 0xffff0000, RZ, 0xc0, !PT ;  /* 0xffff0000080c7812 */ /* 0x000fe200078ec0ff */
[----:B------:R-:W-:Y:S01]  /*b640*/  FMUL.FTZ R5, R2, R6 ;  /* 0x0000000602057220 */ /* 0x000fe20000410000 */
[----:B------:R-:W-:Y:S01]  /*b650*/  LOP3.LUT R9, R38, 0xffff0000, RZ, 0xc0, !PT ;  /* 0xffff000026097812 */ /* 0x000fe200078ec0ff */
[-C--:B------:R-:W-:Y:S01]  /*b660*/  FMUL.FTZ R7, R2, R0.reuse ;  /* 0x0000000002077220 */ /* 0x080fe20000410000 */
[----:B------:R-:W-:Y:S01]  /*b670*/  LOP3.LUT R2, R40, 0xffff0000, RZ, 0xc0, !PT ;  /* 0xffff000028027812 */ /* 0x000fe200078ec0ff */
[----:B------:R-:W-:Y:S01]  /*b680*/  FFMA.FTZ R34, R16, R0, -R5 ;  /* 0x0000000010227223 */ /* 0x000fe20000010805 */
[----:B------:R-:W-:Y:S01]  /*b690*/  LOP3.LUT R27, R13, 0xffff0000, RZ, 0xc0, !PT ;  /* 0xffff00000d1b7812 */ /* 0x000fe200078ec0ff */
[----:B------:R-:W-:Y:S01]  /*b6a0*/  FMUL.FTZ R8, R12, R9 ;  /* 0x000000090c087220 */ /* 0x000fe20000410000 */
[----:B------:R-:W-:Y:S01]  /*b6b0*/  SHF.L.U32 R13, R10, 0x10, RZ ;  /* 0x000000100a0d7819 */ /* 0x000fe200000006ff */
[----:B------:R-:W-:Y:S01]  /*b6c0*/  FFMA.FTZ R33, R16, R6, R7 ;  /* 0x0000000610217223 */ /* 0x000fe20000010007 */
[----:B------:R-:W-:Y:S01]  /*b6d0*/  SHF.L.U32 R5, R35, 0x10, RZ ;  /* 0x0000001023057819 */ /* 0x000fe200000006ff */
[-C--:B------:R-:W-:Y:S01]  /*b6e0*/  FMUL.FTZ R7, R12, R2.reuse ;  /* 0x000000020c077220 */ /* 0x080fe20000410000 */
[----:B------:R-:W-:Y:S01]  /*b6f0*/  SHF.L.U32 R17, R14, 0x10, RZ ;  /* 0x000000100e117819 */ /* 0x000fe200000006ff */
[----:B------:R-:W-:Y:S01]  /*b700*/  FFMA.FTZ R12, R18, R2, -R8 ;  /* 0x00000002120c7223 */ /* 0x000fe20000010808 */
[----:B------:R-:W-:Y:S01]  /*b710*/  LOP3.LUT R20, R14, 0xffff0000, RZ, 0xc0, !PT ;  /* 0xffff00000e147812 */ /* 0x000fe200078ec0ff */
[----:B------:R-:W-:Y:S01]  /*b720*/  IMAD.U32 R0, R36, 0x10000, RZ ;  /* 0x0001000024007824 */ /* 0x000fe200078e00ff */
[----:B------:R-:W-:Y:S01]  /*b730*/  LOP3.LUT R14, R10, 0xffff0000, RZ, 0xc0, !PT ;  /* 0xffff00000a0e7812 */ /* 0x000fe200078ec0ff */
[-C--:B------:R-:W-:Y:S01]  /*b740*/  FMUL.FTZ R2, R13, R5.reuse ;  /* 0x000000050d027220 */ /* 0x080fe20000410000 */
[----:B------:R-:W-:Y:S01]  /*b750*/  LOP3.LUT R10, R35, 0xffff0000, RZ, 0xc0, !PT ;  /* 0xffff0000230a7812 */ /* 0x000fe200078ec0ff */
[-C--:B------:R-:W-:Y:S01]  /*b760*/  FMUL.FTZ R6, R13, R0.reuse ;  /* 0x000000000d067220 */ /* 0x080fe20000410000 */
[----:B------:R-:W-:Y:S01]  /*b770*/  LOP3.LUT R26, R15, 0xffff0000, RZ, 0xc0, !PT ;  /* 0xffff00000f1a7812 */ /* 0x000fe200078ec0ff */
[C---:B------:R-:W-:Y:S01]  /*b780*/  FFMA.FTZ R29, R17.reuse, R0, -R2 ;  /* 0x00000000111d7223 */ /* 0x040fe20000010802 */
[----:B------:R-:W-:Y:S01]  /*b790*/  LOP3.LUT R0, R36, 0xffff0000, RZ, 0xc0, !PT ;  /* 0xffff000024007812 */ /* 0x000fe200078ec0ff */
[----:B------:R-:W-:Y:S01]  /*b7a0*/  FFMA.FTZ R28, R17, R5, R6 ;  /* 0x00000005111c7223 */ /* 0x000fe20000010006 */
[----:B------:R-:W-:Y:S01]  /*b7b0*/  SHF.L.U32 R5, R44, 0x10, RZ ;  /* 0x000000102c057819 */ /* 0x000fe200000006ff */
[----:B------:R-:W-:Y:S01]  /*b7c0*/  FFMA.FTZ R31, R18, R9, R7 ;  /* 0x00000009121f7223 */ /* 0x000fe20000010007 */
[----:B------:R-:W-:Y:S01]  /*b7d0*/  SHF.L.U32 R8, R42, 0x10, RZ ;  /* 0x000000102a087819 */ /* 0x000fe200000006ff */
[----:B------:R-:W-:Y:S01]  /*b7e0*/  FMUL.FTZ R6, R14, R10 ;  /* 0x0000000a0e067220 */ /* 0x000fe20000410000 */
[----:B------:R-:W-:Y:S01]  /*b7f0*/  LOP3.LUT R22, R11, 0xffff0000, RZ, 0xc0, !PT ;  /* 0xffff00000b167812 */ /* 0x000fe200078ec0ff */
[----:B------:R-:W-:Y:S01]  /*b800*/  IMAD.U32 R2, R41, 0x10000, RZ ;  /* 0x0001000029027824 */ /* 0x000fe200078e00ff */
[----:B------:R-:W-:Y:S01]  /*b810*/  F2FP.BF16.PACK_AB R12, R12, R34 ;  /* 0x000000220c0c723e */ /* 0x000fe200000010ff */
[----:B------:R-:W-:-:S02]  /*b820*/  FMUL.FTZ R9, R14, R0 ;  /* 0x000000000e097220 */ /* 0x000fc40000410000 */
[----:B------:R-:W-:Y:S02]  /*b830*/  IMAD.U32 R15, R11, 0x10000, RZ ;  /* 0x000100000b0f7824 */ /* 0x000fe400078e00ff */
[C---:B------:R-:W-:Y:S01]  /*b840*/  FFMA.FTZ R14, R20.reuse, R0, -R6 ;  /* 0x00000000140e7223 */ /* 0x040fe20000010806 */
[----:B------:R-:W-:Y:S01]  /*b850*/  SHF.L.U32 R0, R43, 0x10, RZ ;  /* 0x000000102b007819 */ /* 0x000fe200000006ff */
[C---:B------:R-:W-:Y:S02]  /*b860*/  FMUL.FTZ R7, R19.reuse, R2 ;  /* 0x0000000213077220 */ /* 0x040fe40000410000 */
[----:B------:R-:W-:Y:S01]  /*b870*/  FFMA.FTZ R20, R20, R10, R9 ;  /* 0x0000000a14147223 */ /* 0x000fe20000010009 */
[----:B------:R-:W-:Y:S01]  /*b880*/  F2FP.BF16.PACK_AB R14, R14, R29 ;  /* 0x0000001d0e0e723e */ /* 0x000fe200000010ff */
[----:B------:R-:W-:Y:S02]  /*b890*/  FMUL.FTZ R6, R19, R5 ;  /* 0x0000000513067220 */ /* 0x000fe40000410000 */
[----:B------:R-:W-:-:S02]  /*b8a0*/  FMUL.FTZ R9, R15, R8 ;  /* 0x000000080f097220 */ /* 0x000fc40000410000 */
[----:B------:R-:W-:Y:S01]  /*b8b0*/  FFMA.FTZ R18, R21, R5, -R7 ;  /* 0x0000000515127223 */ /* 0x000fe20000010807 */
[----:B------:R-:W-:Y:S01]  /*b8c0*/  LOP3.LUT R5, R43, 0xffff0000, RZ, 0xc0, !PT ;  /* 0xffff00002b057812 */ /* 0x000fe200078ec0ff */
[----:B------:R-:W-:Y:S01]  /*b8d0*/  FFMA.FTZ R17, R21, R2, R6 ;  /* 0x0000000215117223 */ /* 0x000fe20000010006 */
[----:B------:R-:W-:Y:S01]  /*b8e0*/  LOP3.LUT R2, R41, 0xffff0000, RZ, 0xc0, !PT ;  /* 0xffff000029027812 */ /* 0x000fe200078ec0ff */
[-C--:B------:R-:W-:Y:S01]  /*b8f0*/  FMUL.FTZ R7, R15, R0.reuse ;  /* 0x000000000f077220 */ /* 0x080fe20000410000 */
[----:B------:R-:W-:Y:S01]  /*b900*/  LOP3.LUT R6, R44, 0xffff0000, RZ, 0xc0, !PT ;  /* 0xffff00002c067812 */ /* 0x000fe200078ec0ff */
[----:B------:R-:W-:Y:S01]  /*b910*/  FFMA.FTZ R16, R24, R0, -R9 ;  /* 0x0000000018107223 */ /* 0x000fe20000010809 */
[----:B------:R-:W-:Y:S01]  /*b920*/  LOP3.LUT R0, R42, 0xffff0000, RZ, 0xc0, !PT ;  /* 0xffff00002a007812 */ /* 0x000fe200078ec0ff */
[----:B------:R-:W-:Y:S02]  /*b930*/  FFMA.FTZ R11, R24, R8, R7 ;  /* 0x00000008180b7223 */ /* 0x000fe40000010007 */
[----:B------:R-:W-:-:S02]  /*b940*/  FMUL.FTZ R10, R23, R2 ;  /* 0x00000002170a7220 */ /* 0x000fc40000410000 */
[C---:B------:R-:W-:Y:S02]  /*b950*/  FMUL.FTZ R8, R22.reuse, R0 ;  /* 0x0000000016087220 */ /* 0x040fe40000410000 */
[-C--:B------:R-:W-:Y:S02]  /*b960*/  FMUL.FTZ R9, R23, R6.reuse ;  /* 0x0000000617097220 */ /* 0x080fe40000410000 */
[-C--:B------:R-:W-:Y:S02]  /*b970*/  FMUL.FTZ R7, R22, R5.reuse ;  /* 0x0000000516077220 */ /* 0x080fe40000410000 */
[----:B------:R-:W-:Y:S01]  /*b980*/  FFMA.FTZ R13, R27, R6, -R10 ;  /* 0x000000061b0d7223 */ /* 0x000fe2000001080a */
[----:B------:R-:W-:Y:S01]  /*b990*/  F2FP.BF16.PACK_AB R10, R20, R28 ;  /* 0x0000001c140a723e */ /* 0x000fe200000010ff */
[C---:B------:R-:W-:Y:S01]  /*b9a0*/  FFMA.FTZ R15, R26.reuse, R5, -R8 ;  /* 0x000000051a0f7223 */ /* 0x040fe20000010808 */
[----:B------:R-:W-:Y:S01]  /*b9b0*/  F2FP.BF16.PACK_AB R8, R31, R33 ;  /* 0x000000211f08723e */ /* 0x000fe200000010ff */
[----:B------:R-:W-:Y:S01]  /*b9c0*/  FFMA.FTZ R9, R27, R2, R9 ;  /* 0x000000021b097223 */ /* 0x000fe20000010009 */
[----:B------:R-:W-:Y:S01]  /*b9d0*/  F2FP.BF16.PACK_AB R13, R13, R18 ;  /* 0x000000120d0d723e */ /* 0x000fe200000010ff */
[----:B------:R-:W-:Y:S01]  /*b9e0*/  FFMA.FTZ R7, R26, R0, R7 ;  /* 0x000000001a077223 */ /* 0x000fe20000010007 */
[----:B------:R-:W-:-:S02]  /*b9f0*/  F2FP.BF16.PACK_AB R15, R15, R16 ;  /* 0x000000100f0f723e */ /* 0x000fc400000010ff */
[----:B------:R-:W-:Y:S02]  /*ba00*/  F2FP.BF16.PACK_AB R9, R9, R17 ;  /* 0x000000110909723e */ /* 0x000fe400000010ff */
[----:B------:R-:W-:Y:S01]  /*ba10*/  F2FP.BF16.PACK_AB R11, R7, R11 ;  /* 0x0000000b070b723e */ /* 0x000fe200000010ff */
[----:B------:R1:W-:Y:S04]  /*ba20*/  STS.128 [R32+0x7100], R12 ;  /* 0x0071000c20007388 */ /* 0x0003e80000000c00 */
[----:B------:R1:W-:Y:S02]  /*ba30*/  STS.128 [R30+0x7100], R8 ;  /* 0x007100081e007388 */ /* 0x0003e40000000c00 */
.L_x_127:
[----:B------:R-:W-:Y:S05]  /*ba40*/  BSYNC B0 ;  /* 0x0000000000007941 */ /* 0x000fea0003800000 */
.L_x_126:
[----:B------:R-:W-:Y:S01]  /*ba50*/  IADD3 R0, R39, 0x20, RZ ;  /* 0x0000002027007810 */ /* 0x000fe20007ffe0ff */
[----:B------:R-:W-:Y:S03]  /*ba60*/  BSSY B0, `(.L_x_128) ;  /* 0x000005d000007945 */ /* 0x000fe60003800000 */
[----:B------:R-:W-:-:S13]  /*ba70*/  ISETP.GE.OR P1, PT, R0, UR4, P0 ;  /* 0x0000000400007c0c */ /* 0x000fda0008726670 */
[----:B------:R-:W-:Y:S05]  /*ba80*/  @P1 BRA `(.L_x_129) ;  /* 0x000005a000001947 */ /* 0x000fea0003800000 */
[----:B------:R-:W-:Y:S01]  /*ba90*/  SHF.R.S32.HI R2, RZ, 0x1f, R0 ;  /* 0x0000001fff027819 */ /* 0x000fe20000011400 */
[----:B------:R-:W-:Y:S01]  /*baa0*/  IMAD.SHL.U32 R5, R0, 0x40, RZ ;  /* 0x0000004000057824 */ /* 0x000fe200078e00ff */
[----:B------:R-:W-:Y:S02]  /*bab0*/  IADD3 R7, R25, c[0x0][0x27c], RZ ;  /* 0x00009f0019077a10 */ /* 0x000fe40007ffe0ff */
[----:B------:R-:W-:Y:S02]  /*bac0*/  LEA.HI R2, R2, R0, RZ, 0x3 ;  /* 0x0000000002027211 */ /* 0x000fe400078f18ff */
[----:B------:R-:W-:-:S03]  /*bad0*/  LOP3.LUT R0, R5, 0x1c0, RZ, 0xc0, !PT ;  /* 0x000001c005007812 */ /* 0x000fc600078ec0ff */
[----:B------:R-:W-:Y:S01]  /*bae0*/  IMAD.SHL.U32 R2, R2, 0x40, RZ ;  /* 0x0000004002027824 */ /* 0x000fe200078e00ff */
[----:B------:R-:W-:Y:S02]  /*baf0*/  LOP3.LUT R5, R0, 0x38, R25, 0xf8, !PT ;  /* 0x0000003800057812 */ /* 0x000fe400078ef819 */
[----:B------:R-:W-:Y:S02]  /*bb00*/  SHF.R.U32.HI R6, RZ, 0x3, R0 ;  /* 0x00000003ff067819 */ /* 0x000fe40000011600 */
[----:B------:R-:W-:Y:S02]  /*bb10*/  LOP3.LUT R2, R2, 0xfffffe00, RZ, 0xc0, !PT ;  /* 0xfffffe0002027812 */ /* 0x000fe400078ec0ff */
[----:B------:R-:W-:Y:S02]  /*bb20*/  LOP3.LUT R0, R0, 0x38, R7, 0xf8, !PT ;  /* 0x0000003800007812 */ /* 0x000fe400078ef807 */
[C-C-:B------:R-:W-:Y:S02]  /*bb30*/  LOP3.LUT R5, R2.reuse, R5, R6.reuse, 0xf6, !PT ;  /* 0x0000000502057212 */ /* 0x140fe400078ef606 */
[----:B------:R-:W-:-:S02]  /*bb40*/  LOP3.LUT R0, R2, R0, R6, 0xf6, !PT ;  /* 0x0000000002007212 */ /* 0x000fc400078ef606 */
[----:B-1----:R-:W-:Y:S02]  /*bb50*/  SHF.L.U32 R32, R5, 0x1, RZ ;  /* 0x0000000105207819 */ /* 0x002fe400000006ff */
[----:B------:R-:W-:Y:S01]  /*bb60*/  SHF.L.U32 R2, R36, 0x10, RZ ;  /* 0x0000001024027819 */ /* 0x000fe200000006ff */
[----:B------:R-:W-:Y:S01]  /*bb70*/  IMAD.SHL.U32 R30, R0, 0x2, RZ ;  /* 0x00000002001e7824 */ /* 0x000fe200078e00ff */
[----:B------:R-:W-:Y:S01]  /*bb80*/  LOP3.LUT R0, R35, 0xffff0000, RZ, 0xc0, !PT ;  /* 0xffff000023007812 */ /* 0x000fe200078ec0ff */
[----:B------:R-:W1:Y:S04]  /*bb90*/  LDS.128 R12, [R32+0x7100] ;  /* 0x00710000200c7984 */ /* 0x000e680000000c00 */
[----:B------:R-:W2:Y:S01]  /*bba0*/  LDS.128 R8, [R30+0x7100] ;  /* 0x007100001e087984 */ /* 0x000ea20000000c00 */
[C---:B-1----:R-:W-:Y:S01]  /*bbb0*/  SHF.L.U32 R17, R12.reuse, 0x10, RZ ;  /* 0x000000100c117819 */ /* 0x042fe200000006ff */
[----:B------:R-:W-:Y:S01]  /*bbc0*/  IMAD.U32 R21, R13, 0x10000, RZ ;  /* 0x000100000d157824 */ /* 0x000fe200078e00ff */
[----:B------:R-:W-:Y:S01]  /*bbd0*/  LOP3.LUT R20, R12, 0xffff0000, RZ, 0xc0, !PT ;  /* 0xffff00000c147812 */ /* 0x000fe200078ec0ff */
[----:B------:R-:W-:Y:S01]  /*bbe0*/  IMAD.U32 R24, R15, 0x10000, RZ ;  /* 0x000100000f187824 */ /* 0x000fe200078e00ff */
[----:B------:R-:W-:Y:S01]  /*bbf0*/  SHF.L.U32 R12, R35, 0x10, RZ ;  /* 0x00000010230c7819 */ /* 0x000fe200000006ff */
[----:B--2---:R-:W-:Y:S01]  /*bc00*/  IMAD.U32 R5, R10, 0x10000, RZ ;  /* 0x000100000a057824 */ /* 0x004fe200078e00ff */
[----:B------:R-:W-:Y:S01]  /*bc10*/  LOP3.LUT R27, R13, 0xffff0000, RZ, 0xc0, !PT ;  /* 0xffff00000d1b7812 */ /* 0x000fe200078ec0ff */
[----:B------:R-:W-:Y:S01]  /*bc20*/  IMAD.U32 R19, R9, 0x10000, RZ ;  /* 0x0001000009137824 */ /* 0x000fe200078e00ff */
[----:B------:R-:W-:Y:S01]  /*bc30*/  SHF.L.U32 R13, R14, 0x10, RZ ;  /* 0x000000100e0d7819 */ /* 0x000fe200000006ff */
[-C--:B------:R-:W-:Y:S01]  /*bc40*/  FMUL.FTZ R6, R12, R5.reuse ;  /* 0x000000050c067220 */ /* 0x080fe20000410000 */
[----:B------:R-:W-:Y:S01]  /*bc50*/  LOP3.LUT R7, R10, 0xffff0000, RZ, 0xc0, !PT ;  /* 0xffff00000a077812 */ /* 0x000fe200078ec0ff */
[----:B------:R-:W-:Y:S01]  /*bc60*/  FMUL.FTZ R5, R2, R5 ;  /* 0x0000000502057220 */ /* 0x000fe20000410000 */
[----:B------:R-:W-:Y:S01]  /*bc70*/  LOP3.LUT R16, R14, 0xffff0000, RZ, 0xc0, !PT ;  /* 0xffff00000e107812 */ /* 0x000fe200078ec0ff */
[-C--:B------:R-:W-:Y:S01]  /*bc80*/  FFMA.FTZ R37, R2, R13.reuse, -R6 ;  /* 0x0000000d02257223 */ /* 0x080fe20000010806 */
[----:B------:R-:W-:Y:S01]  /*bc90*/  LOP3.LUT R2, R36, 0xffff0000, RZ, 0xc0, !PT ;  /* 0xffff000024027812 */ /* 0x000fe200078ec0ff */
[----:B------:R-:W-:Y:S01]  /*bca0*/  FFMA.FTZ R34, R12, R13, R5 ;  /* 0x0000000d0c227223 */ /* 0x000fe20000010005 */
[----:B------:R-:W-:Y:S01]  /*bcb0*/  LOP3.LUT R26, R15, 0xffff0000, RZ, 0xc0, !PT ;  /* 0xffff00000f1a7812 */ /* 0x000fe200078ec0ff */
[----:B------:R-:W-:Y:S01]  /*bcc0*/  IMAD.U32 R5, R40, 0x10000, RZ ;  /* 0x0001000028057824 */ /* 0x000fe200078e00ff */
[C---:B------:R-:W-:Y:S01]  /*bcd0*/  SHF.L.U32 R14, R8.reuse, 0x10, RZ ;  /* 0x00000010080e7819 */ /* 0x040fe200000006ff */
[----:B------:R-:W-:Y:S01]  /*bce0*/  IMAD.U32 R18, R11, 0x10000, RZ ;  /* 0x000100000b127824 */ /* 0x000fe200078e00ff */
[----:B------:R-:W-:Y:S01]  /*bcf0*/  LOP3.LUT R15, R8, 0xffff0000, RZ, 0xc0, !PT ;  /* 0xffff0000080f7812 */ /* 0x000fe200078ec0ff */
[-C--:B------:R-:W-:Y:S01]  /*bd00*/  FMUL.FTZ R8, R0, R7.reuse ;  /* 0x0000000700087220 */ /* 0x080fe20000410000 */
[----:B------:R-:W-:Y:S01]  /*bd10*/  SHF.L.U32 R6, R38, 0x10, RZ ;  /* 0x0000001026067819 */ /* 0x000fe200000006ff */
[C---:B------:R-:W-:Y:S01]  /*bd20*/  FMUL.FTZ R7, R2.reuse, R7 ;  /* 0x0000000702077220 */ /* 0x040fe20000410000 */
[----:B------:R-:W-:Y:S01]  /*bd30*/  LOP3.LUT R23, R9, 0xffff0000, RZ, 0xc0, !PT ;  /* 0xffff000009177812 */ /* 0x000fe200078ec0ff */
[----:B------:R-:W-:Y:S01]  /*bd40*/  FFMA.FTZ R33, R2, R16, -R8 ;  /* 0x0000001002217223 */ /* 0x000fe20000010808 */
[----:B------:R-:W-:Y:S01]  /*bd50*/  LOP3.LUT R9, R38, 0xffff0000, RZ, 0xc0, !PT ;  /* 0xffff000026097812 */ /* 0x000fe200078ec0ff */
[----:B------:R-:W-:Y:S01]  /*bd60*/  FMUL.FTZ R8, R5, R14 ;  /* 0x0000000e05087220 */ /* 0x000fe20000410000 */
[----:B------:R-:W-:Y:S01]  /*bd70*/  LOP3.LUT R22, R11, 0xffff0000, RZ, 0xc0, !PT ;  /* 0xffff00000b167812 */ /* 0x000fe200078ec0ff */
[----:B------:R-:W-:Y:S01]  /*bd80*/  FFMA.FTZ R31, R0, R16, R7 ;  /* 0x00000010001f7223 */ /* 0x000fe20000010007 */
[----:B------:R-:W-:Y:S01]  /*bd90*/  LOP3.LUT R0, R40, 0xffff0000, RZ, 0xc0, !PT ;  /* 0xffff000028007812 */ /* 0x000fe200078ec0ff */
[----:B------:R-:W-:Y:S01]  /*bda0*/  FMUL.FTZ R2, R6, R14 ;  /* 0x0000000e06027220 */ /* 0x000fe20000410000 */
[----:B------:R-:W-:Y:S01]  /*bdb0*/  SHF.L.U32 R7, R42, 0x10, RZ ;  /* 0x000000102a077819 */ /* 0x000fe200000006ff */
[----:B------:R-:W-:Y:S01]  /*bdc0*/  FFMA.FTZ R28, R6, R17, R8 ;  /* 0x00000011061c7223 */ /* 0x000fe20000010008 */
[----:B------:R-:W-:Y:S01]  /*bdd0*/  F2FP.BF16.PACK_AB R14, R33, R37 ;  /* 0x00000025210e723e */ /* 0x000fe200000010ff */
[----:B------:R-:W-:Y:S01]  /*bde0*/  FFMA.FTZ R29, R5, R17, -R2 ;  /* 0x00000011051d7223 */ /* 0x000fe20000010802 */
[----:B------:R-:W-:Y:S01]  /*bdf0*/  SHF.L.U32 R5, R44, 0x10, RZ ;  /* 0x000000102c057819 */ /* 0x000fe200000006ff */
[----:B------:R-:W-:-:S02]  /*be00*/  FMUL.FTZ R6, R9, R15 ;  /* 0x0000000f09067220 */ /* 0x000fc40000410000 */
[----:B------:R-:W-:Y:S02]  /*be10*/  IMAD.U32 R2, R41, 0x10000, RZ ;  /* 0x0001000029027824 */ /* 0x000fe400078e00ff */
[C---:B------:R-:W-:Y:S02]  /*be20*/  FMUL.FTZ R10, R0.reuse, R15 ;  /* 0x0000000f000a7220 */ /* 0x040fe40000410000 */
[-C--:B------:R-:W-:Y:S02]  /*be30*/  FFMA.FTZ R12, R0, R20.reuse, -R6 ;  /* 0x00000014000c7223 */ /* 0x080fe40000010806 */
[----:B------:R-:W-:Y:S02]  /*be40*/  FMUL.FTZ R8, R2, R19 ;  /* 0x0000001302087220 */ /* 0x000fe40000410000 */
[----:B------:R-:W-:Y:S01]  /*be50*/  FFMA.FTZ R20, R9, R20, R10 ;  /* 0x0000001409147223 */ /* 0x000fe2000001000a */
[----:B------:R-:W-:Y:S01]  /*be60*/  F2FP.BF16.PACK_AB R12, R12, R29 ;  /* 0x0000001d0c0c723e */ /* 0x000fe200000010ff */
[----:B------:R-:W-:-:S02]  /*be70*/  IMAD.U32 R0, R43, 0x10000, RZ ;  /* 0x000100002b007824 */ /* 0x000fc400078e00ff */
[----:B------:R-:W-:Y:S02]  /*be80*/  FMUL.FTZ R6, R5, R19 ;  /* 0x0000001305067220 */ /* 0x000fe40000410000 */
[-C--:B------:R-:W-:Y:S02]  /*be90*/  FMUL.FTZ R9, R7, R18.reuse ;  /* 0x0000001207097220 */ /* 0x080fe40000410000 */
[-C--:B------:R-:W-:Y:S01]  /*bea0*/  FFMA.FTZ R19, R5, R21.reuse, -R8 ;  /* 0x0000001505137223 */ /* 0x080fe20000010808 */
[----:B------:R-:W-:Y:S01]  /*beb0*/  LOP3.LUT R5, R43, 0xffff0000, RZ, 0xc0, !PT ;  /* 0xffff00002b057812 */ /* 0x000fe200078ec0ff */
[----:B------:R-:W-:Y:S01]  /*bec0*/  FFMA.FTZ R17, R2, R21, R6 ;  /* 0x0000001502117223 */ /* 0x000fe20000010006 */
[----:B------:R-:W-:Y:S01]  /*bed0*/  LOP3.LUT R2, R41, 0xffff0000, RZ, 0xc0, !PT ;  /* 0xffff000029027812 */ /* 0x000fe200078ec0ff */
[----:B------:R-:W-:Y:S01]  /*bee0*/  FMUL.FTZ R8, R0, R18 ;  /* 0x0000001200087220 */ /* 0x000fe20000410000 */
[----:B------:R-:W-:Y:S01]  /*bef0*/  LOP3.LUT R6, R44, 0xffff0000, RZ, 0xc0, !PT ;  /* 0xffff00002c067812 */ /* 0x000fe200078ec0ff */
[-C--:B------:R-:W-:Y:S01]  /*bf00*/  FFMA.FTZ R16, R0, R24.reuse, -R9 ;  /* 0x0000001800107223 */ /* 0x080fe20000010809 */
[----:B------:R-:W-:Y:S01]  /*bf10*/  LOP3.LUT R0, R42, 0xffff0000, RZ, 0xc0, !PT ;  /* 0xffff00002a007812 */ /* 0x000fe200078ec0ff */
[----:B------:R-:W-:-:S02]  /*bf20*/  FFMA.FTZ R11, R7, R24, R8 ;  /* 0x00000018070b7223 */ /* 0x000fc40000010008 */
[-C--:B------:R-:W-:Y:S02]  /*bf30*/  FMUL.FTZ R10, R2, R23.reuse ;  /* 0x00000017020a7220 */ /* 0x080fe40000410000 */
[-C--:B------:R-:W-:Y:S02]  /*bf40*/  FMUL.FTZ R8, R0, R22.reuse ;  /* 0x0000001600087220 */ /* 0x080fe40000410000 */
[C---:B------:R-:W-:Y:S02]  /*bf50*/  FMUL.FTZ R9, R6.reuse, R23 ;  /* 0x0000001706097220 */ /* 0x040fe40000410000 */
[----:B------:R-:W-:Y:S02]  /*bf60*/  FMUL.FTZ R7, R5, R22 ;  /* 0x0000001605077220 */ /* 0x000fe40000410000 */
[-C--:B------:R-:W-:Y:S01]  /*bf70*/  FFMA.FTZ R13, R6, R27.reuse, -R10 ;  /* 0x0000001b060d7223 */ /* 0x080fe2000001080a */
[----:B------:R-:W-:Y:S01]  /*bf80*/  F2FP.BF16.PACK_AB R10, R31, R34 ;  /* 0x000000221f0a723e */ /* 0x000fe200000010ff */
[----:B------:R-:W-:Y:S01]  /*bf90*/  FFMA.FTZ R15, R5, R26, -R8 ;  /* 0x0000001a050f7223 */ /* 0x000fe20000010808 */
        /* <DEDUP_REMOVED lines=9> */
.L_x_129:
[----:B------:R-:W-:Y:S05]  /*c030*/  BSYNC B0 ;  /* 0x0000000000007941 */ /* 0x000fea0003800000 */
.L_x_128:
        /* <DEDUP_REMOVED lines=94> */
.L_x_131:
[----:B------:R-:W-:Y:S05]  /*c620*/  BSYNC B0 ;  /* 0x0000000000007941 */ /* 0x000fea0003800000 */
.L_x_130:
[----:B------:R-:W-:-:S04]  /*c630*/  IADD3 R0, R39, 0x60, RZ ;  /* 0x0000006027007810 */ /* 0x000fc80007ffe0ff */
        /* <DEDUP_REMOVED lines=14> */
[----:B------:R-:W-:Y:S02]  /*c720*/  SHF.L.U32 R31, R5, 0x1, RZ ;  /* 0x00000001051f7819 */ /* 0x000fe400000006ff */
[----:B------:R-:W-:Y:S01]  /*c730*/  SHF.L.U32 R2, R36, 0x10, RZ ;  /* 0x0000001024027819 */ /* 0x000fe200000006ff */
[----:B-1----:R-:W-:Y:S01]  /*c740*/  IMAD.SHL.U32 R30, R0, 0x2, RZ ;  /* 0x00000002001e7824 */ /* 0x002fe200078e00ff */
        /* <DEDUP_REMOVED lines=36> */
[-C--:B------:R-:W-:Y:S01]  /*c990*/  FFMA.FTZ R27, R6, R17.reuse, R8 ;  /* 0x00000011061b7223 */ /* 0x080fe20000010008 */
        /* <DEDUP_REMOVED lines=38> */
.L_x_121:
[----:B------:R-:W-:Y:S05]  /*cc00*/  BSYNC B2 ;  /* 0x0000000000027941 */ /* 0x000fea0003800000 */
.L_x_105:
[----:B------:R-:W-:Y:S01]  /*cc10*/  IMAD R0, R49, c[0x0][0x208], RZ ;  /* 0x0000820031007a24 */ /* 0x000fe200078e02ff */
[----:B------:R-:W-:Y:S01]  /*cc20*/  SHF.L.U32 R5, R56, 0x6, RZ ;  /* 0x0000000638057819 */ /* 0x000fe200000006ff */
[----:B------:R-:W-:Y:S01]  /*cc30*/  IMAD.WIDE.U32 R6, R55, c[0x0][0x208], RZ ;  /* 0x0000820037067a25 */ /* 0x000fe200078e00ff */
[----:B-1----:R-:W-:Y:S01]  /*cc40*/  SHF.R.S32.HI R10, RZ, 0x4, R52 ;  /* 0x00000004ff0a7819 */ /* 0x002fe20000011434 */
[----:B------:R-:W-:-:S04]  /*cc50*/  DEPBAR.LE SB0, 0x0 ;  /* 0x000080000000791a */ /* 0x000fc80000000000 */
[----:B------:R-:W-:Y:S01]  /*cc60*/  IMAD R2, R55, c[0x0][0x20c], R0 ;  /* 0x0000830037027a24 */ /* 0x000fe200078e0200 */
[----:B------:R-:W-:Y:S01]  /*cc70*/  SHF.L.U32 R9, R47, 0x3, RZ ;  /* 0x000000032f097819 */ /* 0x000fe200000006ff */
[----:B------:R-:W-:Y:S01]  /*cc80*/  IMAD R8, R51, c[0x0][0x218], RZ ;  /* 0x0000860033087a24 */ /* 0x000fe200078e02ff */
[----:B------:R-:W-:Y:S01]  /*cc90*/  LOP3.LUT R0, R5, 0x1c0, RZ, 0xc0, !PT ;  /* 0x000001c005007812 */ /* 0x000fe200078ec0ff */
[----:B------:R-:W-:Y:S01]  /*cca0*/  UISETP.GE.AND UP0, UPT, UR13, 0x71, UPT ;  /* 0x000000710d00788c */ /* 0x000fe2000bf06270 */
[----:B------:R-:W-:Y:S02]  /*ccb0*/  LEA.HI R5, R52, R10, RZ, 0x1 ;  /* 0x0000000a34057211 */ /* 0x000fe400078f08ff */
[----:B------:R-:W-:Y:S02]  /*ccc0*/  IADD3 R7, R7, R2, RZ ;  /* 0x0000000207077210 */ /* 0x000fe40007ffe0ff */
[----:B------:R-:W-:Y:S02]  /*ccd0*/  LOP3.LUT R9, R0, 0x8, R9, 0xf8, !PT ;  /* 0x0000000800097812 */ /* 0x000fe400078ef809 */
[----:B------:R-:W-:Y:S01]  /*cce0*/  SHF.R.U32.HI R0, RZ, 0x3, R0 ;  /* 0x00000003ff007819 */ /* 0x000fe20000011600 */
[----:B------:R-:W-:Y:S01]  /*ccf0*/  IMAD.WIDE.U32 R6, R54, c[0x0][0x218], R6 ;  /* 0x0000860036067a25 */ /* 0x000fe200078e0006 */
[----:B------:R-:W-:-:S02]  /*cd00*/  LOP3.LUT R5, R5, 0xfffffffe, RZ, 0xc0, !PT ;  /* 0xfffffffe05057812 */ /* 0x000fc400078ec0ff */
[----:B------:R-:W-:Y:S02]  /*cd10*/  LOP3.LUT R9, R9, R0, RZ, 0x3c, !PT ;  /* 0x0000000009097212 */ /* 0x000fe400078e3cff */
[----:B------:R-:W-:Y:S02]  /*cd20*/  SHF.L.U32 R2, R48, 0x6, RZ ;  /* 0x0000000630027819 */ /* 0x000fe400000006ff */
[----:B------:R-:W-:Y:S01]  /*cd30*/  IADD3 R0, R10, -R5, RZ ;  /* 0x800000050a007210 */ /* 0x000fe20007ffe0ff */
[----:B------:R-:W-:Y:S01]  /*cd40*/  IMAD R5, R54, c[0x0][0x21c], R8 ;  /* 0x0000870036057a24 */ /* 0x000fe200078e0208 */
[----:B------:R-:W-:Y:S01]  /*cd50*/  BAR.SYNC.DEFER_BLOCKING 0x0 ;  /* 0x0000000000007b1d */ /* 0x000fe20000010000 */
[----:B------:R-:W-:Y:S02]  /*cd60*/  IADD3 R6, P0, R6, UR26, RZ ;  /* 0x0000001a06067c10 */ /* 0x000fe4000ff1e0ff */
[----:B------:R-:W-:Y:S02]  /*cd70*/  LOP3.LUT R2, R2, 0x1c0, RZ, 0xc0, !PT ;  /* 0x000001c002027812 */ /* 0x000fe400078ec0ff */
[----:B------:R-:W-:-:S02]  /*cd80*/  SHF.L.U32 R8, R0, 0x3, RZ ;  /* 0x0000000300087819 */ /* 0x000fc400000006ff */
[----:B------:R-:W-:Y:S02]  /*cd90*/  LEA R0, R0, R9, 0x9 ;  /* 0x0000000900007211 */ /* 0x000fe400078e48ff */
[----:B------:R-:W-:Y:S02]  /*cda0*/  LOP3.LUT P1, RZ, R56, 0x2, RZ, 0xc0, !PT ;  /* 0x0000000238ff7812 */ /* 0x000fe4000782c0ff */
[----:B------:R-:W-:Y:S02]  /*cdb0*/  IADD3.X R7, R7, UR5, R5, P0, !PT ;  /* 0x0000000507077c10 */ /* 0x000fe400087fe405 */
[----:B------:R-:W-:Y:S02]  /*cdc0*/  LOP3.LUT R8, R2, 0x8, R8, 0xf8, !PT ;  /* 0x0000000802087812 */ /* 0x000fe400078ef808 */
[----:B------:R-:W-:Y:S02]  /*cdd0*/  SHF.R.U32.HI R5, RZ, 0x3, R2 ;  /* 0x00000003ff057819 */ /* 0x000fe40000011602 */
[----:B------:R-:W-:-:S02]  /*cde0*/  LEA R2, P0, R6, c[0x0][0x1f8], 0x1 ;  /* 0x00007e0006027a11 */ /* 0x000fc400078008ff */
[----:B------:R-:W-:Y:S02]  /*cdf0*/  SHF.L.U32 R119, R0, 0x1, RZ ;  /* 0x0000000100777819 */ /* 0x000fe400000006ff */
[----:B------:R-:W-:Y:S01]  /*ce00*/  LOP3.LUT R117, R8, R5, RZ, 0x3c, !PT ;  /* 0x0000000508757212 */ /* 0x000fe200078e3cff */
[----:B------:R-:W1:Y:S01]  /*ce10*/  SHFL.IDX PT, R11, R2, 0x1, 0x181f ;  /* 0x00381f00020b7f89 */ /* 0x000e6200000e0000 */
[----:B------:R-:W-:Y:S02]  /*ce20*/  LEA.HI.X R5, R6, c[0x0][0x1fc], R7, 0x1, P0 ;  /* 0x00007f0006057a11 */ /* 0x000fe400000f0c07 */
[C---:B------:R-:W-:Y:S01]  /*ce30*/  IADD3 R0, R119.reuse, 0x3900, RZ ;  /* 0x0000390077007810 */ /* 0x040fe20007ffe0ff */
[----:B------:R-:W2:Y:S01]  /*ce40*/  SHFL.IDX PT, R12, R2, RZ, 0x181f ;  /* 0x00181fff020c7589 */ /* 0x000ea200000e0000 */
[----:B------:R-:W-:Y:S02]  /*ce50*/  IADD3 R234, R119, 0x3920, RZ ;  /* 0x0000392077ea7810 */ /* 0x000fe40007ffe0ff */
[----:B------:R-:W-:Y:S01]  /*ce60*/  @P1 IADD3 R234, R0, -0x20, RZ ;  /* 0xffffffe000ea1810 */ /* 0x000fe20007ffe0ff */
[----:B------:R-:W3:Y:S01]  /*ce70*/  SHFL.IDX PT, R8, R5, 0x1, 0x181f ;  /* 0x00381f0005087f89 */ /* 0x000ee200000e0000 */
[----:B------:R-:W-:-:S02]  /*ce80*/  SHF.L.U64.HI R241, R242, 0x1, R241 ;  /* 0x00000001f2f17819 */ /* 0x000fc400000102f1 */
[C---:B------:R-:W-:Y:S01]  /*ce90*/  ISETP.GE.AND P0, PT, R242.reuse, c[0x0][0x1d4], PT ;  /* 0x00007500f2007a0c */ /* 0x040fe20003f06270 */
[----:B------:R-:W4:Y:S01]  /*cea0*/  SHFL.IDX PT, R13, R5, RZ, 0x181f ;  /* 0x00181fff050d7589 */ /* 0x000f2200000e0000 */
[----:B------:R-:W-:Y:S02]  /*ceb0*/  SHF.L.U32 R242, R242, 0x1, RZ ;  /* 0x00000001f2f27819 */ /* 0x000fe400000006ff */
[----:B------:R-:W-:Y:S01]  /*cec0*/  SHF.L.U32 R9, R50, 0x6, RZ ;  /* 0x0000000632097819 */ /* 0x000fe200000006ff */
[----:B------:R-:W5:Y:S01]  /*ced0*/  SHFL.IDX PT, R6, R2, 0x3, 0x181f ;  /* 0x00781f0002067f89 */ /* 0x000f6200000e0000 */
[----:B------:R-:W-:Y:S02]  /*cee0*/  ISETP.LT.OR P6, PT, R46, 0x1, P0 ;  /* 0x000000012e00780c */ /* 0x000fe400007c1670 */
[----:B------:R-:W-:Y:S01]  /*cef0*/  LOP3.LUT R116, R9, 0xfffffe00, RZ, 0xc0, !PT ;  /* 0xfffffe0009747812 */ /* 0x000fe200078ec0ff */
[----:B------:R-:W5:Y:S01]  /*cf00*/  SHFL.IDX PT, R0, R2, 0x4, 0x181f ;  /* 0x00981f0002007f89 */ /* 0x000f6200000e0000 */
[----:B------:R-:W-:-:S02]  /*cf10*/  SHF.L.U32 R195, R45, 0x1, RZ ;  /* 0x000000012dc37819 */ /* 0x000fc400000006ff */
[C---:B------:R-:W-:Y:S01]  /*cf20*/  IADD3 R240, R234.reuse, 0x800, RZ ;  /* 0x00000800eaf07810 */ /* 0x040fe20007ffe0ff */
[----:B------:R-:W5:Y:S01]  /*cf30*/  SHFL.IDX PT, R10, R2, 0x2, 0x181f ;  /* 0x00581f00020a7f89 */ /* 0x000f6200000e0000 */
[-C--:B-1----:R-:W-:Y:S02]  /*cf40*/  IADD3 R14, P1, R11, R242.reuse, RZ ;  /* 0x000000f20b0e7210 */ /* 0x082fe40007f3e0ff */
[----:B------:R-:W-:Y:S01]  /*cf50*/  IADD3 R239, R234, 0x1000, RZ ;  /* 0x00001000eaef7810 */ /* 0x000fe20007ffe0ff */
[----:B------:R-:W1:Y:S01]  /*cf60*/  SHFL.IDX PT, R19, R5, 0x3, 0x181f ;  /* 0x00781f0005137f89 */ /* 0x000e6200000e0000 */
[----:B--2---:R-:W-:Y:S02]  /*cf70*/  IADD3 R16, P2, R12, R242, RZ ;  /* 0x000000f20c107210 */ /* 0x004fe40007f5e0ff */
[----:B------:R-:W-:Y:S01]  /*cf80*/  IADD3 R238, R234, 0x1800, RZ ;  /* 0x00001800eaee7810 */ /* 0x000fe20007ffe0ff */
[----:B------:R-:W2:Y:S01]  /*cf90*/  SHFL.IDX PT, R18, R2, 0x5, 0x181f ;  /* 0x00b81f0002127f89 */ /* 0x000ea200000e0000 */
[----:B---3--:R-:W-:-:S02]  /*cfa0*/  IADD3.X R15, R8, R241, RZ, P1, !PT ;  /* 0x000000f1080f7210 */ /* 0x008fc40000ffe4ff */
[C---:B------:R-:W-:Y:S01]  /*cfb0*/  IADD3 R237, R234.reuse, 0x2000, RZ ;  /* 0x00002000eaed7810 */ /* 0x040fe20007ffe0ff */
[----:B------:R-:W3:Y:S01]  /*cfc0*/  SHFL.IDX PT, R7, R5, 0x2, 0x181f ;  /* 0x00581f0005077f89 */ /* 0x000ee200000e0000 */
[----:B----4-:R-:W-:Y:S02]  /*cfd0*/  IADD3.X R17, R13, R241, RZ, P2, !PT ;  /* 0x000000f10d117210 */ /* 0x010fe400017fe4ff */
[----:B------:R-:W-:Y:S01]  /*cfe0*/  IADD3 R236, R234, 0x2800, RZ ;  /* 0x00002800eaec7810 */ /* 0x000fe20007ffe0ff */
[----:B------:R-:W4:Y:S01]  /*cff0*/  SHFL.IDX PT, R20, R5, 0x4, 0x181f ;  /* 0x00981f0005147f89 */ /* 0x000f2200000e0000 */
[-C--:B-----5:R-:W-:Y:S02]  /*d000*/  IADD3 R8, P1, R6, R242.reuse, RZ ;  /* 0x000000f206087210 */ /* 0x0a0fe40007f3e0ff */
[----:B------:R-:W-:Y:S01]  /*d010*/  IADD3 R235, R234, 0x3000, RZ ;  /* 0x00003000eaeb7810 */ /* 0x000fe20007ffe0ff */
[----:B------:R-:W5:Y:S01]  /*d020*/  SHFL.IDX PT, R21, R5, 0x5, 0x181f ;  /* 0x00b81f0005157f89 */ /* 0x000f6200000e0000 */
[----:B------:R-:W-:-:S02]  /*d030*/  IADD3 R6, P2, R0, R242, RZ ;  /* 0x000000f200067210 */ /* 0x000fc40007f5e0ff */
[----:B------:R-:W-:Y:S01]  /*d040*/  LEA R0, R53, R116, 0xa ;  /* 0x0000007435007211 */ /* 0x000fe200078e50ff */
[----:B------:R-:W-:Y:S01]  /*d050*/  LDSM.16.M88.4 R48, [R119+0x3900] ;  /* 0x003900007730783b */ /* 0x000fe20000000200 */
[----:B------:R-:W-:Y:S02]  /*d060*/  IADD3 R12, P4, R10, R242, RZ ;  /* 0x000000f20a0c7210 */ /* 0x000fe40007f9e0ff */
[----:B------:R-:W-:Y:S01]  /*d070*/  IADD3 R0, R117, R0, RZ ;  /* 0x0000000075007210 */ /* 0x000fe20007ffe0ff */
[----:B------:R-:W-:Y:S01]  /*d080*/  SHFL.IDX PT, R2, R2, 0x6, 0x181f ;  /* 0x00d81f0002027f89 */ /* 0x000fe200000e0000 */
[----:B-1----:R-:W-:Y:S02]  /*d090*/  IADD3.X R9, R19, R241, RZ, P1, !PT ;  /* 0x000000f113097210 */ /* 0x002fe40000ffe4ff */
[----:B------:R-:W-:Y:S01]  /*d0a0*/  SHF.L.U32 R230, R0, 0x1, RZ ;  /* 0x0000000100e67819 */ /* 0x000fe200000006ff */
[----:B------:R-:W-:Y:S01]  /*d0b0*/  SHFL.IDX PT, R5, R5, 0x6, 0x181f ;  /* 0x00d81f0005057f89 */ /* 0x000fe200000e0000 */
[----:B--2---:R-:W-:-:S02]  /*d0c0*/  IADD3 R10, P1, R18, R242, RZ ;  /* 0x000000f2120a7210 */ /* 0x004fc40007f3e0ff */
[----:B------:R-:W-:Y:S01]  /*d0d0*/  LEA R233, R3, R230, 0x1 ;  /* 0x000000e603e97211 */ /* 0x000fe200078e08ff */
[----:B------:R-:W1:Y:S01]  /*d0e0*/  LDSM.16.M88.4 R36, [R230+0x7100] ;  /* 0x00710000e624783b */ /* 0x000e620000000200 */
[-C--:B---3--:R-:W-:Y:S02]  /*d0f0*/  IADD3.X R13, R7, R241.reuse, RZ, P4, !PT ;  /* 0x000000f1070d7210 */ /* 0x088fe400027fe4ff */
[----:B------:R-:W-:Y:S01]  /*d100*/  ISETP.LT.OR P4, PT, R46, 0x11, P0 ;  /* 0x000000112e00780c */ /* 0x000fe20000781670 */
[----:B------:R-:W2:Y:S01]  /*d110*/  LDSM.16.M88.4 R32, [R230+0x9100] ;  /* 0x00910000e620783b */ /* 0x000ea20000000200 */
[-C--:B----4-:R-:W-:Y:S02]  /*d120*/  IADD3.X R7, R20, R241.reuse, RZ, P2, !PT ;  /* 0x000000f114077210 */ /* 0x090fe400017fe4ff */
[----:B------:R-:W-:Y:S01]  /*d130*/  ISETP.LT.OR P2, PT, R46, 0x21, P0 ;  /* 0x000000212e00780c */ /* 0x000fe20000741670 */
[----:B------:R-:W-:Y:S01]  /*d140*/  LDSM.16.M88.4 R80, [R119+0x4100] ;  /* 0x004100007750783b */ /* 0x000fe20000000200 */
[----:B-----5:R-:W-:-:S02]  /*d150*/  IADD3.X R11, R21, R241, RZ, P1, !PT ;  /* 0x000000f1150b7210 */ /* 0x020fc40000ffe4ff */
[----:B------:R-:W-:Y:S01]  /*d160*/  ISETP.LT.OR P1, PT, R46, 0x31, P0 ;  /* 0x000000312e00780c */ /* 0x000fe20000721670 */
[----:B------:R-:W-:Y:S01]  /*d170*/  LDSM.16.M88.4 R88, [R119+0x4900] ;  /* 0x004900007758783b */ /* 0x000fe20000000200 */
[----:B------:R-:W-:Y:S02]  /*d180*/  MOV R0, 0x40 ;  /* 0x0000004000007802 */ /* 0x000fe40000000f00 */
[----:B------:R-:W-:Y:S01]  /*d190*/  LEA R231, R4, R230, 0x1 ;  /* 0x000000e604e77211 */ /* 0x000fe200078e08ff */
[----:B------:R-:W-:Y:S03]  /*d1a0*/  LDSM.16.M88.4 R96, [R119+0x5100] ;  /* 0x005100007760783b */ /* 0x000fe60000000200 */
[----:B------:R-:W-:Y:S01]  /*d1b0*/  LEA R232, R3, R231, 0x1 ;  /* 0x000000e703e87211 */ /* 0x000fe200078e08ff */
[----:B------:R-:W-:Y:S04]  /*d1c0*/  LDSM.16.M88.4 R104, [R119+0x5900] ;  /* 0x005900007768783b */ /* 0x000fe80000000200 */
[----:B------:R-:W-:Y:S04]  /*d1d0*/  LDSM.16.M88.4 R112, [R119+0x6100] ;  /* 0x006100007770783b */ /* 0x000fe80000000200 */
[----:B------:R-:W-:Y:S04]  /*d1e0*/  LDSM.16.M88.4 R124, [R119+0x6900] ;  /* 0x00690000777c783b */ /* 0x000fe80000000200 */
[----:B------:R-:W-:Y:S04]  /*d1f0*/  LDSM.16.M88.4 R52, [R234] ;  /* 0x00000000ea34783b */ /* 0x000fe80000000200 */
[----:B------:R-:W-:Y:S04]  /*d200*/  LDSM.16.M88.4 R84, [R234+0x800] ;  /* 0x00080000ea54783b */ /* 0x000fe80000000200 */
[----:B------:R-:W-:Y:S01]  /*d210*/  LDSM.16.M88.4 R92, [R234+0x1000] ;  /* 0x00100000ea5c783b */ /* 0x000fe20000000200 */
[----:B-1----:R-:W-:Y:S03]  /*d220*/  HMMA.16816.F32.BF16 R68, R36, R50, RZ ;  /* 0x000000322444723c */ /* 0x002fe600000418ff */
[----:B------:R-:W-:Y:S04]  /*d230*/  LDSM.16.M88.4 R100, [R234+0x1800] ;  /* 0x00180000ea64783b */ /* 0x000fe80000000200 */
[----:B------:R-:W-:Y:S04]  /*d240*/  LDSM.16.M88.4 R108, [R234+0x2000] ;  /* 0x00200000ea6c783b */ /* 0x000fe80000000200 */
[----:B------:R-:W-:Y:S04]  /*d250*/  LDSM.16.M88.4 R120, [R234+0x2800] ;  /* 0x00280000ea78783b */ /* 0x000fe80000000200 */
[----:B------:R-:W-:Y:S04]  /*d260*/  LDSM.16.M88.4 R128, [R234+0x3000] ;  /* 0x00300000ea80783b */ /* 0x000fe80000000200 */
[----:B------:R-:W-:Y:S04]  /*d270*/  LDSM.16.M88.4 R28, [R233+0x7100] ;  /* 0x00710000e91c783b */ /* 0x000fe80000000200 */
[----:B------:R-:W1:Y:S04]  /*d280*/  LDSM.16.M88.4 R24, [R233+0x9100] ;  /* 0x00910000e918783b */ /* 0x000e680000000200 */
[----:B------:R-:W-:Y:S01]  /*d290*/  @!PT LDS RZ, [RZ] ;  /* 0x00000000fffff984 */ /* 0x000fe20000000800 */
[----:B------:R-:W-:Y:S01]  /*d2a0*/  @!PT LDS RZ, [RZ] ;  /* 0x00000000fffff984 */ /* 0x000fe20000000800 */
[----:B------:R-:W-:Y:S01]  /*d2b0*/  @!PT LDS RZ, [RZ] ;  /* 0x00000000fffff984 */ /* 0x000fe20000000800 */
[----:B------:R3:W-:Y:S01]  /*d2c0*/  LDGSTS.E.BYPASS.LTC128B.128 [R195+0x100], [R16.64], !P6 ;  /* 0x0010000010c37fae */ /* 0x0007e2000f101d56 */
[----:B------:R-:W-:-:S03]  /*d2d0*/  ISETP.LT.OR P6, PT, R46, 0x41, P0 ;  /* 0x000000412e00780c */ /* 0x000fc600007c1670 */
[----:B------:R4:W-:Y:S01]  /*d2e0*/  LDGSTS.E.BYPASS.LTC128B.128 [R195+0x900], [R14.64], !P4 ;  /* 0x009000000ec37fae */ /* 0x0009e2000e101d56 */
[----:B------:R-:W-:Y:S02]  /*d2f0*/  LOP3.LUT P4, RZ, R56, 0x4, RZ, 0xc0, !PT ;  /* 0x0000000438ff7812 */ /* 0x000fe4000788c0ff */
[----:B--2---:R-:W-:Y:S01]  /*d300*/  HMMA.16816.F32.BF16 R56, R32, R48, RZ ;  /* 0x000000302038723c */ /* 0x004fe200000418ff */
[----:B------:R4:W-:Y:S01]  /*d310*/  LDGSTS.E.BYPASS.LTC128B.128 [R195+0x1100], [R12.64], !P2 ;  /* 0x011000000cc37fae */ /* 0x0009e2000d101d56 */
[----:B------:R-:W-:Y:S02]  /*d320*/  ISETP.LT.OR P2, PT, R46, 0x51, P0 ;  /* 0x000000512e00780c */ /* 0x000fe40000741670 */
[----:B------:R-:W-:Y:S01]  /*d330*/  SEL R0, R0, 0xffffffc0, !P4 ;  /* 0xffffffc000007807 */ /* 0x000fe20006000000 */
[----:B------:R2:W-:Y:S01]  /*d340*/  LDGSTS.E.BYPASS.LTC128B.128 [R195+0x1900], [R8.64], !P1 ;  /* 0x0190000008c37fae */ /* 0x0005e2000c901d56 */
[----:B------:R-:W-:Y:S02]  /*d350*/  ISETP.LT.OR P1, PT, R46, 0x61, P0 ;  /* 0x000000612e00780c */ /* 0x000fe40000721670 */
[----:B------:R-:W-:Y:S01]  /*d360*/  IADD3 R229, R119, R0, RZ ;  /* 0x0000000077e57210 */ /* 0x000fe20007ffe0ff */
[----:B------:R5:W-:Y:S01]  /*d370*/  LDGSTS.E.BYPASS.LTC128B.128 [R195+0x2100], [R6.64], !P6 ;  /* 0x0210000006c37fae */ /* 0x000be2000f101d56 */
[----:B------:R-:W-:-:S02]  /*d380*/  IADD3 R228, R0, R234, RZ ;  /* 0x000000ea00e47210 */ /* 0x000fc40007ffe0ff */
[----:B------:R-:W-:Y:S01]  /*d390*/  PLOP3.LUT P6, PT, PT, PT, UP0, 0x80, 0x0 ;  /* 0x000000000000781c */ /* 0x000fe20003fcf008 */
[----:B------:R-:W-:Y:S04]  /*d3a0*/  STL [R1], R195 ;  /* 0x000000c301007387 */ /* 0x000fe80000100800 */
[----:B------:R2:W-:Y:S01]  /*d3b0*/  LDGSTS.E.BYPASS.LTC128B.128 [R195+0x2900], [R10.64], !P2 ;  /* 0x029000000ac37fae */ /* 0x0005e2000d101d56 */
[----:B----4-:R-:W-:Y:S01]  /*d3c0*/  HMMA.16816.F32.BF16 R12, R36, R48, RZ ;  /* 0x00000030240c723c */ /* 0x010fe200000418ff */
[----:B-----5:R-:W-:-:S07]  /*d3d0*/  IADD3 R6, P0, R2, R242, RZ ;  /* 0x000000f202067210 */ /* 0x020fce0007f1e0ff */
[----:B-1----:R-:W-:Y:S01]  /*d3e0*/  HMMA.16816.F32.BF16 R56, R24, R52, R56 ;  /* 0x000000341838723c */ /* 0x002fe20000041838 */
[----:B------:R-:W-:-:S05]  /*d3f0*/  IADD3.X R7, R5, R241, RZ, P0, !PT ;  /* 0x000000f105077210 */ /* 0x000fca00007fe4ff */
[----:B------:R1:W-:Y:S04]  /*d400*/  LDGSTS.E.BYPASS.LTC128B.128 [R195+0x3100], [R6.64], !P1 ;  /* 0x0310000006c37fae */ /* 0x0003e8000c901d56 */
[----:B------:R-:W-:Y:S06]  /*d410*/  LDSM.16.M88.4 R40, [R229+0x3900] ;  /* 0x00390000e528783b */ /* 0x000fec0000000200 */
[----:B------:R-:W-:Y:S01]  /*d420*/  HMMA.16816.F32.BF16 R60, R28, R52, R12 ;  /* 0x000000341c3c723c */ /* 0x000fe2000004180c */
[----:B------:R-:W4:Y:S04]  /*d430*/  LDSM.16.M88.4 R20, [R231+0x7100] ;  /* 0x00710000e714783b */ /* 0x000f280000000200 */
[----:B---3--:R-:W3:Y:S04]  /*d440*/  LDSM.16.M88.4 R16, [R231+0x9100] ;  /* 0x00910000e710783b */ /* 0x008ee80000000200 */
[----:B------:R-:W-:Y:S04]  /*d450*/  LDSM.16.M88.4 R44, [R228] ;  /* 0x00000000e42c783b */ /* 0x000fe80000000200 */
[----:B------:R-:W5:Y:S04]  /*d460*/  LDSM.16.M88.4 R12, [R232+0x7100] ;  /* 0x00710000e80c783b */ /* 0x000f680000000200 */
[----:B--2---:R-:W2:Y:S04]  /*d470*/  LDSM.16.M88.4 R8, [R232+0x9100] ;  /* 0x00910000e808783b */ /* 0x004ea80000000200 */
[----:B------:R-:W0:Y:S03]  /*d480*/  LDGDEPBAR ;  /* 0x00000000000079af */ /* 0x000e260000000000 */
[----:B----4-:R-:W-:Y:S08]  /*d490*/  HMMA.16816.F32.BF16 R64, R20, R40, R60 ;  /* 0x000000281440723c */ /* 0x010ff0000004183c */
[----:B------:R-:W-:Y:S08]  /*d4a0*/  HMMA.16816.F32.BF16 R60, R32, R50, RZ ;  /* 0x00000032203c723c */ /* 0x000ff000000418ff */
[----:B---3--:R-:W-:Y:S08]  /*d4b0*/  HMMA.16816.F32.BF16 R48, R16, R40, R56 ;  /* 0x000000281030723c */ /* 0x008ff00000041838 */
[----:B------:R-:W-:Y:S08]  /*d4c0*/  HMMA.16816.F32.BF16 R56, R28, R54, R68 ;  /* 0x000000361c38723c */ /* 0x000ff00000041844 */
[----:B-----5:R-:W-:Y:S08]  /*d4d0*/  HMMA.16816.F32.BF16 R68, R12, R44, R64 ;  /* 0x0000002c0c44723c */ /* 0x020ff00000041840 */
[----:B------:R-:W-:Y:S08]  /*d4e0*/  HMMA.16816.F32.BF16 R64, R24, R54, R60 ;  /* 0x000000361840723c */ /* 0x000ff0000004183c */
[----:B------:R-:W-:Y:S08]  /*d4f0*/  HMMA.16816.F32.BF16 R60, R36, R80, RZ ;  /* 0x00000050243c723c */ /* 0x000ff000000418ff */
[----:B--2---:R-:W-:Y:S01]  /*d500*/  HMMA.16816.F32.BF16 R76, R8, R44, R48 ;  /* 0x0000002c084c723c */ /* 0x004fe20000041830 */
[----:B------:R-:W2:Y:S01]  /*d510*/  LDSM.16.M88.4 R48, [R229+0x4100] ;  /* 0x00410000e530783b */ /* 0x000ea20000000200 */
        /* <DEDUP_REMOVED lines=10> */
[----:B------:R3:W1:Y:S10]  /*d5c0*/  MUFU.TANH R190, R0 ;  /* 0x0000000000be7308 */ /* 0x0006740000002400 */
[----:B--2---:R-:W-:Y:S08]  /*d5d0*/  HMMA.16816.F32.BF16 R60, R20, R48, R60 ;  /* 0x00000030143c723c */ /* 0x004ff0000004183c */
[----:B------:R-:W-:Y:S01]  /*d5e0*/  HMMA.16816.F32.BF16 R72, R8, R46, R64 ;  /* 0x0000002e0848723c */ /* 0x000fe20000041840 */
[----:B---3--:R-:W-:-:S07]  /*d5f0*/  FMUL.FTZ R0, R71, c[0x0][0x320] ;  /* 0x0000c80047007a20 */ /* 0x008fce0000410000 */
[----:B------:R-:W-:Y:S01]  /*d600*/  HMMA.16816.F32.BF16 R68, R12, R46, R52 ;  /* 0x0000002e0c44723c */ /* 0x000fe20000041834 */
[----:B------:R2:W3:Y:S07]  /*d610*/  MUFU.TANH R189, R0 ;  /* 0x0000000000bd7308 */ /* 0x0004ee0000002400 */
[----:B------:R-:W-:Y:S08]  /*d620*/  HMMA.16816.F32.BF16 R52, R24, R84, R56 ;  /* 0x000000541834723c */ /* 0x000ff00000041838 */
[----:B------:R-:W-:Y:S01]  /*d630*/  HMMA.16816.F32.BF16 R56, R36, R82, RZ ;  /* 0x000000522438723c */ /* 0x000fe200000418ff */
[----:B--2---:R-:W-:-:S04]  /*d640*/  FMUL.FTZ R0, R76, c[0x0][0x320] ;  /* 0x0000c8004c007a20 */ /* 0x004fc80000410000 */
[----:B------:R2:W1:Y:S03]  /*d650*/  MUFU.TANH R188, R0 ;  /* 0x0000000000bc7308 */ /* 0x0004660000002400 */
[----:B------:R-:W-:Y:S08]  /*d660*/  HMMA.16816.F32.BF16 R64, R32, R82, RZ ;  /* 0x000000522040723c */ /* 0x000ff000000418ff */
[----:B------:R-:W-:Y:S01]  /*d670*/  HMMA.16816.F32.BF16 R44, R16, R48, R52 ;  /* 0x00000030102c723c */ /* 0x000fe20000041834 */
[----:B--2---:R-:W-:-:S07]  /*d680*/  FMUL.FTZ R0, R77, c[0x0][0x320] ;  /* 0x0000c8004d007a20 */ /* 0x004fce0000410000 */
[-C--:B------:R-:W-:Y:S01]  /*d690*/  HMMA.16816.F32.BF16 R52, R28, R86.reuse, R56 ;  /* 0x000000561c34723c */ /* 0x080fe20000041838 */
[----:B------:R2:W1:Y:S07]  /*d6a0*/  MUFU.TANH R187, R0 ;  /* 0x0000000000bb7308 */ /* 0x00046e0000002400 */
[----:B------:R-:W-:Y:S08]  /*d6b0*/  HMMA.16816.F32.BF16 R64, R24, R86, R64 ;  /* 0x000000561840723c */ /* 0x000ff00000041840 */
[----:B------:R-:W-:Y:S01]  /*d6c0*/  HMMA.16816.F32.BF16 R56, R32, R88, RZ ;  /* 0x000000582038723c */ /* 0x000fe200000418ff */
[----:B--2---:R-:W-:-:S04]  /*d6d0*/  FMUL.FTZ R0, R78, c[0x0][0x320] ;  /* 0x0000c8004e007a20 */ /* 0x004fc80000410000 */
[----:B------:R2:W1:Y:S03]  /*d6e0*/  MUFU.TANH R183, R0 ;  /* 0x0000000000b77308 */ /* 0x0004660000002400 */
[-C--:B------:R-:W-:Y:S08]  /*d6f0*/  HMMA.16816.F32.BF16 R52, R20, R50.reuse, R52 ;  /* 0x000000321434723c */ /* 0x080ff00000041834 */
[----:B------:R-:W-:Y:S01]  /*d700*/  HMMA.16816.F32.BF16 R64, R16, R50, R64 ;  /* 0x000000321040723c */ /* 0x000fe20000041840 */
[----:B------:R-:W-:Y:S01]  /*d710*/  LDSM.16.M88.4 R48, [R228+0x1000] ;  /* 0x00100000e430783b */ /* 0x000fe20000000200 */
[----:B--2---:R-:W-:-:S06]  /*d720*/  FMUL.FTZ R0, R79, c[0x0][0x320] ;  /* 0x0000c8004f007a20 */ /* 0x004fcc0000410000 */
[----:B-----5:R-:W-:Y:S01]  /*d730*/  HMMA.16816.F32.BF16 R76, R8, R40, R44 ;  /* 0x00000028084c723c */ /* 0x020fe2000004182c */
[----:B------:R-:W2:Y:S01]  /*d740*/  LDSM.16.M88.4 R44, [R229+0x4900] ;  /* 0x00490000e52c783b */ /* 0x000ea20000000200 */
        /* <DEDUP_REMOVED lines=18> */
[----:B--2---:R-:W-:Y:S01]  /*d870*/  HMMA.16816.F32.BF16 R60, R20, R44, R60 ;  /* 0x0000002c143c723c */ /* 0x004fe2000004183c */
[----:B-----5:R-:W-:-:S04]  /*d880*/  FMUL.FTZ R0, R74, c[0x0][0x320] ;  /* 0x0000c8004a007a20 */ /* 0x020fc80000410000 */
[----:B------:R2:W1:Y:S02]  /*d890*/  MUFU.TANH R175, R0 ;  /* 0x0000000000af7308 */ /* 0x0004640000002400 */
[----:B--2---:R-:W-:Y:S02]  /*d8a0*/  FMUL.FTZ R0, R75, c[0x0][0x320] ;  /* 0x0000c8004b007a20 */ /* 0x004fe40000410000 */
[----:B------:R-:W-:Y:S04]  /*d8b0*/  HMMA.16816.F32.BF16 R72, R8, R42, R64 ;  /* 0x0000002a0848723c */ /* 0x000fe80000041840 */
[----:B------:R2:W1:Y:S04]  /*d8c0*/  MUFU.TANH R176, R0 ;  /* 0x0000000000b07308 */ /* 0x0004680000002400 */
[----:B------:R-:W-:Y:S01]  /*d8d0*/  HMMA.16816.F32.BF16 R64, R32, R90, RZ ;  /* 0x0000005a2040723c */ /* 0x000fe200000418ff */
[----:B--2---:R-:W-:-:S04]  /*d8e0*/  FMUL.FTZ R0, R68, c[0x0][0x320] ;  /* 0x0000c80044007a20 */ /* 0x004fc80000410000 */
[----:B------:R2:W1:Y:S11]  /*d8f0*/  MUFU.TANH R178, R0 ;  /* 0x0000000000b27308 */ /* 0x0004760000002400 */
[----:B------:R-:W-:Y:S08]  /*d900*/  @!UPT UIADD3 URZ, URZ, URZ, URZ ;  /* 0x0000003f3f3ff290 */ /* 0x000ff0000fffe03f */
[----:B------:R-:W-:Y:S01]  /*d910*/  HMMA.16816.F32.BF16 R64, R24, R94, R64 ;  /* 0x0000005e1840723c */ /* 0x000fe20000041840 */
[----:B--2---:R-:W-:-:S04]  /*d920*/  FMUL.FTZ R0, R69, c[0x0][0x320] ;  /* 0x0000c80045007a20 */ /* 0x004fc80000410000 */
[----:B------:R2:W1:Y:S11]  /*d930*/  MUFU.TANH R177, R0 ;  /* 0x0000000000b17308 */ /* 0x0004760000002400 */
[----:B------:R-:W-:Y:S08]  /*d940*/  @!UPT UIADD3 URZ, URZ, URZ, URZ ;  /* 0x0000003f3f3ff290 */ /* 0x000ff0000fffe03f */
[----:B------:R-:W-:Y:S01]  /*d950*/  HMMA.16816.F32.BF16 R64, R16, R46, R64 ;  /* 0x0000002e1040723c */ /* 0x000fe20000041840 */
[----:B--2---:R-:W-:-:S04]  /*d960*/  FMUL.FTZ R0, R70, c[0x0][0x320] ;  /* 0x0000c80046007a20 */ /* 0x004fc80000410000 */
[----:B------:R2:W1:Y:S02]  /*d970*/  MUFU.TANH R174, R0 ;  /* 0x0000000000ae7308 */ /* 0x0004640000002400 */
[----:B--2---:R-:W-:Y:S02]  /*d980*/  FMUL.FTZ R0, R71, c[0x0][0x320] ;  /* 0x0000c80047007a20 */ /* 0x004fe40000410000 */
[----:B------:R-:W-:Y:S04]  /*d990*/  HMMA.16816.F32.BF16 R68, R12, R42, R52 ;  /* 0x0000002a0c44723c */ /* 0x000fe80000041834 */
[----:B------:R2:W1:Y:S04]  /*d9a0*/  MUFU.TANH R173, R0 ;  /* 0x0000000000ad7308 */ /* 0x0004680000002400 */
[----:B------:R-:W-:Y:S08]  /*d9b0*/  HMMA.16816.F32.BF16 R52, R24, R92, R56 ;  /* 0x0000005c1834723c */ /* 0x000ff00000041838 */
[----:B------:R-:W-:Y:S01]  /*d9c0*/  HMMA.16816.F32.BF16 R56, R36, R90, RZ ;  /* 0x0000005a2438723c */ /* 0x000fe200000418ff */
[----:B--2---:R-:W-:-:S04]  /*d9d0*/  FMUL.FTZ R0, R76, c[0x0][0x320] ;  /* 0x0000c8004c007a20 */ /* 0x004fc80000410000 */
[----:B------:R2:W1:Y:S11]  /*d9e0*/  MUFU.TANH R172, R0 ;  /* 0x0000000000ac7308 */ /* 0x0004760000002400 */
[----:B------:R-:W-:Y:S01]  /*d9f0*/  HMMA.16816.F32.BF16 R40, R16, R44, R52 ;  /* 0x0000002c1028723c */ /* 0x000fe20000041834 */
[----:B--2---:R-:W-:-:S07]  /*da00*/  FMUL.FTZ R0, R77, c[0x0][0x320] ;  /* 0x0000c8004d007a20 */ /* 0x004fce0000410000 */
[----:B------:R-:W-:Y:S01]  /*da10*/  HMMA.16816.F32.BF16 R52, R28, R94, R56 ;  /* 0x0000005e1c34723c */ /* 0x000fe20000041838 */
[----:B------:R2:W1:Y:S07]  /*da20*/  MUFU.TANH R171, R0 ;  /* 0x0000000000ab7308 */ /* 0x00046e0000002400 */
[----:B------:R-:W-:Y:S01]  /*da30*/  HMMA.16816.F32.BF16 R56, R32, R96, RZ ;  /* 0x000000602038723c */ /* 0x000fe200000418ff */
[----:B--2---:R-:W-:-:S04]  /*da40*/  FMUL.FTZ R0, R78, c[0x0][0x320] ;  /* 0x0000c8004e007a20 */ /* 0x004fc80000410000 */
[----:B------:R2:W1:Y:S02]  /*da50*/  MUFU.TANH R93, R0 ;  /* 0x00000000005d7308 */ /* 0x0004640000002400 */
[----:B--2---:R-:W-:Y:S02]  /*da60*/  FMUL.FTZ R0, R79, c[0x0][0x320] ;  /* 0x0000c8004f007a20 */ /* 0x004fe40000410000 */
[----:B------:R-:W-:Y:S04]  /*da70*/  HMMA.16816.F32.BF16 R76, R8, R48, R40 ;  /* 0x00000030084c723c */ /* 0x000fe80000041828 */
[----:B------:R2:W1:Y:S04]  /*da80*/  MUFU.TANH R168, R0 ;  /* 0x0000000000a87308 */ /* 0x0004680000002400 */
[----:B------:R-:W-:Y:S01]  /*da90*/  HMMA.16816.F32.BF16 R40, R20, R46, R52 ;  /* 0x0000002e1428723c */ /* 0x000fe20000041834 */
[----:B------:R-:W5:Y:S07]  /*daa0*/  LDSM.16.M88.4 R52, [R229+0x5100] ;  /* 0x00510000e534783b */ /* 0x000f6e0000000200 */
[----:B------:R-:W-:Y:S01]  /*dab0*/  HMMA.16816.F32.BF16 R44, R24, R100, R56 ;  /* 0x00000064182c723c */ /* 0x000fe20000041838 */
[----:B--2---:R-:W-:-:S04]  /*dac0*/  FMUL.FTZ R0, R68, c[0x0][0x320] ;  /* 0x0000c80044007a20 */ /* 0x004fc80000410000 */
[----:B------:R2:W1:Y:S02]  /*dad0*/  MUFU.TANH R170, R0 ;  /* 0x0000000000aa7308 */ /* 0x0004640000002400 */
[----:B--2---:R-:W-:-:S06]  /*dae0*/  FMUL.FTZ R0, R69, c[0x0][0x320] ;  /* 0x0000c80045007a20 */ /* 0x004fcc0000410000 */
[----:B------:R2:W1:Y:S11]  /*daf0*/  MUFU.TANH R169, R0 ;  /* 0x0000000000a97308 */ /* 0x0004760000002400 */
[----:B-----5:R-:W-:Y:S01]  /*db00*/  HMMA.16816.F32.BF16 R44, R16, R52, R44 ;  /* 0x00000034102c723c */ /* 0x020fe2000004182c */
[----:B--2---:R-:W-:-:S04]  /*db10*/  FMUL.FTZ R0, R70, c[0x0][0x320] ;  /* 0x0000c80046007a20 */ /* 0x004fc80000410000 */
        /* <DEDUP_REMOVED lines=14> */
[----:B------:R2:W1:Y:S03]  /*dc00*/  MUFU.TANH R92, R0 ;  /* 0x00000000005c7308 */ /* 0x0004660000002400 */
[----:B------:R-:W-:Y:S01]  /*dc10*/  HMMA.16816.F32.BF16 R60, R32, R98, RZ ;  /* 0x00000062203c723c */ /* 0x000fe200000418ff */
[----:B--2---:R-:W-:-:S07]  /*dc20*/  FMUL.FTZ R0, R75, c[0x0][0x320] ;  /* 0x0000c8004b007a20 */ /* 0x004fce0000410000 */
[----:B------:R-:W-:Y:S01]  /*dc30*/  HMMA.16816.F32.BF16 R72, R8, R50, R64 ;  /* 0x000000320848723c */ /* 0x000fe20000041840 */
[----:B------:R2:W1:Y:S11]  /*dc40*/  MUFU.TANH R118, R0 ;  /* 0x0000000000767308 */ /* 0x0004760000002400 */
[----:B------:R-:W-:Y:S04]  /*dc50*/  @!UPT UIADD3 URZ, URZ, URZ, URZ ;  /* 0x0000003f3f3ff290 */ /* 0x000fe8000fffe03f */
[----:B------:R-:W-:Y:S08]  /*dc60*/  HMMA.16816.F32.BF16 R64, R24, R102, R60 ;  /* 0x000000661840723c */ /* 0x000ff0000004183c */
[----:B------:R-:W-:Y:S01]  /*dc70*/  HMMA.16816.F32.BF16 R60, R36, R104, RZ ;  /* 0x00000068243c723c */ /* 0x000fe200000418ff */
[----:B--2---:R-:W-:-:S04]  /*dc80*/  FMUL.FTZ R0, R68, c[0x0][0x320] ;  /* 0x0000c80044007a20 */ /* 0x004fc80000410000 */
[----:B------:R2:W1:Y:S11]  /*dc90*/  MUFU.TANH R161, R0 ;  /* 0x0000000000a17308 */ /* 0x0004760000002400 */
[----:B------:R-:W-:Y:S01]  /*dca0*/  HMMA.16816.F32.BF16 R64, R16, R54, R64 ;  /* 0x000000361040723c */ /* 0x000fe20000041840 */
[----:B--2---:R-:W-:-:S07]  /*dcb0*/  FMUL.FTZ R0, R69, c[0x0][0x320] ;  /* 0x0000c80045007a20 */ /* 0x004fce0000410000 */
[----:B------:R-:W-:Y:S01]  /*dcc0*/  HMMA.16816.F32.BF16 R60, R28, R108, R60 ;  /* 0x0000006c1c3c723c */ /* 0x000fe2000004183c */
[----:B------:R2:W1:Y:S02]  /*dcd0*/  MUFU.TANH R158, R0 ;  /* 0x00000000009e7308 */ /* 0x0004640000002400 */
[----:B--2---:R-:W-:-:S06]  /*dce0*/  FMUL.FTZ R0, R70, c[0x0][0x320] ;  /* 0x0000c80046007a20 */ /* 0x004fcc0000410000 */
[----:B------:R2:W1:Y:S02]  /*dcf0*/  MUFU.TANH R157, R0 ;  /* 0x00000000009d7308 */ /* 0x0004640000002400 */
[----:B--2---:R-:W-:Y:S02]  /*dd00*/  FMUL.FTZ R0, R71, c[0x0][0x320] ;  /* 0x0000c80047007a20 */ /* 0x004fe40000410000 */
[----:B------:R-:W-:Y:S01]  /*dd10*/  HMMA.16816.F32.BF16 R68, R12, R50, R40 ;  /* 0x000000320c44723c */ /* 0x000fe20000041828 */
[----:B------:R-:W2:Y:S03]  /*dd20*/  LDSM.16.M88.4 R40, [R228+0x1800] ;  /* 0x00180000e428783b */ /* 0x000ea60000000200 */
        /* <DEDUP_REMOVED lines=13> */
[----:B--2---:R-:W-:Y:S01]  /*de00*/  HMMA.16816.F32.BF16 R76, R8, R40, R44 ;  /* 0x00000028084c723c */ /* 0x004fe2000004182c */
[----:B------:R-:W2:Y:S03]  /*de10*/  LDSM.16.M88.4 R44, [R229+0x5900] ;  /* 0x00590000e52c783b */ /* 0x000ea60000000200 */
[----:B------:R5:W1:Y:S02]  /*de20*/  MUFU.TANH R134, R0 ;  /* 0x0000000000867308 */ /* 0x000a640000002400 */
[----:B-----5:R-:W-:-:S06]  /*de30*/  FMUL.FTZ R0, R68, c[0x0][0x320] ;  /* 0x0000c80044007a20 */ /* 0x020fcc0000410000 */
[----:B------:R5:W1:Y:S02]  /*de40*/  MUFU.TANH R153, R0 ;  /* 0x0000000000997308 */ /* 0x000a640000002400 */
[----:B-----5:R-:W-:Y:S01]  /*de50*/  FMUL.FTZ R0, R69, c[0x0][0x320] ;  /* 0x0000c80045007a20 */ /* 0x020fe20000410000 */
[----:B--2---:R-:W-:Y:S05]  /*de60*/  HMMA.16816.F32.BF16 R60, R20, R44, R60 ;  /* 0x0000002c143c723c */ /* 0x004fea000004183c */
[----:B------:R2:W1:Y:S02]  /*de70*/  MUFU.TANH R139, R0 ;  /* 0x00000000008b7308 */ /* 0x0004640000002400 */
[----:B--2---:R-:W-:-:S06]  /*de80*/  FMUL.FTZ R0, R70, c[0x0][0x320] ;  /* 0x0000c80046007a20 */ /* 0x004fcc0000410000 */
        /* <DEDUP_REMOVED lines=9> */
[----:B--2---:R-:W-:-:S07]  /*df20*/  FMUL.FTZ R0, R73, c[0x0][0x320] ;  /* 0x0000c80049007a20 */ /* 0x004fce0000410000 */
[----:B------:R-:W-:Y:S01]  /*df30*/  HMMA.16816.F32.BF16 R56, R36, R106, RZ ;  /* 0x0000006a2438723c */ /* 0x000fe200000418ff */
        /* <DEDUP_REMOVED lines=18> */
[----:B------:R-:W-:Y:S01]  /*e060*/  HMMA.16816.F32.BF16 R68, R12, R42, R48 ;  /* 0x0000002a0c44723c */ /* 0x000fe20000041830 */
[----:B------:R-:W2:Y:S03]  /*e070*/  LDSM.16.M88.4 R48, [R228+0x2000] ;  /* 0x00200000e430783b */ /* 0x000ea60000000200 */
        /* <DEDUP_REMOVED lines=11> */
[----:B--2---:R-:W-:Y:S04]  /*e130*/  HMMA.16816.F32.BF16 R76, R8, R48, R40 ;  /* 0x00000030084c723c */ /* 0x004fe80000041828 */
        /* <DEDUP_REMOVED lines=33> */
[----:B------:R2:W1:Y:S02]  /*e350*/  MUFU.TANH R156, R0 ;  /* 0x00000000009c7308 */ /* 0x0004640000002400 */
[----:B--2---:R-:W-:Y:S11]  /*e360*/  FMUL.FTZ R0, R69, c[0x0][0x320] ;  /* 0x0000c80045007a20 */ /* 0x004ff60000410000 */
[----:B------:R-:W-:Y:S06]  /*e370*/  @!UPT UIADD3 URZ, URZ, URZ, URZ ;  /* 0x0000003f3f3ff290 */ /* 0x000fec000fffe03f */
        /* <DEDUP_REMOVED lines=22> */
[C---:B--2---:R-:W-:Y:S01]  /*e4e0*/  HMMA.16816.F32.BF16 R76, R8.reuse, R40, R44 ;  /* 0x00000028084c723c */ /* 0x044fe2000004182c */
[----:B------:R-:W2:Y:S01]  /*e4f0*/  LDSM.16.M88.4 R44, [R229+0x6900] ;  /* 0x00690000e52c783b */ /* 0x000ea20000000200 */
        /* <DEDUP_REMOVED lines=32> */
[----:B------:R5:W1:Y:S11]  /*e700*/  MUFU.TANH R85, R0 ;  /* 0x0000000000557308 */ /* 0x000a760000002400 */
[----:B------:R-:W-:Y:S08]  /*e710*/  @!UPT UIADD3 URZ, URZ, URZ, URZ ;  /* 0x0000003f3f3ff290 */ /* 0x000ff0000fffe03f */
[----:B--2---:R-:W-:Y:S01]  /*e720*/  HMMA.16816.F32.BF16 R32, R16, R44, R56 ;  /* 0x0000002c1020723c */ /* 0x004fe20000041838 */
[----:B-----5:R-:W-:-:S07]  /*e730*/  FMUL.FTZ R0, R74, c[0x0][0x320] ;  /* 0x0000c8004a007a20 */ /* 0x020fce0000410000 */
[----:B------:R-:W-:Y:S01]  /*e740*/  HMMA.16816.F32.BF16 R16, R16, R46, R36 ;  /* 0x0000002e1010723c */ /* 0x000fe20000041824 */
[----:B------:R2:W1:Y:S02]  /*e750*/  MUFU.TANH R84, R0 ;  /* 0x0000000000547308 */ /* 0x0004640000002400 */
[----:B--2---:R-:W-:-:S06]  /*e760*/  FMUL.FTZ R0, R75, c[0x0][0x320] ;  /* 0x0000c8004b007a20 */ /* 0x004fcc0000410000 */
[----:B------:R2:W1:Y:S02]  /*e770*/  MUFU.TANH R83, R0 ;  /* 0x0000000000537308 */ /* 0x0004640000002400 */
[----:B--2---:R-:W-:-:S06]  /*e780*/  FMUL.FTZ R0, R68, c[0x0][0x320] ;  /* 0x0000c80044007a20 */ /* 0x004fcc0000410000 */
[----:B------:R2:W1:Y:S02]  /*e790*/  MUFU.TANH R82, R0 ;  /* 0x0000000000527308 */ /* 0x0004640000002400 */
[----:B--2---:R-:W-:-:S06]  /*e7a0*/  FMUL.FTZ R0, R69, c[0x0][0x320] ;  /* 0x0000c80045007a20 */ /* 0x004fcc0000410000 */
[----:B------:R2:W1:Y:S02]  /*e7b0*/  MUFU.TANH R81, R0 ;  /* 0x0000000000517308 */ /* 0x0004640000002400 */
[----:B--2---:R-:W-:-:S06]  /*e7c0*/  FMUL.FTZ R0, R70, c[0x0][0x320] ;  /* 0x0000c80046007a20 */ /* 0x004fcc0000410000 */
[----:B------:R2:W1:Y:S02]  /*e7d0*/  MUFU.TANH R80, R0 ;  /* 0x0000000000507308 */ /* 0x0004640000002400 */
[----:B--2---:R-:W-:Y:S02]  /*e7e0*/  FMUL.FTZ R0, R71, c[0x0][0x320] ;  /* 0x0000c80047007a20 */ /* 0x004fe40000410000 */
[----:B------:R-:W-:Y:S01]  /*e7f0*/  HMMA.16816.F32.BF16 R68, R12, R42, R48 ;  /* 0x0000002a0c44723c */ /* 0x000fe20000041830 */
[----:B------:R-:W2:Y:S03]  /*e800*/  LDSM.16.M88.4 R48, [R228+0x3000] ;  /* 0x00300000e430783b */ /* 0x000ea60000000200 */
        /* <DEDUP_REMOVED lines=10> */
[----:B------:R-:W1:Y:S01]  /*e8b0*/  MUFU.TANH R62, R68 ;  /* 0x00000044003e7308 */ /* 0x000e620000002400 */
[----:B-----5:R-:W-:-:S07]  /*e8c0*/  FMUL.FTZ R0, R67, c[0x0][0x320] ;  /* 0x0000c80043007a20 */ /* 0x020fce0000410000 */
[----:B------:R-:W1:Y:S01]  /*e8d0*/  MUFU.TANH R61, R69 ;  /* 0x00000045003d7308 */ /* 0x000e620000002400 */
[-C--:B--2---:R-:W-:Y:S07]  /*e8e0*/  HMMA.16816.F32.BF16 R40, R12, R48.reuse, R40 ;  /* 0x000000300c28723c */ /* 0x084fee0000041828 */
[----:B------:R-:W2:Y:S01]  /*e8f0*/  MUFU.TANH R60, R70 ;  /* 0x00000046003c7308 */ /* 0x000ea20000002400 */
        /* <DEDUP_REMOVED lines=10> */
[----:B------:R-:W-:Y:S01]  /*e9a0*/  FMUL.FTZ R24, R24, c[0x0][0x320] ;  /* 0x0000c80018187a20 */ /* 0x000fe20000410000 */
[----:B------:R-:W-:Y:S01]  /*e9b0*/  P2R R19, PR, RZ, 0x40 ;  /* 0x00000040ff137803 */ /* 0x000fe20000000000 */
        /* <DEDUP_REMOVED lines=14> */
[----:B------:R1:W1:Y:S08]  /*eaa0*/  MUFU.TANH R48, R41 ;  /* 0x0000002900307308 */ /* 0x0002700000002400 */
[----:B------:R-:W1:Y:S08]  /*eab0*/  MUFU.TANH R43, R43 ;  /* 0x0000002b002b7308 */ /* 0x000e700000002400 */
[----:B------:R-:W1:Y:S08]  /*eac0*/  MUFU.TANH R24, R24 ;  /* 0x0000001800187308 */ /* 0x000e700000002400 */
        /* <DEDUP_REMOVED lines=12> */
[----:B--234-:R-:W-:Y:S01]  /*eb90*/  IMAD.U32 R2, RZ, RZ, UR17 ;  /* 0x00000011ff027e24 */ /* 0x01cfe2000f8e00ff */
[----:B------:R-:W-:Y:S01]  /*eba0*/  ISETP.NE.AND P6, PT, R197, 0x1, PT ;  /* 0x00000001c500780c */ /* 0x000fe20003fc5270 */
[----:B-1----:R-:W-:-:S03]  /*ebb0*/  IMAD.MOV.U32 R9, RZ, RZ, RZ ;  /* 0x000000ffff097224 */ /* 0x002fc600078e00ff */
[----:B------:R-:W-:-:S04]  /*ebc0*/  IADD3 R2, R196, UR6, R2 ;  /* 0x00000006c4027c10 */ /* 0x000fc8000fffe002 */
[----:B------:R-:W-:-:S05]  /*ebd0*/  IADD3 R5, R2, -0x70, RZ ;  /* 0xffffff9002057810 */ /* 0x000fca0007ffe0ff */
[----:B------:R-:W-:-:S04]  /*ebe0*/  @P6 IMAD.HI.U32 R6, R5, c[0x0][0x2bc], RZ ;  /* 0x0000af0005066a27 */ /* 0x000fc800078e00ff */
[----:B------:R-:W-:Y:S01]  /*ebf0*/  IMAD.MOV.U32 R2, RZ, RZ, R5 ;  /* 0x000000ffff027224 */ /* 0x000fe200078e0005 */
[----:B------:R-:W-:-:S04]  /*ec00*/  @P6 SHF.R.U32.HI R2, RZ, c[0x0][0x2c0], R6 ;  /* 0x0000b000ff026a19 */ /* 0x000fc80000011606 */
[----:B------:R-:W-:-:S04]  /*ec10*/  @!P5 IADD3 R7, P0, R2, UR8, RZ ;  /* 0x000000080207dc10 */ /* 0x000fc8000ff1e0ff */
[----:B------:R-:W-:Y:S02]  /*ec20*/  @!P5 LEA.HI.X.SX32 R8, R2, UR7, 0x1, P0 ;  /* 0x000000070208dc11 */ /* 0x000fe400080f0eff */
        /* <DEDUP_REMOVED lines=12> */
[----:B------:R-:W-:Y:S01]  /*ecf0*/  IMAD.WIDE.U32 R6, R9, c[0x0][0x1f0], R6 ;  /* 0x00007c0009067a25 */ /* 0x000fe200078e0006 */
[----:B------:R-:W-:Y:S03]  /*ed00*/  STL [R1+0x8], R9 ;  /* 0x0000080901007387 */ /* 0x000fe60000100800 */
        /* <DEDUP_REMOVED lines=18> */
[----:B---3--:R-:W-:-:S03]  /*ee30*/  IMAD.X R9, R9, 0x1, R241, P1 ;  /* 0x0000000109097824 */ /* 0x008fc600008e06f1 */
[----:B------:R-:W-:Y:S01]  /*ee40*/  SHFL.IDX PT, R18, R2, 0x3, 0x181f ;  /* 0x00781f0002127f89 */ /* 0x000fe200000e0000 */
[----:B----4-:R-:W-:Y:S01]  /*ee50*/  IMAD.X R7, R7, 0x1, R241, P0 ;  /* 0x0000000107077824 */ /* 0x010fe200000e06f1 */
[-C--:B------:R-:W-:Y:S02]  /*ee60*/  IADD3 R14, P0, R14, R242.reuse, RZ ;  /* 0x000000f20e0e7210 */ /* 0x080fe40007f1e0ff */
[----:B------:R-:W2:Y:S01]  /*ee70*/  SHFL.IDX PT, R17, R2, 0x4, 0x181f ;  /* 0x00981f0002117f89 */ /* 0x000ea200000e0000 */
[----:B-----5:R-:W-:-:S03]  /*ee80*/  IADD3 R12, P4, R12, R242, RZ ;  /* 0x000000f20c0c7210 */ /* 0x020fc60007f9e0ff */
[----:B------:R-:W3:Y:S01]  /*ee90*/  SHFL.IDX PT, R16, R2, 0x5, 0x181f ;  /* 0x00b81f0002107f89 */ /* 0x000ee200000e0000 */
[----:B------:R-:W-:-:S03]  /*eea0*/  IADD3 R10, P2, R10, R242, RZ ;  /* 0x000000f20a0a7210 */ /* 0x000fc60007f5e0ff */
[----:B------:R-:W4:Y:S01]  /*eeb0*/  SHFL.IDX PT, R2, R2, 0x6, 0x181f ;  /* 0x00d81f0002027f89 */ /* 0x000f2200000e0000 */
[----:B-1----:R-:W-:-:S03]  /*eec0*/  IMAD.X R15, R11, 0x1, R241, P0 ;  /* 0x000000010b0f7824 */ /* 0x002fc600000e06f1 */
        /* <DEDUP_REMOVED lines=13> */
.L_x_132:
        /* <DEDUP_REMOVED lines=13> */
[C---:B------:R-:W-:Y:S02]  /*f070*/  ISETP.GT.AND P0, PT, R2.reuse, RZ, PT ;  /* 0x000000ff0200720c */ /* 0x040fe40003f04270 */
[C---:B------:R-:W-:Y:S02]  /*f080*/  ISETP.GT.AND P1, PT, R2.reuse, 0x1, PT ;  /* 0x000000010200780c */ /* 0x040fe40003f24270 */
[----:B------:R-:W-:Y:S02]  /*f090*/  ISETP.GT.AND P2, PT, R2, 0x8, PT ;  /* 0x000000080200780c */ /* 0x000fe40003f44270 */
[----:B------:R-:W-:Y:S02]  /*f0a0*/  FSEL R10, R192, -INF , P0 ;  /* 0xff800000c00a7808 */ /* 0x000fe40000000000 */
[----:B------:R-:W-:Y:S02]  /*f0b0*/  FSEL R29, R191, -INF , P1 ;  /* 0xff800000bf1d7808 */ /* 0x000fe40000800000 */
[----:B------:R-:W-:-:S02]  /*f0c0*/  FSEL R16, R183, -INF , P0 ;  /* 0xff800000b7107808 */ /* 0x000fc40000000000 */
[----:B------:R-:W-:Y:S02]  /*f0d0*/  FSEL R12, R188, -INF , P0 ;  /* 0xff800000bc0c7808 */ /* 0x000fe40000000000 */
[----:B------:R-:W-:Y:S02]  /*f0e0*/  FSEL R32, R190, -INF , P0 ;  /* 0xff800000be207808 */ /* 0x000fe40000000000 */
[----:B------:R-:W-:Y:S02]  /*f0f0*/  ISETP.GT.AND P0, PT, R2, 0x9, PT ;  /* 0x000000090200780c */ /* 0x000fe40003f04270 */
[----:B------:R-:W-:Y:S02]  /*f100*/  FSEL R13, R187, -INF , P1 ;  /* 0xff800000bb0d7808 */ /* 0x000fe40000800000 */
[----:B------:R-:W-:Y:S02]  /*f110*/  FSEL R30, R186, -INF , P2 ;  /* 0xff800000ba1e7808 */ /* 0x000fe40001000000 */
[----:B------:R-:W-:-:S02]  /*f120*/  FMNMX.FTZ R5, R10, R29, !PT ;  /* 0x0000001d0a057209 */ /* 0x000fc40007810000 */
[----:B------:R-:W-:Y:S02]  /*f130*/  FSEL R17, R184, -INF , P1 ;  /* 0xff800000b8117808 */ /* 0x000fe40000800000 */
[----:B------:R-:W-:Y:S02]  /*f140*/  FSEL R33, R189, -INF , P1 ;  /* 0xff800000bd217808 */ /* 0x000fe40000800000 */
[----:B------:R-:W-:Y:S02]  /*f150*/  ISETP.GT.AND P1, PT, R2, 0x10, PT ;  /* 0x000000100200780c */ /* 0x000fe40003f24270 */
[----:B------:R-:W-:Y:S02]  /*f160*/  FSEL R14, R180, -INF , P2 ;  /* 0xff800000b40e7808 */ /* 0x000fe40001000000 */
[----:B------:R-:W-:Y:S02]  /*f170*/  FSEL R31, R185, -INF , P0 ;  /* 0xff800000b91f7808 */ /* 0x000fe40000000000 */
[----:B------:R-:W-:-:S02]  /*f180*/  FMNMX.FTZ R6, R12, R13, !PT ;  /* 0x0000000d0c067209 */ /* 0x000fc40007810000 */
[----:B------:R-:W-:Y:S02]  /*f190*/  FMNMX.FTZ R5, R30, R5, !PT ;  /* 0x000000051e057209 */ /* 0x000fe40007810000 */
[----:B------:R-:W-:Y:S02]  /*f1a0*/  FSEL R18, R175, -INF , P2 ;  /* 0xff800000af127808 */ /* 0x000fe40001000000 */
[----:B------:R-:W-:Y:S02]  /*f1b0*/  FSEL R34, R182, -INF , P2 ;  /* 0xff800000b6227808 */ /* 0x000fe40001000000 */
[----:B------:R-:W-:Y:S02]  /*f1c0*/  FSEL R70, R93, -INF , P1 ;  /* 0xff8000005d467808 */ /* 0x000fe40000800000 */
[----:B------:R-:W-:Y:S02]  /*f1d0*/  ISETP.GT.AND P2, PT, R2, 0x11, PT ;  /* 0x000000110200780c */ /* 0x000fe40003f44270 */
[----:B------:R-:W-:-:S02]  /*f1e0*/  FSEL R15, R179, -INF , P0 ;  /* 0xff800000b30f7808 */ /* 0x000fc40000000000 */
[----:B------:R-:W-:Y:S02]  /*f1f0*/  FSEL R93, R178, -INF , P1 ;  /* 0xff800000b25d7808 */ /* 0x000fe40000800000 */
[----:B------:R-:W-:Y:S02]  /*f200*/  FMNMX.FTZ R6, R14, R6, !PT ;  /* 0x000000060e067209 */ /* 0x000fe40007810000 */
[----:B------:R-:W-:Y:S02]  /*f210*/  FMNMX.FTZ R5, R31, R5, !PT ;  /* 0x000000051f057209 */ /* 0x000fe40007810000 */
[----:B------:R-:W-:Y:S02]  /*f220*/  FSEL R28, R176, -INF , P0 ;  /* 0xff800000b01c7808 */ /* 0x000fe40000000000 */
[----:B------:R-:W-:Y:S02]  /*f230*/  FSEL R35, R181, -INF , P0 ;  /* 0xff800000b5237808 */ /* 0x000fe40000000000 */
[----:B------:R-:W-:-:S02]  /*f240*/  ISETP.GT.AND P0, PT, R2, 0x18, PT ;  /* 0x000000180200780c */ /* 0x000fc40003f04270 */
[----:B------:R-:W-:Y:S02]  /*f250*/  FSEL R40, R172, -INF , P1 ;  /* 0xff800000ac287808 */ /* 0x000fe40000800000 */
[----:B------:R-:W-:Y:S02]  /*f260*/  FSEL R94, R177, -INF , P2 ;  /* 0xff800000b15e7808 */ /* 0x000fe40001000000 */
[----:B------:R-:W-:Y:S02]  /*f270*/  FMNMX.FTZ R6, R15, R6, !PT ;  /* 0x000000060f067209 */ /* 0x000fe40007810000 */
[----:B------:R-:W-:Y:S02]  /*f280*/  FMNMX.FTZ R5, R93, R5, !PT ;  /* 0x000000055d057209 */ /* 0x000fe40007810000 */
[----:B------:R-:W-:Y:S02]  /*f290*/  FSEL R97, R174, -INF , P1 ;  /* 0xff800000ae617808 */ /* 0x000fe40000800000 */
[----:B------:R-:W-:-:S02]  /*f2a0*/  ISETP.GT.AND P1, PT, R2, 0x19, PT ;  /* 0x000000190200780c */ /* 0x000fc40003f24270 */
[----:B------:R-:W-:Y:S02]  /*f2b0*/  FSEL R41, R171, -INF , P2 ;  /* 0xff800000ab297808 */ /* 0x000fe40001000000 */
[----:B------:R-:W-:Y:S02]  /*f2c0*/  FSEL R95, R170, -INF , P0 ;  /* 0xff800000aa5f7808 */ /* 0x000fe40000000000 */
[----:B------:R-:W-:Y:S02]  /*f2d0*/  FMNMX.FTZ R6, R40, R6, !PT ;  /* 0x0000000628067209 */ /* 0x000fe40007810000 */
[----:B------:R-:W-:Y:S02]  /*f2e0*/  FMNMX.FTZ R5, R94, R5, !PT ;  /* 0x000000055e057209 */ /* 0x000fe40007810000 */
[----:B------:R-:W-:Y:S02]  /*f2f0*/  FSEL R74, R168, -INF , P2 ;  /* 0xff800000a84a7808 */ /* 0x000fe40001000000 */
[----:B------:R-:W-:-:S02]  /*f300*/  FSEL R116, R173, -INF , P2 ;  /* 0xff800000ad747808 */ /* 0x000fc40001000000 */
[----:B------:R-:W-:Y:S02]  /*f310*/  ISETP.GT.AND P2, PT, R2, 0x20, PT ;  /* 0x000000200200780c */ /* 0x000fe40003f44270 */
[----:B------:R-:W-:Y:S02]  /*f320*/  FSEL R68, R165, -INF , P0 ;  /* 0xff800000a5447808 */ /* 0x000fe40000000000 */
[----:B------:R-:W-:Y:S02]  /*f330*/  FSEL R96, R169, -INF , P1 ;  /* 0xff800000a9607808 */ /* 0x000fe40000800000 */
[----:B------:R-:W-:Y:S02]  /*f340*/  FMNMX.FTZ R6, R41, R6, !PT ;  /* 0x0000000629067209 */ /* 0x000fe40007810000 */
[----:B------:R-:W-:Y:S02]  /*f350*/  FMNMX.FTZ R5, R95, R5, !PT ;  /* 0x000000055f057209 */ /* 0x000fe40007810000 */
[----:B------:R-:W-:-:S02]  /*f360*/  FSEL R75, R92, -INF , P0 ;  /* 0xff8000005c4b7808 */ /* 0x000fc40000000000 */
[----:B------:R-:W-:Y:S02]  /*f370*/  FSEL R117, R167, -INF , P0 ;  /* 0xff800000a7757808 */ /* 0x000fe40000000000 */
[----:B------:R-:W-:Y:S02]  /*f380*/  ISETP.GT.AND P0, PT, R2, 0x21, PT ;  /* 0x000000210200780c */ /* 0x000fe40003f04270 */
[----:B------:R-:W-:Y:S02]  /*f390*/  FSEL R69, R164, -INF , P1 ;  /* 0xff800000a4457808 */ /* 0x000fe40000800000 */
[----:B------:R-:W-:Y:S02]  /*f3a0*/  FSEL R128, R161, -INF , P2 ;  /* 0xff800000a1807808 */ /* 0x000fe40001000000 */
[----:B------:R-:W-:Y:S02]  /*f3b0*/  FMNMX.FTZ R6, R68, R6, !PT ;  /* 0x0000000644067209 */ /* 0x000fe40007810000 */
[----:B------:R-:W-:-:S02]  /*f3c0*/  FMNMX.FTZ R5, R96, R5, !PT ;  /* 0x0000000560057209 */ /* 0x000fc40007810000 */
[----:B------:R-:W-:Y:S02]  /*f3d0*/  FSEL R92, R118, -INF , P1 ;  /* 0xff800000765c7808 */ /* 0x000fe40000800000 */
[----:B------:R-:W-:Y:S02]  /*f3e0*/  FSEL R118, R166, -INF , P1 ;  /* 0xff800000a6767808 */ /* 0x000fe40000800000 */
[----:B------:R-:W-:Y:S02]  /*f3f0*/  ISETP.GT.AND P1, PT, R2, 0x28, PT ;  /* 0x000000280200780c */ /* 0x000fe40003f24270 */
[----:B------:R-:W-:Y:S02]  /*f400*/  FSEL R130, R137, -INF , P0 ;  /* 0xff80000089827808 */ /* 0x000fe40000000000 */
[----:B------:R-:W-:Y:S02]  /*f410*/  FSEL R129, R141, -INF , P2 ;  /* 0xff8000008d817808 */ /* 0x000fe40001000000 */
[----:B------:R-:W-:-:S02]  /*f420*/  FSEL R137, R158, -INF , P0 ;  /* 0xff8000009e897808 */ /* 0x000fc40000000000 */
[----:B------:R-:W-:Y:S02]  /*f430*/  FMNMX.FTZ R6, R69, R6, !PT ;  /* 0x0000000645067209 */ /* 0x000fe40007810000 */
[----:B------:R-:W-:Y:S02]  /*f440*/  FMNMX.FTZ R5, R128, R5, !PT ;  /* 0x0000000580057209 */ /* 0x000fe40007810000 */
[----:B------:R-:W-:Y:S02]  /*f450*/  FSEL R134, R134, -INF , P0 ;  /* 0xff80000086867808 */ /* 0x000fe40000000000 */
[----:B------:R-:W-:Y:S02]  /*f460*/  FSEL R142, R142, -INF , P0 ;  /* 0xff8000008e8e7808 */ /* 0x000fe40000000000 */
[----:B------:R-:W-:Y:S02]  /*f470*/  FMNMX.FTZ R7, R16, R17, !PT ;  /* 0x0000001110077209 */ /* 0x000fe40007810000 */
[----:B------:R-:W-:-:S02]  /*f480*/  FSEL R133, R133, -INF , P2 ;  /* 0xff80000085857808 */ /* 0x000fc40001000000 */
[----:B------:R-:W-:Y:S02]  /*f490*/  FSEL R141, R157, -INF , P2 ;  /* 0xff8000009d8d7808 */ /* 0x000fe40001000000 */
[----:B------:R-:W-:Y:S02]  /*f4a0*/  ISETP.GT.AND P0, PT, R2, 0x30, PT ;  /* 0x000000300200780c */ /* 0x000fe40003f04270 */
[----:B------:R-:W-:Y:S02]  /*f4b0*/  FSEL R131, R138, -INF , P1 ;  /* 0xff8000008a837808 */ /* 0x000fe40000800000 */
[----:B------:R-:W-:Y:S02]  /*f4c0*/  ISETP.GT.AND P2, PT, R2, 0x29, PT ;  /* 0x000000290200780c */ /* 0x000fe40003f44270 */
[----:B------:R-:W-:Y:S02]  /*f4d0*/  FSEL R138, R153, -INF , P1 ;  /* 0xff800000998a7808 */ /* 0x000fe40000800000 */
        /* <DEDUP_REMOVED lines=26> */
[----:B------:R-:W-:Y:S02]  /*f680*/  FMNMX.FTZ R6, R131, R6, !PT ;  /* 0x0000000683067209 */ /* 0x000fe40007810000 */
[----:B------:R-:W-:Y:S02]  /*f690*/  FMNMX.FTZ R5, R139, R5, !PT ;  /* 0x000000058b057209 */ /* 0x000fe40007810000 */
[C---:B------:R-:W-:Y:S02]  /*f6a0*/  ISETP.GT.AND P2, PT, R2.reuse, 0x38, PT ;  /* 0x000000380200780c */ /* 0x040fe40003f44270 */
[C---:B------:R-:W-:Y:S02]  /*f6b0*/  ISETP.GT.AND P1, PT, R2.reuse, 0x40, PT ;  /* 0x000000400200780c */ /* 0x040fe40003f24270 */
[----:B------:R-:W-:-:S02]  /*f6c0*/  ISETP.GT.AND P4, PT, R2, 0x41, PT ;  /* 0x000000410200780c */ /* 0x000fc40003f84270 */
[----:B------:R-:W-:Y:S02]  /*f6d0*/  ISETP.GT.AND P0, PT, R2, 0x48, PT ;  /* 0x000000480200780c */ /* 0x000fe40003f04270 */
[----:B------:R-:W-:Y:S02]  /*f6e0*/  FMNMX.FTZ R7, R70, R7, !PT ;  /* 0x0000000746077209 */ /* 0x000fe40007810000 */
        /* <DEDUP_REMOVED lines=18> */
[C---:B------:R-:W-:Y:S02]  /*f810*/  ISETP.GT.AND P2, PT, R2.reuse, 0x49, PT ;  /* 0x000000490200780c */ /* 0x040fe40003f44270 */
[C---:B------:R-:W-:Y:S02]  /*f820*/  ISETP.GT.AND P4, PT, R2.reuse, 0x50, PT ;  /* 0x000000500200780c */ /* 0x040fe40003f84270 */
        /* <DEDUP_REMOVED lines=22> */
[C---:B------:R-:W-:Y:S02]  /*f990*/  ISETP.GT.AND P6, PT, R2.reuse, 0x59, PT ;  /* 0x000000590200780c */ /* 0x040fe40003fc4270 */
[C---:B------:R-:W-:Y:S02]  /*f9a0*/  ISETP.GT.AND P4, PT, R2.reuse, 0x60, PT ;  /* 0x000000600200780c */ /* 0x040fe40003f84270 */
[C---:B------:R-:W-:Y:S02]  /*f9b0*/  ISETP.GT.AND P2, PT, R2.reuse, 0x61, PT ;  /* 0x000000610200780c */ /* 0x040fe40003f44270 */
[----:B------:R-:W-:-:S02]  /*f9c0*/  ISETP.GT.AND P1, PT, R2, 0x68, PT ;  /* 0x000000680200780c */ /* 0x000fc40003f24270 */
[----:B------:R-:W-:Y:S02]  /*f9d0*/  ISETP.GT.AND P0, PT, R2, 0x69, PT ;  /* 0x000000690200780c */ /* 0x000fe40003f04270 */
        /* <DEDUP_REMOVED lines=41> */
[----:B------:R-:W-:Y:S01]  /*fc70*/  FMNMX.FTZ R5, R185, R5, !PT ;  /* 0x00000005b9057209 */ /* 0x000fe20007810000 */
[----:B------:R-:W-:Y:S01]  /*fc80*/  IMAD.MOV.U32 R4, RZ, RZ, R110 ;  /* 0x000000ffff047224 */ /* 0x000fe200078e006e */
        /* <DEDUP_REMOVED lines=25> */
[----:B------:R-:W-:-:S02]  /*fe20*/  FSEL R181, R44, -INF , P6 ;  /* 0xff8000002cb57808 */ /* 0x000fc40003000000 */
[----:B------:R-:W-:Y:S02]  /*fe30*/  FMNMX.FTZ R6, R182, R6, !PT ;  /* 0x00000006b6067209 */ /* 0x000fe40007810000 */
[----:B------:R-:W-:Y:S02]  /*fe40*/  FMNMX.FTZ R7, R144, R7, !PT ;  /* 0x0000000790077209 */ /* 0x000fe40007810000 */
[----:B------:R-:W-:Y:S02]  /*fe50*/  FSEL R107, R26, -INF , P4 ;  /* 0xff8000001a6b7808 */ /* 0x000fe40002000000 */
[----:B------:R-:W-:Y:S02]  /*fe60*/  FMNMX.FTZ R6, R181, R6, !PT ;  /* 0x00000006b5067209 */ /* 0x000fe40007810000 */
[----:B------:R-:W-:Y:S02]  /*fe70*/  FMNMX.FTZ R7, R159, R7, !PT ;  /* 0x000000079f077209 */ /* 0x000fe40007810000 */
[----:B------:R-:W-:-:S02]  /*fe80*/  FSEL R211, R37, -INF , P2 ;  /* 0xff80000025d37808 */ /* 0x000fc40001000000 */
[----:B------:R-:W-:Y:S02]  /*fe90*/  FMNMX.FTZ R6, R107, R6, !PT ;  /* 0x000000066b067209 */ /* 0x000fe40007810000 */
[----:B------:R-:W-:Y:S02]  /*fea0*/  FMNMX.FTZ R7, R160, R7, !PT ;  /* 0x00000007a0077209 */ /* 0x000fe40007810000 */
[----:B------:R-:W-:Y:S02]  /*feb0*/  FSEL R217, R36, -INF , P1 ;  /* 0xff80000024d97808 */ /* 0x000fe40000800000 */
[----:B------:R-:W-:Y:S02]  /*fec0*/  FMNMX.FTZ R6, R211, R6, !PT ;  /* 0x00000006d3067209 */ /* 0x000fe40007810000 */
[----:B------:R-:W-:Y:S02]  /*fed0*/  FMNMX.FTZ R7, R162, R7, !PT ;  /* 0x00000007a2077209 */ /* 0x000fe40007810000 */
[----:B------:R-:W-:-:S02]  /*fee0*/  FSEL R213, R27, -INF , P0 ;  /* 0xff8000001bd57808 */ /* 0x000fc40000000000 */
[----:B------:R-:W-:Y:S01]  /*fef0*/  FMNMX.FTZ R6, R217, R6, !PT ;  /* 0x00000006d9067209 */ /* 0x000fe20007810000 */
[----:B------:R-:W-:Y:S01]  /*ff00*/  LDSM.16.MT88.4 R24, [R225+0x100] ;  /* 0x00010000e118783b */ /* 0x000fe20000004200 */
[----:B------:R-:W-:Y:S02]  /*ff10*/  FMNMX.FTZ R7, R163, R7, !PT ;  /* 0x00000007a3077209 */ /* 0x000fe40007810000 */
[----:B-1----:R-:W-:Y:S02]  /*ff20*/  FMNMX.FTZ R5, R5, R8, !PT ;  /* 0x0000000805057209 */ /* 0x002fe40007810000 */
[----:B------:R-:W-:Y:S02]  /*ff30*/  FMNMX.FTZ R6, R213, R6, !PT ;  /* 0x00000006d5067209 */ /* 0x000fe40007810000 */
[----:B------:R-:W-:Y:S01]  /*ff40*/  FMNMX.FTZ R7, R173, R7, !PT ;  /* 0x00000007ad077209 */ /* 0x000fe20007810000 */
[----:B------:R-:W1:Y:S01]  /*ff50*/  SHFL.BFLY PT, R73, R5, 0x1, 0x1f ;  /* 0x0c201f0005497f89 */ /* 0x000e6200000e0000 */
[----:B--2---:R-:W-:-:S02]  /*ff60*/  FMNMX.FTZ R2, R2, R9, !PT ;  /* 0x0000000902027209 */ /* 0x004fc40007810000 */
[----:B------:R-:W-:Y:S01]  /*ff70*/  FMNMX.FTZ R7, R172, R7, !PT ;  /* 0x00000007ac077209 */ /* 0x000fe20007810000 */
[----:B------:R-:W2:Y:S01]  /*ff80*/  SHFL.BFLY PT, R9, R6, 0x2, 0x1f ;  /* 0x0c401f0006097f89 */ /* 0x000ea200000e0000 */
[----:B------:R-:W-:Y:S02]  /*ff90*/  FSEL R184, R71, -INF , P6 ;  /* 0xff80000047b87808 */ /* 0x000fe40003000000 */
[----:B------:R-:W-:Y:S01]  /*ffa0*/  FMNMX.FTZ R7, R174, R7, !PT ;  /* 0x00000007ae077209 */ /* 0x000fe20007810000 */
[----:B------:R-:W3:Y:S01]  /*ffb0*/  SHFL.BFLY PT, R71, R2, 0x1, 0x1f ;  /* 0x0c201f0002477f89 */ /* 0x000ee200000e0000 */
[----:B------:R-:W-:Y:S02]  /*ffc0*/  FSEL R190, R42, -INF , P4 ;  /* 0xff8000002abe7808 */ /* 0x000fe40002000000 */
[----:B------:R-:W-:Y:S02]  /*ffd0*/  FMNMX.FTZ R7, R175, R7, !PT ;  /* 0x00000007af077209 */ /* 0x000fe40007810000 */
[----:B------:R-:W-:-:S02]  /*ffe0*/  FSEL R251, R43, -INF , P2 ;  /* 0xff8000002bfb7808 */ /* 0x000fc40001000000 */
[----:B------:R-:W-:Y:S02]  /*fff0*/  FMNMX.FTZ R7, R194, R7, !PT ;  /* 0x00000007c2077209 */ /* 0x000fe40007810000 */
[----:B------:R-:W-:Y:S02]  /*10000*/  FSEL R199, R38, -INF , P1 ;  /* 0xff80000026c77808 */ /* 0x000fe40000800000 */
[----:B------:R-:W-:Y:S02]  /*10010*/  FMNMX.FTZ R7, R187, R7, !PT ;  /* 0x00000007bb077209 */ /* 0x000fe40007810000 */
[----:B------:R-:W-:Y:S02]  /*10020*/  FSEL R109, R39, -INF , P0 ;  /* 0xff800000276d7808 */ /* 0x000fe40000000000 */
[----:B------:R-:W-:Y:S01]  /*10030*/  FMNMX.FTZ R7, R192, R7, !PT ;  /* 0x00000007c0077209 */ /* 0x000fe20007810000 */
[----:B------:R-:W-:Y:S01]  /*10040*/  LDSM.16.MT88.4 R36, [R226+0x100] ;  /* 0x00010000e224783b */ /* 0x000fe20000004200 */
[----:B-1----:R-:W-:-:S02]  /*10050*/  FMNMX.FTZ R73, R5, R73, !PT ;  /* 0x0000004905497209 */ /* 0x002fc40007810000 */
[----:B------:R-:W-:Y:S02]  /*10060*/  FMNMX.FTZ R5, R184, R7, !PT ;  /* 0x00000007b8057209 */ /* 0x000fe40007810000 */
[----:B--2---:R-:W-:Y:S01]  /*10070*/  FMNMX.FTZ R9, R6, R9, !PT ;  /* 0x0000000906097209 */ /* 0x004fe20007810000 */
[C---:B------:R-:W-:Y:S01]  /*10080*/  FMUL.FTZ R7, R73.reuse, c[0x0][0x2d0] ;  /* 0x0000b40049077a20 */ /* 0x040fe20000410000 */
[----:B------:R-:W-:Y:S02]  /*10090*/  FSETP.NEU.FTZ.AND P2, PT, R73, -INF , PT ;  /* 0xff8000004900780b */ /* 0x000fe40003f5d000 */
[----:B---3--:R-:W-:Y:S01]  /*100a0*/  FMNMX.FTZ R71, R2, R71, !PT ;  /* 0x0000004702477209 */ /* 0x008fe20007810000 */
[----:B------:R-:W-:Y:S01]  /*100b0*/  SHFL.BFLY PT, R11, R9, 0x1, 0x1f ;  /* 0x0c201f00090b7f89 */ /* 0x000fe200000e0000 */
[----:B------:R-:W-:Y:S02]  /*100c0*/  FMNMX.FTZ R2, R190, R5, !PT ;  /* 0x00000005be027209 */ /* 0x000fe40007810000 */
[----:B------:R-:W-:Y:S01]  /*100d0*/  FSEL R7, R7, RZ, P2 ;  /* 0x000000ff07077208 */ /* 0x000fe20001000000 */
[----:B------:R-:W-:Y:S01]  /*100e0*/  FMUL.FTZ R6, R71, c[0x0][0x2d0] ;  /* 0x0000b40047067a20 */ /* 0x000fe20000410000 */
[----:B------:R-:W-:-:S02]  /*100f0*/  FMNMX.FTZ R2, R251, R2, !PT ;  /* 0x00000002fb027209 */ /* 0x000fc40007810000 */
[----:B------:R-:W-:Y:S02]  /*10100*/  FSETP.NEU.FTZ.AND P1, PT, R71, -INF , PT ;  /* 0xff8000004700780b */ /* 0x000fe40003f3d000 */
[----:B------:R-:W-:Y:S01]  /*10110*/  FMNMX.FTZ R8, R199, R2, !PT ;  /* 0x00000002c7087209 */ /* 0x000fe20007810000 */
[----:B------:R-:W-:Y:S01]  /*10120*/  FFMA.FTZ R2, R10, c[0x0][0x2d0], -R7 ;  /* 0x0000b4000a027a23 */ /* 0x000fe20000010807 */
[----:B------:R-:W-:Y:S02]  /*10130*/  FSEL R6, R6, RZ, P1 ;  /* 0x000000ff06067208 */ /* 0x000fe40000800000 */
[----:B------:R-:W-:Y:S01]  /*10140*/  FMNMX.FTZ R8, R109, R8, !PT ;  /* 0x000000086d087209 */ /* 0x000fe20007810000 */
[----:B------:R1:W-:Y:S01]  /*10150*/  MUFU.EX2 R106, R2 ;  /* 0x00000002006a7308 */ /* 0x0003e20000000800 */
[----:B------:R-:W-:Y:S01]  /*10160*/  ISETP.NE.AND P6, PT, R19, RZ, PT ;  /* 0x000000ff1300720c */ /* 0x000fe20003fc5270 */
[--C-:B------:R-:W-:Y:S02]  /*10170*/  FFMA.FTZ R5, R13, c[0x0][0x2d0], -R6.reuse ;  /* 0x0000b4000d057a23 */ /* 0x100fe40000010806 */
[----:B------:R-:W2:Y:S04]  /*10180*/  SHFL.BFLY PT, R10, R8, 0x2, 0x1f ;  /* 0x0c401f00080a7f89 */ /* 0x000ea800000e0000 */
[----:B------:R-:W-:Y:S01]  /*10190*/  MUFU.EX2 R105, R5 ;  /* 0x0000000500697308 */ /* 0x000fe20000000800 */
[----:B-1----:R-:W-:-:S07]  /*101a0*/  FFMA.FTZ R2, R12, c[0x0][0x2d0], -R6 ;  /* 0x0000b4000c027a23 */ /* 0x002fce0000010806 */
[----:B------:R1:W-:Y:S01]  /*101b0*/  MUFU.EX2 R111, R2 ;  /* 0x00000002006f7308 */ /* 0x0003e20000000800 */
[----:B--2---:R-:W-:Y:S02]  /*101c0*/  FMNMX.FTZ R8, R8, R10, !PT ;  /* 0x0000000a08087209 */ /* 0x004fe40007810000 */
[----:B-1----:R-:W-:Y:S01]  /*101d0*/  FMNMX.FTZ R2, R11, R9, !PT ;  /* 0x000000090b027209 */ /* 0x002fe20007810000 */
[----:B------:R-:W-:-:S03]  /*101e0*/  FFMA.FTZ R9, R14, c[0x0][0x2d0], -R6 ;  /* 0x0000b4000e097a23 */ /* 0x000fc60000010806 */
[C---:B------:R-:W-:Y:S01]  /*101f0*/  FSETP.NEU.FTZ.AND P0, PT, R2.reuse, -INF , PT ;  /* 0xff8000000200780b */ /* 0x040fe20003f1d000 */
[----:B------:R-:W-:Y:S01]  /*10200*/  FMUL.FTZ R5, R2, c[0x0][0x2d0] ;  /* 0x0000b40002057a20 */ /* 0x000fe20000410000 */
[----:B------:R1:W-:Y:S04]  /*10210*/  MUFU.EX2 R201, R9 ;  /* 0x0000000900c97308 */ /* 0x0003e80000000800 */
[----:B------:R-:W-:-:S05]  /*10220*/  FSEL R5, R5, RZ, P0 ;  /* 0x000000ff05057208 */ /* 0x000fca0000000000 */
[----:B------:R-:W-:-:S04]  /*10230*/  FFMA.FTZ R0, R17, c[0x0][0x2d0], -R5 ;  /* 0x0000b40011007a23 */ /* 0x000fc80000010805 */
[----:B------:R2:W-:Y:S01]  /*10240*/  MUFU.EX2 R246, R0 ;  /* 0x0000000000f67308 */ /* 0x0005e20000000800 */
[----:B-1----:R-:W-:-:S07]  /*10250*/  FFMA.FTZ R9, R15, c[0x0][0x2d0], -R6 ;  /* 0x0000b4000f097a23 */ /* 0x002fce0000010806 */
[----:B------:R1:W3:Y:S01]  /*10260*/  MUFU.EX2 R197, R9 ;  /* 0x0000000900c57308 */ /* 0x0002e20000000800 */
[----:B--2---:R-:W-:-:S07]  /*10270*/  FFMA.FTZ R0, R18, c[0x0][0x2d0], -R5 ;  /* 0x0000b40012007a23 */ /* 0x004fce0000010805 */
[----:B------:R2:W-:Y:S01]  /*10280*/  MUFU.EX2 R108, R0 ;  /* 0x00000000006c7308 */ /* 0x0005e20000000800 */
[--C-:B-1----:R-:W-:Y:S01]  /*10290*/  FFMA.FTZ R9, R16, c[0x0][0x2d0], -R5.reuse ;  /* 0x0000b40010097a23 */ /* 0x102fe20000010805 */
[----:B---3--:R-:W-:Y:S01]  /*102a0*/  F2FP.BF16.PACK_AB R10, R197, R201 ;  /* 0x000000c9c50a723e */ /* 0x008fe200000010ff */
[----:B------:R-:W-:Y:S05]  /*102b0*/  LDSM.16.MT88.4 R16, [R227+0x100] ;  /* 0x00010000e310783b */ /* 0x000fea0000004200 */
[----:B------:R1:W-:Y:S01]  /*102c0*/  MUFU.EX2 R202, R9 ;  /* 0x0000000900ca7308 */ /* 0x0003e20000000800 */
[----:B--2---:R-:W-:-:S07]  /*102d0*/  FFMA.FTZ R0, R28, c[0x0][0x2d0], -R5 ;  /* 0x0000b4001c007a23 */ /* 0x004fce0000010805 */
[----:B------:R2:W3:Y:S01]  /*102e0*/  MUFU.EX2 R198, R0 ;  /* 0x0000000000c67308 */ /* 0x0004e20000000800 */
[----:B-1----:R-:W1:Y:S01]  /*102f0*/  SHFL.BFLY PT, R9, R8, 0x1, 0x1f ;  /* 0x0c201f0008097f89 */ /* 0x002e6200000e0000 */
[----:B--2---:R-:W-:Y:S01]  /*10300*/  FFMA.FTZ R0, R29, c[0x0][0x2d0], -R7 ;  /* 0x0000b4001d007a23 */ /* 0x004fe20000010807 */
[----:B---3--:R-:W-:-:S05]  /*10310*/  F2FP.BF16.PACK_AB R11, R198, R108 ;  /* 0x0000006cc60b723e */ /* 0x008fca00000010ff */
[----:B------:R2:W3:Y:S01]  /*10320*/  MUFU.EX2 R245, R0 ;  /* 0x0000000000f57308 */ /* 0x0004e20000000800 */
[----:B-1----:R-:W-:Y:S02]  /*10330*/  FMNMX.FTZ R72, R8, R9, !PT ;  /* 0x0000000908487209 */ /* 0x002fe40007810000 */
[----:B------:R-:W-:Y:S02]  /*10340*/  F2FP.BF16.PACK_AB R8, R105, R111 ;  /* 0x0000006f6908723e */ /* 0x000fe400000010ff */
[C---:B------:R-:W-:Y:S01]  /*10350*/  FSETP.NEU.FTZ.AND P0, PT, R72.reuse, -INF , PT ;  /* 0xff8000004800780b */ /* 0x040fe20003f1d000 */
[----:B------:R-:W-:Y:S01]  /*10360*/  FMUL.FTZ R3, R72, c[0x0][0x2d0] ;  /* 0x0000b40048037a20 */ /* 0x000fe20000410000 */
[----:B------:R-:W-:Y:S01]  /*10370*/  F2FP.BF16.PACK_AB R9, R246, R202 ;  /* 0x000000caf609723e */ /* 0x000fe200000010ff */
[----:B--2---:R-:W-:Y:S01]  /*10380*/  FFMA.FTZ R0, R30, c[0x0][0x2d0], -R7 ;  /* 0x0000b4001e007a23 */ /* 0x004fe20000010807 */
[----:B---3--:R-:W-:-:S03]  /*10390*/  F2FP.BF16.PACK_AB R12, R245, R106 ;  /* 0x0000006af50c723e */ /* 0x008fc600000010ff */
[----:B------:R1:W-:Y:S02]  /*103a0*/  MUFU.EX2 R244, R0 ;  /* 0x0000000000f47308 */ /* 0x0003e40000000800 */
        /* <DEDUP_REMOVED lines=11> */
[----:B------:R1:W-:Y:S03]  /*10460*/  MUFU.EX2 R220, R3 ;  /* 0x0000000300dc7308 */ /* 0x0003e60000000800 */
[C---:B------:R-:W-:Y:S08]  /*10470*/  HMMA.16816.F32.BF16 R52, R8.reuse, R24, RZ ;  /* 0x000000180834723c */ /* 0x040ff000000418ff */
        /* <DEDUP_REMOVED lines=11> */
[----:B------:R1:W2:Y:S02]  /*10530*/  MUFU.EX2 R113, R3 ;  /* 0x0000000300717308 */ /* 0x0002a40000000800 */
[C---:B------:R-:W-:Y:S08]  /*10540*/  HMMA.16816.F32.BF16 R88, R12.reuse, R20, RZ ;  /* 0x000000140c58723c */ /* 0x040ff000000418ff */
[----:B------:R-:W-:Y:S01]  /*10550*/  HMMA.16816.F32.BF16 R100, R12, R22, RZ ;  /* 0x000000160c64723c */ /* 0x000fe200000418ff */
[----:B------:R-:W3:Y:S01]  /*10560*/  LDSM.16.MT88.4 R20, [R224+0x900] ;  /* 0x00090000e014783b */ /* 0x000ee20000004200 */
[----:B-1----:R-:W-:-:S04]  /*10570*/  FFMA.FTZ R3, R41, c[0x0][0x2d0], -R6 ;  /* 0x0000b40029037a23 */ /* 0x002fc80000010806 */
[----:B------:R1:W4:Y:S02]  /*10580*/  MUFU.EX2 R112, R3 ;  /* 0x0000000300707308 */ /* 0x0003240000000800 */
[----:B------:R-:W-:Y:S08]  /*10590*/  HMMA.16816.F32.BF16 R84, R12, R16, RZ ;  /* 0x000000100c54723c */ /* 0x000ff000000418ff */
[----:B------:R-:W-:Y:S01]  /*105a0*/  HMMA.16816.F32.BF16 R40, R8, R38, RZ ;  /* 0x000000260828723c */ /* 0x000fe200000418ff */
[----:B-1----:R-:W-:-:S07]  /*105b0*/  FFMA.FTZ R3, R68, c[0x0][0x2d0], -R6 ;  /* 0x0000b40044037a23 */ /* 0x002fce0000010806 */
[C---:B------:R-:W-:Y:S01]  /*105c0*/  HMMA.16816.F32.BF16 R80, R12.reuse, R24, RZ ;  /* 0x000000180c50723c */ /* 0x040fe200000418ff */
[----:B--2---:R-:W-:Y:S01]  /*105d0*/  IMAD.MOV.U32 R68, RZ, RZ, R113 ;  /* 0x000000ffff447224 */ /* 0x004fe200078e0071 */
[----:B------:R1:W-:Y:S06]  /*105e0*/  MUFU.EX2 R200, R3 ;  /* 0x0000000300c87308 */ /* 0x0003ec0000000800 */
[C---:B------:R-:W-:Y:S08]  /*105f0*/  HMMA.16816.F32.BF16 R124, R12.reuse, R26, RZ ;  /* 0x0000001a0c7c723c */ /* 0x040ff000000418ff */
[----:B------:R-:W-:Y:S01]  /*10600*/  HMMA.16816.F32.BF16 R24, R12, R36, RZ ;  /* 0x000000240c18723c */ /* 0x000fe200000418ff */
[----:B-1----:R-:W-:-:S04]  /*10610*/  FFMA.FTZ R3, R69, c[0x0][0x2d0], -R6 ;  /* 0x0000b40045037a23 */ /* 0x002fc80000010806 */
[----:B------:R1:W2:Y:S02]  /*10620*/  MUFU.EX2 R196, R3 ;  /* 0x0000000300c47308 */ /* 0x0002a40000000800 */
[----:B------:R-:W-:Y:S02]  /*10630*/  IMAD.MOV.U32 R37, RZ, RZ, R109 ;  /* 0x000000ffff257224 */ /* 0x000fe400078e006d */
[----:B------:R-:W-:Y:S02]  /*10640*/  IMAD.MOV.U32 R36, RZ, RZ, R107 ;  /* 0x000000ffff247224 */ /* 0x000fe400078e006b */
[----:B-1----:R-:W-:Y:S01]  /*10650*/  FFMA.FTZ R3, R70, c[0x0][0x2d0], -R5 ;  /* 0x0000b40046037a23 */ /* 0x002fe20000010805 */
[----:B----4-:R-:W-:Y:S02]  /*10660*/  MOV R70, R112 ;  /* 0x0000007000467202 */ /* 0x010fe40000000f00 */
[----:B------:R-:W-:Y:S01]  /*10670*/  HMMA.16816.F32.BF16 R112, R12, R18, RZ ;  /* 0x000000120c70723c */ /* 0x000fe200000418ff */
[----:B------:R1:W-:Y:S01]  /*10680*/  MUFU.EX2 R249, R3 ;  /* 0x0000000300f97308 */ /* 0x0003e20000000800 */
[----:B------:R-:W4:Y:S01]  /*10690*/  LDSM.16.MT88.4 R16, [R225+0x900] ;  /* 0x00090000e110783b */ /* 0x000f220000004200 */
[----:B------:R-:W-:-:S02]  /*106a0*/  F2FP.BF16.PACK_AB R8, R70, R68 ;  /* 0x000000444608723e */ /* 0x000fc400000010ff */
[----:B--2---:R-:W-:Y:S01]  /*106b0*/  F2FP.BF16.PACK_AB R10, R196, R200 ;  /* 0x000000c8c40a723e */ /* 0x004fe200000010ff */
[----:B-1----:R-:W-:Y:S02]  /*106c0*/  FFMA.FTZ R3, R74, c[0x0][0x2d0], -R5 ;  /* 0x0000b4004a037a23 */ /* 0x002fe40000010805 */
[----:B------:R-:W-:Y:S02]  /*106d0*/  IMAD.MOV.U32 R74, RZ, RZ, R111 ;  /* 0x000000ffff4a7224 */ /* 0x000fe400078e006f */
[----:B------:R1:W2:Y:S02]  /*106e0*/  MUFU.EX2 R248, R3 ;  /* 0x0000000300f87308 */ /* 0x0002a40000000800 */
[----:B-1----:R-:W-:Y:S01]  /*106f0*/  FFMA.FTZ R3, R75, c[0x0][0x2d0], -R5 ;  /* 0x0000b4004b037a23 */ /* 0x002fe20000010805 */
[----:B--2---:R-:W-:Y:S01]  /*10700*/  F2FP.BF16.PACK_AB R9, R248, R249 ;  /* 0x000000f9f809723e */ /* 0x004fe200000010ff */
[----:B------:R-:W-:-:S04]  /*10710*/  IMAD.MOV.U32 R75, RZ, RZ, R108 ;  /* 0x000000ffff4b7224 */ /* 0x000fc800078e006c */
[----:B------:R1:W-:Y:S01]  /*10720*/  MUFU.EX2 R69, R3 ;  /* 0x0000000300457308 */ /* 0x0003e20000000800 */
[----:B------:R-:W-:Y:S01]  /*10730*/  HMMA.16816.F32.BF16 R108, R12, R38, RZ ;  /* 0x000000260c6c723c */ /* 0x000fe200000418ff */
[----:B------:R-:W2:Y:S06]  /*10740*/  LDSM.16.MT88.4 R12, [R224+0x1100] ;  /* 0x00110000e00c783b */ /* 0x000eac0000004200 */
[----:B------:R-:W-:Y:S02]  /*10750*/  IMAD.MOV.U32 R39, RZ, RZ, R106 ;  /* 0x000000ffff277224 */ /* 0x000fe400078e006a */
[----:B------:R-:W-:-:S02]  /*10760*/  IMAD.MOV.U32 R38, RZ, RZ, R105 ;  /* 0x000000ffff267224 */ /* 0x000fc400078e0069 */
[----:B-1----:R-:W-:-:S04]  /*10770*/  FFMA.FTZ R3, R92, c[0x0][0x2d0], -R5 ;  /* 0x0000b4005c037a23 */ /* 0x002fc80000010805 */
[----:B------:R1:W5:Y:S02]  /*10780*/  MUFU.EX2 R193, R3 ;  /* 0x0000000300c17308 */ /* 0x0003640000000800 */
[----:B-1----:R-:W-:Y:S01]  /*10790*/  FFMA.FTZ R3, R93, c[0x0][0x2d0], -R7 ;  /* 0x0000b4005d037a23 */ /* 0x002fe20000010807 */
[----:B-----5:R-:W-:-:S05]  /*107a0*/  F2FP.BF16.PACK_AB R11, R193, R69 ;  /* 0x00000045c10b723e */ /* 0x020fca00000010ff */
[----:B------:R1:W-:Y:S02]  /*107b0*/  MUFU.EX2 R216, R3 ;  /* 0x0000000300d87308 */ /* 0x0003e40000000800 */
[C---:B---3--:R-:W-:Y:S08]  /*107c0*/  HMMA.16816.F32.BF16 R120, R8.reuse, R20, R76 ;  /* 0x000000140878723c */ /* 0x048ff0000004184c */
[----:B------:R-:W-:Y:S01]  /*107d0*/  HMMA.16816.F32.BF16 R104, R8, R32, R60 ;  /* 0x000000200868723c */ /* 0x000fe2000004183c */
[----:B-1----:R-:W-:-:S04]  /*107e0*/  FFMA.FTZ R3, R94, c[0x0][0x2d0], -R7 ;  /* 0x0000b4005e037a23 */ /* 0x002fc80000010807 */
[----:B------:R1:W3:Y:S03]  /*107f0*/  MUFU.EX2 R215, R3 ;  /* 0x0000000300d77308 */ /* 0x0002e60000000800 */
[C---:B------:R-:W-:Y:S08]  /*10800*/  HMMA.16816.F32.BF16 R76, R8.reuse, R22, R64 ;  /* 0x00000016084c723c */ /* 0x040ff00000041840 */
[----:B------:R-:W-:Y:S01]  /*10810*/  HMMA.16816.F32.BF16 R64, R8, R34, R56 ;  /* 0x000000220840723c */ /* 0x000fe20000041838 */
[----:B-1----:R-:W-:-:S07]  /*10820*/  FFMA.FTZ R3, R95, c[0x0][0x2d0], -R7 ;  /* 0x0000b4005f037a23 */ /* 0x002fce0000010807 */
[C---:B----4-:R-:W-:Y:S01]  /*10830*/  HMMA.16816.F32.BF16 R60, R8.reuse, R18, R48 ;  /* 0x00000012083c723c */ /* 0x050fe20000041830 */
[----:B------:R1:W-:Y:S07]  /*10840*/  MUFU.EX2 R212, R3 ;  /* 0x0000000300d47308 */ /* 0x0003ee0000000800 */
[C---:B------:R-:W-:Y:S08]  /*10850*/  HMMA.16816.F32.BF16 R92, R8.reuse, R28, R44 ;  /* 0x0000001c085c723c */ /* 0x040ff0000004182c */
[----:B------:R-:W-:Y:S01]  /*10860*/  HMMA.16816.F32.BF16 R44, R8, R30, R40 ;  /* 0x0000001e082c723c */ /* 0x000fe20000041828 */
[----:B-1----:R-:W-:-:S04]  /*10870*/  FFMA.FTZ R3, R96, c[0x0][0x2d0], -R7 ;  /* 0x0000b40060037a23 */ /* 0x002fc80000010807 */
[----:B------:R1:W4:Y:S02]  /*10880*/  MUFU.EX2 R214, R3 ;  /* 0x0000000300d67308 */ /* 0x0003240000000800 */
[----:B-1----:R-:W-:Y:S02]  /*10890*/  FFMA.FTZ R3, R97, c[0x0][0x2d0], -R0 ;  /* 0x0000b40061037a23 */ /* 0x002fe40000010800 */
[----:B------:R-:W-:Y:S04]  /*108a0*/  HMMA.16816.F32.BF16 R96, R8, R16, R52 ;  /* 0x000000100860723c */ /* 0x000fe80000041834 */
[----:B------:R1:W-:Y:S03]  /*108b0*/  MUFU.EX2 R206, R3 ;  /* 0x0000000300ce7308 */ /* 0x0003e60000000800 */
[----:B---3--:R-:W-:-:S02]  /*108c0*/  F2FP.BF16.PACK_AB R8, R215, R216 ;  /* 0x000000d8d708723e */ /* 0x008fc400000010ff */
[----:B----4-:R-:W-:Y:S01]  /*108d0*/  F2FP.BF16.PACK_AB R10, R214, R212 ;  /* 0x000000d4d60a723e */ /* 0x010fe200000010ff */
[--C-:B-1----:R-:W-:Y:S02]  /*108e0*/  FFMA.FTZ R3, R116, c[0x0][0x2d0], -R0.reuse ;  /* 0x0000b40074037a23 */ /* 0x102fe40000010800 */
[----:B------:R-:W-:Y:S02]  /*108f0*/  IMAD.MOV.U32 R116, RZ, RZ, R37 ;  /* 0x000000ffff747224 */ /* 0x000fe400078e0025 */
[----:B------:R1:W3:Y:S02]  /*10900*/  MUFU.EX2 R208, R3 ;  /* 0x0000000300d07308 */ /* 0x0002e40000000800 */
[----:B-1----:R-:W-:Y:S01]  /*10910*/  FFMA.FTZ R3, R117, c[0x0][0x2d0], -R0 ;  /* 0x0000b40075037a23 */ /* 0x002fe20000010800 */
[----:B---3--:R-:W-:Y:S01]  /*10920*/  F2FP.BF16.PACK_AB R9, R208, R206 ;  /* 0x000000ced009723e */ /* 0x008fe200000010ff */
[----:B------:R-:W-:-:S04]  /*10930*/  IMAD.MOV.U32 R117, RZ, RZ, R202 ;  /* 0x000000ffff757224 */ /* 0x000fc800078e00ca */
[----:B------:R1:W-:Y:S02]  /*10940*/  MUFU.EX2 R210, R3 ;  /* 0x0000000300d27308 */ /* 0x0003e40000000800 */
[----:B-1----:R-:W-:Y:S02]  /*10950*/  FFMA.FTZ R3, R118, c[0x0][0x2d0], -R0 ;  /* 0x0000b40076037a23 */ /* 0x002fe40000010800 */
[----:B------:R-:W-:-:S04]  /*10960*/  IMAD.MOV.U32 R118, RZ, RZ, R201 ;  /* 0x000000ffff767224 */ /* 0x000fc800078e00c9 */
[----:B------:R1:W3:Y:S02]  /*10970*/  MUFU.EX2 R207, R3 ;  /* 0x0000000300cf7308 */ /* 0x0002e40000000800 */
[----:B-1----:R-:W-:Y:S01]  /*10980*/  FFMA.FTZ R3, R128, c[0x0][0x2d0], -R7 ;  /* 0x0000b40080037a23 */ /* 0x002fe20000010807 */
[----:B---3--:R-:W-:-:S05]  /*10990*/  F2FP.BF16.PACK_AB R11, R207, R210 ;  /* 0x000000d2cf0b723e */ /* 0x008fca00000010ff */
[----:B------:R1:W-:Y:S02]  /*109a0*/  MUFU.EX2 R209, R3 ;  /* 0x0000000300d17308 */ /* 0x0003e40000000800 */
[C---:B------:R-:W-:Y:S07]  /*109b0*/  HMMA.16816.F32.BF16 R52, R8.reuse, R32, R84 ;  /* 0x000000200834723c */ /* 0x040fee0000041854 */
[----:B------:R-:W-:Y:S01]  /*109c0*/  IMAD.MOV.U32 R84, RZ, RZ, R200 ;  /* 0x000000ffff547224 */ /* 0x000fe200078e00c8 */
[----:B------:R-:W-:Y:S01]  /*109d0*/  HMMA.16816.F32.BF16 R80, R8, R16, R80 ;  /* 0x000000100850723c */ /* 0x000fe20000041850 */
[----:B------:R-:W-:Y:S01]  /*109e0*/  MOV R87, R38 ;  /* 0x0000002600577202 */ /* 0x000fe20000000f00 */
[----:B------:R-:W-:-:S02]  /*109f0*/  IMAD.MOV.U32 R86, RZ, RZ, R39 ;  /* 0x000000ffff567224 */ /* 0x000fc400078e0027 */
[----:B-1----:R-:W-:Y:S02]  /*10a00*/  FFMA.FTZ R3, R129, c[0x0][0x2d0], -R6 ;  /* 0x0000b40081037a23 */ /* 0x002fe40000010806 */
[----:B------:R-:W-:Y:S01]  /*10a10*/  IMAD.MOV.U32 R85, RZ, RZ, R36 ;  /* 0x000000ffff557224 */ /* 0x000fe200078e0024 */
[----:B------:R-:W-:Y:S01]  /*10a20*/  MOV R16, R198 ;  /* 0x000000c600107202 */ /* 0x000fe20000000f00 */
[----:B------:R1:W-:Y:S01]  /*10a30*/  MUFU.EX2 R204, R3 ;  /* 0x0000000300cc7308 */ /* 0x0003e20000000800 */
[----:B------:R-:W-:Y:S01]  /*10a40*/  IMAD.MOV.U32 R17, RZ, RZ, R197 ;  /* 0x000000ffff117224 */ /* 0x000fe200078e00c5 */
[C---:B------:R-:W-:Y:S01]  /*10a50*/  HMMA.16816.F32.BF16 R36, R8.reuse, R34, R112 ;  /* 0x000000220824723c */ /* 0x040fe20000041870 */
[----:B------:R-:W-:Y:S06]  /*10a60*/  LDSM.16.MT88.4 R32, [R226+0x1100] ;  /* 0x00110000e220783b */ /* 0x000fec0000004200 */
[----:B------:R-:W-:Y:S01]  /*10a70*/  IMAD.MOV.U32 R114, RZ, RZ, R196 ;  /* 0x000000ffff727224 */ /* 0x000fe200078e00c4 */
[----:B------:R-:W-:Y:S01]  /*10a80*/  MOV R113, R195 ;  /* 0x000000c300717202 */ /* 0x000fe20000000f00 */
[----:B------:R-:W-:Y:S01]  /*10a90*/  HMMA.16816.F32.BF16 R48, R8, R20, R88 ;  /* 0x000000140830723c */ /* 0x000fe20000041858 */
[----:B------:R-:W-:-:S02]  /*10aa0*/  IMAD.MOV.U32 R115, RZ, RZ, R193 ;  /* 0x000000ffff737224 */ /* 0x000fc400078e00c1 */
[----:B-1----:R-:W-:-:S05]  /*10ab0*/  FFMA.FTZ R3, R130, c[0x0][0x2d0], -R6 ;  /* 0x0000b40082037a23 */ /* 0x002fca0000010806 */
[C---:B------:R-:W-:Y:S01]  /*10ac0*/  HMMA.16816.F32.BF16 R40, R8.reuse, R22, R100 ;  /* 0x000000160828723c */ /* 0x040fe20000041864 */
[----:B------:R1:W3:Y:S01]  /*10ad0*/  MUFU.EX2 R205, R3 ;  /* 0x0000000300cd7308 */ /* 0x0002e20000000800 */
[----:B------:R-:W4:Y:S06]  /*10ae0*/  LDSM.16.MT88.4 R20, [R227+0x1100] ;  /* 0x00110000e314783b */ /* 0x000f2c0000004200 */
[C---:B------:R-:W-:Y:S07]  /*10af0*/  HMMA.16816.F32.BF16 R88, R8.reuse, R30, R108 ;  /* 0x0000001e0858723c */ /* 0x040fee000004186c */
[----:B------:R-:W-:Y:S01]  /*10b00*/  IMAD.MOV.U32 R110, RZ, RZ, R16 ;  /* 0x000000ffff6e7224 */ /* 0x000fe200078e0010 */
[----:B------:R-:W-:Y:S01]  /*10b10*/  HMMA.16816.F32.BF16 R56, R8, R18, R124 ;  /* 0x000000120838723c */ /* 0x000fe2000004187c */
[----:B-1----:R-:W-:-:S02]  /*10b20*/  FFMA.FTZ R3, R131, c[0x0][0x2d0], -R6 ;  /* 0x0000b40083037a23 */ /* 0x002fc40000010806 */
[----:B------:R-:W-:Y:S02]  /*10b30*/  IMAD.MOV.U32 R16, RZ, RZ, R85 ;  /* 0x000000ffff107224 */ /* 0x000fe400078e0055 */
[----:B------:R1:W-:Y:S01]  /*10b40*/  MUFU.EX2 R203, R3 ;  /* 0x0000000300cb7308 */ /* 0x0003e20000000800 */
[----:B------:R-:W-:Y:S02]  /*10b50*/  IMAD.MOV.U32 R108, RZ, RZ, R17 ;  /* 0x000000ffff6c7224 */ /* 0x000fe400078e0011 */
[----:B------:R-:W-:Y:S01]  /*10b60*/  HMMA.16816.F32.BF16 R128, R8, R28, R24 ;  /* 0x0000001c0880723c */ /* 0x000fe20000041818 */
[----:B------:R-:W5:Y:S01]  /*10b70*/  LDSM.16.MT88.4 R24, [R225+0x1100] ;  /* 0x00110000e118783b */ /* 0x000f620000004200 */
[----:B------:R-:W-:Y:S02]  /*10b80*/  IMAD.MOV.U32 R127, RZ, RZ, R115 ;  /* 0x000000ffff7f7224 */ /* 0x000fe400078e0073 */
[----:B------:R-:W-:-:S03]  /*10b90*/  IMAD.MOV.U32 R17, RZ, RZ, R84 ;  /* 0x000000ffff117224 */ /* 0x000fc600078e0054 */
[----:B------:R-:W-:Y:S01]  /*10ba0*/  MOV R28, R74 ;  /* 0x0000004a001c7202 */ /* 0x000fe20000000f00 */
[----:B------:R-:W-:Y:S01]  /*10bb0*/  IMAD.MOV.U32 R74, RZ, RZ, R191 ;  /* 0x000000ffff4a7224 */ /* 0x000fe200078e00bf */
[----:B---3--:R-:W-:Y:S01]  /*10bc0*/  F2FP.BF16.PACK_AB R8, R205, R204 ;  /* 0x000000cccd08723e */ /* 0x008fe200000010ff */
[----:B------:R-:W-:Y:S02]  /*10bd0*/  IMAD.MOV.U32 R29, RZ, RZ, R87 ;  /* 0x000000ffff1d7224 */ /* 0x000fe400078e0057 */
[----:B-1----:R-:W-:Y:S02]  /*10be0*/  FFMA.FTZ R3, R132, c[0x0][0x2d0], -R6 ;  /* 0x0000b40084037a23 */ /* 0x002fe40000010806 */
        /* <DEDUP_REMOVED lines=8> */
[----:B------:R1:W3:Y:S01]  /*10c70*/  MUFU.EX2 R200, R3 ;  /* 0x0000000300c87308 */ /* 0x0002e20000000800 */
[----:B------:R-:W-:Y:S01]  /*10c80*/  IMAD.MOV.U32 R70, RZ, RZ, R192 ;  /* 0x000000ffff467224 */ /* 0x000fe200078e00c0 */
[----:B------:R-:W-:Y:S01]  /*10c90*/  MOV R115, R134 ;  /* 0x0000008600737202 */ /* 0x000fe20000000f00 */
[----:B------:R-:W-:Y:S02]  /*10ca0*/  IMAD.MOV.U32 R134, RZ, RZ, R29 ;  /* 0x000000ffff867224 */ /* 0x000fe400078e001d */
[----:B------:R-:W-:Y:S02]  /*10cb0*/  IMAD.MOV.U32 R29, RZ, RZ, R16 ;  /* 0x000000ffff1d7224 */ /* 0x000fe400078e0010 */
[----:B------:R-:W-:Y:S01]  /*10cc0*/  IMAD.MOV.U32 R16, RZ, RZ, R132 ;  /* 0x000000ffff107224 */ /* 0x000fe200078e0084 */
[----:B------:R-:W-:Y:S01]  /*10cd0*/  MOV R132, R117 ;  /* 0x0000007500847202 */ /* 0x000fe20000000f00 */
[----:B------:R-:W-:Y:S02]  /*10ce0*/  IMAD.MOV.U32 R117, RZ, RZ, R75 ;  /* 0x000000ffff757224 */ /* 0x000fe400078e004b */
[----:B------:R-:W-:-:S02]  /*10cf0*/  IMAD.MOV.U32 R75, RZ, RZ, R188 ;  /* 0x000000ffff4b7224 */ /* 0x000fc400078e00bc */
[----:B------:R-:W-:Y:S02]  /*10d00*/  IMAD.MOV.U32 R124, RZ, RZ, R16 ;  /* 0x000000ffff7c7224 */ /* 0x000fe400078e0010 */
[--C-:B-1----:R-:W-:Y:S01]  /*10d10*/  FFMA.FTZ R3, R135, c[0x0][0x2d0], -R5.reuse ;  /* 0x0000b40087037a23 */ /* 0x102fe20000010805 */
[----:B---3--:R-:W-:Y:S01]  /*10d20*/  F2FP.BF16.PACK_AB R9, R200, R201 ;  /* 0x000000c9c809723e */ /* 0x008fe200000010ff */
[----:B------:R-:W-:Y:S02]  /*10d30*/  IMAD.MOV.U32 R135, RZ, RZ, R68 ;  /* 0x000000ffff877224 */ /* 0x000fe400078e0044 */
[----:B------:R1:W-:Y:S01]  /*10d40*/  MUFU.EX2 R199, R3 ;  /* 0x0000000300c77308 */ /* 0x0003e20000000800 */
[----:B------:R-:W-:Y:S02]  /*10d50*/  IMAD.MOV.U32 R68, RZ, RZ, R194 ;  /* 0x000000ffff447224 */ /* 0x000fe400078e00c2 */
[----:B-1----:R-:W-:Y:S02]  /*10d60*/  FFMA.FTZ R3, R136, c[0x0][0x2d0], -R5 ;  /* 0x0000b40088037a23 */ /* 0x002fe40000010805 */
[----:B------:R-:W-:-:S03]  /*10d70*/  IMAD.MOV.U32 R136, RZ, RZ, R114 ;  /* 0x000000ffff887224 */ /* 0x000fc600078e0072 */
[----:B------:R-:W1:Y:S01]  /*10d80*/  MUFU.EX2 R198, R3 ;  /* 0x0000000300c67308 */ /* 0x000e620000000800 */
[----:B------:R-:W-:Y:S02]  /*10d90*/  IMAD.MOV.U32 R114, RZ, RZ, R135 ;  /* 0x000000ffff727224 */ /* 0x000fe400078e0087 */
[----:B------:R-:W-:Y:S02]  /*10da0*/  IMAD.MOV.U32 R135, RZ, RZ, R28 ;  /* 0x000000ffff877224 */ /* 0x000fe400078e001c */
[----:B------:R-:W-:Y:S02]  /*10db0*/  IMAD.MOV.U32 R28, RZ, RZ, R133 ;  /* 0x000000ffff1c7224 */ /* 0x000fe400078e0085 */
[----:B------:R-:W-:Y:S02]  /*10dc0*/  IMAD.MOV.U32 R133, RZ, RZ, R17 ;  /* 0x000000ffff857224 */ /* 0x000fe400078e0011 */
[----:B------:R-:W-:Y:S02]  /*10dd0*/  IMAD.MOV.U32 R17, RZ, RZ, R118 ;  /* 0x000000ffff117224 */ /* 0x000fe400078e0076 */
[----:B------:R-:W-:-:S02]  /*10de0*/  IMAD.MOV.U32 R118, RZ, RZ, R116 ;  /* 0x000000ffff767224 */ /* 0x000fc400078e0074 */
[----:B------:R-:W-:Y:S02]  /*10df0*/  IMAD.MOV.U32 R116, RZ, RZ, R186 ;  /* 0x000000ffff747224 */ /* 0x000fe400078e00ba */
[----:B------:R-:W-:Y:S01]  /*10e00*/  IMAD.MOV.U32 R125, RZ, RZ, R133 ;  /* 0x000000ffff7d7224 */ /* 0x000fe200078e0085 */
[----:B-1----:R-:W-:Y:S01]  /*10e10*/  F2FP.BF16.PACK_AB R11, R198, R199 ;  /* 0x000000c7c60b723e */ /* 0x002fe200000010ff */
[----:B------:R-:W-:Y:S02]  /*10e20*/  FFMA.FTZ R3, R137, c[0x0][0x2d0], -R7 ;  /* 0x0000b40089037a23 */ /* 0x000fe40000010807 */
[----:B------:R-:W-:Y:S02]  /*10e30*/  IMAD.MOV.U32 R133, RZ, RZ, R117 ;  /* 0x000000ffff857224 */ /* 0x000fe400078e0075 */
[----:B------:R1:W3:Y:S01]  /*10e40*/  MUFU.EX2 R197, R3 ;  /* 0x0000000300c57308 */ /* 0x0002e20000000800 */
[----:B------:R-:W-:Y:S01]  /*10e50*/  IMAD.MOV.U32 R137, RZ, RZ, R29 ;  /* 0x000000ffff897224 */ /* 0x000fe200078e001d */
[----:B--2---:R-:W-:Y:S01]  /*10e60*/  HMMA.16816.F32.BF16 R84, R8, R14, R76 ;  /* 0x0000000e0854723c */ /* 0x004fe2000004184c */
[----:B------:R-:W-:-:S02]  /*10e70*/  IMAD.MOV.U32 R126, RZ, RZ, R17 ;  /* 0x000000ffff7e7224 */ /* 0x000fc400078e0011 */
[----:B------:R-:W-:Y:S05]  /*10e80*/  LDSM.16.MT88.4 R16, [R224+0x1900] ;  /* 0x00190000e010783b */ /* 0x000fea0000004200 */
[----:B----4-:R-:W-:Y:S01]  /*10e90*/  HMMA.16816.F32.BF16 R76, R8, R22, R64 ;  /* 0x00000016084c723c */ /* 0x010fe20000041840 */
[----:B-1----:R-:W-:Y:S01]  /*10ea0*/  FFMA.FTZ R3, R138, c[0x0][0x2d0], -R7 ;  /* 0x0000b4008a037a23 */ /* 0x002fe20000010807 */
[----:B------:R-:W-:-:S06]  /*10eb0*/  MOV R138, R115 ;  /* 0x00000073008a7202 */ /* 0x000fcc0000000f00 */
[C---:B-----5:R-:W-:Y:S01]  /*10ec0*/  HMMA.16816.F32.BF16 R64, R8.reuse, R26, R60 ;  /* 0x0000001a0840723c */ /* 0x060fe2000004183c */
[----:B------:R1:W-:Y:S07]  /*10ed0*/  MUFU.EX2 R196, R3 ;  /* 0x0000000300c47308 */ /* 0x0003ee0000000800 */
[C---:B------:R-:W-:Y:S08]  /*10ee0*/  HMMA.16816.F32.BF16 R120, R8.reuse, R12, R120 ;  /* 0x0000000c0878723c */ /* 0x040ff00000041878 */
[----:B------:R-:W-:Y:S01]  /*10ef0*/  HMMA.16816.F32.BF16 R104, R8, R20, R104 ;  /* 0x000000140868723c */ /* 0x000fe20000041868 */
[----:B-1----:R-:W-:-:S02]  /*10f00*/  FFMA.FTZ R3, R139, c[0x0][0x2d0], -R7 ;  /* 0x0000b4008b037a23 */ /* 0x002fc40000010807 */
[----:B------:R-:W-:Y:S01]  /*10f10*/  IMAD.MOV.U32 R139, RZ, RZ, R135 ;  /* 0x000000ffff8b7224 */ /* 0x000fe200078e0087 */
[----:B------:R-:W-:Y:S01]  /*10f20*/  MOV R135, R132 ;  /* 0x0000008400877202 */ /* 0x000fe20000000f00 */
[----:B------:R1:W2:Y:S01]  /*10f30*/  MUFU.EX2 R195, R3 ;  /* 0x0000000300c37308 */ /* 0x0002a20000000800 */
[----:B------:R-:W-:Y:S02]  /*10f40*/  IMAD.MOV.U32 R132, RZ, RZ, R116 ;  /* 0x000000ffff847224 */ /* 0x000fe400078e0074 */
[C---:B------:R-:W-:Y:S08]  /*10f50*/  HMMA.16816.F32.BF16 R96, R8.reuse, R24, R96 ;  /* 0x000000180860723c */ /* 0x040ff00000041860 */
[----:B------:R-:W-:Y:S01]  /*10f60*/  HMMA.16816.F32.BF16 R100, R8, R32, R92 ;  /* 0x000000200864723c */ /* 0x000fe2000004185c */
[----:B-1----:R-:W-:-:S07]  /*10f70*/  FFMA.FTZ R3, R140, c[0x0][0x2d0], -R7 ;  /* 0x0000b4008c037a23 */ /* 0x002fce0000010807 */
[----:B------:R-:W-:Y:S01]  /*10f80*/  HMMA.16816.F32.BF16 R60, R8, R34, R44 ;  /* 0x00000022083c723c */ /* 0x000fe2000004182c */
[----:B------:R1:W-:Y:S06]  /*10f90*/  MUFU.EX2 R194, R3 ;  /* 0x0000000300c27308 */ /* 0x0003ec0000000800 */
[----:B---3--:R-:W-:Y:S02]  /*10fa0*/  F2FP.BF16.PACK_AB R8, R197, R209 ;  /* 0x000000d1c508723e */ /* 0x008fe400000010ff */
        /* <DEDUP_REMOVED lines=8> */
[----:B-1----:R-:W-:Y:S02]  /*11030*/  FFMA.FTZ R3, R144, c[0x0][0x2d0], -R0 ;  /* 0x0000b40090037a23 */ /* 0x002fe40000010800 */
[----:B------:R-:W-:Y:S02]  /*11040*/  IMAD.MOV.U32 R144, RZ, RZ, R4 ;  /* 0x000000ffff907224 */ /* 0x000fe400078e0004 */
[----:B------:R-:W-:Y:S02]  /*11050*/  IMAD.MOV.U32 R4, RZ, RZ, R189 ;  /* 0x000000ffff047224 */ /* 0x000fe400078e00bd */
[----:B------:R1:W2:Y:S02]  /*11060*/  MUFU.EX2 R189, R3 ;  /* 0x0000000300bd7308 */ /* 0x0002a40000000800 */
[----:B------:R-:W-:-:S02]  /*11070*/  FFMA.FTZ R4, R4, c[0x0][0x2d0], -R7 ;  /* 0x0000b40004047a23 */ /* 0x000fc40000010807 */
[--C-:B-1----:R-:W-:Y:S01]  /*11080*/  FFMA.FTZ R3, R145, c[0x0][0x2d0], -R7.reuse ;  /* 0x0000b40091037a23 */ /* 0x102fe20000010807 */
[----:B--2---:R-:W-:Y:S01]  /*11090*/  F2FP.BF16.PACK_AB R11, R189, R191 ;  /* 0x000000bfbd0b723e */ /* 0x004fe200000010ff */
[----:B------:R-:W-:Y:S02]  /*110a0*/  IMAD.MOV.U32 R145, RZ, RZ, R190 ;  /* 0x000000ffff917224 */ /* 0x000fe400078e00be */
[----:B------:R1:W-:Y:S04]  /*110b0*/  MUFU.EX2 R190, R3 ;  /* 0x0000000300be7308 */ /* 0x0003e80000000800 */
[C---:B------:R-:W-:Y:S08]  /*110c0*/  HMMA.16816.F32.BF16 R44, R8.reuse, R14, R40 ;  /* 0x0000000e082c723c */ /* 0x040ff00000041828 */
[----:B------:R-:W-:Y:S01]  /*110d0*/  HMMA.16816.F32.BF16 R40, R8, R20, R52 ;  /* 0x000000140828723c */ /* 0x000fe20000041834 */
[----:B-1----:R-:W-:-:S02]  /*110e0*/  FFMA.FTZ R3, R146, c[0x0][0x2d0], -R7 ;  /* 0x0000b40092037a23 */ /* 0x002fc40000010807 */
[----:B------:R-:W-:Y:S02]  /*110f0*/  IMAD.MOV.U32 R146, RZ, RZ, R113 ;  /* 0x000000ffff927224 */ /* 0x000fe400078e0071 */
[----:B------:R1:W-:Y:S02]  /*11100*/  MUFU.EX2 R188, R3 ;  /* 0x0000000300bc7308 */ /* 0x0003e40000000800 */
[----:B------:R-:W-:Y:S01]  /*11110*/  IMAD.MOV.U32 R53, RZ, RZ, R184 ;  /* 0x000000ffff357224 */ /* 0x000fe200078e00b8 */
[----:B------:R-:W-:Y:S01]  /*11120*/  HMMA.16816.F32.BF16 R48, R8, R12, R48 ;  /* 0x0000000c0830723c */ /* 0x000fe20000041830 */
[----:B------:R-:W-:Y:S01]  /*11130*/  IMAD.MOV.U32 R55, RZ, RZ, R134 ;  /* 0x000000ffff377224 */ /* 0x000fe200078e0086 */
[----:B------:R-:W2:Y:S01]  /*11140*/  LDSM.16.MT88.4 R12, [R227+0x1900] ;  /* 0x00190000e30c783b */ /* 0x000ea20000004200 */
[----:B------:R-:W-:Y:S02]  /*11150*/  IMAD.MOV.U32 R134, RZ, RZ, R118 ;  /* 0x000000ffff867224 */ /* 0x000fe400078e0076 */
[----:B------:R-:W-:-:S02]  /*11160*/  IMAD.MOV.U32 R54, RZ, RZ, R114 ;  /* 0x000000ffff367224 */ /* 0x000fc400078e0072 */
[----:B------:R-:W-:Y:S01]  /*11170*/  IMAD.MOV.U32 R52, RZ, RZ, R110 ;  /* 0x000000ffff347224 */ /* 0x000fe200078e006e */
[----:B------:R-:W-:Y:S01]  /*11180*/  HMMA.16816.F32.BF16 R56, R8, R26, R56 ;  /* 0x0000001a0838723c */ /* 0x000fe20000041838 */
[----:B-1----:R-:W-:Y:S02]  /*11190*/  FFMA.FTZ R3, R147, c[0x0][0x2d0], -R6 ;  /* 0x0000b40093037a23 */ /* 0x002fe40000010806 */
[----:B------:R-:W-:-:S05]  /*111a0*/  IMAD.MOV.U32 R147, RZ, RZ, R187 ;  /* 0x000000ffff937224 */ /* 0x000fca00078e00bb */
[C---:B------:R-:W-:Y:S01]  /*111b0*/  HMMA.16816.F32.BF16 R36, R8.reuse, R22, R36 ;  /* 0x000000160824723c */ /* 0x040fe20000041824 */
[----:B------:R1:W-:Y:S01]  /*111c0*/  MUFU.EX2 R187, R3 ;  /* 0x0000000300bb7308 */ /* 0x0003e20000000800 */
[----:B------:R-:W-:Y:S06]  /*111d0*/  LDSM.16.MT88.4 R20, [R225+0x1900] ;  /* 0x00190000e114783b */ /* 0x000fec0000004200 */
[C---:B------:R-:W-:Y:S08]  /*111e0*/  HMMA.16816.F32.BF16 R92, R8.reuse, R32, R128 ;  /* 0x00000020085c723c */ /* 0x040ff00000041880 */
[----:B------:R-:W-:Y:S01]  /*111f0*/  HMMA.16816.F32.BF16 R88, R8, R34, R88 ;  /* 0x000000220858723c */ /* 0x000fe20000041858 */
[----:B-1----:R-:W-:-:S02]  /*11200*/  FFMA.FTZ R3, R148, c[0x0][0x2d0], -R6 ;  /* 0x0000b40094037a23 */ /* 0x002fc40000010806 */
[----:B------:R-:W-:Y:S02]  /*11210*/  IMAD.MOV.U32 R148, RZ, RZ, R28 ;  /* 0x000000ffff947224 */ /* 0x000fe400078e001c */
[----:B------:R1:W3:Y:S03]  /*11220*/  MUFU.EX2 R186, R3 ;  /* 0x0000000300ba7308 */ /* 0x0002e60000000800 */
[----:B------:R-:W-:Y:S01]  /*11230*/  HMMA.16816.F32.BF16 R28, R8, R24, R80 ;  /* 0x00000018081c723c */ /* 0x000fe20000041850 */
[----:B------:R-:W4:Y:S01]  /*11240*/  LDSM.16.MT88.4 R24, [R226+0x1900] ;  /* 0x00190000e218783b */ /* 0x000f220000004200 */
[----:B-1----:R-:W-:-:S05]  /*11250*/  FFMA.FTZ R3, R149, c[0x0][0x2d0], -R6 ;  /* 0x0000b40095037a23 */ /* 0x002fca0000010806 */
[----:B---3--:R-:W-:Y:S01]  /*11260*/  F2FP.BF16.PACK_AB R8, R186, R187 ;  /* 0x000000bbba08723e */ /* 0x008fe200000010ff */
[----:B------:R-:W-:Y:S02]  /*11270*/  IMAD.MOV.U32 R149, RZ, RZ, R185 ;  /* 0x000000ffff957224 */ /* 0x000fe400078e00b9 */
[----:B------:R1:W-:Y:S02]  /*11280*/  MUFU.EX2 R185, R3 ;  /* 0x0000000300b97308 */ /* 0x0003e40000000800 */
[----:B-1----:R-:W-:Y:S02]  /*11290*/  FFMA.FTZ R3, R150, c[0x0][0x2d0], -R6 ;  /* 0x0000b40096037a23 */ /* 0x002fe40000010806 */
[----:B------:R-:W-:-:S04]  /*112a0*/  IMAD.MOV.U32 R150, RZ, RZ, R145 ;  /* 0x000000ffff967224 */ /* 0x000fc800078e0091 */
        /* <DEDUP_REMOVED lines=19> */
[C---:B--2---:R-:W-:Y:S08]  /*113e0*/  HMMA.16816.F32.BF16 R140, R8.reuse, R12, R104 ;  /* 0x0000000c088c723c */ /* 0x044ff00000041868 */
[----:B----4-:R-:W-:Y:S01]  /*113f0*/  HMMA.16816.F32.BF16 R80, R8, R24, R100 ;  /* 0x000000180850723c */ /* 0x010fe20000041864 */
[----:B-1----:R-:W-:-:S04]  /*11400*/  FFMA.FTZ R3, R156, c[0x0][0x2d0], -R7 ;  /* 0x0000b4009c037a23 */ /* 0x002fc80000010807 */
[----:B------:R1:W-:Y:S03]  /*11410*/  MUFU.EX2 R113, R3 ;  /* 0x0000000300717308 */ /* 0x0003e60000000800 */
[C---:B------:R-:W-:Y:S08]  /*11420*/  HMMA.16816.F32.BF16 R128, R8.reuse, R18, R84 ;  /* 0x000000120880723c */ /* 0x040ff00000041854 */
[----:B------:R-:W-:Y:S01]  /*11430*/  HMMA.16816.F32.BF16 R120, R8, R16, R120 ;  /* 0x000000100878723c */ /* 0x000fe20000041878 */
[----:B-1----:R-:W-:-:S07]  /*11440*/  FFMA.FTZ R3, R157, c[0x0][0x2d0], -R7 ;  /* 0x0000b4009d037a23 */ /* 0x002fce0000010807 */
[----:B------:R-:W-:Y:S01]  /*11450*/  HMMA.16816.F32.BF16 R84, R8, R22, R64 ;  /* 0x000000160854723c */ /* 0x000fe20000041840 */
[----:B------:R1:W-:Y:S02]  /*11460*/  MUFU.EX2 R112, R3 ;  /* 0x0000000300707308 */ /* 0x0003e40000000800 */
[----:B-1----:R-:W-:-:S06]  /*11470*/  FFMA.FTZ R3, R158, c[0x0][0x2d0], -R7 ;  /* 0x0000b4009e037a23 */ /* 0x002fcc0000010807 */
[----:B------:R1:W-:Y:S02]  /*11480*/  MUFU.EX2 R111, R3 ;  /* 0x00000003006f7308 */ /* 0x0003e40000000800 */
[--C-:B-1----:R-:W-:Y:S02]  /*11490*/  FFMA.FTZ R3, R159, c[0x0][0x2d0], -R0.reuse ;  /* 0x0000b4009f037a23 */ /* 0x102fe40000010800 */
[----:B------:R-:W-:Y:S04]  /*114a0*/  HMMA.16816.F32.BF16 R156, R8, R20, R96 ;  /* 0x00000014089c723c */ /* 0x000fe80000041860 */
[----:B------:R1:W-:Y:S02]  /*114b0*/  MUFU.EX2 R109, R3 ;  /* 0x00000003006d7308 */ /* 0x0003e40000000800 */
[----:B-1----:R-:W-:-:S02]  /*114c0*/  FFMA.FTZ R3, R160, c[0x0][0x2d0], -R0 ;  /* 0x0000b400a0037a23 */ /* 0x002fc40000010800 */
[----:B------:R-:W-:-:S04]  /*114d0*/  IMAD.MOV.U32 R160, RZ, RZ, R53 ;  /* 0x000000ffffa07224 */ /* 0x000fc800078e0035 */
[----:B------:R1:W2:Y:S01]  /*114e0*/  MUFU.EX2 R108, R3 ;  /* 0x00000003006c7308 */ /* 0x0002a20000000800 */
[----:B------:R-:W-:Y:S01]  /*114f0*/  IMAD.MOV.U32 R53, RZ, RZ, R149 ;  /* 0x000000ffff357224 */ /* 0x000fe200078e0095 */
[----:B------:R-:W-:Y:S02]  /*11500*/  MOV R149, R146 ;  /* 0x0000009200957202 */ /* 0x000fe40000000f00 */
[C---:B------:R-:W-:Y:S08]  /*11510*/  HMMA.16816.F32.BF16 R144, R8.reuse, R14, R76 ;  /* 0x0000000e0890723c */ /* 0x040ff0000004184c */
[----:B------:R-:W-:Y:S01]  /*11520*/  HMMA.16816.F32.BF16 R76, R8, R26, R60 ;  /* 0x0000001a084c723c */ /* 0x000fe2000004183c */
[----:B-1----:R-:W-:-:S02]  /*11530*/  FFMA.FTZ R3, R162, c[0x0][0x2d0], -R0 ;  /* 0x0000b400a2037a23 */ /* 0x002fc40000010800 */
[----:B------:R-:W-:-:S04]  /*11540*/  IMAD.MOV.U32 R162, RZ, RZ, R152 ;  /* 0x000000ffffa27224 */ /* 0x000fc800078e0098 */
[----:B------:R-:W-:Y:S01]  /*11550*/  F2FP.BF16.PACK_AB R8, R190, R194 ;  /* 0x000000c2be08723e */ /* 0x000fe200000010ff */
[----:B------:R1:W-:Y:S01]  /*11560*/  MUFU.EX2 R107, R3 ;  /* 0x00000003006b7308 */ /* 0x0003e20000000800 */
[----:B--2---:R-:W-:Y:S01]  /*11570*/  F2FP.BF16.PACK_AB R9, R108, R109 ;  /* 0x0000006d6c09723e */ /* 0x004fe200000010ff */
[----:B------:R-:W-:Y:S01]  /*11580*/  IMAD.MOV.U32 R152, RZ, RZ, R55 ;  /* 0x000000ffff987224 */ /* 0x000fe200078e0037 */
[----:B------:R-:W-:Y:S01]  /*11590*/  F2FP.BF16.PACK_AB R10, R114, R188 ;  /* 0x000000bc720a723e */ /* 0x000fe200000010ff */
[----:B-1----:R-:W-:Y:S01]  /*115a0*/  FFMA.FTZ R3, R163, c[0x0][0x2d0], -R0 ;  /* 0x0000b400a3037a23 */ /* 0x002fe20000010800 */
[----:B------:R-:W-:-:S03]  /*115b0*/  MOV R163, R53 ;  /* 0x0000003500a37202 */ /* 0x000fc60000000f00 */
[----:B------:R1:W2:Y:S02]  /*115c0*/  MUFU.EX2 R106, R3 ;  /* 0x00000003006a7308 */ /* 0x0002a40000000800 */
[----:B-1----:R-:W-:Y:S01]  /*115d0*/  FFMA.FTZ R3, R161, c[0x0][0x2d0], -R7 ;  /* 0x0000b400a1037a23 */ /* 0x002fe20000010807 */
[----:B--2---:R-:W-:Y:S01]  /*115e0*/  F2FP.BF16.PACK_AB R11, R106, R107 ;  /* 0x0000006b6a0b723e */ /* 0x004fe200000010ff */
[----:B------:R-:W-:Y:S01]  /*115f0*/  IMAD.MOV.U32 R161, RZ, RZ, R137 ;  /* 0x000000ffffa17224 */ /* 0x000fe200078e0089 */
[----:B------:R-:W-:-:S03]  /*11600*/  MOV R137, R135 ;  /* 0x0000008700897202 */ /* 0x000fc60000000f00 */
[----:B------:R1:W-:Y:S01]  /*11610*/  MUFU.EX2 R110, R3 ;  /* 0x00000003006e7308 */ /* 0x0003e20000000800 */
[----:B------:R-:W-:Y:S02]  /*11620*/  IMAD.MOV.U32 R135, RZ, RZ, R134 ;  /* 0x000000ffff877224 */ /* 0x000fe400078e0086 */
[----:B------:R-:W-:Y:S01]  /*11630*/  IMAD.MOV.U32 R134, RZ, RZ, R133 ;  /* 0x000000ffff867224 */ /* 0x000fe200078e0085 */
[----:B------:R-:W-:Y:S01]  /*11640*/  HMMA.16816.F32.BF16 R60, R8, R18, R44 ;  /* 0x00000012083c723c */ /* 0x000fe2000004182c */
[----:B------:R-:W-:Y:S02]  /*11650*/  IMAD.MOV.U32 R133, RZ, RZ, R132 ;  /* 0x000000ffff857224 */ /* 0x000fe400078e0084 */
[----:B------:R-:W-:-:S05]  /*11660*/  IMAD.MOV.U32 R132, RZ, RZ, R75 ;  /* 0x000000ffff847224 */ /* 0x000fca00078e004b */
[C---:B------:R-:W-:Y:S01]  /*11670*/  HMMA.16816.F32.BF16 R44, R8.reuse, R24, R92 ;  /* 0x00000018082c723c */ /* 0x040fe2000004185c */
[----:B-1----:R-:W-:Y:S02]  /*11680*/  FFMA.FTZ R3, R164, c[0x0][0x2d0], -R6 ;  /* 0x0000b400a4037a23 */ /* 0x002fe40000010806 */
[----:B------:R-:W-:Y:S02]  /*11690*/  IMAD.MOV.U32 R164, RZ, RZ, R74 ;  /* 0x000000ffffa47224 */ /* 0x000fe400078e004a */
[----:B------:R1:W-:Y:S03]  /*116a0*/  MUFU.EX2 R104, R3 ;  /* 0x0000000300687308 */ /* 0x0003e60000000800 */
[C---:B------:R-:W-:Y:S01]  /*116b0*/  HMMA.16816.F32.BF16 R64, R8.reuse, R16, R48 ;  /* 0x000000100840723c */ /* 0x040fe20000041830 */
[----:B------:R-:W2:Y:S07]  /*116c0*/  LDSM.16.MT88.4 R16, [R224+0x2100] ;  /* 0x00210000e010783b */ /* 0x000eae0000004200 */
[----:B------:R-:W-:Y:S01]  /*116d0*/  HMMA.16816.F32.BF16 R48, R8, R14, R36 ;  /* 0x0000000e0830723c */ /* 0x000fe20000041824 */
[----:B-1----:R-:W-:-:S07]  /*116e0*/  FFMA.FTZ R3, R165, c[0x0][0x2d0], -R6 ;  /* 0x0000b400a5037a23 */ /* 0x002fce0000010806 */
[C---:B------:R-:W-:Y:S01]  /*116f0*/  HMMA.16816.F32.BF16 R52, R8.reuse, R12, R40 ;  /* 0x0000000c0834723c */ /* 0x040fe20000041828 */
[----:B------:R-:W1:Y:S01]  /*11700*/  LDSM.16.MT88.4 R12, [R227+0x2100] ;  /* 0x00210000e30c783b */ /* 0x000e620000004200 */
[----:B------:R-:W-:Y:S01]  /*11710*/  IMAD.MOV.U32 R165, RZ, RZ, R70 ;  /* 0x000000ffffa57224 */ /* 0x000fe200078e0046 */
[----:B------:R3:W4:Y:S05]  /*11720*/  MUFU.EX2 R105, R3 ;  /* 0x0000000300697308 */ /* 0x00072a0000000800 */
[C---:B------:R-:W-:Y:S01]  /*11730*/  HMMA.16816.F32.BF16 R32, R8.reuse, R20, R28 ;  /* 0x000000140820723c */ /* 0x040fe2000004181c */
[----:B------:R-:W-:Y:S07]  /*11740*/  LDSM.16.MT88.4 R28, [R226+0x2100] ;  /* 0x00210000e21c783b */ /* 0x000fee0000004200 */
[----:B------:R-:W-:Y:S01]  /*11750*/  HMMA.16816.F32.BF16 R36, R8, R22, R56 ;  /* 0x000000160824723c */ /* 0x000fe20000041838 */
[----:B------:R-:W5:Y:S01]  /*11760*/  LDSM.16.MT88.4 R20, [R225+0x2100] ;  /* 0x00210000e114783b */ /* 0x000f620000004200 */
[----:B---3--:R-:W-:-:S02]  /*11770*/  FFMA.FTZ R3, R166, c[0x0][0x2d0], -R6 ;  /* 0x0000b400a6037a23 */ /* 0x008fc40000010806 */
[----:B------:R-:W-:Y:S02]  /*11780*/  IMAD.MOV.U32 R166, RZ, RZ, R153 ;  /* 0x000000ffffa67224 */ /* 0x000fe400078e0099 */
[----:B------:R3:W-:Y:S02]  /*11790*/  MUFU.EX2 R103, R3 ;  /* 0x0000000300677308 */ /* 0x0007e40000000800 */
[----:B------:R-:W-:Y:S01]  /*117a0*/  HMMA.16816.F32.BF16 R40, R8, R26, R88 ;  /* 0x0000001a0828723c */ /* 0x000fe20000041858 */
[----:B------:R-:W-:Y:S01]  /*117b0*/  IMAD.MOV.U32 R153, RZ, RZ, R148 ;  /* 0x000000ffff997224 */ /* 0x000fe200078e0094 */
[----:B------:R-:W1:Y:S01]  /*117c0*/  LDSM.16.MT88.4 R24, [R224+0x2900] ;  /* 0x00290000e018783b */ /* 0x000e620000004200 */
[----:B------:R-:W-:Y:S02]  /*117d0*/  IMAD.MOV.U32 R148, RZ, RZ, R124 ;  /* 0x000000ffff947224 */ /* 0x000fe400078e007c */
[----:B------:R-:W-:Y:S01]  /*117e0*/  IMAD.MOV.U32 R124, RZ, RZ, R126 ;  /* 0x000000ffff7c7224 */ /* 0x000fe200078e007e */
[----:B------:R-:W-:-:S02]  /*117f0*/  MOV R126, R69 ;  /* 0x00000045007e7202 */ /* 0x000fc40000000f00 */
[----:B----4-:R-:W-:Y:S01]  /*11800*/  F2FP.BF16.PACK_AB R8, R105, R104 ;  /* 0x000000686908723e */ /* 0x010fe200000010ff */
[----:B---3--:R-:W-:Y:S02]  /*11810*/  FFMA.FTZ R3, R167, c[0x0][0x2d0], -R6 ;  /* 0x0000b400a7037a23 */ /* 0x008fe40000010806 */
[----:B------:R-:W-:Y:S02]  /*11820*/  IMAD.MOV.U32 R167, RZ, RZ, R68 ;  /* 0x000000ffffa77224 */ /* 0x000fe400078e0044 */
[----:B------:R3:W4:Y:S02]  /*11830*/  MUFU.EX2 R102, R3 ;  /* 0x0000000300667308 */ /* 0x0007240000000800 */
[----:B---3--:R-:W-:Y:S01]  /*11840*/  FFMA.FTZ R3, R168, c[0x0][0x2d0], -R5 ;  /* 0x0000b400a8037a23 */ /* 0x008fe20000010805 */
[----:B----4-:R-:W-:-:S05]  /*11850*/  F2FP.BF16.PACK_AB R10, R102, R103 ;  /* 0x00000067660a723e */ /* 0x010fca00000010ff */
[----:B------:R3:W-:Y:S02]  /*11860*/  MUFU.EX2 R101, R3 ;  /* 0x0000000300657308 */ /* 0x0007e40000000800 */
[----:B---3--:R-:W-:Y:S02]  /*11870*/  FFMA.FTZ R3, R169, c[0x0][0x2d0], -R5 ;  /* 0x0000b400a9037a23 */ /* 0x008fe40000010805 */
[----:B------:R-:W-:-:S04]  /*11880*/  IMAD.MOV.U32 R169, RZ, RZ, R132 ;  /* 0x000000ffffa97224 */ /* 0x000fc800078e0084 */
[----:B------:R3:W4:Y:S02]  /*11890*/  MUFU.EX2 R100, R3 ;  /* 0x0000000300647308 */ /* 0x0007240000000800 */
[----:B---3--:R-:W-:Y:S01]  /*118a0*/  FFMA.FTZ R3, R170, c[0x0][0x2d0], -R5 ;  /* 0x0000b400aa037a23 */ /* 0x008fe20000010805 */
[----:B----4-:R-:W-:Y:S02]  /*118b0*/  F2FP.BF16.PACK_AB R9, R100, R101 ;  /* 0x000000656409723e */ /* 0x010fe400000010ff */
[----:B------:R-:W-:-:S03]  /*118c0*/  MOV R170, R133 ;  /* 0x0000008500aa7202 */ /* 0x000fc60000000f00 */
[----:B------:R3:W-:Y:S02]  /*118d0*/  MUFU.EX2 R99, R3 ;  /* 0x0000000300637308 */ /* 0x0007e40000000800 */
[----:B---3--:R-:W-:Y:S02]  /*118e0*/  FFMA.FTZ R3, R171, c[0x0][0x2d0], -R5 ;  /* 0x0000b400ab037a23 */ /* 0x008fe40000010805 */
[----:B------:R-:W-:-:S04]  /*118f0*/  IMAD.MOV.U32 R171, RZ, RZ, R134 ;  /* 0x000000ffffab7224 */ /* 0x000fc800078e0086 */
[----:B------:R3:W4:Y:S02]  /*11900*/  MUFU.EX2 R98, R3 ;  /* 0x0000000300627308 */ /* 0x0007240000000800 */
[----:B---3--:R-:W-:Y:S01]  /*11910*/  FFMA.FTZ R3, R173, c[0x0][0x2d0], -R0 ;  /* 0x0000b400ad037a23 */ /* 0x008fe20000010800 */
[----:B----4-:R-:W-:Y:S01]  /*11920*/  F2FP.BF16.PACK_AB R11, R98, R99 ;  /* 0x00000063620b723e */ /* 0x010fe200000010ff */
[----:B------:R-:W-:-:S04]  /*11930*/  IMAD.MOV.U32 R173, RZ, RZ, R135 ;  /* 0x000000ffffad7224 */ /* 0x000fc800078e0087 */
[----:B------:R3:W-:Y:S01]  /*11940*/  MUFU.EX2 R97, R3 ;  /* 0x0000000300617308 */ /* 0x0007e20000000800 */
[----:B------:R-:W-:Y:S01]  /*11950*/  LDSM.16.MT88.4 R132, [R224+0x3100] ;  /* 0x00310000e084783b */ /* 0x000fe20000004200 */
[C---:B--2---:R-:W-:Y:S08]  /*11960*/  HMMA.16816.F32.BF16 R120, R8.reuse, R16, R120 ;  /* 0x000000100878723c */ /* 0x044ff00000041878 */
[----:B------:R-:W-:Y:S01]  /*11970*/  HMMA.16816.F32.BF16 R128, R8, R18, R128 ;  /* 0x000000120880723c */ /* 0x000fe20000041880 */
[----:B---3--:R-:W-:-:S02]  /*11980*/  FFMA.FTZ R3, R172, c[0x0][0x2d0], -R0 ;  /* 0x0000b400ac037a23 */ /* 0x008fc40000010800 */
[----:B------:R-:W-:Y:S02]  /*11990*/  IMAD.MOV.U32 R172, RZ, RZ, R148 ;  /* 0x000000ffffac7224 */ /* 0x000fe400078e0094 */
[----:B------:R2:W3:Y:S03]  /*119a0*/  MUFU.EX2 R96, R3 ;  /* 0x0000000300607308 */ /* 0x0004e60000000800 */
[C---:B-1----:R-:W-:Y:S08]  /*119b0*/  HMMA.16816.F32.BF16 R140, R8.reuse, R12, R140 ;  /* 0x0000000c088c723c */ /* 0x042ff0000004188c */
[----:B------:R-:W-:Y:S01]  /*119c0*/  HMMA.16816.F32.BF16 R144, R8, R14, R144 ;  /* 0x0000000e0890723c */ /* 0x000fe20000041890 */
[----:B--2---:R-:W-:-:S07]  /*119d0*/  FFMA.FTZ R3, R174, c[0x0][0x2d0], -R0 ;  /* 0x0000b400ae037a23 */ /* 0x004fce0000010800 */
[C---:B-----5:R-:W-:Y:S01]  /*119e0*/  HMMA.16816.F32.BF16 R156, R8.reuse, R20, R156 ;  /* 0x00000014089c723c */ /* 0x060fe2000004189c */
[----:B------:R-:W-:Y:S01]  /*119f0*/  IMAD.MOV.U32 R174, RZ, RZ, R150 ;  /* 0x000000ffffae7224 */ /* 0x000fe200078e0096 */
[----:B------:R1:W-:Y:S06]  /*11a00*/  MUFU.EX2 R95, R3 ;  /* 0x00000003005f7308 */ /* 0x0003ec0000000800 */
[C---:B------:R-:W-:Y:S08]  /*11a10*/  HMMA.16816.F32.BF16 R84, R8.reuse, R22, R84 ;  /* 0x000000160854723c */ /* 0x040ff00000041854 */
[----:B------:R-:W-:Y:S01]  /*11a20*/  HMMA.16816.F32.BF16 R80, R8, R28, R80 ;  /* 0x0000001c0850723c */ /* 0x000fe20000041850 */
[----:B-1----:R-:W-:-:S02]  /*11a30*/  FFMA.FTZ R3, R175, c[0x0][0x2d0], -R0 ;  /* 0x0000b400af037a23 */ /* 0x002fc40000010800 */
[----:B------:R-:W-:Y:S02]  /*11a40*/  IMAD.MOV.U32 R175, RZ, RZ, R149 ;  /* 0x000000ffffaf7224 */ /* 0x000fe400078e0095 */
[----:B------:R1:W2:Y:S03]  /*11a50*/  MUFU.EX2 R94, R3 ;  /* 0x00000003005e7308 */ /* 0x0002a60000000800 */
[----:B------:R-:W-:Y:S07]  /*11a60*/  HMMA.16816.F32.BF16 R76, R8, R30, R76 ;  /* 0x0000001e084c723c */ /* 0x000fee000004184c */
[----:B------:R-:W-:-:S02]  /*11a70*/  F2FP.BF16.PACK_AB R8, R112, R113 ;  /* 0x000000717008723e */ /* 0x000fc400000010ff */
[----:B---3--:R-:W-:Y:S02]  /*11a80*/  F2FP.BF16.PACK_AB R9, R96, R97 ;  /* 0x000000616009723e */ /* 0x008fe400000010ff */
[----:B------:R-:W-:Y:S01]  /*11a90*/  F2FP.BF16.PACK_AB R10, R110, R111 ;  /* 0x0000006f6e0a723e */ /* 0x000fe200000010ff */
[--C-:B-1----:R-:W-:Y:S01]  /*11aa0*/  FFMA.FTZ R3, R178, c[0x0][0x2d0], -R6.reuse ;  /* 0x0000b400b2037a23 */ /* 0x102fe20000010806 */
[----:B--2---:R-:W-:Y:S01]  /*11ab0*/  F2FP.BF16.PACK_AB R11, R94, R95 ;  /* 0x0000005f5e0b723e */ /* 0x004fe200000010ff */
[----:B------:R-:W-:Y:S02]  /*11ac0*/  IMAD.MOV.U32 R178, RZ, RZ, R151 ;  /* 0x000000ffffb27224 */ /* 0x000fe400078e0097 */
[----:B------:R1:W-:Y:S01]  /*11ad0*/  MUFU.EX2 R93, R3 ;  /* 0x00000003005d7308 */ /* 0x0003e20000000800 */
[----:B------:R-:W-:Y:S03]  /*11ae0*/  LDSM.16.MT88.4 R148, [R227+0x3100] ;  /* 0x00310000e394783b */ /* 0x000fe60000004200 */
[C---:B------:R-:W-:Y:S08]  /*11af0*/  HMMA.16816.F32.BF16 R64, R8.reuse, R16, R64 ;  /* 0x000000100840723c */ /* 0x040ff00000041840 */
[----:B------:R-:W-:Y:S01]  /*11b00*/  HMMA.16816.F32.BF16 R60, R8, R18, R60 ;  /* 0x00000012083c723c */ /* 0x000fe2000004183c */
[----:B------:R-:W-:Y:S01]  /*11b10*/  LDSM.16.MT88.4 R16, [R225+0x2900] ;  /* 0x00290000e110783b */ /* 0x000fe20000004200 */
[----:B-1----:R-:W-:-:S04]  /*11b20*/  FFMA.FTZ R3, R179, c[0x0][0x2d0], -R6 ;  /* 0x0000b400b3037a23 */ /* 0x002fc80000010806 */
[----:B------:R1:W2:Y:S02]  /*11b30*/  MUFU.EX2 R92, R3 ;  /* 0x00000003005c7308 */ /* 0x0002a40000000800 */
[C---:B------:R-:W-:Y:S08]  /*11b40*/  HMMA.16816.F32.BF16 R52, R8.reuse, R12, R52 ;  /* 0x0000000c0834723c */ /* 0x040ff00000041834 */
[----:B------:R-:W-:Y:S01]  /*11b50*/  HMMA.16816.F32.BF16 R48, R8, R14, R48 ;  /* 0x0000000e0830723c */ /* 0x000fe20000041830 */
[----:B------:R-:W-:Y:S01]  /*11b60*/  LDSM.16.MT88.4 R12, [R226+0x2900] ;  /* 0x00290000e20c783b */ /* 0x000fe20000004200 */
[----:B-1----:R-:W-:-:S06]  /*11b70*/  FFMA.FTZ R3, R177, c[0x0][0x2d0], -R6 ;  /* 0x0000b400b1037a23 */ /* 0x002fcc0000010806 */
[C---:B------:R-:W-:Y:S01]  /*11b80*/  HMMA.16816.F32.BF16 R32, R8.reuse, R20, R32 ;  /* 0x000000140820723c */ /* 0x040fe20000041820 */
[----:B------:R1:W-:Y:S07]  /*11b90*/  MUFU.EX2 R91, R3 ;  /* 0x00000003005b7308 */ /* 0x0003ee0000000800 */
[C---:B------:R-:W-:Y:S01]  /*11ba0*/  HMMA.16816.F32.BF16 R36, R8.reuse, R22, R36 ;  /* 0x000000160824723c */ /* 0x040fe20000041824 */
[----:B------:R-:W3:Y:S07]  /*11bb0*/  LDSM.16.MT88.4 R20, [R227+0x2900] ;  /* 0x00290000e314783b */ /* 0x000eee0000004200 */
[----:B------:R-:W-:Y:S01]  /*11bc0*/  HMMA.16816.F32.BF16 R40, R8, R30, R40 ;  /* 0x0000001e0828723c */ /* 0x000fe20000041828 */
[----:B-1----:R-:W-:-:S04]  /*11bd0*/  FFMA.FTZ R3, R176, c[0x0][0x2d0], -R6 ;  /* 0x0000b400b0037a23 */ /* 0x002fc80000010806 */
[----:B------:R1:W4:Y:S03]  /*11be0*/  MUFU.EX2 R90, R3 ;  /* 0x00000003005a7308 */ /* 0x0003260000000800 */
[----:B------:R-:W-:Y:S07]  /*11bf0*/  HMMA.16816.F32.BF16 R44, R8, R28, R44 ;  /* 0x0000001c082c723c */ /* 0x000fee000004182c */
[----:B--2---:R-:W-:Y:S01]  /*11c00*/  F2FP.BF16.PACK_AB R8, R92, R93 ;  /* 0x0000005d5c08723e */ /* 0x004fe200000010ff */
[----:B-1----:R-:W-:Y:S01]  /*11c10*/  FFMA.FTZ R3, R180, c[0x0][0x2d0], -R5 ;  /* 0x0000b400b4037a23 */ /* 0x002fe20000010805 */
[----:B----4-:R-:W-:-:S03]  /*11c20*/  F2FP.BF16.PACK_AB R10, R90, R91 ;  /* 0x0000005b5a0a723e */ /* 0x010fc600000010ff */
        /* <DEDUP_REMOVED lines=16> */
[----:B------:R1:W2:Y:S03]  /*11d30*/  MUFU.EX2 R69, R3 ;  /* 0x0000000300457308 */ /* 0x0002a60000000800 */
[C---:B---3--:R-:W-:Y:S08]  /*11d40*/  HMMA.16816.F32.BF16 R140, R8.reuse, R20, R140 ;  /* 0x00000014088c723c */ /* 0x048ff0000004188c */
        /* <DEDUP_REMOVED lines=11> */
[----:B------:R-:W-:-:S04]  /*11e00*/  IMAD.MOV.U32 R167, RZ, RZ, R164 ;  /* 0x000000ffffa77224 */ /* 0x000fc800078e00a4 */
[----:B------:R1:W-:Y:S01]  /*11e10*/  MUFU.EX2 R58, R3 ;  /* 0x00000003003a7308 */ /* 0x0003e20000000800 */
[----:B------:R-:W-:-:S05]  /*11e20*/  IMAD.MOV.U32 R164, RZ, RZ, R162 ;  /* 0x000000ffffa47224 */ /* 0x000fca00078e00a2 */
[----:B------:R-:W-:Y:S01]  /*11e30*/  MOV R168, R164 ;  /* 0x000000a400a87202 */ /* 0x000fe20000000f00 */
[--C-:B-1----:R-:W-:Y:S02]  /*11e40*/  FFMA.FTZ R3, R166, c[0x0][0x2d0], -R0.reuse ;  /* 0x0000b400a6037a23 */ /* 0x102fe40000010800 */
[----:B------:R-:W-:Y:S02]  /*11e50*/  IMAD.MOV.U32 R166, RZ, RZ, R161 ;  /* 0x000000ffffa67224 */ /* 0x000fe400078e00a1 */
[----:B------:R1:W3:Y:S02]  /*11e60*/  MUFU.EX2 R57, R3 ;  /* 0x0000000300397308 */ /* 0x0002e40000000800 */
[----:B-1----:R-:W-:Y:S02]  /*11e70*/  FFMA.FTZ R3, R165, c[0x0][0x2d0], -R0 ;  /* 0x0000b400a5037a23 */ /* 0x002fe40000010800 */
[----:B------:R-:W-:-:S04]  /*11e80*/  IMAD.MOV.U32 R165, RZ, RZ, R163 ;  /* 0x000000ffffa57224 */ /* 0x000fc800078e00a3 */
[----:B------:R1:W-:Y:S01]  /*11e90*/  MUFU.EX2 R56, R3 ;  /* 0x0000000300387308 */ /* 0x0003e20000000800 */
[----:B------:R-:W-:Y:S02]  /*11ea0*/  IMAD.MOV.U32 R179, RZ, RZ, R165 ;  /* 0x000000ffffb37224 */ /* 0x000fe400078e00a5 */
[----:B-1----:R-:W-:Y:S02]  /*11eb0*/  FFMA.FTZ R3, R160, c[0x0][0x2d0], -R0 ;  /* 0x0000b400a0037a23 */ /* 0x002fe40000010800 */
[----:B------:R-:W-:Y:S03]  /*11ec0*/  HMMA.16816.F32.BF16 R160, R8, R18, R84 ;  /* 0x0000001208a0723c */ /* 0x000fe60000041854 */
[----:B------:R1:W4:Y:S04]  /*11ed0*/  MUFU.EX2 R31, R3 ;  /* 0x00000003001f7308 */ /* 0x0003280000000800 */
[----:B--2---:R-:W-:Y:S01]  /*11ee0*/  F2FP.BF16.PACK_AB R8, R69, R70 ;  /* 0x000000464508723e */ /* 0x004fe200000010ff */
[----:B------:R-:W-:Y:S01]  /*11ef0*/  IMAD.MOV.U32 R85, RZ, RZ, R171 ;  /* 0x000000ffff557224 */ /* 0x000fe200078e00ab */
[----:B---3--:R-:W-:Y:S01]  /*11f00*/  F2FP.BF16.PACK_AB R9, R57, R58 ;  /* 0x0000003a3909723e */ /* 0x008fe200000010ff */
[----:B------:R-:W-:Y:S01]  /*11f10*/  IMAD.MOV.U32 R86, RZ, RZ, R170 ;  /* 0x000000ffff567224 */ /* 0x000fe200078e00aa */
[----:B------:R-:W-:Y:S01]  /*11f20*/  F2FP.BF16.PACK_AB R10, R59, R68 ;  /* 0x000000443b0a723e */ /* 0x000fe200000010ff */
[----:B------:R-:W-:Y:S01]  /*11f30*/  IMAD.MOV.U32 R87, RZ, RZ, R169 ;  /* 0x000000ffff577224 */ /* 0x000fe200078e00a9 */
[----:B------:R-:W-:Y:S01]  /*11f40*/  MOV R169, R154 ;  /* 0x0000009a00a97202 */ /* 0x000fe20000000f00 */
[----:B------:R-:W-:-:S02]  /*11f50*/  IMAD.MOV.U32 R171, RZ, RZ, R168 ;  /* 0x000000ffffab7224 */ /* 0x000fc400078e00a8 */
[----:B------:R-:W-:Y:S02]  /*11f60*/  IMAD.MOV.U32 R170, RZ, RZ, R155 ;  /* 0x000000ffffaa7224 */ /* 0x000fe400078e009b */
[----:B-1----:R-:W-:Y:S01]  /*11f70*/  FFMA.FTZ R3, R167, c[0x0][0x2d0], -R6 ;  /* 0x0000b400a7037a23 */ /* 0x002fe20000010806 */
[----:B----4-:R-:W-:Y:S01]  /*11f80*/  F2FP.BF16.PACK_AB R11, R31, R56 ;  /* 0x000000381f0b723e */ /* 0x010fe200000010ff */
[----:B------:R-:W-:Y:S02]  /*11f90*/  IMAD.MOV.U32 R168, RZ, RZ, R138 ;  /* 0x000000ffffa87224 */ /* 0x000fe400078e008a */
[----:B------:R1:W-:Y:S04]  /*11fa0*/  MUFU.EX2 R29, R3 ;  /* 0x00000003001d7308 */ /* 0x0003e80000000800 */
[C---:B------:R-:W-:Y:S08]  /*11fb0*/  HMMA.16816.F32.BF16 R64, R8.reuse, R24, R64 ;  /* 0x000000180840723c */ /* 0x040ff00000041840 */
[----:B------:R-:W-:Y:S01]  /*11fc0*/  HMMA.16816.F32.BF16 R48, R8, R22, R48 ;  /* 0x000000160830723c */ /* 0x000fe20000041830 */
[----:B-1----:R-:W-:-:S04]  /*11fd0*/  FFMA.FTZ R3, R252, c[0x0][0x2d0], -R6 ;  /* 0x0000b400fc037a23 */ /* 0x002fc80000010806 */
[----:B------:R1:W2:Y:S03]  /*11fe0*/  MUFU.EX2 R30, R3 ;  /* 0x00000003001e7308 */ /* 0x0002a60000000800 */
[C---:B------:R-:W-:Y:S08]  /*11ff0*/  HMMA.16816.F32.BF16 R52, R8.reuse, R20, R52 ;  /* 0x000000140834723c */ /* 0x040ff00000041834 */
[----:B------:R-:W-:Y:S01]  /*12000*/  HMMA.16816.F32.BF16 R40, R8, R14, R40 ;  /* 0x0000000e0828723c */ /* 0x000fe20000041828 */
[----:B------:R3:W-:Y:S01]  /*12010*/  MUFU.EX2 R14, R4 ;  /* 0x00000004000e7308 */ /* 0x0007e20000000800 */
[----:B-1----:R-:W-:-:S06]  /*12020*/  FFMA.FTZ R3, R250, c[0x0][0x2d0], -R6 ;  /* 0x0000b400fa037a23 */ /* 0x002fcc0000010806 */
[C---:B------:R-:W-:Y:S01]  /*12030*/  HMMA.16816.F32.BF16 R60, R8.reuse, R26, R60 ;  /* 0x0000001a083c723c */ /* 0x040fe2000004183c */
[----:B--2---:R-:W-:Y:S01]  /*12040*/  F2FP.BF16.PACK_AB R176, R30, R29 ;  /* 0x0000001d1eb0723e */ /* 0x004fe200000010ff */
[----:B------:R1:W-:Y:S06]  /*12050*/  MUFU.EX2 R28, R3 ;  /* 0x00000003001c7308 */ /* 0x0003ec0000000800 */
[----:B------:R-:W-:Y:S01]  /*12060*/  HMMA.16816.F32.BF16 R32, R8, R16, R32 ;  /* 0x000000100820723c */ /* 0x000fe20000041820 */
[----:B---3--:R-:W-:-:S07]  /*12070*/  FADD.FTZ R4, R153, R245 ;  /* 0x000000f599047221 */ /* 0x008fce0000010000 */
[----:B------:R-:W-:Y:S01]  /*12080*/  HMMA.16816.F32.BF16 R36, R8, R18, R36 ;  /* 0x000000120824723c */ /* 0x000fe20000041824 */
[----:B------:R-:W-:Y:S01]  /*12090*/  LDSM.16.MT88.4 R16, [R226+0x3100] ;  /* 0x00310000e210783b */ /* 0x000fe20000004200 */
[----:B-1----:R-:W-:-:S04]  /*120a0*/  FFMA.FTZ R3, R247, c[0x0][0x2d0], -R6 ;  /* 0x0000b400f7037a23 */ /* 0x002fc80000010806 */
[----:B------:R1:W-:Y:S02]  /*120b0*/  MUFU.EX2 R25, R3 ;  /* 0x0000000300197308 */ /* 0x0003e40000000800 */
[----:B------:R-:W-:Y:S07]  /*120c0*/  HMMA.16816.F32.BF16 R44, R8, R12, R44 ;  /* 0x0000000c082c723c */ /* 0x000fee000004182c */
[----:B------:R-:W-:Y:S02]  /*120d0*/  FADD.FTZ R8, R137, R246 ;  /* 0x000000f689087221 */ /* 0x000fe40000010000 */
[----:B-1----:R-:W-:-:S02]  /*120e0*/  FFMA.FTZ R3, R166, c[0x0][0x2d0], -R5 ;  /* 0x0000b400a6037a23 */ /* 0x002fc40000010805 */
[----:B------:R-:W1:Y:S02]  /*120f0*/  LDSM.16.MT88.4 R164, [R225+0x3100] ;  /* 0x00310000e1a4783b */ /* 0x000e640000004200 */
[----:B------:R2:W-:Y:S02]  /*12100*/  MUFU.EX2 R24, R3 ;  /* 0x0000000300187308 */ /* 0x0005e40000000800 */
[----:B--2---:R-:W-:-:S06]  /*12110*/  FFMA.FTZ R3, R211, c[0x0][0x2d0], -R5 ;  /* 0x0000b400d3037a23 */ /* 0x004fcc0000010805 */
[----:B------:R2:W3:Y:S02]  /*12120*/  MUFU.EX2 R23, R3 ;  /* 0x0000000300177308 */ /* 0x0004e40000000800 */
[----:B--2---:R-:W-:Y:S01]  /*12130*/  FFMA.FTZ R3, R217, c[0x0][0x2d0], -R5 ;  /* 0x0000b400d9037a23 */ /* 0x004fe20000010805 */
[----:B---3--:R-:W-:-:S05]  /*12140*/  F2FP.BF16.PACK_AB R177, R23, R24 ;  /* 0x0000001817b1723e */ /* 0x008fca00000010ff */
[----:B------:R2:W-:Y:S02]  /*12150*/  MUFU.EX2 R22, R3 ;  /* 0x0000000300167308 */ /* 0x0005e40000000800 */
[----:B--2---:R-:W-:-:S06]  /*12160*/  FFMA.FTZ R3, R213, c[0x0][0x2d0], -R5 ;  /* 0x0000b400d5037a23 */ /* 0x004fcc0000010805 */
[----:B------:R2:W3:Y:S02]  /*12170*/  MUFU.EX2 R21, R3 ;  /* 0x0000000300157308 */ /* 0x0004e40000000800 */
[----:B--2---:R-:W-:Y:S01]  /*12180*/  FFMA.FTZ R3, R179, c[0x0][0x2d0], -R7 ;  /* 0x0000b400b3037a23 */ /* 0x004fe20000010807 */
[----:B---3--:R-:W-:-:S05]  /*12190*/  F2FP.BF16.PACK_AB R179, R21, R22 ;  /* 0x0000001615b3723e */ /* 0x008fca00000010ff */
[----:B------:R2:W-:Y:S02]  /*121a0*/  MUFU.EX2 R20, R3 ;  /* 0x0000000300147308 */ /* 0x0005e40000000800 */
[--C-:B--2---:R-:W-:Y:S01]  /*121b0*/  FFMA.FTZ R3, R178, c[0x0][0x2d0], -R7.reuse ;  /* 0x0000b400b2037a23 */ /* 0x104fe20000010807 */
[----:B------:R-:W-:Y:S01]  /*121c0*/  F2FP.BF16.PACK_AB R178, R25, R28 ;  /* 0x0000001c19b2723e */ /* 0x000fe200000010ff */
[----:B------:R-:W-:-:S04]  /*121d0*/  FFMA.FTZ R7, R175, c[0x0][0x2d0], -R7 ;  /* 0x0000b400af077a23 */ /* 0x000fc80000010807 */
[----:B------:R2:W3:Y:S02]  /*121e0*/  MUFU.EX2 R15, R3 ;  /* 0x00000003000f7308 */ /* 0x0004e40000000800 */
[C---:B------:R-:W-:Y:S06]  /*121f0*/  HMMA.16816.F32.BF16 R120, R176.reuse, R132, R120 ;  /* 0x00000084b078723c */ /* 0x040fec0000041878 */
[----:B------:R4:W5:Y:S02]  /*12200*/  MUFU.EX2 R13, R7 ;  /* 0x00000007000d7308 */ /* 0x0009640000000800 */
[----:B------:R-:W-:Y:S01]  /*12210*/  HMMA.16816.F32.BF16 R128, R176, R134, R128 ;  /* 0x00000086b080723c */ /* 0x000fe20000041880 */
[----:B--2---:R-:W-:Y:S01]  /*12220*/  FFMA.FTZ R3, R174, c[0x0][0x2d0], -R0 ;  /* 0x0000b400ae037a23 */ /* 0x004fe20000010800 */
[----:B---3--:R-:W-:-:S04]  /*12230*/  F2FP.BF16.PACK_AB R180, R15, R20 ;  /* 0x000000140fb4723e */ /* 0x008fc800000010ff */
[----:B------:R2:W-:Y:S02]  /*12240*/  MUFU.EX2 R10, R3 ;  /* 0x00000003000a7308 */ /* 0x0005e40000000800 */
[----:B------:R-:W-:Y:S01]  /*12250*/  HMMA.16816.F32.BF16 R140, R176, R148, R140 ;  /* 0x00000094b08c723c */ /* 0x000fe2000004188c */
[----:B----4-:R-:W-:Y:S01]  /*12260*/  FADD.FTZ R7, R244, R4 ;  /* 0x00000004f4077221 */ /* 0x010fe20000010000 */
[----:B-----5:R-:W-:Y:S01]  /*12270*/  F2FP.BF16.PACK_AB R182, R13, R14 ;  /* 0x0000000e0db6723e */ /* 0x020fe200000010ff */
[----:B------:R-:W-:-:S05]  /*12280*/  FADD.FTZ R4, R85, R8 ;  /* 0x0000000855047221 */ /* 0x000fca0000010000 */
[----:B------:R-:W-:Y:S01]  /*12290*/  HMMA.16816.F32.BF16 R144, R176, R150, R144 ;  /* 0x00000096b090723c */ /* 0x000fe20000041890 */
[----:B--2---:R-:W-:-:S07]  /*122a0*/  FFMA.FTZ R3, R251, c[0x0][0x2d0], -R0 ;  /* 0x0000b400fb037a23 */ /* 0x004fce0000010800 */
[C---:B-1----:R-:W-:Y:S01]  /*122b0*/  HMMA.16816.F32.BF16 R156, R176.reuse, R164, R156 ;  /* 0x000000a4b09c723c */ /* 0x042fe2000004189c */
[----:B------:R1:W2:Y:S07]  /*122c0*/  MUFU.EX2 R9, R3 ;  /* 0x0000000300097308 */ /* 0x0002ae0000000800 */
[----:B------:R-:W-:Y:S01]  /*122d0*/  HMMA.16816.F32.BF16 R160, R176, R166, R160 ;  /* 0x000000a6b0a0723c */ /* 0x000fe200000418a0 */
[--C-:B-1----:R-:W-:Y:S01]  /*122e0*/  FFMA.FTZ R3, R172, c[0x0][0x2d0], -R0.reuse ;  /* 0x0000b400ac037a23 */ /* 0x102fe20000010800 */
[----:B--2---:R-:W-:Y:S01]  /*122f0*/  F2FP.BF16.PACK_AB R181, R9, R10 ;  /* 0x0000000a09b5723e */ /* 0x004fe200000010ff */
[----:B------:R-:W-:-:S02]  /*12300*/  FFMA.FTZ R0, R173, c[0x0][0x2d0], -R0 ;  /* 0x0000b400ad007a23 */ /* 0x000fc40000010800 */
[----:B------:R1:W-:Y:S03]  /*12310*/  MUFU.EX2 R11, R3 ;  /* 0x00000003000b7308 */ /* 0x0003e60000000800 */
[C---:B------:R-:W-:Y:S05]  /*12320*/  HMMA.16816.F32.BF16 R172, R176.reuse, R16, R80 ;  /* 0x00000010b0ac723c */ /* 0x040fea0000041850 */
[----:B------:R2:W3:Y:S03]  /*12330*/  MUFU.EX2 R12, R0 ;  /* 0x00000000000c7308 */ /* 0x0004e60000000800 */
[----:B------:R-:W-:Y:S01]  /*12340*/  HMMA.16816.F32.BF16 R176, R176, R18, R76 ;  /* 0x00000012b0b0723c */ /* 0x000fe2000004184c */
[----:B-1----:R-:W-:-:S04]  /*12350*/  FADD.FTZ R3, R220, R218 ;  /* 0x000000dadc037221 */ /* 0x002fc80000010000 */
[----:B------:R-:W-:Y:S02]  /*12360*/  FADD.FTZ R6, R219, R3 ;  /* 0x00000003db067221 */ /* 0x000fe40000010000 */
[----:B------:R-:W-:Y:S02]  /*12370*/  FADD.FTZ R3, R86, R7 ;  /* 0x0000000756037221 */ /* 0x000fe40000010000 */
[----:B--2---:R-:W-:Y:S01]  /*12380*/  FADD.FTZ R0, R139, R152 ;  /* 0x000000988b007221 */ /* 0x004fe20000010000 */
[----:B---3--:R-:W-:Y:S01]  /*12390*/  F2FP.BF16.PACK_AB R183, R12, R11 ;  /* 0x0000000b0cb7723e */ /* 0x008fe200000010ff */
        /* <DEDUP_REMOVED lines=113> */
[----:B------:R-:W2:Y:S01]  /*12ab0*/  LDL R223, [R1] ;  /* 0x0000000001df7983 */ /* 0x000ea20000100800 */
[----:B------:R-:W-:Y:S01]  /*12ac0*/  IMAD.MOV.U32 R116, RZ, RZ, R72 ;  /* 0x000000ffff747224 */ /* 0x000fe200078e0048 */
[----:B------:R-:W-:Y:S01]  /*12ad0*/  MOV R118, R2 ;  /* 0x0000000200767202 */ /* 0x000fe20000000f00 */
[----:B-1----:R-:W-:Y:S01]  /*12ae0*/  IMAD.MOV.U32 R3, RZ, RZ, R73 ;  /* 0x000000ffff037224 */ /* 0x002fe200078e0049 */
[----:B------:R-:W-:Y:S01]  /*12af0*/  MOV R117, R71 ;  /* 0x0000004700757202 */ /* 0x000fe20000000f00 */
[----:B------:R-:W-:-:S02]  /*12b00*/  ULDC UR6, c[0x0][0x210] ;  /* 0x0000840000067ab9 */ /* 0x000fc40000000800 */
[----:B------:R-:W-:Y:S02]  /*12b10*/  ULDC UR4, c[0x0][0x1e8] ;  /* 0x00007a0000047ab9 */ /* 0x000fe40000000800 */
[----:B------:R-:W-:Y:S02]  /*12b20*/  UIADD3 UR12, UR12, -0x2, URZ ;  /* 0xfffffffe0c0c7890 */ /* 0x000fe4000fffe03f */
[----:B------:R-:W-:Y:S02]  /*12b30*/  UIMAD UR6, UR15, UR6, URZ ;  /* 0x000000060f0672a4 */ /* 0x000fe4000f8e023f */
[----:B------:R-:W-:Y:S02]  /*12b40*/  UIMAD UR4, UR15, UR4, URZ ;  /* 0x000000040f0472a4 */ /* 0x000fe4000f8e023f */
[----:B------:R-:W-:Y:S02]  /*12b50*/  ULDC.64 UR22, c[0x0][0x118] ;  /* 0x0000460000167ab9 */ /* 0x000fe40000000a00 */
[----:B------:R-:W-:Y:S01]  /*12b60*/  ULDC.64 UR18, c[0x0][0x118] ;  /* 0x0000460000127ab9 */ /* 0x000fe20000000a00 */
[----:B--2---:R-:W-:Y:S01]  /*12b70*/  IADD3 R251, R223, 0x100, RZ ;  /* 0x00000100dffb7810 */ /* 0x004fe20007ffe0ff */
[----:B------:R-:W-:Y:S05]  /*12b80*/  BRA `(.L_x_134) ;  /* 0x0000045000007947 */ /* 0x000fea0003800000 */
.L_x_136:
[----:B------:R-:W2:Y:S01]  /*12b90*/  LDL R4, [R1+0x20] ;  /* 0x0000200001047983 */ /* 0x000ea20000100800 */
[----:B------:R-:W-:Y:S01]  /*12ba0*/  IMAD.MOV.U32 R2, RZ, RZ, c[0x0][0x2b8] ;  /* 0x0000ae00ff027624 */ /* 0x000fe200078e00ff */
[----:B------:R-:W-:Y:S01]  /*12bb0*/  UIMAD UR11, UR12, 0x70, UR17 ;  /* 0x000000700c0b78a4 */ /* 0x000fe2000f8e0211 */
[----:B------:R-:W-:Y:S01]  /*12bc0*/  IMAD.MOV.U32 R7, RZ, RZ, RZ ;  /* 0x000000ffff077224 */ /* 0x000fe200078e00ff */
[----:B------:R-:W3:Y:S02]  /*12bd0*/  LDL R65, [R1] ;  /* 0x0000000001417983 */ /* 0x000ee40000100800 */
[----:B------:R-:W-:Y:S02]  /*12be0*/  ISETP.NE.AND P2, PT, R2, 0x1, PT ;  /* 0x000000010200780c */ /* 0x000fe40003f45270 */
[----:B------:R-:W-:Y:S05]  /*12bf0*/  IMAD.U32 R2, RZ, RZ, UR11 ;  /* 0x0000000bff027e24 */ /* 0x000fea000f8e00ff */
[----:B--2---:R-:W-:Y:S06]  /*12c00*/  IADD3 R2, R2, -0x70, R4 ;  /* 0xffffff9002027810 */ /* 0x004fec0007ffe004 */
        /* <DEDUP_REMOVED lines=16> */
[----:B--2---:R-:W-:Y:S01]  /*12d10*/  STL [R1+0x8], R7 ;  /* 0x0000080701007387 */ /* 0x004fe20000100800 */
[----:B------:R-:W-:Y:S02]  /*12d20*/  SHF.R.S32.HI R2, RZ, 0x1f, R7 ;  /* 0x0000001fff027819 */ /* 0x000fe40000011407 */
        /* <DEDUP_REMOVED lines=17> */
[-C--:B--2---:R-:W-:Y:S03]  /*12e40*/  IADD3.X R7, R7, R241.reuse, RZ, P1, !PT ;  /* 0x000000f107077210 */ /* 0x084fe60000ffe4ff */
[----:B------:R-:W2:Y:S01]  /*12e50*/  SHFL.IDX PT, R16, R0, 0x3, 0x181f ;  /* 0x00781f0000107f89 */ /* 0x000ea200000e0000 */
[-C--:B----4-:R-:W-:Y:S03]  /*12e60*/  IADD3 R4, P0, R4, R242.reuse, RZ ;  /* 0x000000f204047210 */ /* 0x090fe60007f1e0ff */
[----:B---3--:R3:W-:Y:S02]  /*12e70*/  LDGSTS.E.BYPASS.LTC128B.128 [R65+0x3900], [R6.64], !P3 ;  /* 0x0390000006417fae */ /* 0x0087e4000d901d52 */
[--C-:B-----5:R-:W-:Y:S01]  /*12e80*/  IMAD.X R5, R5, 0x1, R241.reuse, P0 ;  /* 0x0000000105057824 */ /* 0x120fe200000e06f1 */
        /* <DEDUP_REMOVED lines=11> */
[--C-:B--2---:R-:W-:Y:S01]  /*12f40*/  IMAD.X R11, R16, 0x1, R241.reuse, P4 ;  /* 0x00000001100b7824 */ /* 0x104fe200020e06f1 */
[----:B----4-:R-:W-:Y:S04]  /*12f50*/  IADD3.X R9, R15, R241, RZ, P2, !PT ;  /* 0x000000f10f097210 */ /* 0x010fe800017fe4ff */
[----:B------:R2:W-:Y:S01]  /*12f60*/  LDGSTS.E.BYPASS.LTC128B.128 [R65+0x5100], [R10.64], !P3 ;  /* 0x051000000a417fae */ /* 0x0005e2000d901d52 */
[----:B-----5:R-:W-:Y:S03]  /*12f70*/  IADD3 R4, P0, R2, R242, RZ ;  /* 0x000000f202047210 */ /* 0x020fe60007f1e0ff */
[----:B------:R2:W-:Y:S01]  /*12f80*/  LDGSTS.E.BYPASS.LTC128B.128 [R65+0x5900], [R8.64], !P3 ;  /* 0x0590000008417fae */ /* 0x0005e2000d901d52 */
[--C-:B-1----:R-:W-:Y:S02]  /*12f90*/  IMAD.X R7, R14, 0x1, R241.reuse, P1 ;  /* 0x000000010e077824 */ /* 0x102fe400008e06f1 */
[----:B------:R-:W-:Y:S03]  /*12fa0*/  IMAD.X R5, R0, 0x1, R241, P0 ;  /* 0x0000000100057824 */ /* 0x000fe600000e06f1 */
[----:B------:R2:W-:Y:S04]  /*12fb0*/  LDGSTS.E.BYPASS.LTC128B.128 [R65+0x6100], [R6.64], !P3 ;  /* 0x0610000006417fae */ /* 0x0005e8000d901d52 */
[----:B------:R2:W-:Y:S01]  /*12fc0*/  LDGSTS.E.BYPASS.LTC128B.128 [R65+0x6900], [R4.64], !P3 ;  /* 0x0690000004417fae */ /* 0x0005e2000d901d52 */
[----:B------:R-:W-:-:S05]  /*12fd0*/  BRA `(.L_x_135) ;  /* 0x00001b0000007947 */ /* 0x000fca0003800000 */
.L_x_134:
        /* <DEDUP_REMOVED lines=36> */
[----:B--2---:R-:W-:Y:S03]  /*13220*/  SHF.R.S32.HI R0, RZ, 0x1f, R56 ;  /* 0x0000001fff007819 */ /* 0x004fe60000011438 */
[----:B------:R-:W-:Y:S04]  /*13230*/  IMAD.WIDE.U32 R68, R56, c[0x0][0x208], RZ ;  /* 0x0000820038447a25 */ /* 0x000fe800078e00ff */
[----:B------:R-:W-:Y:S04]  /*13240*/  IMAD R0, R0, c[0x0][0x208], RZ ;  /* 0x0000820000007a24 */ /* 0x000fe800078e02ff */
[----:B------:R-:W-:Y:S02]  /*13250*/  IMAD R0, R56, c[0x0][0x20c], R0 ;  /* 0x0000830038007a24 */ /* 0x000fe400078e0200 */
[C---:B------:R-:W-:Y:S07]  /*13260*/  HMMA.16816.F32.BF16 R56, R108.reuse, R64, RZ ;  /* 0x000000406c38723c */ /* 0x040fee00000418ff */
[----:B------:R-:W-:Y:S01]  /*13270*/  IADD3 R65, R69, R0, RZ ;  /* 0x0000000045417210 */ /* 0x000fe20007ffe0ff */
[-C--:B------:R-:W-:Y:S01]  /*13280*/  HMMA.16816.F32.BF16 R60, R108, R66.reuse, RZ ;  /* 0x000000426c3c723c */ /* 0x080fe200000418ff */
[----:B------:R-:W-:Y:S03]  /*13290*/  MOV R64, R68 ;  /* 0x0000004400407202 */ /* 0x000fe60000000f00 */
[----:B---3--:R-:W-:Y:S02]  /*132a0*/  SHF.R.S32.HI R0, RZ, 0x1f, R2 ;  /* 0x0000001fff007819 */ /* 0x008fe40000011402 */
[----:B------:R-:W-:Y:S02]  /*132b0*/  IMAD.WIDE.U32 R72, R2, c[0x0][0x218], R64 ;  /* 0x0000860002487a25 */ /* 0x000fe400078e0040 */
[C---:B------:R-:W-:Y:S04]  /*132c0*/  HMMA.16816.F32.BF16 R64, R112.reuse, R66, RZ ;  /* 0x000000427040723c */ /* 0x040fe800000418ff */
[----:B------:R-:W-:Y:S04]  /*132d0*/  IMAD R0, R0, c[0x0][0x218], RZ ;  /* 0x0000860000007a24 */ /* 0x000fe800078e02ff */
[-C--:B------:R-:W-:Y:S01]  /*132e0*/  HMMA.16816.F32.BF16 R68, R112, R80.reuse, RZ ;  /* 0x000000507044723c */ /* 0x080fe200000418ff */
[----:B------:R-:W-:Y:S03]  /*132f0*/  IMAD R2, R2, c[0x0][0x21c], R0 ;  /* 0x0000870002027a24 */ /* 0x000fe600078e0200 */
[----:B------:R-:W-:Y:S04]  /*13300*/  IADD3 R0, P0, R72, UR6, RZ ;  /* 0x0000000648007c10 */ /* 0x000fe8000ff1e0ff */
[----:B------:R-:W-:Y:S04]  /*13310*/  IADD3.X R72, R73, UR5, R2, P0, !PT ;  /* 0x0000000549487c10 */ /* 0x000fe800087fe402 */
[C---:B------:R-:W-:Y:S04]  /*13320*/  LEA R2, P0, R0.reuse, c[0x0][0x1f8], 0x1 ;  /* 0x00007e0000027a11 */ /* 0x040fe800078008ff */
[----:B------:R-:W-:Y:S01]  /*13330*/  LEA.HI.X R0, R0, c[0x0][0x1fc], R72, 0x1, P0 ;  /* 0x00007f0000007a11 */ /* 0x000fe200000f0c48 */
[----:B------:R-:W1:Y:S01]  /*13340*/  SHFL.IDX PT, R94, R2, RZ, 0x181f ;  /* 0x00181fff025e7589 */ /* 0x000e6200000e0000 */
[C---:B------:R-:W-:Y:S07]  /*13350*/  HMMA.16816.F32.BF16 R72, R108.reuse, R80, RZ ;  /* 0x000000506c48723c */ /* 0x040fee00000418ff */
[----:B------:R-:W2:Y:S01]  /*13360*/  SHFL.IDX PT, R88, R0, RZ, 0x181f ;  /* 0x00181fff00587589 */ /* 0x000ea200000e0000 */
[-C--:B------:R-:W-:Y:S07]  /*13370*/  HMMA.16816.F32.BF16 R76, R108, R82.reuse, RZ ;  /* 0x000000526c4c723c */ /* 0x080fee00000418ff */
[----:B------:R-:W3:Y:S01]  /*13380*/  SHFL.IDX PT, R92, R2, 0x1, 0x181f ;  /* 0x00381f00025c7f89 */ /* 0x000ee200000e0000 */
[C---:B------:R-:W-:Y:S04]  /*13390*/  HMMA.16816.F32.BF16 R80, R112.reuse, R82, RZ ;  /* 0x000000527050723c */ /* 0x040fe800000418ff */
[-C--:B-1----:R-:W-:Y:S03]  /*133a0*/  IADD3 R94, P0, R94, R242.reuse, RZ ;  /* 0x000000f25e5e7210 */ /* 0x082fe60007f1e0ff */
[----:B------:R-:W1:Y:S01]  /*133b0*/  SHFL.IDX PT, R93, R0, 0x1, 0x181f ;  /* 0x00381f00005d7f89 */ /* 0x000e6200000e0000 */
[-C--:B------:R-:W-:Y:S01]  /*133c0*/  HMMA.16816.F32.BF16 R84, R112, R96.reuse, RZ ;  /* 0x000000607054723c */ /* 0x080fe200000418ff */
[-C--:B--2---:R-:W-:Y:S06]  /*133d0*/  IADD3.X R95, R88, R241.reuse, RZ, P0, !PT ;  /* 0x000000f1585f7210 */ /* 0x084fec00007fe4ff */
[----:B------:R-:W2:Y:S01]  /*133e0*/  SHFL.IDX PT, R100, R2, 0x2, 0x181f ;  /* 0x00581f0002647f89 */ /* 0x000ea200000e0000 */
[C---:B------:R-:W-:Y:S04]  /*133f0*/  HMMA.16816.F32.BF16 R88, R108.reuse, R96, RZ ;  /* 0x000000606c58723c */ /* 0x040fe800000418ff */
[-C--:B---3--:R-:W-:Y:S03]  /*13400*/  IADD3 R92, P1, R92, R242.reuse, RZ ;  /* 0x000000f25c5c7210 */ /* 0x088fe60007f3e0ff */
[----:B------:R3:W-:Y:S01]  /*13410*/  LDGSTS.E.BYPASS.LTC128B.128 [R251], [R94.64], !P3 ;  /* 0x000000005efb7fae */ /* 0x0007e2000d901d56 */
[-C--:B-1----:R-:W-:Y:S07]  /*13420*/  IADD3.X R93, R93, R241.reuse, RZ, P1, !PT ;  /* 0x000000f15d5d7210 */ /* 0x082fee0000ffe4ff */
        /* <DEDUP_REMOVED lines=363> */
.L_x_135:
        /* <DEDUP_REMOVED lines=872> */
.L_x_133:
        /* <DEDUP_REMOVED lines=121> */
.L_x_103:
[----:B------:R-:W-:Y:S02]  /*188f0*/  USHF.R.S32.HI UR8, URZ, 0x1f, UR15 ;  /* 0x0000001f3f087899 */ /* 0x000fe4000801140f */
[----:B------:R-:W-:Y:S01]  /*18900*/  ULDC.64 UR10, c[0x0][0x118] ;  /* 0x00004600000a7ab9 */ /* 0x000fe20000000a00 */
[----:B------:R-:W-:Y:S05]  /*18910*/  @P4 BRA `(.L_x_137) ;  /* 0x0000149000004947 */ /* 0x000fea0003800000 */
[----:B------:R-:W1:Y:S01]  /*18920*/  S2R R40, SR_TID.X ;  /* 0x0000000000287919 */ /* 0x000e620000002100 */
[----:B------:R-:W-:Y:S01]  /*18930*/  F2FP.BF16.PACK_AB R6, R125, R124 ;  /* 0x0000007c7d06723e */ /* 0x000fe200000010ff */
[----:B------:R-:W-:Y:S01]  /*18940*/  IMAD.MOV.U32 R5, RZ, RZ, -0x10 ;  /* 0xfffffff0ff057424 */ /* 0x000fe200078e00ff */
[----:B------:R-:W-:Y:S01]  /*18950*/  F2FP.BF16.PACK_AB R27, R27, R126 ;  /* 0x0000007e1b1b723e */ /* 0x000fe200000010ff */
[----:B------:R-:W-:Y:S01]  /*18960*/  BAR.SYNC.DEFER_BLOCKING 0x1, 0x80 ;  /* 0x0042000000007b1d */ /* 0x000fe20000010000 */
[----:B------:R-:W-:Y:S02]  /*18970*/  F2FP.BF16.PACK_AB R26, R26, R132 ;  /* 0x000000841a1a723e */ /* 0x000fe400000010ff */
[----:B------:R-:W-:-:S02]  /*18980*/  F2FP.BF16.PACK_AB R31, R31, R134 ;  /* 0x000000861f1f723e */ /* 0x000fc400000010ff */
        /* <DEDUP_REMOVED lines=8> */
[----:B------:R-:W-:Y:S02]  /*18a10*/  F2FP.BF16.PACK_AB R30, R30, R136 ;  /* 0x000000881e1e723e */ /* 0x000fe400000010ff */
[----:B------:R-:W-:Y:S01]  /*18a20*/  F2FP.BF16.PACK_AB R29, R29, R138 ;  /* 0x0000008a1d1d723e */ /* 0x000fe200000010ff */
[----:B------:R-:W-:Y:S01]  /*18a30*/  ULDC.64 UR4, c[0x0][0x500] ;  /* 0x0001400000047ab9 */ /* 0x000fe20000000a00 */
[----:B------:R-:W-:Y:S01]  /*18a40*/  F2FP.BF16.PACK_AB R21, R21, R148 ;  /* 0x000000941515723e */ /* 0x000fe200000010ff */
[----:B------:R-:W-:Y:S01]  /*18a50*/  UIMAD.WIDE UR4, UR20, UR6, UR4 ;  /* 0x00000006140472a5 */ /* 0x000fe2000f8e0204 */
[----:B------:R-:W-:-:S02]  /*18a60*/  F2FP.BF16.PACK_AB R20, R20, R150 ;  /* 0x000000961414723e */ /* 0x000fc400000010ff */
[----:B-1----:R-:W-:Y:S02]  /*18a70*/  SHF.R.S32.HI R41, RZ, 0x1f, R40 ;  /* 0x0000001fff297819 */ /* 0x002fe40000011428 */
[----:B------:R-:W-:Y:S02]  /*18a80*/  F2FP.BF16.PACK_AB R28, R28, R140 ;  /* 0x0000008c1c1c723e */ /* 0x000fe400000010ff */
[CC--:B------:R-:W-:Y:S02]  /*18a90*/  LEA.HI R2, R41.reuse, R40.reuse, RZ, 0x2 ;  /* 0x0000002829027211 */ /* 0x0c0fe400078f10ff */
[----:B------:R-:W-:Y:S02]  /*18aa0*/  LEA.HI R35, R41, R40, RZ, 0x5 ;  /* 0x0000002829237211 */ /* 0x000fe400078f28ff */
[--C-:B------:R-:W-:Y:S02]  /*18ab0*/  SHF.R.S32.HI R3, RZ, 0x2, R2.reuse ;  /* 0x00000002ff037819 */ /* 0x100fe40000011402 */
[----:B------:R-:W-:-:S02]  /*18ac0*/  SHF.R.S32.HI R0, RZ, 0x1f, R2 ;  /* 0x0000001fff007819 */ /* 0x000fc40000011402 */
[----:B------:R-:W-:Y:S02]  /*18ad0*/  SHF.R.S32.HI R34, RZ, 0x5, R35 ;  /* 0x00000005ff227819 */ /* 0x000fe40000011423 */
[----:B------:R-:W-:Y:S02]  /*18ae0*/  LEA.HI R0, R0, R3, RZ, 0x3 ;  /* 0x0000000300007211 */ /* 0x000fe400078f18ff */
[----:B------:R-:W-:Y:S02]  /*18af0*/  F2FP.BF16.PACK_AB R142, R143, R142 ;  /* 0x0000008e8f8e723e */ /* 0x000fe400000010ff */
[----:B------:R-:W-:Y:S02]  /*18b00*/  LOP3.LUT R0, R0, 0xfffffff8, RZ, 0xc0, !PT ;  /* 0xfffffff800007812 */ /* 0x000fe400078ec0ff */
[----:B------:R-:W-:Y:S02]  /*18b10*/  F2FP.BF16.PACK_AB R25, R25, R144 ;  /* 0x000000901919723e */ /* 0x000fe400000010ff */
[----:B------:R-:W-:Y:S01]  /*18b20*/  F2FP.BF16.PACK_AB R146, R147, R146 ;  /* 0x000000929392723e */ /* 0x000fe200000010ff */
[----:B------:R-:W-:Y:S01]  /*18b30*/  IMAD.IADD R3, R3, 0x1, -R0 ;  /* 0x0000000103037824 */ /* 0x000fe200078e0a00 */
[----:B------:R-:W-:-:S02]  /*18b40*/  LOP3.LUT R0, R2, 0xfffffffc, RZ, 0xc0, !PT ;  /* 0xfffffffc02007812 */ /* 0x000fc400078ec0ff */
[----:B------:R-:W-:Y:S01]  /*18b50*/  F2FP.BF16.PACK_AB R24, R24, R152 ;  /* 0x000000981818723e */ /* 0x000fe200000010ff */
[C---:B------:R-:W-:Y:S01]  /*18b60*/  IMAD.SHL.U32 R2, R3.reuse, 0x40, RZ ;  /* 0x0000004003027824 */ /* 0x040fe200078e00ff */
[----:B------:R-:W-:Y:S01]  /*18b70*/  LOP3.LUT R4, R3, 0x1, RZ, 0xc0, !PT ;  /* 0x0000000103047812 */ /* 0x000fe200078ec0ff */
[----:B------:R-:W-:Y:S01]  /*18b80*/  IMAD.IADD R14, R40, 0x1, -R0 ;  /* 0x00000001280e7824 */ /* 0x000fe200078e0a00 */
[----:B------:R-:W-:Y:S02]  /*18b90*/  F2FP.BF16.PACK_AB R23, R23, R154 ;  /* 0x0000009a1717723e */ /* 0x000fe400000010ff */
[----:B------:R-:W-:Y:S01]  /*18ba0*/  LOP3.LUT R0, R2, 0x1c0, RZ, 0xc0, !PT ;  /* 0x000001c002007812 */ /* 0x000fe200078ec0ff */
[----:B------:R-:W-:Y:S01]  /*18bb0*/  IMAD R2, R34, 0x200, R14 ;  /* 0x0000020022027824 */ /* 0x000fe200078e020e */
[----:B------:R-:W-:Y:S02]  /*18bc0*/  ISETP.NE.U32.AND P0, PT, R4, 0x1, PT ;  /* 0x000000010400780c */ /* 0x000fe40003f05070 */
[----:B------:R-:W-:-:S02]  /*18bd0*/  LEA.HI R0, R0, R0, RZ, 0x1d ;  /* 0x0000000000007211 */ /* 0x000fc400078fe8ff */
[----:B------:R-:W-:Y:S02]  /*18be0*/  R2P PR, R3, 0x6 ;  /* 0x0000000603007804 */ /* 0x000fe40000000000 */
[----:B------:R-:W-:Y:S01]  /*18bf0*/  SEL R5, R5, 0x10, !P0 ;  /* 0x0000001005057807 */ /* 0x000fe20004000000 */
[----:B------:R-:W-:Y:S01]  /*18c00*/  IMAD.U32 R0, R2, 0x2, R0 ;  /* 0x0000000202007824 */ /* 0x000fe200078e0000 */
[----:B------:R-:W-:Y:S02]  /*18c10*/  F2FP.BF16.PACK_AB R18, R18, R164 ;  /* 0x000000a41212723e */ /* 0x000fe400000010ff */
[----:B------:R-:W-:Y:S01]  /*18c20*/  F2FP.BF16.PACK_AB R13, R13, R166 ;  /* 0x000000a60d0d723e */ /* 0x000fe200000010ff */
[----:B------:R-:W-:Y:S01]  /*18c30*/  IMAD.SHL.U32 R0, R0, 0x2, RZ ;  /* 0x0000000200007824 */ /* 0x000fe200078e00ff */
[----:B------:R-:W-:Y:S02]  /*18c40*/  F2FP.BF16.PACK_AB R22, R22, R156 ;  /* 0x0000009c1616723e */ /* 0x000fe400000010ff */
[----:B------:R-:W-:Y:S01]  /*18c50*/  F2FP.BF16.PACK_AB R158, R159, R158 ;  /* 0x0000009e9f9e723e */ /* 0x000fe200000010ff */
[C---:B------:R-:W-:Y:S01]  /*18c60*/  IMAD.IADD R3, R0.reuse, 0x1, R5 ;  /* 0x0000000100037824 */ /* 0x040fe200078e0205 */
[----:B------:R1:W-:Y:S01]  /*18c70*/  STS [R0+0x80], R6 ;  /* 0x0000800600007388 */ /* 0x0003e20000000800 */
[----:B------:R-:W-:-:S02]  /*18c80*/  IADD3 R4, R0, 0x80, RZ ;  /* 0x0000008000047810 */ /* 0x000fc40007ffe0ff */
[----:B------:R-:W-:Y:S01]  /*18c90*/  IADD3 R2, R0, 0xc0, RZ ;  /* 0x000000c000027810 */ /* 0x000fe20007ffe0ff */
[----:B------:R-:W-:Y:S01]  /*18ca0*/  STS [R0+0x480], R27 ;  /* 0x0004801b00007388 */ /* 0x000fe20000000800 */
[----:B------:R-:W-:Y:S02]  /*18cb0*/  @P2 IADD3 R2, R4, -0x40, RZ ;  /* 0xffffffc004022810 */ /* 0x000fe40007ffe0ff */
[----:B------:R-:W-:Y:S01]  /*18cc0*/  F2FP.BF16.PACK_AB R12, R12, R160 ;  /* 0x000000a00c0c723e */ /* 0x000fe200000010ff */
[----:B------:R-:W-:Y:S01]  /*18cd0*/  STS [R3+0x80], R26 ;  /* 0x0000801a03007388 */ /* 0x000fe20000000800 */
[----:B------:R-:W-:Y:S02]  /*18ce0*/  F2FP.BF16.PACK_AB R19, R19, R162 ;  /* 0x000000a21313723e */ /* 0x000fe400000010ff */
[----:B------:R-:W-:Y:S01]  /*18cf0*/  F2FP.BF16.PACK_AB R17, R17, R168 ;  /* 0x000000a81111723e */ /* 0x000fe200000010ff */
[----:B------:R-:W-:Y:S01]  /*18d00*/  STS [R3+0x480], R31 ;  /* 0x0004801f03007388 */ /* 0x000fe20000000800 */
[----:B------:R-:W-:-:S02]  /*18d10*/  F2FP.BF16.PACK_AB R16, R16, R170 ;  /* 0x000000aa1010723e */ /* 0x000fc400000010ff */
[----:B------:R-:W-:Y:S01]  /*18d20*/  F2FP.BF16.PACK_AB R9, R181, R180 ;  /* 0x000000b4b509723e */ /* 0x000fe200000010ff */
[----:B------:R-:W-:Y:S01]  /*18d30*/  STS [R0+0x2080], R33 ;  /* 0x0020802100007388 */ /* 0x000fe20000000800 */
[----:B------:R-:W-:Y:S02]  /*18d40*/  F2FP.BF16.PACK_AB R8, R183, R182 ;  /* 0x000000b6b708723e */ /* 0x000fe400000010ff */
[----:B------:R-:W-:Y:S01]  /*18d50*/  F2FP.BF16.PACK_AB R11, R173, R172 ;  /* 0x000000acad0b723e */ /* 0x000fe200000010ff */
[----:B------:R3:W-:Y:S01]  /*18d60*/  STS [R0+0x2480], R122 ;  /* 0x0024807a00007388 */ /* 0x0007e20000000800 */
[----:B------:R-:W-:Y:S02]  /*18d70*/  F2FP.BF16.PACK_AB R15, R15, R174 ;  /* 0x000000ae0f0f723e */ /* 0x000fe400000010ff */
[----:B------:R-:W-:Y:S01]  /*18d80*/  F2FP.BF16.PACK_AB R10, R177, R176 ;  /* 0x000000b0b10a723e */ /* 0x000fe200000010ff */
[----:B------:R-:W-:Y:S01]  /*18d90*/  STS [R3+0x2080], R32 ;  /* 0x0020802003007388 */ /* 0x000fe20000000800 */
[----:B-1----:R-:W-:Y:S01]  /*18da0*/  IMAD.MOV.U32 R6, RZ, RZ, 0x20 ;  /* 0x00000020ff067424 */ /* 0x002fe200078e00ff */
[----:B------:R-:W-:-:S02]  /*18db0*/  F2FP.BF16.PACK_AB R7, R179, R178 ;  /* 0x000000b2b307723e */ /* 0x000fc400000010ff */
[----:B------:R1:W-:Y:S01]  /*18dc0*/  STS [R3+0x2480], R130 ;  /* 0x0024808203007388 */ /* 0x0003e20000000800 */
[----:B------:R-:W-:Y:S02]  /*18dd0*/  PLOP3.LUT P0, PT, PT, PT, UP1, 0x80, 0x0 ;  /* 0x000000000000781c */ /* 0x000fe40003f0f018 */
[----:B------:R-:W-:-:S05]  /*18de0*/  SEL R6, R6, 0xffffffe0, !P1 ;  /* 0xffffffe006067807 */ /* 0x000fca0004800000 */
[----:B------:R-:W-:-:S05]  /*18df0*/  IMAD.IADD R4, R0, 0x1, R6 ;  /* 0x0000000100047824 */ /* 0x000fca00078e0206 */
[----:B------:R-:W-:Y:S01]  /*18e00*/  STS [R4+0x80], R30 ;  /* 0x0000801e04007388 */ /* 0x000fe20000000800 */
[----:B---3--:R-:W-:-:S03]  /*18e10*/  IMAD.IADD R0, R6, 0x1, R3 ;  /* 0x0000000106007824 */ /* 0x008fc600078e0203 */
[----:B------:R-:W-:Y:S04]  /*18e20*/  STS [R4+0x480], R29 ;  /* 0x0004801d04007388 */ /* 0x000fe80000000800 */
        /* <DEDUP_REMOVED lines=10> */
[----:B---3--:R-:W-:-:S04]  /*18ed0*/  IMAD.IADD R0, R5, 0x1, R2 ;  /* 0x0000000105007824 */ /* 0x008fc800078e0202 */
        /* <DEDUP_REMOVED lines=17> */
[----:B---3--:R-:W-:Y:S01]  /*18ff0*/  IMAD.U32 R8, RZ, RZ, UR4 ;  /* 0x00000004ff087e24 */ /* 0x008fe2000f8e00ff */
[----:B------:R-:W-:Y:S06]  /*19000*/  BAR.SYNC.DEFER_BLOCKING 0x1, 0x80 ;  /* 0x0042000000007b1d */ /* 0x000fec0000010000 */
[----:B------:R-:W-:Y:S02]  /*19010*/  ULDC.64 UR4, c[0x0][0x508] ;  /* 0x0001420000047ab9 */ /* 0x000fe40000000a00 */
[----:B------:R-:W-:Y:S01]  /*19020*/  UISETP.NE.U32.AND UP0, UPT, URZ, UR4, UPT ;  /* 0x000000043f00728c */ /* 0x000fe2000bf05070 */
[----:B------:R-:W3:Y:S03]  /*19030*/  @P0 LDG.E R0, [R8.64] ;  /* 0x0000000a08000981 */ /* 0x000ee6000c1e1900 */
[----:B------:R-:W-:Y:S01]  /*19040*/  UISETP.NE.AND.EX UP0, UPT, URZ, UR5, UPT, UP0 ;  /* 0x000000053f00728c */ /* 0x000fe2000bf05300 */
[----:B------:R-:W-:-:S02]  /*19050*/  IMAD.MOV.U32 R12, RZ, RZ, c[0x0][0x388] ;  /* 0x0000e200ff0c7624 */ /* 0x000fc400078e00ff */
[----:B------:R-:W-:-:S03]  /*19060*/  ULDC.64 UR4, c[0x0][0x508] ;  /* 0x0001420000047ab9 */ /* 0x000fc60000000a00 */
[----:B------:R-:W-:-:S05]  /*19070*/  PLOP3.LUT P1, PT, PT, PT, UP0, 0x80, 0x0 ;  /* 0x000000000000781c */ /* 0x000fca0003f2f008 */
[----:B------:R-:W-:-:S06]  /*19080*/  @UP0 UIMAD.WIDE UR4, UR20, UR6, UR4 ;  /* 0x00000006140402a5 */ /* 0x000fcc000f8e0204 */
[----:B----4-:R-:W-:Y:S02]  /*19090*/  IMAD.U32 R2, RZ, RZ, UR4 ;  /* 0x00000004ff027e24 */ /* 0x010fe4000f8e00ff */
[----:B--2---:R-:W-:-:S05]  /*190a0*/  IMAD.U32 R3, RZ, RZ, UR5 ;  /* 0x00000005ff037e24 */ /* 0x004fca000f8e00ff */
[----:B------:R1:W5:Y:S01]  /*190b0*/  @P1 LDG.E R12, [R2.64] ;  /* 0x0000000a020c1981 */ /* 0x000362000c1e1900 */
[----:B------:R-:W-:Y:S02]  /*190c0*/  UMOV UR6, URZ ;  /* 0x0000003f00067c82 */ /* 0x000fe40008000000 */
[----:B------:R-:W-:Y:S01]  /*190d0*/  UMOV UR7, URZ ;  /* 0x0000003f00077c82 */ /* 0x000fe20008000000 */
[----:B---3--:R-:W2:Y:S02]  /*190e0*/  @P0 R2UR UR5, R0 ;  /* 0x00000000000503c2 */ /* 0x008ea400000e0000 */
        /* <DEDUP_REMOVED lines=8> */
.L_x_138:
        /* <DEDUP_REMOVED lines=25> */
[----:B------:R-:W-:Y:S01]  /*19300*/  USEL UR9, UR9, URZ, !UP1 ;  /* 0x0000003f09097287 */ /* 0x000fe2000c800000 */
[----:B------:R-:W-:Y:S01]  /*19310*/  LEA.HI R0, R3, R5, RZ, 0x2 ;  /* 0x0000000503007211 */ /* 0x000fe200078f10ff */
[----:B------:R-:W-:-:S02]  /*19320*/  UMOV UR18, UR6 ;  /* 0x0000000600127c82 */ /* 0x000fc40008000000 */
[----:B------:R-:W-:Y:S01]  /*19330*/  IMAD.IADD R2, R34, 0x1, -R2 ;  /* 0x0000000122027824 */ /* 0x000fe200078e0a02 */
[----:B------:R-:W-:Y:S01]  /*19340*/  SHF.R.S32.HI R0, RZ, 0x2, R0 ;  /* 0x00000002ff007819 */ /* 0x000fe20000011400 */
[----:B------:R-:W-:Y:S02]  /*19350*/  UMOV UR19, UR7 ;  /* 0x0000000700137c82 */ /* 0x000fe40008000000 */
[----:B------:R-:W-:Y:S02]  /*19360*/  UIMAD.WIDE.U32 UR22, UR6, UR4, URZ ;  /* 0x00000004061672a5 */ /* 0x000fe4000f8e003f */
[----:B------:R-:W-:Y:S01]  /*19370*/  IMAD R11, R2, 0x10, R0 ;  /* 0x00000010020b7824 */ /* 0x000fe200078e0200 */
[----:B------:R-:W-:Y:S01]  /*19380*/  LOP3.LUT R0, R6, 0xfffffff8, RZ, 0xc0, !PT ;  /* 0xfffffff806007812 */ /* 0x000fe200078ec0ff */
[----:B------:R-:W-:Y:S02]  /*19390*/  UIMAD UR16, UR6, UR5, UR16 ;  /* 0x00000005061072a4 */ /* 0x000fe4000f8e0210 */
[----:B------:R-:W-:Y:S01]  /*193a0*/  IMAD.IADD R3, R11, 0x1, R4 ;  /* 0x000000010b037824 */ /* 0x000fe200078e0204 */
[----:B------:R-:W-:Y:S01]  /*193b0*/  ULDC.64 UR6, c[0x0][0x498] ;  /* 0x0001260000067ab9 */ /* 0x000fe20000000a00 */
[----:B------:R-:W-:Y:S01]  /*193c0*/  IMAD.IADD R0, R40, 0x1, -R0 ;  /* 0x0000000128007824 */ /* 0x000fe200078e0a00 */
[----:B------:R-:W-:Y:S01]  /*193d0*/  UIMAD.WIDE.U32 UR18, UR15, UR12, UR18 ;  /* 0x0000000c0f1272a5 */ /* 0x000fe2000f8e0012 */
[----:B-1----:R-:W-:Y:S01]  /*193e0*/  IMAD R3, R22, 0x80, R3 ;  /* 0x0000008016037824 */ /* 0x002fe200078e0203 */
[----:B------:R-:W-:Y:S01]  /*193f0*/  USEL UR12, UR20, URZ, !UP1 ;  /* 0x0000003f140c7287 */ /* 0x000fe2000c800000 */
[----:B------:R-:W-:Y:S01]  /*19400*/  IMAD R6, R0, 0x10, R19 ;  /* 0x0000001000067824 */ /* 0x000fe200078e0213 */
[----:B------:R-:W-:Y:S01]  /*19410*/  UIMAD UR17, UR9, UR6, URZ ;  /* 0x00000006091172a4 */ /* 0x000fe2000f8e023f */
[----:B------:R-:W-:Y:S01]  /*19420*/  @P0 IMAD.HI.U32 R4, R3, c[0x0][0x4ec], RZ ;  /* 0x00013b0003040a27 */ /* 0x000fe200078e00ff */
[----:B------:R-:W-:-:S02]  /*19430*/  ULDC.64 UR4, c[0x0][0x3e8] ;  /* 0x0000fa0000047ab9 */ /* 0x000fc40000000a00 */
[----:B------:R-:W-:Y:S01]  /*19440*/  UIADD3 UR19, UR19, UR13, URZ ;  /* 0x0000000d13137290 */ /* 0x000fe2000fffe03f */
[----:B------:R-:W-:Y:S01]  /*19450*/  IMAD R9, R22, 0x80, R6 ;  /* 0x0000008016097824 */ /* 0x000fe200078e0206 */
[----:B------:R-:W-:Y:S01]  /*19460*/  UIMAD UR7, UR12, UR7, UR17 ;  /* 0x000000070c0772a4 */ /* 0x000fe2000f8e0211 */
[----:B------:R-:W-:Y:S01]  /*19470*/  IMAD.MOV.U32 R2, RZ, RZ, R3 ;  /* 0x000000ffff027224 */ /* 0x000fe200078e0003 */
[----:B------:R-:W-:Y:S01]  /*19480*/  @P0 SHF.R.U32.HI R2, RZ, c[0x0][0x4f0], R4 ;  /* 0x00013c00ff020a19 */ /* 0x000fe20000011604 */
[----:B------:R-:W-:Y:S01]  /*19490*/  @P0 IMAD.HI.U32 R4, R9, c[0x0][0x4ec], RZ ;  /* 0x00013b0009040a27 */ /* 0x000fe200078e00ff */
[----:B------:R-:W-:Y:S02]  /*194a0*/  UIMAD UR14, UR8, UR4, URZ ;  /* 0x00000004080e72a4 */ /* 0x000fe4000f8e023f */
[----:B------:R-:W-:Y:S01]  /*194b0*/  UIADD3 UR17, UR23, UR16, URZ ;  /* 0x0000001017117290 */ /* 0x000fe2000fffe03f */
[----:B------:R-:W-:Y:S01]  /*194c0*/  IMAD.MOV.U32 R7, RZ, RZ, R9 ;  /* 0x000000ffff077224 */ /* 0x000fe200078e0009 */
[----:B------:R-:W-:Y:S01]  /*194d0*/  @P0 SHF.R.U32.HI R7, RZ, c[0x0][0x4f0], R4 ;  /* 0x00013c00ff070a19 */ /* 0x000fe20000011604 */
[----:B------:R-:W-:Y:S01]  /*194e0*/  IMAD.SHL.U32 R4, R19, 0x40, RZ ;  /* 0x0000004013047824 */ /* 0x000fe200078e00ff */
[----:B------:R-:W-:Y:S01]  /*194f0*/  UMOV UR16, UR22 ;  /* 0x0000001600107c82 */ /* 0x000fe20008000000 */
[--C-:B------:R-:W-:Y:S01]  /*19500*/  IMAD.MOV R6, RZ, RZ, -R2.reuse ;  /* 0x000000ffff067224 */ /* 0x100fe200078e0a02 */
[----:B------:R-:W-:Y:S01]  /*19510*/  UIMAD.WIDE.U32 UR18, UR12, UR6, UR18 ;  /* 0x000000060c1272a5 */ /* 0x000fe2000f8e0012 */
[----:B------:R-:W-:Y:S01]  /*19520*/  IMAD.SHL.U32 R0, R0, 0x8, RZ ;  /* 0x0000000800007824 */ /* 0x000fe200078e00ff */
[----:B------:R-:W-:Y:S01]  /*19530*/  UIMAD UR14, UR15, UR5, UR14 ;  /* 0x000000050f0e72a4 */ /* 0x000fe2000f8e020e */
[----:B------:R-:W-:Y:S01]  /*19540*/  LOP3.LUT R4, R4, 0x1c0, RZ, 0xc0, !PT ;  /* 0x000001c004047812 */ /* 0x000fe200078ec0ff */
[----:B------:R-:W-:Y:S01]  /*19550*/  UIMAD.WIDE.U32 UR16, UR15, UR4, UR16 ;  /* 0x000000040f1072a5 */ /* 0x000fe2000f8e0010 */
[----:B------:R-:W-:Y:S01]  /*19560*/  IMAD R6, R6, c[0x0][0x4e8], R3 ;  /* 0x00013a0006067a24 */ /* 0x000fe200078e0203 */
[----:B------:R-:W-:Y:S01]  /*19570*/  SHF.R.S32.HI R8, RZ, 0x1f, R2 ;  /* 0x0000001fff087819 */ /* 0x000fe20000011402 */
[----:B------:R-:W-:Y:S01]  /*19580*/  ULDC.64 UR4, c[0x0][0x3f0] ;  /* 0x0000fc0000047ab9 */ /* 0x000fe20000000a00 */
[----:B------:R-:W-:Y:S01]  /*19590*/  LOP3.LUT R10, R4, 0x38, R0, 0xf8, !PT ;  /* 0x00000038040a7812 */ /* 0x000fe200078ef800 */
[----:B------:R-:W-:Y:S01]  /*195a0*/  UIMAD UR9, UR9, UR4, URZ ;  /* 0x00000004090972a4 */ /* 0x000fe2000f8e023f */
[----:B------:R-:W-:Y:S01]  /*195b0*/  SHF.R.U32.HI R5, RZ, 0x3, R4 ;  /* 0x00000003ff057819 */ /* 0x000fe20000011604 */
[----:B------:R-:W-:Y:S01]  /*195c0*/  UIADD3 UR17, UR17, UR14, URZ ;  /* 0x0000000e11117290 */ /* 0x000fe2000fffe03f */
[----:B------:R-:W-:Y:S01]  /*195d0*/  IMAD.U32 R3, RZ, RZ, UR7 ;  /* 0x00000007ff037e24 */ /* 0x000fe2000f8e00ff */
[----:B------:R-:W-:Y:S01]  /*195e0*/  IADD3 R2, P0, R2, UR18, RZ ;  /* 0x0000001202027c10 */ /* 0x000fe2000ff1e0ff */
[----:B------:R-:W-:Y:S01]  /*195f0*/  UIMAD UR5, UR12, UR5, UR9 ;  /* 0x000000050c0572a4 */ /* 0x000fe2000f8e0209 */
[----:B------:R-:W-:Y:S01]  /*19600*/  SHF.R.S32.HI R4, RZ, 0x1f, R6 ;  /* 0x0000001fff047819 */ /* 0x000fe20000011406 */
[----:B------:R-:W-:Y:S01]  /*19610*/  UIMAD.WIDE.U32 UR12, UR12, UR4, UR16 ;  /* 0x000000040c0c72a5 */ /* 0x000fe2000f8e0010 */
[----:B------:R-:W-:Y:S01]  /*19620*/  IADD3.X R3, R8, UR19, R3, P0, !PT ;  /* 0x0000001308037c10 */ /* 0x000fe200087fe403 */
[--C-:B------:R-:W-:Y:S01]  /*19630*/  IMAD.MOV R18, RZ, RZ, -R7.reuse ;  /* 0x000000ffff127224 */ /* 0x100fe200078e0a07 */
[----:B------:R-:W-:Y:S01]  /*19640*/  LOP3.LUT R20, R10, R5, RZ, 0x3c, !PT ;  /* 0x000000050a147212 */ /* 0x000fe200078e3cff */
[----:B------:R-:W-:Y:S01]  /*19650*/  IMAD R8, R4, c[0x0][0x488], RZ ;  /* 0x0001220004087a24 */ /* 0x000fe200078e02ff */
[----:B------:R-:W-:Y:S01]  /*19660*/  UIADD3 UR5, UR13, UR5, URZ ;  /* 0x000000050d057290 */ /* 0x000fe2000fffe03f */
[----:B------:R-:W-:Y:S01]  /*19670*/  SHF.R.S32.HI R10, RZ, 0x1f, R7 ;  /* 0x0000001fff0a7819 */ /* 0x000fe20000011407 */
[----:B------:R-:W-:Y:S01]  /*19680*/  IMAD.WIDE.U32 R4, R6, c[0x0][0x488], R2 ;  /* 0x0001220006047a25 */ /* 0x000fe200078e0002 */
[----:B------:R-:W-:-:S03]  /*19690*/  SHF.R.S32.HI R53, RZ, 0x1f, R0 ;  /* 0x0000001fff357819 */ /* 0x000fc60000011400 */
        /* <DEDUP_REMOVED lines=15> */
[----:B------:R-:W-:Y:S02]  /*19790*/  IMAD.MOV.U32 R4, RZ, RZ, R6 ;  /* 0x000000ffff047224 */ /* 0x000fe400078e0006 */
[----:B------:R-:W-:Y:S01]  /*197a0*/  IMAD R8, R22, 0x80, R11 ;  /* 0x0000008016087824 */ /* 0x000fe200078e020b */
[----:B------:R-:W-:Y:S01]  /*197b0*/  SHFL.IDX PT, R14, R9, 0x1, 0x1c1f ;  /* 0x003c1f00090e7f89 */ /* 0x000fe200000e0000 */
[----:B------:R-:W-:-:S02]  /*197c0*/  IMAD R6, R10, c[0x0][0x3d8], RZ ;  /* 0x0000f6000a067a24 */ /* 0x000fc400078e02ff */
[----:B------:R-:W-:Y:S01]  /*197d0*/  IMAD.IADD R5, R7, 0x1, R5 ;  /* 0x0000000107057824 */ /* 0x000fe200078e0205 */
[----:B------:R-:W2:Y:S01]  /*197e0*/  SHFL.IDX PT, R15, R3, 0x1, 0x1c1f ;  /* 0x003c1f00030f7f89 */ /* 0x000ea200000e0000 */
[----:B------:R-:W-:Y:S01]  /*197f0*/  IADD3 R7, R8, 0x8, RZ ;  /* 0x0000000808077810 */ /* 0x000fe20007ffe0ff */
[----:B------:R-:W-:Y:S01]  /*19800*/  IMAD R6, R18, c[0x0][0x3dc], R6 ;  /* 0x0000f70012067a24 */ /* 0x000fe200078e0206 */
[-C--:B------:R-:W-:Y:S01]  /*19810*/  ISETP.GE.OR P5, PT, R8, R2.reuse, P1 ;  /* 0x000000020800720c */ /* 0x080fe20000fa6670 */
[----:B------:R-:W-:Y:S01]  /*19820*/  SHFL.IDX PT, R12, R9, 0x2, 0x1c1f ;  /* 0x005c1f00090c7f89 */ /* 0x000fe200000e0000 */
[----:B------:R-:W-:Y:S01]  /*19830*/  IMAD.WIDE.U32 R4, R18, c[0x0][0x3d8], R4 ;  /* 0x0000f60012047a25 */ /* 0x000fe200078e0004 */
[----:B------:R-:W-:Y:S02]  /*19840*/  ISETP.GE.OR P4, PT, R7, R2, P1 ;  /* 0x000000020700720c */ /* 0x000fe40000f86670 */
[----:B------:R-:W3:Y:S01]  /*19850*/  SHFL.IDX PT, R13, R3, 0x2, 0x1c1f ;  /* 0x005c1f00030d7f89 */ /* 0x000ee200000e0000 */
[----:B------:R-:W-:Y:S01]  /*19860*/  IMAD.IADD R6, R5, 0x1, R6 ;  /* 0x0000000105067824 */ /* 0x000fe200078e0206 */
[C---:B------:R-:W-:Y:S01]  /*19870*/  LEA R5, P2, R4.reuse, c[0x0][0x380], 0x1 ;  /* 0x0000e00004057a11 */ /* 0x040fe200078408ff */
[----:B------:R-:W-:Y:S01]  /*19880*/  IMAD.SHL.U32 R7, R21, 0x8, RZ ;  /* 0x0000000815077824 */ /* 0x000fe200078e00ff */
[----:B------:R-:W-:Y:S02]  /*19890*/  SHFL.IDX PT, R10, R9, 0x3, 0x1c1f ;  /* 0x007c1f00090a7f89 */ /* 0x000fe400000e0000 */
[----:B------:R-:W-:-:S02]  /*198a0*/  LEA.HI.X R4, R4, c[0x0][0x384], R6, 0x1, P2 ;  /* 0x0000e10004047a11 */ /* 0x000fc400010f0c06 */
[----:B------:R4:W3:Y:S01]  /*198b0*/  SHFL.IDX PT, R11, R3, 0x3, 0x1c1f ;  /* 0x007c1f00030b7f89 */ /* 0x0008e200000e0000 */
[----:B------:R-:W-:-:S03]  /*198c0*/  LOP3.LUT R7, R20, 0x7ffffe00, R7, 0xf8, !PT ;  /* 0x7ffffe0014077812 */ /* 0x000fc600078ef807 */
[----:B-1----:R-:W-:Y:S02]  /*198d0*/  @!P5 ST.E [R16.64], R36 ;  /* 0x000000241000d985 */ /* 0x002fe4000c10190a */
[----:B------:R-:W-:Y:S02]  /*198e0*/  IMAD.SHL.U32 R6, R7, 0x2, RZ ;  /* 0x0000000207067824 */ /* 0x000fe400078e00ff */
[----:B--2---:R-:W-:Y:S04]  /*198f0*/  @!P4 ST.E [R14.64], R37 ;  /* 0x000000250e00c985 */ /* 0x004fe8000c10190a */
[----:B------:R-:W-:Y:S04]  /*19900*/  SHFL.IDX PT, R9, R4, RZ, 0x181f ;  /* 0x00181fff04097589 */ /* 0x000fe800000e0000 */
[----:B------:R-:W-:Y:S04]  /*19910*/  SHFL.IDX PT, R14, R5, 0x2, 0x181f ;  /* 0x00581f00050e7f89 */ /* 0x000fe800000e0000 */
[----:B------:R-:W-:Y:S01]  /*19920*/  SHFL.IDX PT, R44, R4, 0x2, 0x181f ;  /* 0x00581f00042c7f89 */ /* 0x000fe200000e0000 */
[----:B----4-:R-:W-:-:S03]  /*19930*/  IADD3 R3, R8, 0x40, RZ ;  /* 0x0000004008037810 */ /* 0x010fc60007ffe0ff */
[----:B------:R-:W-:Y:S01]  /*19940*/  SHFL.IDX PT, R15, R5, 0x3, 0x181f ;  /* 0x00781f00050f7f89 */ /* 0x000fe200000e0000 */
[----:B------:R-:W-:Y:S02]  /*19950*/  IADD3 R8, R8, 0x48, RZ ;  /* 0x0000004808087810 */ /* 0x000fe40007ffe0ff */
[-C--:B------:R-:W-:Y:S01]  /*19960*/  ISETP.GE.OR P3, PT, R3, R2.reuse, P1 ;  /* 0x000000020300720c */ /* 0x080fe20000f66670 */
[----:B------:R-:W-:Y:S01]  /*19970*/  IMAD R3, R22, 0x80, R19 ;  /* 0x0000008016037824 */ /* 0x000fe200078e0213 */
[----:B------:R-:W-:Y:S01]  /*19980*/  ISETP.GE.OR P0, PT, R8, R2, P1 ;  /* 0x000000020800720c */ /* 0x000fe20000f06670 */
[----:B------:R-:W-:Y:S03]  /*19990*/  SHFL.IDX PT, R45, R4, 0x3, 0x181f ;  /* 0x00781f00042d7f89 */ /* 0x000fe600000e0000 */
[C---:B------:R-:W-:Y:S01]  /*199a0*/  IADD3 R7, R3.reuse, 0x10, RZ ;  /* 0x0000001003077810 */ /* 0x040fe20007ffe0ff */
[----:B------:R-:W1:Y:S01]  /*199b0*/  SHFL.IDX PT, R8, R5, 0x1, 0x181f ;  /* 0x00381f0005087f89 */ /* 0x000e6200000e0000 */
[----:B------:R-:W-:-:S02]  /*199c0*/  IADD3 R32, R3, 0x40, RZ ;  /* 0x0000004003207810 */ /* 0x000fc40007ffe0ff */
[----:B------:R-:W-:Y:S01]  /*199d0*/  IADD3 R54, R3, 0x60, RZ ;  /* 0x0000006003367810 */ /* 0x000fe20007ffe0ff */
[----:B------:R-:W-:Y:S04]  /*199e0*/  SHFL.IDX PT, R48, R5, 0x4, 0x181f ;  /* 0x00981f0005307f89 */ /* 0x000fe800000e0000 */
[----:B---3--:R-:W-:Y:S04]  /*199f0*/  @!P3 ST.E [R12.64], R38 ;  /* 0x000000260c00b985 */ /* 0x008fe8000c10190a */
[----:B------:R1:W-:Y:S01]  /*19a00*/  @!P0 ST.E [R10.64], R39 ;  /* 0x000000270a008985 */ /* 0x0003e2000c10190a */
[----:B------:R-:W-:-:S03]  /*19a10*/  ISETP.GE.AND P0, PT, R0, c[0x0][0x3c8], PT ;  /* 0x0000f20000007a0c */ /* 0x000fc60003f06270 */
[----:B------:R-:W2:Y:S01]  /*19a20*/  SHFL.IDX PT, R12, R5, RZ, 0x181f ;  /* 0x00181fff050c7589 */ /* 0x000ea200000e0000 */
[-C--:B------:R-:W-:Y:S02]  /*19a30*/  ISETP.GE.OR P4, PT, R7, R2.reuse, P0 ;  /* 0x000000020700720c */ /* 0x080fe40000786670 */
[C---:B------:R-:W-:Y:S01]  /*19a40*/  ISETP.GE.OR P1, PT, R3.reuse, R2, P0 ;  /* 0x000000020300720c */ /* 0x040fe20000726670 */
[----:B------:R-:W-:Y:S01]  /*19a50*/  LDS.128 R24, [R6+0x80] ;  /* 0x0000800006187984 */ /* 0x000fe20000000c00 */
[----:B------:R-:W-:-:S03]  /*19a60*/  IADD3 R7, R3, 0x20, RZ ;  /* 0x0000002003077810 */ /* 0x000fc60007ffe0ff */
[----:B------:R-:W3:Y:S01]  /*19a70*/  SHFL.IDX PT, R11, R4, 0x1, 0x181f ;  /* 0x00381f00040b7f89 */ /* 0x000ee200000e0000 */
[-C--:B------:R-:W-:Y:S02]  /*19a80*/  ISETP.GE.OR P3, PT, R7, R2.reuse, P0 ;  /* 0x000000020700720c */ /* 0x080fe40000766670 */
[----:B------:R-:W-:Y:S01]  /*19a90*/  IADD3 R7, R3, 0x30, RZ ;  /* 0x0000003003077810 */ /* 0x000fe20007ffe0ff */
[----:B------:R-:W4:Y:S03]  /*19aa0*/  LDS.128 R20, [R6+0x880] ;  /* 0x0008800006147984 */ /* 0x000f260000000c00 */
[----:B------:R-:W-:Y:S01]  /*19ab0*/  ISETP.GE.OR P2, PT, R7, R2, P0 ;  /* 0x000000020700720c */ /* 0x000fe20000746670 */
[----:B------:R-:W4:Y:S04]  /*19ac0*/  LDS.128 R16, [R6+0x1080] ;  /* 0x0010800006107984 */ /* 0x000f280000000c00 */
[----:B------:R-:W4:Y:S01]  /*19ad0*/  LDS.128 R28, [R6+0x1880] ;  /* 0x00188000061c7984 */ /* 0x000f220000000c00 */
[----:B-1----:R-:W-:-:S03]  /*19ae0*/  @!P4 LEA R10, P6, R0, R8, 0x1 ;  /* 0x00000008000ac211 */ /* 0x002fc600078c08ff */
[----:B------:R-:W-:Y:S01]  /*19af0*/  LDS.128 R36, [R6+0x2880] ;  /* 0x0028800006247984 */ /* 0x000fe20000000c00 */
[----:B--2---:R-:W-:-:S03]  /*19b00*/  @!P1 LEA R12, P5, R0, R12, 0x1 ;  /* 0x0000000c000c9211 */ /* 0x004fc600078a08ff */
[----:B------:R-:W-:Y:S01]  /*19b10*/  LDS.128 R40, [R6+0x3080] ;  /* 0x0030800006287984 */ /* 0x000fe20000000c00 */
[----:B------:R-:W-:-:S03]  /*19b20*/  @!P1 LEA.HI.X R13, R0, R9, R53, 0x1, P5 ;  /* 0x00000009000d9211 */ /* 0x000fc600028f0c35 */
[----:B------:R-:W1:Y:S02]  /*19b30*/  SHFL.IDX PT, R49, R5, 0x6, 0x181f ;  /* 0x00d81f0005317f89 */ /* 0x000e6400000e0000 */
[----:B------:R-:W-:Y:S02]  /*19b40*/  P2R R7, PR, RZ, 0x40 ;  /* 0x00000040ff077803 */ /* 0x000fe40000000000 */
[----:B------:R-:W-:Y:S01]  /*19b50*/  SHFL.IDX PT, R52, R4, 0x4, 0x181f ;  /* 0x00981f0004347f89 */ /* 0x000fe200000e0000 */
[----:B------:R-:W-:Y:S02]  /*19b60*/  ISETP.GE.OR P6, PT, R32, R2, P0 ;  /* 0x000000022000720c */ /* 0x000fe400007c6670 */
[----:B------:R-:W-:Y:S01]  /*19b70*/  ISETP.NE.AND P5, PT, R7, RZ, PT ;  /* 0x000000ff0700720c */ /* 0x000fe20003fa5270 */
[----:B------:R-:W-:Y:S03]  /*19b80*/  LDS.128 R32, [R6+0x2080] ;  /* 0x0020800006207984 */ /* 0x000fe60000000c00 */
[C---:B---3--:R-:W-:Y:S01]  /*19b90*/  @!P4 LEA.HI.X R11, R0.reuse, R11, R53, 0x1, P5 ;  /* 0x0000000b000bc211 */ /* 0x048fe200028f0c35 */
[----:B------:R-:W2:Y:S01]  /*19ba0*/  SHFL.IDX PT, R7, R5, 0x5, 0x181f ;  /* 0x00b81f0005077f89 */ /* 0x000ea200000e0000 */
[----:B------:R-:W-:-:S03]  /*19bb0*/  @!P3 LEA R8, P5, R0, R14, 0x1 ;  /* 0x0000000e0008b211 */ /* 0x000fc600078a08ff */
[----:B------:R-:W3:Y:S01]  /*19bc0*/  SHFL.IDX PT, R51, R4, 0x5, 0x181f ;  /* 0x00b81f0004337f89 */ /* 0x000ee200000e0000 */
[C-C-:B------:R-:W-:Y:S02]  /*19bd0*/  @!P3 LEA.HI.X R9, R0.reuse, R44, R53.reuse, 0x1, P5 ;  /* 0x0000002c0009b211 */ /* 0x140fe400028f0c35 */
[C---:B------:R-:W-:Y:S01]  /*19be0*/  @!P2 LEA R14, P5, R0.reuse, R15, 0x1 ;  /* 0x0000000f000ea211 */ /* 0x040fe200078a08ff */
[----:B------:R-:W1:Y:S01]  /*19bf0*/  SHFL.IDX PT, R50, R4, 0x6, 0x181f ;  /* 0x00d81f0004327f89 */ /* 0x000e6200000e0000 */
[C---:B------:R-:W-:Y:S02]  /*19c00*/  IADD3 R44, R3.reuse, 0x50, RZ ;  /* 0x00000050032c7810 */ /* 0x040fe40007ffe0ff */
[----:B------:R-:W-:Y:S01]  /*19c10*/  @!P2 LEA.HI.X R15, R0, R45, R53, 0x1, P5 ;  /* 0x0000002d000fa211 */ /* 0x000fe200028f0c35 */
[----:B------:R-:W1:Y:S01]  /*19c20*/  SHFL.IDX PT, R5, R5, 0x7, 0x181f ;  /* 0x00f81f0005057f89 */ /* 0x000e6200000e0000 */
[-C--:B------:R-:W-:Y:S02]  /*19c30*/  ISETP.GE.OR P5, PT, R44, R2.reuse, P0 ;  /* 0x000000022c00720c */ /* 0x080fe400007a6670 */
[----:B------:R-:W-:Y:S01]  /*19c40*/  IADD3 R3, R3, 0x70, RZ ;  /* 0x0000007003037810 */ /* 0x000fe20007ffe0ff */
[----:B------:R1:W2:Y:S04]  /*19c50*/  LDS.128 R44, [R6+0x3880] ;  /* 0x00388000062c7984 */ /* 0x0002a80000000c00 */
[----:B------:R-:W-:Y:S01]  /*19c60*/  @!P1 ST.E.128 [R12.64], R24 ;  /* 0x000000180c009985 */ /* 0x000fe2000c101d0a */
[----:B------:R-:W-:-:S02]  /*19c70*/  ISETP.GE.OR P1, PT, R54, R2, P0 ;  /* 0x000000023600720c */ /* 0x000fc40000726670 */
[----:B------:R-:W-:Y:S01]  /*19c80*/  ISETP.GE.OR P0, PT, R3, R2, P0 ;  /* 0x000000020300720c */ /* 0x000fe20000706670 */
[----:B----4-:R4:W-:Y:S04]  /*19c90*/  @!P4 ST.E.128 [R10.64], R20 ;  /* 0x000000140a00c985 */ /* 0x0109e8000c101d0a */
[----:B------:R2:W-:Y:S04]  /*19ca0*/  @!P3 ST.E.128 [R8.64], R16 ;  /* 0x000000100800b985 */ /* 0x0005e8000c101d0a */
[----:B------:R3:W-:Y:S04]  /*19cb0*/  @!P2 ST.E.128 [R14.64], R28 ;  /* 0x0000001c0e00a985 */ /* 0x0007e8000c101d0a */
[----:B------:R-:W2:Y:S01]  /*19cc0*/  SHFL.IDX PT, R4, R4, 0x7, 0x181f ;  /* 0x00f81f0004047f89 */ /* 0x000ea200000e0000 */
[----:B-1----:R-:W-:-:S02]  /*19cd0*/  @!P1 LEA R6, P2, R0, R49, 0x1 ;  /* 0x0000003100069211 */ /* 0x002fc400078408ff */
[C---:B----4-:R-:W-:Y:S02]  /*19ce0*/  @!P6 LEA R10, P4, R0.reuse, R48, 0x1 ;  /* 0x00000030000ae211 */ /* 0x050fe400078808ff */
[C---:B--2---:R-:W-:Y:S02]  /*19cf0*/  @!P5 LEA R8, P3, R0.reuse, R7, 0x1 ;  /* 0x000000070008d211 */ /* 0x044fe400078608ff */
[C-C-:B------:R-:W-:Y:S02]  /*19d00*/  @!P6 LEA.HI.X R11, R0.reuse, R52, R53.reuse, 0x1, P4 ;  /* 0x00000034000be211 */ /* 0x140fe400020f0c35 */
[C-C-:B---3--:R-:W-:Y:S02]  /*19d10*/  @!P5 LEA.HI.X R9, R0.reuse, R51, R53.reuse, 0x1, P3 ;  /* 0x000000330009d211 */ /* 0x148fe400018f0c35 */
[----:B------:R-:W-:Y:S01]  /*19d20*/  @!P1 LEA.HI.X R7, R0, R50, R53, 0x1, P2 ;  /* 0x0000003200079211 */ /* 0x000fe200010f0c35 */
[----:B------:R1:W-:Y:S04]  /*19d30*/  @!P6 ST.E.128 [R10.64], R32 ;  /* 0x000000200a00e985 */ /* 0x0003e8000c101d0a */
[----:B------:R1:W-:Y:S04]  /*19d40*/  @!P5 ST.E.128 [R8.64], R36 ;  /* 0x000000240800d985 */ /* 0x0003e8000c101d0a */
[----:B------:R1:W-:Y:S01]  /*19d50*/  @!P1 ST.E.128 [R6.64], R40 ;  /* 0x0000002806009985 */ /* 0x0003e2000c101d0a */
[----:B------:R-:W-:Y:S05]  /*19d60*/  @P0 EXIT ;  /* 0x000000000000094d */ /* 0x000fea0003800000 */
[----:B------:R-:W-:-:S04]  /*19d70*/  LEA R2, P0, R0, R5, 0x1 ;  /* 0x0000000500027211 */ /* 0x000fc800078008ff */
[----:B------:R-:W-:-:S05]  /*19d80*/  LEA.HI.X R3, R0, R4, R53, 0x1, P0 ;  /* 0x0000000400037211 */ /* 0x000fca00000f0c35 */
[----:B------:R-:W-:Y:S01]  /*19d90*/  ST.E.128 [R2.64], R44 ;  /* 0x0000002c02007985 */ /* 0x000fe2000c101d0a */
[----:B------:R-:W-:Y:S05]  /*19da0*/  EXIT ;  /* 0x000000000000794d */ /* 0x000fea0003800000 */
.L_x_137:
        /* <DEDUP_REMOVED lines=10> */
[----:B------:R-:W3:Y:S01]  /*19e50*/  @P0 LDG.E R0, [R4.64] ;  /* 0x0000000a04000981 */ /* 0x000ee2000c1e1900 */
        /* <DEDUP_REMOVED lines=11> */
[----:B---3--:R-:W3:Y:S02]  /*19f10*/  @P0 R2UR UR5, R0 ;  /* 0x00000000000503c2 */ /* 0x008ee400000e0000 */
[----:B---3--:R-:W-:Y:S02]  /*19f20*/  @UP1 USHF.R.S32.HI UR4, URZ, 0x1f, UR5 ;  /* 0x0000001f3f041899 */ /* 0x008fe40008011405 */
[----:B------:R-:W-:-:S05]  /*19f30*/  @UP1 UMOV UR12, UR5 ;  /* 0x00000005000c1c82 */ /* 0x000fca0008000000 */
[----:B------:R-:W-:Y:S01]  /*19f40*/  @UP1 UMOV UR13, UR4 ;  /* 0x00000004000d1c82 */ /* 0x000fe20008000000 */
[----:B------:R-:W-:Y:S05]  /*19f50*/  @P1 BRA `(.L_x_139) ;  /* 0x0000004000001947 */ /* 0x000fea0003800000 */
[----:B-1----:R-:W-:Y:S05]  /*19f60*/  @!P0 BRA `(.L_x_139) ;  /* 0x0000003000008947 */ /* 0x002fea0003800000 */
[----:B------:R-:W3:Y:S04]  /*19f70*/  LDG.E R0, [R4.64] ;  /* 0x0000000a04007981 */ /* 0x000ee8000c1e1900 */
[----:B------:R-:W3:Y:S02]  /*19f80*/  LDG.E R2, [R4.64+0x4] ;  /* 0x0000040a04027981 */ /* 0x000ee4000c1e1900 */
[----:B---3-5:R-:W-:Y:S02]  /*19f90*/  IADD3 R9, -R0, R2, RZ ;  /* 0x0000000200097210 */ /* 0x028fe40007ffe1ff */
.L_x_139:
        /* <DEDUP_REMOVED lines=43> */
.L_x_141:
[----:B------:R-:W-:Y:S05]  /*1a250*/  BSYNC B0 ;  /* 0x0000000000007941 */ /* 0x000fea0003800000 */
.L_x_140:
[----:B------:R-:W3:Y:S01]  /*1a260*/  S2R R10, SR_CTAID.X ;  /* 0x00000000000a7919 */ /* 0x000ee20000002500 */
        /* <DEDUP_REMOVED lines=18> */
[----:B---3--:R-:W-:Y:S02]  /*1a390*/  IMAD R0, R10, 0x80, R0 ;  /* 0x000000800a007824 */ /* 0x008fe400078e0200 */
        /* <DEDUP_REMOVED lines=30> */
[----:B------:R-:W3:Y:S01]  /*1a580*/  SHFL.IDX PT, R7, R3, RZ, 0x181f ;  /* 0x00181fff03077589 */ /* 0x000ee200000e0000 */
[----:B------:R-:W-:Y:S02]  /*1a590*/  SHF.R.S32.HI R20, RZ, 0x1f, R0 ;  /* 0x0000001fff147819 */ /* 0x000fe40000011400 */
[C---:B------:R-:W-:Y:S01]  /*1a5a0*/  IADD3 R8, R2.reuse, 0x10, RZ ;  /* 0x0000001002087810 */ /* 0x040fe20007ffe0ff */
[----:B------:R-:W4:Y:S01]  /*1a5b0*/  SHFL.IDX PT, R5, R4, 0x1, 0x181f ;  /* 0x00381f0004057f89 */ /* 0x000f2200000e0000 */
[----:B------:R-:W-:-:S02]  /*1a5c0*/  ISETP.GE.OR P1, PT, R2, R19, P0 ;  /* 0x000000130200720c */ /* 0x000fc40000726670 */
[-C--:B------:R-:W-:Y:S01]  /*1a5d0*/  ISETP.GE.OR P5, PT, R8, R19.reuse, P0 ;  /* 0x000000130800720c */ /* 0x080fe200007a6670 */
[----:B------:R-:W2:Y:S01]  /*1a5e0*/  SHFL.IDX PT, R9, R3, 0x1, 0x181f ;  /* 0x00381f0003097f89 */ /* 0x000ea200000e0000 */
[C---:B------:R-:W-:Y:S02]  /*1a5f0*/  IADD3 R14, R2.reuse, 0x20, RZ ;  /* 0x00000020020e7810 */ /* 0x040fe40007ffe0ff */
[----:B------:R-:W-:Y:S01]  /*1a600*/  IADD3 R10, R2, 0x40, RZ ;  /* 0x00000040020a7810 */ /* 0x000fe20007ffe0ff */
[----:B------:R-:W2:Y:S01]  /*1a610*/  SHFL.IDX PT, R8, R4, 0x2, 0x181f ;  /* 0x00581f0004087f89 */ /* 0x000ea200000e0000 */
[-C--:B------:R-:W-:Y:S02]  /*1a620*/  ISETP.GE.OR P4, PT, R14, R19.reuse, P0 ;  /* 0x000000130e00720c */ /* 0x080fe40000786670 */
[----:B------:R-:W-:Y:S01]  /*1a630*/  IADD3 R13, R2, 0x30, RZ ;  /* 0x00000030020d7810 */ /* 0x000fe20007ffe0ff */
[----:B------:R-:W2:Y:S01]  /*1a640*/  SHFL.IDX PT, R12, R3, 0x2, 0x181f ;  /* 0x00581f00030c7f89 */ /* 0x000ea200000e0000 */
[----:B------:R-:W-:-:S02]  /*1a650*/  ISETP.GE.OR P6, PT, R10, R19, P0 ;  /* 0x000000130a00720c */ /* 0x000fc400007c6670 */
[----:B------:R-:W-:Y:S01]  /*1a660*/  ISETP.GE.OR P3, PT, R13, R19, P0 ;  /* 0x000000130d00720c */ /* 0x000fe20000766670 */
[----:B------:R-:W2:Y:S01]  /*1a670*/  SHFL.IDX PT, R11, R4, 0x3, 0x181f ;  /* 0x00781f00040b7f89 */ /* 0x000ea200000e0000 */
[----:B-1----:R-:W-:-:S03]  /*1a680*/  @!P1 LEA R6, P2, R0, R6, 0x1 ;  /* 0x0000000600069211 */ /* 0x002fc600078408ff */
[----:B------:R-:W1:Y:S01]  /*1a690*/  SHFL.IDX PT, R14, R3, 0x3, 0x181f ;  /* 0x00781f00030e7f89 */ /* 0x000e6200000e0000 */
[----:B---3--:R-:W-:-:S03]  /*1a6a0*/  @!P1 LEA.HI.X R7, R0, R7, R20, 0x1, P2 ;  /* 0x0000000700079211 */ /* 0x008fc600010f0c14 */
[----:B------:R-:W3:Y:S04]  /*1a6b0*/  SHFL.IDX PT, R10, R4, 0x4, 0x181f ;  /* 0x00981f00040a7f89 */ /* 0x000ee800000e0000 */
[----:B------:R1:W-:Y:S04]  /*1a6c0*/  @!P1 ST.E.128 [R6.64], RZ ;  /* 0x000000ff06009985 */ /* 0x0003e8000c101d0a */
[----:B------:R-:W-:Y:S04]  /*1a6d0*/  SHFL.IDX PT, R13, R4, 0x5, 0x181f ;  /* 0x00b81f00040d7f89 */ /* 0x000fe800000e0000 */
[----:B------:R-:W-:Y:S04]  /*1a6e0*/  SHFL.IDX PT, R15, R4, 0x6, 0x181f ;  /* 0x00d81f00040f7f89 */ /* 0x000fe800000e0000 */
[----:B------:R-:W3:Y:S04]  /*1a6f0*/  SHFL.IDX PT, R18, R3, 0x4, 0x181f ;  /* 0x00981f0003127f89 */ /* 0x000ee800000e0000 */
[----:B------:R-:W3:Y:S04]  /*1a700*/  SHFL.IDX PT, R17, R3, 0x5, 0x181f ;  /* 0x00b81f0003117f89 */ /* 0x000ee800000e0000 */
[----:B------:R-:W3:Y:S04]  /*1a710*/  SHFL.IDX PT, R16, R3, 0x6, 0x181f ;  /* 0x00d81f0003107f89 */ /* 0x000ee800000e0000 */
[----:B------:R-:W3:Y:S01]  /*1a720*/  SHFL.IDX PT, R4, R4, 0x7, 0x181f ;  /* 0x00f81f0004047f89 */ /* 0x000ee200000e0000 */
[----:B-1----:R-:W-:-:S02]  /*1a730*/  IADD3 R7, R2, 0x50, RZ ;  /* 0x0000005002077810 */ /* 0x002fc40007ffe0ff */
[C---:B----4-:R-:W-:Y:S01]  /*1a740*/  @!P5 LEA R6, P1, R0.reuse, R5, 0x1 ;  /* 0x000000050006d211 */ /* 0x050fe200078208ff */
[----:B------:R-:W1:Y:S01]  /*1a750*/  SHFL.IDX PT, R3, R3, 0x7, 0x181f ;  /* 0x00f81f0003037f89 */ /* 0x000e6200000e0000 */
[----:B------:R-:W-:Y:S02]  /*1a760*/  ISETP.GE.OR P2, PT, R7, R19, P0 ;  /* 0x000000130700720c */ /* 0x000fe40000746670 */
[C---:B--2---:R-:W-:Y:S02]  /*1a770*/  @!P5 LEA.HI.X R7, R0.reuse, R9, R20, 0x1, P1 ;  /* 0x000000090007d211 */ /* 0x044fe400008f0c14 */
[----:B------:R-:W-:Y:S02]  /*1a780*/  @!P4 LEA R8, P1, R0, R8, 0x1 ;  /* 0x000000080008c211 */ /* 0x000fe400078208ff */
[C---:B------:R-:W-:Y:S01]  /*1a790*/  IADD3 R9, R2.reuse, 0x60, RZ ;  /* 0x0000006002097810 */ /* 0x040fe20007ffe0ff */
[----:B------:R2:W-:Y:S01]  /*1a7a0*/  @!P5 ST.E.128 [R6.64], RZ ;  /* 0x000000ff0600d985 */ /* 0x0005e2000c101d0a */
[----:B------:R-:W-:-:S09]  /*1a7b0*/  IADD3 R2, R2, 0x70, RZ ;  /* 0x0000007002027810 */ /* 0x000fd20007ffe0ff */
[----:B------:R-:W-:Y:S02]  /*1a7c0*/  P2R R5, PR, RZ, 0x2 ;  /* 0x00000002ff057803 */ /* 0x000fe40000000000 */
[-C--:B------:R-:W-:Y:S02]  /*1a7d0*/  ISETP.GE.OR P1, PT, R9, R19.reuse, P0 ;  /* 0x000000130900720c */ /* 0x080fe40000726670 */
[----:B------:R-:W-:Y:S02]  /*1a7e0*/  ISETP.NE.AND P5, PT, R5, RZ, PT ;  /* 0x000000ff0500720c */ /* 0x000fe40003fa5270 */
[----:B------:R-:W-:Y:S02]  /*1a7f0*/  ISETP.GE.OR P0, PT, R2, R19, P0 ;  /* 0x000000130200720c */ /* 0x000fe40000706670 */
[----:B------:R-:W-:-:S05]  /*1a800*/  @!P4 LEA.HI.X R9, R0, R12, R20, 0x1, P5 ;  /* 0x0000000c0009c211 */ /* 0x000fca00028f0c14 */
[----:B------:R4:W-:Y:S01]  /*1a810*/  @!P4 ST.E.128 [R8.64], RZ ;  /* 0x000000ff0800c985 */ /* 0x0009e2000c101d0a */
[----:B--2---:R-:W-:-:S04]  /*1a820*/  @!P3 LEA R6, P5, R0, R11, 0x1 ;  /* 0x0000000b0006b211 */ /* 0x004fc800078a08ff */
[C---:B------:R-:W-:Y:S02]  /*1a830*/  @!P3 LEA.HI.X R7, R0.reuse, R14, R20, 0x1, P5 ;  /* 0x0000000e0007b211 */ /* 0x040fe400028f0c14 */
[----:B---3--:R-:W-:-:S03]  /*1a840*/  @!P6 LEA R10, P5, R0, R10, 0x1 ;  /* 0x0000000a000ae211 */ /* 0x008fc600078a08ff */
[----:B------:R2:W-:Y:S01]  /*1a850*/  @!P3 ST.E.128 [R6.64], RZ ;  /* 0x000000ff0600b985 */ /* 0x0005e2000c101d0a */
[----:B------:R-:W-:-:S05]  /*1a860*/  @!P6 LEA.HI.X R11, R0, R18, R20, 0x1, P5 ;  /* 0x00000012000be211 */ /* 0x000fca00028f0c14 */
[----:B------:R3:W-:Y:S01]  /*1a870*/  @!P6 ST.E.128 [R10.64], RZ ;  /* 0x000000ff0a00e985 */ /* 0x0007e2000c101d0a */
[----:B----4-:R-:W-:-:S04]  /*1a880*/  @!P2 LEA R8, P4, R0, R13, 0x1 ;  /* 0x0000000d0008a211 */ /* 0x010fc800078808ff */
[----:B------:R-:W-:-:S05]  /*1a890*/  @!P2 LEA.HI.X R9, R0, R17, R20, 0x1, P4 ;  /* 0x000000110009a211 */ /* 0x000fca00020f0c14 */
[----:B------:R3:W-:Y:S01]  /*1a8a0*/  @!P2 ST.E.128 [R8.64], RZ ;  /* 0x000000ff0800a985 */ /* 0x0007e2000c101d0a */
[----:B--2---:R-:W-:-:S04]  /*1a8b0*/  @!P1 LEA R6, P3, R0, R15, 0x1 ;  /* 0x0000000f00069211 */ /* 0x004fc800078608ff */
[----:B------:R-:W-:-:S05]  /*1a8c0*/  @!P1 LEA.HI.X R7, R0, R16, R20, 0x1, P3 ;  /* 0x0000001000079211 */ /* 0x000fca00018f0c14 */
[----:B------:R3:W-:Y:S01]  /*1a8d0*/  @!P1 ST.E.128 [R6.64], RZ ;  /* 0x000000ff06009985 */ /* 0x0007e2000c101d0a */
[----:B------:R-:W-:Y:S05]  /*1a8e0*/  @P0 EXIT ;  /* 0x000000000000094d */ /* 0x000fea0003800000 */
[----:B-1----:R-:W-:-:S04]  /*1a8f0*/  LEA R2, P0, R0, R4, 0x1 ;  /* 0x0000000400027211 */ /* 0x002fc800078008ff */
[----:B------:R-:W-:-:S05]  /*1a900*/  LEA.HI.X R3, R0, R3, R20, 0x1, P0 ;  /* 0x0000000300037211 */ /* 0x000fca00000f0c14 */
[----:B------:R-:W-:Y:S01]  /*1a910*/  ST.E.128 [R2.64], RZ ;  /* 0x000000ff02007985 */ /* 0x000fe2000c101d0a */
[----:B------:R-:W-:Y:S05]  /*1a920*/  EXIT ;  /* 0x000000000000794d */ /* 0x000fea0003800000 */
.L_x_142:
        /* <DEDUP_REMOVED lines=13> */
.L_x_800:


//--------------------- .text._ZN7cutlass13device_kernelIN5flash19enable_sm80_to_sm89INS1_16FlashAttnFwdSm80INS1_25CollectiveMainloopFwdSm80ILi4ELi1ELb0EN4cute5tupleIJNS5_1CILi128EEENS7_ILi96EEENS7_ILi64EEEEEELi64ENS_10bfloat16_tEfNS_4arch4Sm80ELb0ELb1ELb1ELb0ELb1ELb0ELb1ELb0EEENS1_21CollectiveEpilogueFwdINS6_IJS8_SA_S9_EEENS6_IJNS7_ILi1EEESI_SI_EEESC_SE_Li128ELb0ELb1ELb0ELb0EEENS1_19SingleTileSchedulerILb0ELb0ELb1ELi128EEEEEEEEEvNT_6ParamsE --------------------------
	.section	.text._ZN7cutlass13device_kernelIN5flash19enable_sm80_to_sm89INS1_16FlashAttnFwdSm80INS1_25CollectiveMainloopFwdSm80ILi4ELi1ELb0EN4cute5tupleIJNS5_1CILi128EEENS7_ILi96EEENS7_ILi64EEEEEELi64ENS_10bfloat16_tEfNS_4arch4Sm80ELb0ELb1ELb1ELb0ELb1ELb0ELb1ELb0EEENS1_21CollectiveEpilogueFwdINS6_IJS8_SA_S9_EEENS6_IJNS7_ILi1EEESI_SI_EEESC_SE_Li128ELb0ELb1ELb0ELb0EEENS1_19SingleTileSchedulerILb0ELb0ELb1ELi128EEEEEEEEEvNT_6ParamsE,"ax",@progbits
	.sectioninfo	@"SHI_REGISTERS=255"
	.align	128
.text._ZN7cutlass13device_kernelIN5flash19enable_sm80_to_sm89INS1_16FlashAttnFwdSm80INS1_25CollectiveMainloopFwdSm80ILi4ELi1ELb0EN4cute5tupleIJNS5_1CILi128EEENS7_ILi96EEENS7_ILi64EEEEEELi64ENS_10bfloat16_tEfNS_4arch4Sm80ELb0ELb1ELb1ELb0ELb1ELb0ELb1ELb0EEENS1_21CollectiveEpilogueFwdINS6_IJS8_SA_S9_EEENS6_IJNS7_ILi1EEESI_SI_EEESC_SE_Li128ELb0ELb1ELb0ELb0EEENS1_19SingleTileSchedulerILb0ELb0ELb1ELi128EEEEEEEEEvNT_6ParamsE:
        .type           _ZN7cutlass13device_kernelIN5flash19enable_sm80_to_sm89INS1_16FlashAttnFwdSm80INS1_25CollectiveMainloopFwdSm80ILi4ELi1ELb0EN4cute5tupleIJNS5_1CILi128EEENS7_ILi96EEENS7_ILi64EEEEEELi64ENS_10bfloat16_tEfNS_4arch4Sm80ELb0ELb1ELb1ELb0ELb1ELb0ELb1ELb0EEENS1_21CollectiveEpilogueFwdINS6_IJS8_SA_S9_EEENS6_IJNS7_ILi1EEESI_SI_EEESC_SE_Li128ELb0ELb1ELb0ELb0EEENS1_19SingleTileSchedulerILb0ELb0ELb1ELi128EEEEEEEEEvNT_6ParamsE,@function
        .size           _ZN7cutlass13device_kernelIN5flash19enable_sm80_to_sm89INS1_16FlashAttnFwdSm80INS1_25CollectiveMainloopFwdSm80ILi4ELi1ELb0EN4cute5tupleIJNS5_1CILi128EEENS7_ILi96EEENS7_ILi64EEEEEELi64ENS_10bfloat16_tEfNS_4arch4Sm80ELb0ELb1ELb1ELb0ELb1ELb0ELb1ELb0EEENS1_21CollectiveEpilogueFwdINS6_IJS8_SA_S9_EEENS6_IJNS7_ILi1EEESI_SI_EEESC_SE_Li128ELb0ELb1ELb0ELb0EEENS1_19SingleTileSchedulerILb0ELb0ELb1ELi128EEEEEEEEEvNT_6ParamsE,(.L_x_801 - _ZN7cutlass13device_kernelIN5flash19enable_sm80_to_sm89INS1_16FlashAttnFwdSm80INS1_25CollectiveMainloopFwdSm80ILi4ELi1ELb0EN4cute5tupleIJNS5_1CILi128EEENS7_ILi96EEENS7_ILi64EEEEEELi64ENS_10bfloat16_tEfNS_4arch4Sm80ELb0ELb1ELb1ELb0ELb1ELb0ELb1ELb0EEENS1_21CollectiveEpilogueFwdINS6_IJS8_SA_S9_EEENS6_IJNS7_ILi1EEESI_SI_EEESC_SE_Li128ELb0ELb1ELb0ELb0EEENS1_19SingleTileSchedulerILb0ELb0ELb1ELi128EEEEEEEEEvNT_6ParamsE)
        .other          _ZN7cutlass13device_kernelIN5flash19enable_sm80_to_sm89INS1_16FlashAttnFwdSm80INS1_25CollectiveMainloopFwdSm80ILi4ELi1ELb0EN4cute5tupleIJNS5_1CILi128EEENS7_ILi96EEENS7_ILi64EEEEEELi64ENS_10bfloat16_tEfNS_4arch4Sm80ELb0ELb1ELb1ELb0ELb1ELb0ELb1ELb0EEENS1_21CollectiveEpilogueFwdINS6_IJS8_SA_S9_EEENS6_IJNS7_ILi1EEESI_SI_EEESC_SE_Li128ELb0ELb1ELb0ELb0EEENS1_19SingleTileSchedulerILb0ELb0ELb1ELi128EEEEEEEEEvNT_6ParamsE,@"STO_CUDA_ENTRY STV_DEFAULT"
_ZN7cutlass13device_kernelIN5flash19enable_sm80_to_sm89INS1_16FlashAttnFwdSm80INS1_25CollectiveMainloopFwdSm80ILi4ELi1ELb0EN4cute5tupleIJNS5_1CILi128EEENS7_ILi96EEENS7_ILi64EEEEEELi64ENS_10bfloat16_tEfNS_4arch4Sm80ELb0ELb1ELb1ELb0ELb1ELb0ELb1ELb0EEENS1_21CollectiveEpilogueFwdINS6_IJS8_SA_S9_EEENS6_IJNS7_ILi1EEESI_SI_EEESC_SE_Li128ELb0ELb1ELb0ELb0EEENS1_19SingleTileSchedulerILb0ELb0ELb1ELi128EEEEEEEEEvNT_6ParamsE:
[----:B------:R-:W-:-:S03]  /*0000*/  MOV R1, c[0x0][0x28] ;  /* 0x00000a0000017a02 */ /* 0x000fc60000000f00 */
[----:B------:R-:W1:Y:S01]  /*0010*/  S2UR UR16, SR_CTAID.Z ;  /* 0x00000000001079c3 */ /* 0x000e620000002700 */
[----:B------:R-:W-:Y:S02]  /*0020*/  IADD3 R1, R1, -0x40, RZ ;  /* 0xffffffc001017810 */ /* 0x000fe40007ffe0ff */
[----:B-1----:R-:W-:-:S13]  /*0030*/  ISETP.LE.AND P0, PT, RZ, UR16, PT ;  /* 0x00000010ff007c0c */ /* 0x002fda000bf03270 */
[----:B------:R-:W-:Y:S05]  /*0040*/  @!P0 EXIT ;  /* 0x000000000000894d */ /* 0x000fea0003800000 */
[----:B------:R-:W-:Y:S01]  /*0050*/  ULDC.64 UR4, c[0x0][0x370] ;  /* 0x0000dc0000047ab9 */ /* 0x000fe20000000a00 */
[----:B------:R-:W-:Y:S01]  /*0060*/  IMAD.MOV.U32 R204, RZ, RZ, RZ ;  /* 0x000000ffffcc7224 */ /* 0x000fe200078e00ff */
[----:B------:R-:W-:Y:S02]  /*0070*/  UISETP.NE.U32.AND UP0, UPT, URZ, UR4, UPT ;  /* 0x000000043f00728c */ /* 0x000fe4000bf05070 */
[----:B------:R-:W-:Y:S02]  /*0080*/  ULDC.64 UR6, c[0x0][0x370] ;  /* 0x0000dc0000067ab9 */ /* 0x000fe40000000a00 */
[----:B------:R-:W-:Y:S02]  /*0090*/  UISETP.NE.AND.EX UP0, UPT, URZ, UR5, UPT, UP0 ;  /* 0x000000053f00728c */ /* 0x000fe4000bf05300 */
[----:B------:R-:W-:-:S04]  /*00a0*/  ULDC.64 UR48, c[0x0][0x118] ;  /* 0x0000460000307ab9 */ /* 0x000fc80000000a00 */
[----:B------:R-:W-:-:S05]  /*00b0*/  PLOP3.LUT P0, PT, PT, PT, UP0, 0x80, 0x0 ;  /* 0x000000000000781c */ /* 0x000fca0003f0f008 */
[----:B------:R-:W-:Y:S02]  /*00c0*/  @UP0 UMOV UR4, 0x4 ;  /* 0x0000000400040882 */ /* 0x000fe40000000000 */
[----:B------:R-:W-:-:S06]  /*00d0*/  @UP0 UIMAD.WIDE UR4, UR16, UR4, UR6 ;  /* 0x00000004100402a5 */ /* 0x000fcc000f8e0206 */
[----:B------:R-:W-:Y:S01]  /*00e0*/  MOV R2, UR4 ;  /* 0x0000000400027c02 */ /* 0x000fe20008000f00 */
[----:B------:R-:W-:Y:S01]  /*00f0*/  IMAD.U32 R3, RZ, RZ, UR5 ;  /* 0x00000005ff037e24 */ /* 0x000fe2000f8e00ff */
[----:B------:R-:W1:Y:S01]  /*0100*/  S2UR UR14, SR_CTAID.X ;  /* 0x00000000000e79c3 */ /* 0x000e620000002500 */
[----:B------:R-:W-:Y:S02]  /*0110*/  ULDC UR12, c[0x0][0x2c4] ;  /* 0x0000b100000c7ab9 */ /* 0x000fe40000000800 */
[----:B------:R-:W-:Y:S01]  /*0120*/  ULDC.64 UR4, c[0x0][0x2c8] ;  /* 0x0000b20000047ab9 */ /* 0x000fe20000000a00 */
[----:B------:R-:W2:Y:S01]  /*0130*/  @P0 LDG.E R204, [R2.64] ;  /* 0x0000003002cc0981 */ /* 0x000ea2000c1e1900 */
[----:B------:R-:W-:Y:S02]  /*0140*/  UISETP.NE.AND UP2, UPT, UR12, 0x1, UPT ;  /* 0x000000010c00788c */ /* 0x000fe4000bf45270 */
[----:B------:R-:W-:Y:S01]  /*0150*/  ULDC UR10, c[0x0][0x1d0] ;  /* 0x00007400000a7ab9 */ /* 0x000fe20000000800 */
[----:B------:R-:W3:Y:S01]  /*0160*/  S2UR UR11, SR_CTAID.Y ;  /* 0x00000000000b79c3 */ /* 0x000ee20000002600 */
[----:B------:R-:W4:Y:S01]  /*0170*/  S2R R200, SR_TID.X ;  /* 0x0000000000c87919 */ /* 0x000f220000002100 */
[----:B-1----:R-:W-:-:S06]  /*0180*/  USHF.L.U32 UR14, UR14, 0x7, URZ ;  /* 0x000000070e0e7899 */ /* 0x002fcc000800063f */
[----:B------:R-:W-:Y:S02]  /*0190*/  @UP2 UIADD3 UR8, UR14, 0x7f, URZ ;  /* 0x0000007f0e082890 */ /* 0x000fe4000fffe03f */
[----:B------:R-:W-:Y:S02]  /*01a0*/  UIADD3 UR6, UR14, 0x7f, URZ ;  /* 0x0000007f0e067890 */ /* 0x000fe4000fffe03f */
[----:B------:R-:W-:Y:S02]  /*01b0*/  UIMAD.WIDE.U32 UR8, UR8, UR4, URZ ;  /* 0x00000004080872a5 */ /* 0x000fe4000f8e003f */
[----:B---3--:R-:W-:-:S05]  /*01c0*/  USHF.R.S32.HI UR15, URZ, 0x1f, UR11 ;  /* 0x0000001f3f0f7899 */ /* 0x008fca000801140b */
[----:B------:R-:W-:Y:S02]  /*01d0*/  @UP2 UMOV UR7, UR9 ;  /* 0x0000000900072c82 */ /* 0x000fe40008000000 */
[----:B------:R-:W-:Y:S02]  /*01e0*/  @UP2 USHF.R.U32.HI UR6, URZ, UR5, UR7 ;  /* 0x000000053f062299 */ /* 0x000fe40008011607 */
[----:B------:R-:W-:Y:S02]  /*01f0*/  UMOV UR8, 0x1 ;  /* 0x0000000100087882 */ /* 0x000fe40000000000 */
[----:B------:R-:W-:Y:S02]  /*0200*/  ULDC.64 UR4, c[0x0][0x328] ;  /* 0x0000ca0000047ab9 */ /* 0x000fe40000000a00 */
[----:B------:R-:W-:Y:S02]  /*0210*/  UISETP.LE.AND UP0, UPT, UR8, UR5, UPT ;  /* 0x000000050800728c */ /* 0x000fe4000bf03270 */
[----:B------:R-:W-:-:S02]  /*0220*/  ULDC UR7, c[0x0][0x2ac] ;  /* 0x0000ab0000077ab9 */ /* 0x000fc40000000800 */
[----:B------:R-:W-:Y:S02]  /*0230*/  UIMAD UR10, UR7, UR10, URZ ;  /* 0x0000000a070a72a4 */ /* 0x000fe4000f8e023f */
[----:B------:R-:W-:Y:S01]  /*0240*/  PLOP3.LUT P0, PT, PT, PT, UP0, 0x40, 0x0 ;  /* 0x000000000000781c */ /* 0x000fe20003f0e808 */
[----:B------:R-:W-:Y:S02]  /*0250*/  ULDC UR9, c[0x0][0x168] ;  /* 0x00005a0000097ab9 */ /* 0x000fe40000000800 */
[----:B------:R-:W-:-:S04]  /*0260*/  UIADD3 UR9, UR10, -UR9, UR8 ;  /* 0x800000090a097290 */ /* 0x000fc8000fffe008 */
[----:B------:R-:W-:-:S04]  /*0270*/  UIADD3 UR5, UR9, UR6, URZ ;  /* 0x0000000609057290 */ /* 0x000fc8000fffe03f */
[----:B------:R-:W-:Y:S01]  /*0280*/  UIADD3 UR6, UR5, UR4, URZ ;  /* 0x0000000405067290 */ /* 0x000fe2000fffe03f */
[----:B--2---:R1:W-:Y:S01]  /*0290*/  STL [R1+0x2c], R204 ;  /* 0x00002ccc01007387 */ /* 0x0043e20000100800 */
[----:B------:R-:W-:Y:S05]  /*02a0*/  @P0 BRA `(.L_x_143) ;  /* 0x0000016000000947 */ /* 0x000fea0003800000 */
[----:B----4-:R-:W-:Y:S01]  /*02b0*/  ISETP.LT.AND P0, PT, RZ, UR5, PT ;  /* 0x00000005ff007c0c */ /* 0x010fe2000bf01270 */
[----:B------:R-:W-:-:S12]  /*02c0*/  UIADD3 UR9, UR5, -0x1, URZ ;  /* 0xffffffff05097890 */ /* 0x000fd8000fffe03f */
[----:B------:R-:W-:Y:S05]  /*02d0*/  @P0 BRA `(.L_x_144) ;  /* 0x0000009000000947 */ /* 0x000fea0003800000 */
[----:B------:R-:W-:Y:S02]  /*02e0*/  ULDC UR4, c[0x0][0x32c] ;  /* 0x0000cb0000047ab9 */ /* 0x000fe40000000800 */
[----:B------:R-:W-:Y:S02]  /*02f0*/  UISETP.NE.AND UP1, UPT, UR8, UR4, UPT ;  /* 0x000000040800728c */ /* 0x000fe4000bf25270 */
[----:B------:R-:W-:-:S03]  /*0300*/  UIADD3 UR9, -UR5, URZ, URZ ;  /* 0x0000003f05097290 */ /* 0x000fc6000fffe13f */
[----:B------:R-:W-:Y:S02]  /*0310*/  ULDC.64 UR4, c[0x0][0x330] ;  /* 0x0000cc0000047ab9 */ /* 0x000fe40000000a00 */
[----:B------:R-:W-:-:S07]  /*0320*/  UIMAD.WIDE.U32 UR18, UR9, UR4, URZ ;  /* 0x00000004091272a5 */ /* 0x000fce000f8e003f */
[----:B------:R-:W-:Y:S02]  /*0330*/  @UP1 UMOV UR13, UR19 ;  /* 0x00000013000d1c82 */ /* 0x000fe40008000000 */
[----:B------:R-:W-:-:S04]  /*0340*/  @UP1 USHF.R.U32.HI UR9, URZ, UR5, UR13 ;  /* 0x000000053f091299 */ /* 0x000fc8000801160d */
[----:B------:R-:W-:Y:S01]  /*0350*/  ULOP3.LUT UR9, URZ, UR9, URZ, 0x33, !UPT ;  /* 0x000000093f097292 */ /* 0x000fe2000f8e333f */
[----:B------:R-:W-:Y:S05]  /*0360*/  BRA `(.L_x_145) ;  /* 0x0000006000007947 */ /* 0x000fea0003800000 */
.L_x_144:
[----:B------:R-:W-:Y:S02]  /*0370*/  ULDC UR4, c[0x0][0x32c] ;  /* 0x0000cb0000047ab9 */ /* 0x000fe40000000800 */
[----:B------:R-:W-:-:S03]  /*0380*/  UISETP.NE.AND UP1, UPT, UR8, UR4, UPT ;  /* 0x000000040800728c */ /* 0x000fc6000bf25270 */
[----:B------:R-:W-:Y:S02]  /*0390*/  ULDC.64 UR4, c[0x0][0x330] ;  /* 0x0000cc0000047ab9 */ /* 0x000fe40000000a00 */
[----:B------:R-:W-:-:S07]  /*03a0*/  UIMAD.WIDE.U32 UR18, UR9, UR4, URZ ;  /* 0x00000004091272a5 */ /* 0x000fce000f8e003f */
[----:B------:R-:W-:Y:S02]  /*03b0*/  @UP1 UMOV UR13, UR19 ;  /* 0x00000013000d1c82 */ /* 0x000fe40008000000 */
[----:B------:R-:W-:Y:S02]  /*03c0*/  @UP1 USHF.R.U32.HI UR9, URZ, UR5, UR13 ;  /* 0x000000053f091299 */ /* 0x000fe4000801160d */
.L_x_145:
[----:B------:R-:W-:Y:S02]  /*03d0*/  ULDC UR4, c[0x0][0x32c] ;  /* 0x0000cb0000047ab9 */ /* 0x000fe40000000800 */
[----:B------:R-:W-:-:S04]  /*03e0*/  UIMAD UR4, UR9, UR4, UR4 ;  /* 0x00000004090472a4 */ /* 0x000fc8000f8e0204 */
[----:B------:R-:W-:-:S04]  /*03f0*/  UISETP.LT.AND UP1, UPT, UR6, UR4, UPT ;  /* 0x000000040600728c */ /* 0x000fc8000bf21270 */
[----:B------:R-:W-:Y:S02]  /*0400*/  USEL UR6, UR6, UR4, UP1 ;  /* 0x0000000406067287 */ /* 0x000fe40008800000 */
.L_x_143:
[----:B----4-:R-:W-:Y:S01]  /*0410*/  UIADD3 UR8, UR10, 0x5f, URZ ;  /* 0x0000005f0a087890 */ /* 0x010fe2000fffe03f */
[----:B------:R-:W-:Y:S01]  /*0420*/  PLOP3.LUT P0, PT, PT, PT, UP0, 0x40, 0x0 ;  /* 0x000000000000781c */ /* 0x000fe20003f0e808 */
[----:B------:R-:W-:Y:S02]  /*0430*/  UIADD3 UR18, UR6, 0x5f, URZ ;  /* 0x0000005f06127890 */ /* 0x000fe4000fffe03f */
[----:B------:R-:W-:Y:S02]  /*0440*/  UIMAD.WIDE UR8, UR8, 0x2aaaaaab, URZ ;  /* 0x2aaaaaab080878a5 */ /* 0x000fe4000f8e023f */
[----:B------:R-:W-:Y:S02]  /*0450*/  UIMAD.WIDE UR18, UR18, 0x2aaaaaab, URZ ;  /* 0x2aaaaaab121278a5 */ /* 0x000fe4000f8e023f */
[----:B------:R-:W-:Y:S02]  /*0460*/  ULDC.64 UR4, c[0x0][0x2c8] ;  /* 0x0000b20000047ab9 */ /* 0x000fe40000000a00 */
[----:B------:R-:W-:-:S02]  /*0470*/  UIMAD.WIDE.U32 UR20, UR14, UR4, URZ ;  /* 0x000000040e1472a5 */ /* 0x000fc4000f8e003f */
[----:B------:R-:W-:Y:S02]  /*0480*/  UMOV UR17, UR9 ;  /* 0x0000000900117c82 */ /* 0x000fe40008000000 */
[----:B------:R-:W-:Y:S02]  /*0490*/  UMOV UR9, UR19 ;  /* 0x0000001300097c82 */ /* 0x000fe40008000000 */
[----:B------:R-:W-:Y:S02]  /*04a0*/  USHF.R.U32.HI UR8, URZ, 0x1f, UR17 ;  /* 0x0000001f3f087899 */ /* 0x000fe40008011611 */
[----:B------:R-:W-:Y:S02]  /*04b0*/  USHF.R.U32.HI UR6, URZ, 0x1f, UR9 ;  /* 0x0000001f3f067899 */ /* 0x000fe40008011609 */
[----:B------:R-:W-:Y:S02]  /*04c0*/  ULDC UR13, c[0x0][0x168] ;  /* 0x00005a00000d7ab9 */ /* 0x000fe40000000800 */
[----:B------:R-:W-:-:S02]  /*04d0*/  UMOV UR4, UR14 ;  /* 0x0000000e00047c82 */ /* 0x000fc40008000000 */
[----:B------:R-:W-:Y:S02]  /*04e0*/  @UP2 USHF.R.U32.HI UR4, URZ, UR5, UR21 ;  /* 0x000000053f042299 */ /* 0x000fe40008011615 */
[----:B------:R-:W-:Y:S02]  /*04f0*/  UIADD3 UR13, UR10, -UR13, URZ ;  /* 0x8000000d0a0d7290 */ /* 0x000fe4000fffe03f */
[----:B------:R-:W-:Y:S02]  /*0500*/  ULEA.HI.SX32 UR17, UR17, UR8, 0x1c ;  /* 0x0000000811117291 */ /* 0x000fe4000f8fe23f */
[----:B------:R-:W-:Y:S02]  /*0510*/  ULEA.HI.SX32 UR6, UR9, UR6, 0x1c ;  /* 0x0000000609067291 */ /* 0x000fe4000f8fe23f */
[----:B------:R-:W-:Y:S02]  /*0520*/  UIADD3 UR4, UR13, UR4, URZ ;  /* 0x000000040d047290 */ /* 0x000fe4000fffe03f */
[----:B------:R-:W-:-:S02]  /*0530*/  UISETP.LT.AND UP1, UPT, UR17, UR6, UPT ;  /* 0x000000061100728c */ /* 0x000fc4000bf21270 */
[----:B------:R-:W-:Y:S02]  /*0540*/  ULDC UR5, c[0x0][0x324] ;  /* 0x0000c90000057ab9 */ /* 0x000fe40000000800 */
[----:B------:R-:W-:Y:S02]  /*0550*/  UIADD3 UR8, UR4, -UR5, URZ ;  /* 0x8000000504087290 */ /* 0x000fe4000fffe03f */
[----:B------:R-:W-:Y:S01]  /*0560*/  USEL UR6, UR17, UR6, UP1 ;  /* 0x0000000611067287 */ /* 0x000fe20008800000 */
[----:B------:R-:W-:Y:S05]  /*0570*/  @P0 BRA `(.L_x_146) ;  /* 0x0000017000000947 */ /* 0x000fea0003800000 */
[----:B------:R-:W-:Y:S02]  /*0580*/  UMOV UR9, UR4 ;  /* 0x0000000400097c82 */ /* 0x000fe40008000000 */
[----:B------:R-:W-:-:S06]  /*0590*/  UISETP.GT.AND UP1, UPT, UR9, -0x1, UPT ;  /* 0xffffffff0900788c */ /* 0x000fcc000bf24270 */
[----:B------:R-:W-:-:S13]  /*05a0*/  PLOP3.LUT P0, PT, PT, PT, UP1, 0x80, 0x0 ;  /* 0x000000000000781c */ /* 0x000fda0003f0f018 */
[----:B------:R-:W-:Y:S05]  /*05b0*/  @P0 BRA `(.L_x_147) ;  /* 0x0000009000000947 */ /* 0x000fea0003800000 */
[----:B------:R-:W-:Y:S02]  /*05c0*/  ULDC UR4, c[0x0][0x32c] ;  /* 0x0000cb0000047ab9 */ /* 0x000fe40000000800 */
[----:B------:R-:W-:Y:S02]  /*05d0*/  UISETP.NE.AND UP1, UPT, UR4, 0x1, UPT ;  /* 0x000000010400788c */ /* 0x000fe4000bf25270 */
[----:B------:R-:W-:Y:S02]  /*05e0*/  ULOP3.LUT UR9, URZ, UR9, URZ, 0x33, !UPT ;  /* 0x000000093f097292 */ /* 0x000fe4000f8e333f */
[----:B------:R-:W-:Y:S02]  /*05f0*/  ULDC.64 UR4, c[0x0][0x330] ;  /* 0x0000cc0000047ab9 */ /* 0x000fe40000000a00 */
[----:B------:R-:W-:-:S07]  /*0600*/  UIMAD.WIDE.U32 UR18, UR9, UR4, URZ ;  /* 0x00000004091272a5 */ /* 0x000fce000f8e003f */
[----:B------:R-:W-:Y:S02]  /*0610*/  @UP1 UMOV UR17, UR19 ;  /* 0x0000001300111c82 */ /* 0x000fe40008000000 */
[----:B------:R-:W-:-:S04]  /*0620*/  @UP1 USHF.R.U32.HI UR9, URZ, UR5, UR17 ;  /* 0x000000053f091299 */ /* 0x000fc80008011611 */
[----:B------:R-:W-:Y:S01]  /*0630*/  ULOP3.LUT UR9, URZ, UR9, URZ, 0x33, !UPT ;  /* 0x000000093f097292 */ /* 0x000fe2000f8e333f */
[----:B------:R-:W-:Y:S05]  /*0640*/  BRA `(.L_x_148) ;  /* 0x0000006000007947 */ /* 0x000fea0003800000 */
.L_x_147:
[----:B------:R-:W-:Y:S02]  /*0650*/  ULDC UR4, c[0x0][0x32c] ;  /* 0x0000cb0000047ab9 */ /* 0x000fe40000000800 */
[----:B------:R-:W-:-:S03]  /*0660*/  UISETP.NE.AND UP1, UPT, UR4, 0x1, UPT ;  /* 0x000000010400788c */ /* 0x000fc6000bf25270 */
[----:B------:R-:W-:Y:S02]  /*0670*/  ULDC.64 UR4, c[0x0][0x330] ;  /* 0x0000cc0000047ab9 */ /* 0x000fe40000000a00 */
[----:B------:R-:W-:-:S07]  /*0680*/  UIMAD.WIDE.U32 UR18, UR9, UR4, URZ ;  /* 0x00000004091272a5 */ /* 0x000fce000f8e003f */
[----:B------:R-:W-:Y:S02]  /*0690*/  @UP1 UMOV UR17, UR19 ;  /* 0x0000001300111c82 */ /* 0x000fe40008000000 */
[----:B------:R-:W-:Y:S02]  /*06a0*/  @UP1 USHF.R.U32.HI UR9, URZ, UR5, UR17 ;  /* 0x000000053f091299 */ /* 0x000fe40008011611 */
.L_x_148:
[----:B------:R-:W-:Y:S02]  /*06b0*/  ULDC UR4, c[0x0][0x32c] ;  /* 0x0000cb0000047ab9 */ /* 0x000fe40000000800 */
[----:B------:R-:W-:-:S04]  /*06c0*/  UIMAD UR4, UR9, UR4, URZ ;  /* 0x00000004090472a4 */ /* 0x000fc8000f8e023f */
[----:B------:R-:W-:-:S04]  /*06d0*/  UISETP.LT.AND UP1, UPT, UR8, UR4, UPT ;  /* 0x000000040800728c */ /* 0x000fc8000bf21270 */
[----:B------:R-:W-:-:S04]  /*06e0*/  USEL UR8, UR8, UR4, !UP1 ;  /* 0x0000000408087287 */ /* 0x000fc8000c800000 */
.L_x_146:
[----:B------:R-:W-:Y:S01]  /*06f0*/  UIMAD.WIDE UR4, UR8, 0x2aaaaaab, URZ ;  /* 0x2aaaaaab080478a5 */ /* 0x000fe2000f8e023f */
[----:B------:R-:W-:Y:S01]  /*0700*/  PLOP3.LUT P4, PT, PT, PT, PT, 0x80, 0x0 ;  /* 0x000000000000781c */ /* 0x000fe20003f8f070 */
[----:B------:R-:W-:Y:S01]  /*0710*/  CS2R R162, SRZ ;  /* 0x0000000000a27805 */ /* 0x000fe2000001ff00 */
[----:B------:R-:W-:Y:S01]  /*0720*/  CS2R R160, SRZ ;  /* 0x0000000000a07805 */ /* 0x000fe2000001ff00 */
[----:B------:R-:W-:Y:S01]  /*0730*/  USHF.R.U32.HI UR4, URZ, 0x1f, UR5 ;  /* 0x0000001f3f047899 */ /* 0x000fe20008011605 */
[----:B------:R-:W-:Y:S01]  /*0740*/  CS2R R166, SRZ ;  /* 0x0000000000a67805 */ /* 0x000fe2000001ff00 */
[----:B------:R-:W-:Y:S01]  /*0750*/  CS2R R164, SRZ ;  /* 0x0000000000a47805 */ /* 0x000fe2000001ff00 */
[----:B------:R-:W-:Y:S01]  /*0760*/  CS2R R158, SRZ ;  /* 0x00000000009e7805 */ /* 0x000fe2000001ff00 */
[----:B------:R-:W-:Y:S01]  /*0770*/  ULEA.HI.SX32 UR4, UR5, UR4, 0x1c ;  /* 0x0000000405047291 */ /* 0x000fe2000f8fe23f */
[----:B------:R-:W-:Y:S01]  /*0780*/  CS2R R156, SRZ ;  /* 0x00000000009c7805 */ /* 0x000fe2000001ff00 */
[----:B------:R-:W-:Y:S01]  /*0790*/  CS2R R154, SRZ ;  /* 0x00000000009a7805 */ /* 0x000fe2000001ff00 */
[----:B------:R-:W-:Y:S01]  /*07a0*/  CS2R R152, SRZ ;  /* 0x0000000000987805 */ /* 0x000fe2000001ff00 */
[----:B------:R-:W-:Y:S01]  /*07b0*/  UISETP.LT.AND UP1, UPT, URZ, UR4, UPT ;  /* 0x000000043f00728c */ /* 0x000fe2000bf21270 */
[----:B------:R-:W-:Y:S01]  /*07c0*/  CS2R R146, SRZ ;  /* 0x0000000000927805 */ /* 0x000fe2000001ff00 */
[----:B------:R-:W-:Y:S01]  /*07d0*/  CS2R R144, SRZ ;  /* 0x0000000000907805 */ /* 0x000fe2000001ff00 */
[----:B------:R-:W-:Y:S01]  /*07e0*/  CS2R R150, SRZ ;  /* 0x0000000000967805 */ /* 0x000fe2000001ff00 */
[----:B------:R-:W-:Y:S01]  /*07f0*/  USEL UR5, URZ, UR4, !UP1 ;  /* 0x000000043f057287 */ /* 0x000fe2000c800000 */
[----:B------:R-:W-:Y:S01]  /*0800*/  CS2R R148, SRZ ;  /* 0x0000000000947805 */ /* 0x000fe2000001ff00 */
[----:B------:R-:W-:Y:S01]  /*0810*/  CS2R R142, SRZ ;  /* 0x00000000008e7805 */ /* 0x000fe2000001ff00 */
[----:B------:R-:W-:Y:S01]  /*0820*/  CS2R R140, SRZ ;  /* 0x00000000008c7805 */ /* 0x000fe2000001ff00 */
[----:B------:R-:W-:Y:S01]  /*0830*/  UISETP.GT.AND UP1, UPT, UR6, UR5, UPT ;  /* 0x000000050600728c */ /* 0x000fe2000bf24270 */
[----:B------:R-:W-:Y:S01]  /*0840*/  CS2R R138, SRZ ;  /* 0x00000000008a7805 */ /* 0x000fe2000001ff00 */
[----:B------:R-:W-:Y:S01]  /*0850*/  CS2R R136, SRZ ;  /* 0x0000000000887805 */ /* 0x000fe2000001ff00 */
[----:B------:R-:W-:Y:S01]  /*0860*/  CS2R R130, SRZ ;  /* 0x0000000000827805 */ /* 0x000fe2000001ff00 */
[----:B------:R-:W-:Y:S01]  /*0870*/  CS2R R128, SRZ ;  /* 0x0000000000807805 */ /* 0x000fe2000001ff00 */
[----:B------:R-:W-:Y:S01]  /*0880*/  CS2R R134, SRZ ;  /* 0x0000000000867805 */ /* 0x000fe2000001ff00 */
[----:B------:R-:W-:Y:S01]  /*0890*/  PLOP3.LUT P0, PT, PT, PT, UP1, 0x80, 0x0 ;  /* 0x000000000000781c */ /* 0x000fe20003f0f018 */
        /* <DEDUP_REMOVED lines=9> */
[----:B------:R-:W-:Y:S01]  /*0930*/  IMAD.MOV.U32 R116, RZ, RZ, RZ ;  /* 0x000000ffff747224 */ /* 0x000fe200078e00ff */
[----:B------:R-:W-:Y:S01]  /*0940*/  CS2R R110, SRZ ;  /* 0x00000000006e7805 */ /* 0x000fe2000001ff00 */
[----:B------:R-:W-:Y:S01]  /*0950*/  CS2R R108, SRZ ;  /* 0x00000000006c7805 */ /* 0x000fe2000001ff00 */
[----:B------:R-:W-:Y:S01]  /*0960*/  CS2R R106, SRZ ;  /* 0x00000000006a7805 */ /* 0x000fe2000001ff00 */
[----:B------:R-:W-:Y:S01]  /*0970*/  CS2R R104, SRZ ;  /* 0x0000000000687805 */ /* 0x000fe2000001ff00 */
[----:B------:R-:W-:Y:S01]  /*0980*/  IMAD.MOV.U32 R28, RZ, RZ, RZ ;  /* 0x000000ffff1c7224 */ /* 0x000fe200078e00ff */
[----:B------:R-:W-:Y:S01]  /*0990*/  CS2R R26, SRZ ;  /* 0x00000000001a7805 */ /* 0x000fe2000001ff00 */
[----:B------:R-:W-:Y:S05]  /*09a0*/  @!P0 BRA `(.L_x_149) ;  /* 0x0001b29000008947 */ /* 0x000fea0003800000 */
[----:B------:R-:W-:Y:S02]  /*09b0*/  ULDC.64 UR8, c[0x0][0x340] ;  /* 0x0000d00000087ab9 */ /* 0x000fe40000000a00 */
[----:B------:R-:W-:-:S04]  /*09c0*/  UISETP.NE.U32.AND UP3, UPT, URZ, UR8, UPT ;  /* 0x000000083f00728c */ /* 0x000fc8000bf65070 */
[----:B------:R-:W-:-:S03]  /*09d0*/  UISETP.NE.AND.EX UP3, UPT, URZ, UR9, UPT, UP3 ;  /* 0x000000093f00728c */ /* 0x000fc6000bf65330 */
[----:B------:R-:W-:-:S03]  /*09e0*/  ULDC.64 UR8, c[0x0][0x340] ;  /* 0x0000d00000087ab9 */ /* 0x000fc60000000a00 */
[----:B------:R-:W-:-:S05]  /*09f0*/  PLOP3.LUT P2, PT, PT, PT, UP3, 0x80, 0x0 ;  /* 0x000000000000781c */ /* 0x000fca0003f4f038 */
[----:B------:R-:W-:Y:S02]  /*0a00*/  @UP3 UMOV UR4, 0x4 ;  /* 0x0000000400043882 */ /* 0x000fe40000000000 */
[----:B------:R-:W-:-:S06]  /*0a10*/  @UP3 UIMAD.WIDE UR8, UR16, UR4, UR8 ;  /* 0x00000004100832a5 */ /* 0x000fcc000f8e0208 */
[----:B------:R-:W-:Y:S02]  /*0a20*/  IMAD.U32 R2, RZ, RZ, UR8 ;  /* 0x00000008ff027e24 */ /* 0x000fe4000f8e00ff */
[----:B------:R-:W-:Y:S01]  /*0a30*/  IMAD.U32 R3, RZ, RZ, UR9 ;  /* 0x00000009ff037e24 */ /* 0x000fe2000f8e00ff */
[----:B------:R-:W-:Y:S01]  /*0a40*/  SHF.R.S32.HI R201, RZ, 0x1f, R200 ;  /* 0x0000001fffc97819 */ /* 0x000fe200000114c8 */
[----:B------:R-:W-:Y:S02]  /*0a50*/  ULDC.64 UR8, c[0x0][0x1b8] ;  /* 0x00006e0000087ab9 */ /* 0x000fe40000000a00 */
[----:B------:R-:W-:Y:S01]  /*0a60*/  UIMAD UR4, UR15, UR8, URZ ;  /* 0x000000080f0472a4 */ /* 0x000fe2000f8e023f */
[----:B------:R2:W3:Y:S01]  /*0a70*/  @P2 LDG.E R16, [R2.64] ;  /* 0x0000003002102981 */ /* 0x0004e2000c1e1900 */
[----:B------:R-:W-:Y:S01]  /*0a80*/  PLOP3.LUT P1, PT, PT, PT, UP2, 0x80, 0x0 ;  /* 0x000000000000781c */ /* 0x000fe20003f2f028 */
[----:B------:R-:W-:Y:S01]  /*0a90*/  UIMAD.WIDE.U32 UR18, UR11, UR8, URZ ;  /* 0x000000080b1272a5 */ /* 0x000fe2000f8e003f */
[----:B------:R-:W-:Y:S01]  /*0aa0*/  PLOP3.LUT P0, PT, PT, PT, UP2, 0x80, 0x0 ;  /* 0x000000000000781c */ /* 0x000fe20003f0f028 */
[----:B------:R-:W-:Y:S01]  /*0ab0*/  UIMAD UR4, UR11, UR9, UR4 ;  /* 0x000000090b0472a4 */ /* 0x000fe2000f8e0204 */
[----:B------:R-:W-:Y:S01]  /*0ac0*/  IMAD.MOV.U32 R228, RZ, RZ, RZ ;  /* 0x000000ffffe47224 */ /* 0x000fe200078e00ff */
[----:B------:R-:W-:-:S02]  /*0ad0*/  USHF.R.S32.HI UR17, URZ, 0x1f, UR16 ;  /* 0x0000001f3f117899 */ /* 0x000fc40008011410 */
[----:B------:R-:W-:Y:S02]  /*0ae0*/  ULDC.64 UR8, c[0x0][0x1c0] ;  /* 0x0000700000087ab9 */ /* 0x000fe40000000a00 */
[----:B------:R-:W-:Y:S02]  /*0af0*/  UIADD3 UR19, UR19, UR4, URZ ;  /* 0x0000000413137290 */ /* 0x000fe4000fffe03f */
[----:B------:R-:W-:Y:S02]  /*0b00*/  UIMAD UR17, UR17, UR8, URZ ;  /* 0x00000008111172a4 */ /* 0x000fe4000f8e023f */
[----:B------:R-:W-:Y:S02]  /*0b10*/  UIMAD.WIDE.U32 UR18, UR16, UR8, UR18 ;  /* 0x00000008101272a5 */ /* 0x000fe4000f8e0012 */
[----:B------:R-:W-:Y:S02]  /*0b20*/  UIMAD UR9, UR16, UR9, UR17 ;  /* 0x00000009100972a4 */ /* 0x000fe4000f8e0211 */
[----:B------:R-:W-:-:S02]  /*0b30*/  ULDC UR4, c[0x0][0x168] ;  /* 0x00005a0000047ab9 */ /* 0x000fc40000000800 */
[----:B------:R-:W-:Y:S02]  /*0b40*/  UIADD3 UR9, UR19, UR9, URZ ;  /* 0x0000000913097290 */ /* 0x000fe4000fffe03f */
[----:B------:R-:W-:Y:S02]  /*0b50*/  UIMAD UR4, UR12, UR4, URZ ;  /* 0x000000040c0472a4 */ /* 0x000fe4000f8e023f */
[----:B------:R-:W-:Y:S01]  /*0b60*/  ULDC UR8, c[0x0][0x2b8] ;  /* 0x0000ae0000087ab9 */ /* 0x000fe20000000800 */
[----:B--2---:R-:W-:Y:S01]  /*0b70*/  LEA.HI R2, R201, R200, RZ, 0x3 ;  /* 0x000000c8c9027211 */ /* 0x004fe200078f18ff */
[----:B------:R-:W-:Y:S01]  /*0b80*/  IMAD.U32 R3, RZ, RZ, UR19 ;  /* 0x00000013ff037e24 */ /* 0x000fe2000f8e00ff */
[----:B------:R-:W-:Y:S01]  /*0b90*/  UMOV UR35, 0x60 ;  /* 0x0000006000237882 */ /* 0x000fe20000000000 */
[----:B------:R-:W-:Y:S01]  /*0ba0*/  IMAD.U32 R3, RZ, RZ, UR9 ;  /* 0x00000009ff037e24 */ /* 0x000fe2000f8e00ff */
[----:B------:R-:W-:Y:S01]  /*0bb0*/  LOP3.LUT R0, R2, 0xfffffff8, RZ, 0xc0, !PT ;  /* 0xfffffff802007812 */ /* 0x000fe200078ec0ff */
[----:B------:R-:W-:Y:S01]  /*0bc0*/  UISETP.NE.AND UP1, UPT, UR8, 0x1, UPT ;  /* 0x000000010800788c */ /* 0x000fe2000bf25270 */
[----:B------:R-:W-:Y:S01]  /*0bd0*/  SHF.R.S32.HI R18, RZ, 0x3, R2 ;  /* 0x00000003ff127819 */ /* 0x000fe20000011402 */
[----:B------:R-:W-:Y:S01]  /*0be0*/  IMAD.U32 R2, RZ, RZ, UR18 ;  /* 0x00000012ff027e24 */ /* 0x000fe2000f8e00ff */
[----:B------:R-:W-:Y:S01]  /*0bf0*/  UIMAD UR12, UR6, UR35, -0x60 ;  /* 0xffffffa0060c74a4 */ /* 0x000fe2000f8e0223 */
[----:B------:R-:W-:Y:S01]  /*0c00*/  IMAD.IADD R28, R200, 0x1, -R0 ;  /* 0x00000001c81c7824 */ /* 0x000fe200078e0a00 */
[----:B------:R-:W-:Y:S01]  /*0c10*/  IADD3 R9, R18, UR14, RZ ;  /* 0x0000000e12097c10 */ /* 0x000fe2000fffe0ff */
[----:B------:R-:W-:-:S02]  /*0c20*/  ULDC.64 UR8, c[0x0][0x2b0] ;  /* 0x0000ac0000087ab9 */ /* 0x000fc40000000a00 */
[C---:B------:R-:W-:Y:S01]  /*0c30*/  IMAD R203, R28.reuse, 0x10, R18 ;  /* 0x000000101ccb7824 */ /* 0x040fe200078e0212 */
[----:B------:R-:W-:Y:S01]  /*0c40*/  ISETP.GE.AND P3, PT, R9, UR4, PT ;  /* 0x0000000409007c0c */ /* 0x000fe2000bf66270 */
[----:B------:R-:W-:-:S03]  /*0c50*/  IMAD.SHL.U32 R24, R28, 0x8, RZ ;  /* 0x000000081c187824 */ /* 0x000fc600078e00ff */
[----:B------:R-:W-:Y:S01]  /*0c60*/  IADD3 R5, R203, UR14, RZ ;  /* 0x0000000ecb057c10 */ /* 0x000fe2000fffe0ff */
[----:B---3--:R2:W3:Y:S04]  /*0c70*/  @P2 R2UR UR17, R16 ;  /* 0x00000000101123c2 */ /* 0x0084e800000e0000 */
[----:B------:R-:W-:Y:S01]  /*0c80*/  @P1 IMAD.HI.U32 R0, R5, c[0x0][0x2c8], RZ ;  /* 0x0000b20005001a27 */ /* 0x000fe200078e00ff */
[----:B------:R-:W-:Y:S01]  /*0c90*/  ISETP.GE.AND P5, PT, R24, c[0x0][0x198], PT ;  /* 0x0000660018007a0c */ /* 0x000fe20003fa6270 */
[----:B---3--:R-:W-:Y:S01]  /*0ca0*/  @!UP3 UMOV UR17, UR16 ;  /* 0x000000100011bc82 */ /* 0x008fe20008000000 */
[----:B------:R-:W-:Y:S01]  /*0cb0*/  SHF.R.S32.HI R30, RZ, 0x1f, R24 ;  /* 0x0000001fff1e7819 */ /* 0x000fe20000011418 */
[----:B------:R-:W-:Y:S01]  /*0cc0*/  IMAD.MOV.U32 R4, RZ, RZ, R5 ;  /* 0x000000ffff047224 */ /* 0x000fe200078e0005 */
[----:B------:R-:W-:Y:S01]  /*0cd0*/  @P0 SHF.R.U32.HI R4, RZ, c[0x0][0x2cc], R0 ;  /* 0x0000b300ff040a19 */ /* 0x000fe20000011600 */
[----:B------:R-:W-:Y:S01]  /*0ce0*/  USHF.R.S32.HI UR16, URZ, 0x1f, UR17 ;  /* 0x0000001f3f107899 */ /* 0x000fe20008011411 */
[----:B------:R-:W-:Y:S01]  /*0cf0*/  LEA.HI R199, R201, R200, RZ, 0x5 ;  /* 0x000000c8c9c77211 */ /* 0x000fe200078f28ff */
[----:B------:R-:W-:Y:S01]  /*0d00*/  UIMAD.WIDE.U32 UR42, UR17, UR8, URZ ;  /* 0x00000008112a72a5 */ /* 0x000fe2000f8e003f */
[--C-:B------:R-:W-:Y:S01]  /*0d10*/  SHF.R.S32.HI R6, RZ, 0x1f, R4.reuse ;  /* 0x0000001fff067819 */ /* 0x100fe20000011404 */
[----:B------:R-:W-:Y:S01]  /*0d20*/  IMAD.MOV R0, RZ, RZ, -R4 ;  /* 0x000000ffff007224 */ /* 0x000fe200078e0a04 */
[----:B------:R-:W-:Y:S01]  /*0d30*/  UIMAD UR16, UR16, UR8, URZ ;  /* 0x00000008101072a4 */ /* 0x000fe2000f8e023f */
[----:B------:R-:W-:Y:S01]  /*0d40*/  IMAD.WIDE.U32 R2, R4, c[0x0][0x1b0], R2 ;  /* 0x00006c0004027a25 */ /* 0x000fe200078e0002 */
[----:B------:R-:W-:Y:S01]  /*0d50*/  UIMAD UR35, UR6, -0x60, UR35 ;  /* 0xffffffa0062378a4 */ /* 0x000fe2000f8e0223 */
[----:B------:R-:W-:Y:S02]  /*0d60*/  STL [R1+0x10], R203 ;  /* 0x000010cb01007387 */ /* 0x000fe40000100800 */
[----:B------:R-:W-:-:S02]  /*0d70*/  IMAD R5, R0, c[0x0][0x2c4], R5 ;  /* 0x0000b10000057a24 */ /* 0x000fc400078e0205 */
[----:B------:R-:W-:-:S03]  /*0d80*/  IMAD R6, R6, c[0x0][0x1b0], RZ ;  /* 0x00006c0006067a24 */ /* 0x000fc600078e02ff */
[----:B------:R-:W-:Y:S01]  /*0d90*/  SHF.R.S32.HI R0, RZ, 0x1f, R5 ;  /* 0x0000001fff007819 */ /* 0x000fe20000011405 */
[----:B------:R-:W-:-:S04]  /*0da0*/  IMAD R4, R4, c[0x0][0x1b4], R6 ;  /* 0x00006d0004047a24 */ /* 0x000fc800078e0206 */
[----:B------:R-:W-:Y:S01]  /*0db0*/  IMAD.IADD R3, R3, 0x1, R4 ;  /* 0x0000000103037824 */ /* 0x000fe200078e0204 */
[----:B------:R-:W-:Y:S01]  /*0dc0*/  IADD3 R4, R9, 0x10, RZ ;  /* 0x0000001009047810 */ /* 0x000fe20007ffe0ff */
[----:B------:R-:W-:Y:S02]  /*0dd0*/  IMAD R0, R0, c[0x0][0x1a8], RZ ;  /* 0x00006a0000007a24 */ /* 0x000fe400078e02ff */
[----:B------:R-:W-:Y:S01]  /*0de0*/  IMAD.WIDE.U32 R2, R5, c[0x0][0x1a8], R2 ;  /* 0x00006a0005027a25 */ /* 0x000fe200078e0002 */
[----:B------:R-:W-:Y:S02]  /*0df0*/  ISETP.GE.AND P6, PT, R4, UR4, PT ;  /* 0x0000000404007c0c */ /* 0x000fe4000bfc6270 */
[----:B------:R-:W-:Y:S01]  /*0e00*/  IADD3 R4, R9, 0x30, RZ ;  /* 0x0000003009047810 */ /* 0x000fe20007ffe0ff */
[----:B------:R-:W-:Y:S01]  /*0e10*/  IMAD R0, R5, c[0x0][0x1ac], R0 ;  /* 0x00006b0005007a24 */ /* 0x000fe200078e0200 */
[----:B------:R-:W-:-:S03]  /*0e20*/  LEA R7, P0, R2, c[0x0][0x160], 0x1 ;  /* 0x0000580002077a11 */ /* 0x000fc600078008ff */
[----:B------:R-:W-:Y:S02]  /*0e30*/  IMAD.IADD R0, R3, 0x1, R0 ;  /* 0x0000000103007824 */ /* 0x000fe400078e0200 */
[----:B------:R-:W-:Y:S01]  /*0e40*/  IMAD.SHL.U32 R3, R18, 0x40, RZ ;  /* 0x0000004012037824 */ /* 0x000fe200078e00ff */
[----:B------:R-:W3:Y:S02]  /*0e50*/  SHFL.IDX PT, R5, R7, RZ, 0x181f ;  /* 0x00181fff07057589 */ /* 0x000ee400000e0000 */
[----:B------:R-:W-:Y:S02]  /*0e60*/  LEA.HI.X R6, R2, c[0x0][0x164], R0, 0x1, P0 ;  /* 0x0000590002067a11 */ /* 0x000fe400000f0c00 */
[----:B------:R-:W-:Y:S01]  /*0e70*/  LOP3.LUT R0, R3, 0x1c0, RZ, 0xc0, !PT ;  /* 0x000001c003007812 */ /* 0x000fe200078ec0ff */
[----:B------:R-:W-:Y:S01]  /*0e80*/  SHFL.IDX PT, R8, R7, 0x1, 0x181f ;  /* 0x00381f0007087f89 */ /* 0x000fe200000e0000 */
[----:B------:R-:W-:Y:S02]  /*0e90*/  IADD3 R3, R9, 0x20, RZ ;  /* 0x0000002009037810 */ /* 0x000fe40007ffe0ff */
[----:B------:R-:W-:Y:S01]  /*0ea0*/  SHF.R.U32.HI R2, RZ, 0x3, R0 ;  /* 0x00000003ff027819 */ /* 0x000fe20000011600 */
[----:B------:R-:W4:Y:S01]  /*0eb0*/  SHFL.IDX PT, R11, R6, RZ, 0x181f ;  /* 0x00181fff060b7589 */ /* 0x000f2200000e0000 */
[----:B------:R-:W-:-:S02]  /*0ec0*/  LOP3.LUT R0, R0, 0x38, R24, 0xf8, !PT ;  /* 0x0000003800007812 */ /* 0x000fc400078ef818 */
[----:B------:R-:W-:Y:S01]  /*0ed0*/  ISETP.GE.AND P1, PT, R3, UR4, PT ;  /* 0x0000000403007c0c */ /* 0x000fe2000bf26270 */
[----:B------:R-:W5:Y:S01]  /*0ee0*/  SHFL.IDX PT, R12, R6, 0x1, 0x181f ;  /* 0x00381f00060c7f89 */ /* 0x000f6200000e0000 */
[----:B------:R-:W-:Y:S02]  /*0ef0*/  LOP3.LUT R0, R0, R2, RZ, 0x3c, !PT ;  /* 0x0000000200007212 */ /* 0x000fe400078e3cff */
[----:B------:R-:W-:Y:S01]  /*0f00*/  LEA.HI R2, R201, R200, RZ, 0x6 ;  /* 0x000000c8c9027211 */ /* 0x000fe200078f30ff */
[----:B------:R-:W1:Y:S04]  /*0f10*/  SHFL.IDX PT, R10, R7, 0x2, 0x181f ;  /* 0x00581f00070a7f89 */ /* 0x000e6800000e0000 */
[----:B------:R-:W-:Y:S01]  /*0f20*/  IMAD.SHL.U32 R2, R2, 0x8, RZ ;  /* 0x0000000802027824 */ /* 0x000fe200078e00ff */
[----:B------:R-:W-:Y:S04]  /*0f30*/  SHFL.IDX PT, R15, R6, 0x2, 0x181f ;  /* 0x00581f00060f7f89 */ /* 0x000fe800000e0000 */
[----:B------:R-:W-:Y:S01]  /*0f40*/  LOP3.LUT R0, R0, 0xfffffe00, R2, 0xf8, !PT ;  /* 0xfffffe0000007812 */ /* 0x000fe200078ef802 */
[----:B------:R-:W-:Y:S01]  /*0f50*/  SHFL.IDX PT, R14, R6, 0x3, 0x181f ;  /* 0x00781f00060e7f89 */ /* 0x000fe200000e0000 */
[----:B---3--:R-:W-:-:S03]  /*0f60*/  @!P3 LEA R2, P0, R24, R5, 0x1 ;  /* 0x000000051802b211 */ /* 0x008fc600078008ff */
[----:B------:R-:W3:Y:S01]  /*0f70*/  SHFL.IDX PT, R5, R7, 0x3, 0x181f ;  /* 0x00781f0007057f89 */ /* 0x000ee200000e0000 */
[----:B------:R-:W-:Y:S01]  /*0f80*/  IMAD.SHL.U32 R202, R0, 0x2, RZ ;  /* 0x0000000200ca7824 */ /* 0x000fe200078e00ff */
[--C-:B----4-:R-:W-:Y:S02]  /*0f90*/  @!P3 LEA.HI.X R3, R24, R11, R30.reuse, 0x1, P0 ;  /* 0x0000000b1803b211 */ /* 0x110fe400000f0c1e */
[----:B------:R-:W-:Y:S01]  /*0fa0*/  SHFL.IDX PT, R11, R7, 0x5, 0x181f ;  /* 0x00b81f00070b7f89 */ /* 0x000fe200000e0000 */
[----:B------:R-:W-:Y:S02]  /*0fb0*/  ISETP.GE.AND P0, PT, R4, UR4, PT ;  /* 0x0000000404007c0c */ /* 0x000fe4000bf06270 */
[C---:B------:R-:W-:Y:S01]  /*0fc0*/  IADD3 R0, R9.reuse, 0x40, RZ ;  /* 0x0000004009007810 */ /* 0x040fe20007ffe0ff */
[----:B------:R4:W-:Y:S03]  /*0fd0*/  @!P3 LDGSTS.E.BYPASS.LTC128B.128 [R202+0x6100], [R2.64], !P5 ;  /* 0x0610000002cabfae */ /* 0x0009e6000e901d70 */
[----:B------:R-:W-:Y:S01]  /*0fe0*/  ISETP.GE.AND P4, PT, R0, UR4, PT ;  /* 0x0000000400007c0c */ /* 0x000fe2000bf86270 */
[----:B------:R-:W-:Y:S01]  /*0ff0*/  SHFL.IDX PT, R13, R6, 0x4, 0x181f ;  /* 0x00981f00060d7f89 */ /* 0x000fe200000e0000 */
[----:B------:R-:W-:Y:S01]  /*1000*/  IADD3 R0, R9, 0x50, RZ ;  /* 0x0000005009007810 */ /* 0x000fe20007ffe0ff */
[----:B------:R-:W-:Y:S01]  /*1010*/  UIADD3 UR18, UR35, UR10, URZ ;  /* 0x0000000a23127290 */ /* 0x000fe2000fffe03f */
[----:B------:R-:W-:Y:S01]  /*1020*/  SHF.R.S32.HI R198, RZ, 0x5, R199 ;  /* 0x00000005ffc67819 */ /* 0x000fe200000114c7 */
[C---:B------:R-:W-:Y:S01]  /*1030*/  IMAD.SHL.U32 R226, R24.reuse, 0x2, RZ ;  /* 0x0000000218e27824 */ /* 0x040fe200078e00ff */
[C---:B------:R-:W-:Y:S01]  /*1040*/  SHF.L.U64.HI R225, R24.reuse, 0x1, R30 ;  /* 0x0000000118e17819 */ /* 0x040fe2000001021e */
[----:B------:R-:W-:Y:S01]  /*1050*/  STL [R1+0x8], R202 ;  /* 0x000008ca01007387 */ /* 0x000fe20000100800 */
[----:B----4-:R-:W-:-:S03]  /*1060*/  @!P6 LEA R2, P3, R24, R8, 0x1 ;  /* 0x000000081802e211 */ /* 0x010fc600078608ff */
[----:B------:R-:W4:Y:S01]  /*1070*/  SHFL.IDX PT, R8, R7, 0x4, 0x181f ;  /* 0x00981f0007087f89 */ /* 0x000f2200000e0000 */
[----:B-----5:R-:W-:-:S03]  /*1080*/  @!P6 LEA.HI.X R3, R24, R12, R30, 0x1, P3 ;  /* 0x0000000c1803e211 */ /* 0x020fc600018f0c1e */
[----:B------:R-:W5:Y:S01]  /*1090*/  SHFL.IDX PT, R12, R6, 0x5, 0x181f ;  /* 0x00b81f00060c7f89 */ /* 0x000f6200000e0000 */
[----:B------:R-:W-:Y:S02]  /*10a0*/  ISETP.GE.AND P3, PT, R0, UR4, PT ;  /* 0x0000000400007c0c */ /* 0x000fe4000bf66270 */
[----:B------:R-:W-:Y:S01]  /*10b0*/  IADD3 R0, R9, 0x60, RZ ;  /* 0x0000006009007810 */ /* 0x000fe20007ffe0ff */
[----:B------:R3:W-:Y:S01]  /*10c0*/  @!P6 LDGSTS.E.BYPASS.LTC128B.128 [R202+0x6900], [R2.64], !P5 ;  /* 0x0690000002caefae */ /* 0x0007e2000e901d70 */
[----:B-1----:R-:W-:-:S03]  /*10d0*/  @!P1 LEA R4, P6, R24, R10, 0x1 ;  /* 0x0000000a18049211 */ /* 0x002fc600078c08ff */
[----:B------:R-:W1:Y:S01]  /*10e0*/  SHFL.IDX PT, R10, R7, 0x6, 0x181f ;  /* 0x00d81f00070a7f89 */ /* 0x000e6200000e0000 */
[C---:B---3--:R-:W-:Y:S02]  /*10f0*/  @!P0 LEA R2, P2, R24.reuse, R5, 0x1 ;  /* 0x0000000518028211 */ /* 0x048fe400078408ff */
[C-C-:B------:R-:W-:Y:S02]  /*1100*/  @!P1 LEA.HI.X R5, R24.reuse, R15, R30.reuse, 0x1, P6 ;  /* 0x0000000f18059211 */ /* 0x140fe400030f0c1e */
[----:B------:R-:W-:Y:S02]  /*1110*/  @!P0 LEA.HI.X R3, R24, R14, R30, 0x1, P2 ;  /* 0x0000000e18038211 */ /* 0x000fe400010f0c1e */
[----:B------:R-:W-:Y:S01]  /*1120*/  ISETP.GE.AND P2, PT, R0, UR4, PT ;  /* 0x0000000400007c0c */ /* 0x000fe2000bf46270 */
[----:B------:R4:W-:Y:S01]  /*1130*/  @!P1 LDGSTS.E.BYPASS.LTC128B.128 [R202+0x7100], [R4.64], !P5 ;  /* 0x0710000004ca9fae */ /* 0x0009e2000e901d70 */
[----:B------:R-:W-:Y:S02]  /*1140*/  PLOP3.LUT P1, PT, PT, PT, UP1, 0x80, 0x0 ;  /* 0x000000000000781c */ /* 0x000fe40003f2f018 */
[----:B------:R-:W-:Y:S01]  /*1150*/  IADD3 R0, R203, UR12, RZ ;  /* 0x0000000ccb007c10 */ /* 0x000fe2000fffe0ff */
[----:B------:R3:W-:Y:S01]  /*1160*/  @!P0 LDGSTS.E.BYPASS.LTC128B.128 [R202+0x7900], [R2.64], !P5 ;  /* 0x0790000002ca8fae */ /* 0x0007e2000e901d70 */
[----:B----4-:R-:W-:-:S03]  /*1170*/  @!P4 LEA R4, P0, R24, R8, 0x1 ;  /* 0x000000081804c211 */ /* 0x010fc600078008ff */
[----:B------:R-:W-:Y:S01]  /*1180*/  IMAD.IADD R8, R0, 0x1, R204 ;  /* 0x0000000100087824 */ /* 0x000fe200078e02cc */
[C---:B---3--:R-:W-:Y:S02]  /*1190*/  @!P3 LEA R2, P6, R24.reuse, R11, 0x1 ;  /* 0x0000000b1802b211 */ /* 0x048fe400078c08ff */
[----:B------:R3:W-:Y:S01]  /*11a0*/  SHFL.IDX PT, R11, R7, 0x7, 0x181f ;  /* 0x00f81f00070b7f89 */ /* 0x0007e200000e0000 */
[C-C-:B------:R-:W-:Y:S02]  /*11b0*/  @!P4 LEA.HI.X R5, R24.reuse, R13, R30.reuse, 0x1, P0 ;  /* 0x0000000d1805c211 */ /* 0x140fe400000f0c1e */
[----:B-----5:R-:W-:Y:S01]  /*11c0*/  @!P3 LEA.HI.X R3, R24, R12, R30, 0x1, P6 ;  /* 0x0000000c1803b211 */ /* 0x020fe200030f0c1e */
[----:B------:R-:W4:Y:S01]  /*11d0*/  SHFL.IDX PT, R13, R6, 0x6, 0x181f ;  /* 0x00d81f00060d7f89 */ /* 0x000f2200000e0000 */
[----:B------:R-:W-:Y:S02]  /*11e0*/  PLOP3.LUT P0, PT, PT, PT, UP1, 0x80, 0x0 ;  /* 0x000000000000781c */ /* 0x000fe40003f0f018 */
[----:B------:R-:W-:Y:S01]  /*11f0*/  ISETP.GE.AND P6, PT, R0, UR10, PT ;  /* 0x0000000a00007c0c */ /* 0x000fe2000bfc6270 */
[----:B------:R5:W1:Y:S01]  /*1200*/  SHFL.IDX PT, R12, R6, 0x7, 0x181f ;  /* 0x00f81f00060c7f89 */ /* 0x000a6200000e0000 */
[----:B------:R-:W-:-:S02]  /*1210*/  IMAD.MOV.U32 R0, RZ, RZ, R8 ;  /* 0x000000ffff007224 */ /* 0x000fc400078e0008 */
[----:B------:R-:W-:Y:S01]  /*1220*/  ISETP.GT.OR P6, PT, R203, 0x5f, P6 ;  /* 0x0000005fcb00780c */ /* 0x000fe200037c4670 */
[----:B------:R2:W-:Y:S04]  /*1230*/  @!P4 LDGSTS.E.BYPASS.LTC128B.128 [R202+0x8100], [R4.64], !P5 ;  /* 0x0810000004cacfae */ /* 0x0005e8000e901d70 */
[----:B------:R4:W-:Y:S01]  /*1240*/  @!P3 LDGSTS.E.BYPASS.LTC128B.128 [R202+0x8900], [R2.64], !P5 ;  /* 0x0890000002cabfae */ /* 0x0009e2000e901d70 */
[----:B---3--:R-:W-:Y:S01]  /*1250*/  IADD3 R7, R9, 0x70, RZ ;  /* 0x0000007009077810 */ /* 0x008fe20007ffe0ff */
[----:B-----5:R-:W-:-:S03]  /*1260*/  @P1 IMAD.HI.U32 R6, R8, c[0x0][0x2bc], RZ ;  /* 0x0000af0008061a27 */ /* 0x020fc600078e00ff */
[----:B------:R-:W-:Y:S01]  /*1270*/  ISETP.GE.AND P1, PT, R7, UR4, PT ;  /* 0x0000000407007c0c */ /* 0x000fe2000bf26270 */
[----:B------:R-:W-:Y:S01]  /*1280*/  UIMAD UR4, UR17, UR9, UR16 ;  /* 0x00000009110472a4 */ /* 0x000fe2000f8e0210 */
[----:B------:R-:W-:-:S03]  /*1290*/  @P0 SHF.R.U32.HI R0, RZ, c[0x0][0x2c0], R6 ;  /* 0x0000b000ff000a19 */ /* 0x000fc60000011606 */
[----:B------:R-:W-:Y:S01]  /*12a0*/  UIADD3 UR4, UR43, UR4, URZ ;  /* 0x000000042b047290 */ /* 0x000fe2000fffe03f */
[----:B-1----:R-:W-:Y:S01]  /*12b0*/  @!P2 LEA R6, P4, R24, R10, 0x1 ;  /* 0x0000000a1806a211 */ /* 0x002fe200078808ff */
[----:B------:R-:W-:Y:S01]  /*12c0*/  ULDC.64 UR8, c[0x0][0x1e8] ;  /* 0x00007a0000087ab9 */ /* 0x000fe20000000a00 */
[----:B--2---:R-:W-:Y:S02]  /*12d0*/  @!P6 IADD3 R5, P0, R0, UR42, RZ ;  /* 0x0000002a0005ec10 */ /* 0x004fe4000ff1e0ff */
[----:B----4-:R-:W-:Y:S02]  /*12e0*/  @!P2 LEA.HI.X R7, R24, R13, R30, 0x1, P4 ;  /* 0x0000000d1807a211 */ /* 0x010fe400020f0c1e */
[----:B------:R-:W-:Y:S02]  /*12f0*/  @!P6 LEA R2, P3, R5, c[0x0][0x2a0], 0x2 ;  /* 0x0000a8000502ea11 */ /* 0x000fe400078610ff */
[----:B------:R-:W-:Y:S01]  /*1300*/  @!P6 LEA.HI.X.SX32 R3, R0, UR4, 0x1, P0 ;  /* 0x000000040003ec11 */ /* 0x000fe200080f0eff */
[----:B------:R1:W-:Y:S01]  /*1310*/  @!P2 LDGSTS.E.BYPASS.LTC128B.128 [R202+0x9100], [R6.64], !P5 ;  /* 0x0910000006caafae */ /* 0x0003e2000e901d70 */
[----:B------:R-:W-:-:S02]  /*1320*/  @!P1 LEA R4, P0, R24, R11, 0x1 ;  /* 0x0000000b18049211 */ /* 0x000fc400078008ff */
[----:B------:R-:W-:Y:S02]  /*1330*/  @!P6 LEA.HI.X R3, R5, c[0x0][0x2a4], R3, 0x2, P3 ;  /* 0x0000a9000503ea11 */ /* 0x000fe400018f1403 */
[----:B------:R-:W-:-:S05]  /*1340*/  @!P1 LEA.HI.X R5, R24, R12, R30, 0x1, P0 ;  /* 0x0000000c18059211 */ /* 0x000fca00000f0c1e */
[----:B------:R2:W-:Y:S04]  /*1350*/  @!P1 LDGSTS.E.BYPASS.LTC128B.128 [R202+0x9900], [R4.64], !P5 ;  /* 0x0990000004ca9fae */ /* 0x0005e8000e901d70 */
[----:B------:R-:W0:Y:S04]  /*1360*/  LDGDEPBAR ;  /* 0x00000000000079af */ /* 0x000e280000000000 */
[----:B------:R-:W-:Y:S06]  /*1370*/  BAR.SYNC.DEFER_BLOCKING 0x0 ;  /* 0x0000000000007b1d */ /* 0x000fec0000010000 */
[----:B------:R3:W4:Y:S01]  /*1380*/  @!P6 LDG.E R228, [R2.64] ;  /* 0x0000003002e4e981 */ /* 0x000722000c1e1900 */
[----:B------:R-:W-:Y:S01]  /*1390*/  IMAD.MOV R0, RZ, RZ, -R0 ;  /* 0x000000ffff007224 */ /* 0x000fe200078e0a00 */
[----:B------:R-:W-:Y:S01]  /*13a0*/  UIMAD UR16, UR15, UR8, URZ ;  /* 0x000000080f1072a4 */ /* 0x000fe2000f8e023f */
[----:B------:R-:W-:Y:S01]  /*13b0*/  IADD3 R29, -R18, UR18, RZ ;  /* 0x00000012121d7c10 */ /* 0x000fe2000fffe1ff */
[----:B------:R-:W-:Y:S01]  /*13c0*/  UIMAD.WIDE.U32 UR46, UR11, UR8, URZ ;  /* 0x000000080b2e72a5 */ /* 0x000fe2000f8e003f */
[----:B------:R-:W-:Y:S01]  /*13d0*/  IMAD R234, R0, c[0x0][0x2b8], R8 ;  /* 0x0000ae0000ea7a24 */ /* 0x000fe200078e0208 */
[----:B------:R-:W-:Y:S01]  /*13e0*/  UIMAD UR8, UR11, UR9, UR16 ;  /* 0x000000090b0872a4 */ /* 0x000fe2000f8e0210 */
[----:B------:R-:W-:-:S02]  /*13f0*/  ISETP.GE.AND P3, PT, R24, c[0x0][0x1d4], PT ;  /* 0x0000750018007a0c */ /* 0x000fc40003f66270 */
[C---:B------:R-:W-:Y:S01]  /*1400*/  ISETP.GE.AND P6, PT, R29.reuse, 0x21, PT ;  /* 0x000000211d00780c */ /* 0x040fe20003fc6270 */
[----:B------:R-:W-:Y:S01]  /*1410*/  UIADD3 UR8, UR47, UR8, URZ ;  /* 0x000000082f087290 */ /* 0x000fe2000fffe03f */
[----:B------:R-:W-:Y:S01]  /*1420*/  SHF.R.S32.HI R26, RZ, 0x1f, R234 ;  /* 0x0000001fff1a7819 */ /* 0x000fe200000114ea */
[----:B------:R-:W-:Y:S01]  /*1430*/  ULDC.64 UR16, c[0x0][0x210] ;  /* 0x0000840000107ab9 */ /* 0x000fe20000000a00 */
[C---:B------:R-:W-:Y:S01]  /*1440*/  ISETP.GE.AND P5, PT, R29.reuse, 0x31, PT ;  /* 0x000000311d00780c */ /* 0x040fe20003fa6270 */
[----:B------:R-:W-:Y:S01]  /*1450*/  UIMAD UR15, UR15, UR16, URZ ;  /* 0x000000100f0f72a4 */ /* 0x000fe2000f8e023f */
[C---:B------:R-:W-:Y:S01]  /*1460*/  ISETP.GE.AND P4, PT, R29.reuse, 0x41, PT ;  /* 0x000000411d00780c */ /* 0x040fe20003f86270 */
[----:B------:R-:W-:Y:S01]  /*1470*/  IMAD R0, R26, c[0x0][0x1e0], RZ ;  /* 0x000078001a007a24 */ /* 0x000fe200078e02ff */
[----:B------:R-:W-:Y:S01]  /*1480*/  ISETP.GE.AND P2, PT, R29, 0x51, PT ;  /* 0x000000511d00780c */ /* 0x000fe20003f46270 */
[----:B------:R-:W-:Y:S02]  /*1490*/  UIMAD.WIDE.U32 UR44, UR11, UR16, URZ ;  /* 0x000000100b2c72a5 */ /* 0x000fe4000f8e003f */
[----:B------:R-:W-:Y:S01]  /*14a0*/  IMAD R0, R234, c[0x0][0x1e4], R0 ;  /* 0x00007900ea007a24 */ /* 0x000fe200078e0200 */
[----:B------:R-:W-:-:S02]  /*14b0*/  UIMAD UR9, UR11, UR17, UR15 ;  /* 0x000000110b0972a4 */ /* 0x000fc4000f8e020f */
[----:B------:R-:W-:Y:S01]  /*14c0*/  UIADD3 UR15, UR6, -0x1, URZ ;  /* 0xffffffff060f7890 */ /* 0x000fe2000fffe03f */
[----:B---3--:R-:W-:Y:S01]  /*14d0*/  IMAD.WIDE.U32 R2, R234, c[0x0][0x1e0], RZ ;  /* 0x00007800ea027a25 */ /* 0x008fe200078e00ff */
[----:B------:R-:W-:Y:S02]  /*14e0*/  UIADD3 UR9, UR45, UR9, URZ ;  /* 0x000000092d097290 */ /* 0x000fe4000fffe03f */
[----:B------:R-:W-:Y:S01]  /*14f0*/  UISETP.GT.AND UP3, UPT, UR15, UR5, UPT ;  /* 0x000000050f00728c */ /* 0x000fe2000bf64270 */
[----:B------:R-:W-:Y:S01]  /*1500*/  IMAD.IADD R3, R3, 0x1, R0 ;  /* 0x0000000103037824 */ /* 0x000fe200078e0200 */
[----:B----4-:R-:W-:-:S03]  /*1510*/  SHF.R.S32.HI R27, RZ, 0x1f, R228 ;  /* 0x0000001fff1b7819 */ /* 0x010fc600000114e4 */
[----:B------:R-:W-:-:S04]  /*1520*/  IMAD.WIDE.U32 R2, R228, c[0x0][0x1f0], R2 ;  /* 0x00007c00e4027a25 */ /* 0x000fc800078e0002 */
[----:B------:R-:W-:Y:S01]  /*1530*/  IMAD R0, R27, c[0x0][0x1f0], RZ ;  /* 0x00007c001b007a24 */ /* 0x000fe200078e02ff */
[----:B--2---:R-:W-:-:S03]  /*1540*/  IADD3 R4, P1, R2, UR46, RZ ;  /* 0x0000002e02047c10 */ /* 0x004fc6000ff3e0ff */
[----:B------:R-:W-:Y:S01]  /*1550*/  IMAD R0, R228, c[0x0][0x1f4], R0 ;  /* 0x00007d00e4007a24 */ /* 0x000fe200078e0200 */
[----:B------:R-:W-:-:S04]  /*1560*/  LEA R2, P0, R4, c[0x0][0x1c8], 0x1 ;  /* 0x0000720004027a11 */ /* 0x000fc800078008ff */
[----:B------:R-:W-:Y:S01]  /*1570*/  IADD3.X R0, R3, UR8, R0, P1, !PT ;  /* 0x0000000803007c10 */ /* 0x000fe20008ffe400 */
[----:B-1----:R-:W-:Y:S01]  /*1580*/  SHFL.IDX PT, R6, R2, 0x1, 0x181f ;  /* 0x00381f0002067f89 */ /* 0x002fe200000e0000 */
[----:B------:R-:W-:Y:S02]  /*1590*/  ISETP.GE.AND P1, PT, R29, 0x1, PT ;  /* 0x000000011d00780c */ /* 0x000fe40003f26270 */
[----:B------:R-:W-:Y:S01]  /*15a0*/  LEA.HI.X R0, R4, c[0x0][0x1cc], R0, 0x1, P0 ;  /* 0x0000730004007a11 */ /* 0x000fe200000f0c00 */
[----:B------:R-:W-:Y:S04]  /*15b0*/  SHFL.IDX PT, R8, R2, 0x2, 0x181f ;  /* 0x00581f0002087f89 */ /* 0x000fe800000e0000 */
[----:B------:R-:W1:Y:S04]  /*15c0*/  SHFL.IDX PT, R4, R2, RZ, 0x181f ;  /* 0x00181fff02047589 */ /* 0x000e6800000e0000 */
[----:B------:R-:W2:Y:S04]  /*15d0*/  SHFL.IDX PT, R3, R0, RZ, 0x181f ;  /* 0x00181fff00037589 */ /* 0x000ea800000e0000 */
[----:B------:R-:W3:Y:S04]  /*15e0*/  SHFL.IDX PT, R7, R0, 0x1, 0x181f ;  /* 0x00381f0000077f89 */ /* 0x000ee800000e0000 */
[----:B------:R-:W4:Y:S04]  /*15f0*/  SHFL.IDX PT, R9, R2, 0x3, 0x181f ;  /* 0x00781f0002097f89 */ /* 0x000f2800000e0000 */
[----:B------:R-:W5:Y:S04]  /*1600*/  SHFL.IDX PT, R14, R0, 0x2, 0x181f ;  /* 0x00581f00000e7f89 */ /* 0x000f6800000e0000 */
[----:B------:R-:W3:Y:S01]  /*1610*/  SHFL.IDX PT, R13, R2, 0x4, 0x181f ;  /* 0x00981f00020d7f89 */ /* 0x000ee200000e0000 */
[----:B-1----:R-:W-:-:S03]  /*1620*/  @P1 LEA R4, P0, R24, R4, 0x1 ;  /* 0x0000000418041211 */ /* 0x002fc600078008ff */
[----:B------:R-:W1:Y:S01]  /*1630*/  SHFL.IDX PT, R16, R0, 0x3, 0x181f ;  /* 0x00781f0000107f89 */ /* 0x000e6200000e0000 */
[----:B--2---:R-:W-:-:S03]  /*1640*/  @P1 LEA.HI.X R5, R24, R3, R30, 0x1, P0 ;  /* 0x0000000318051211 */ /* 0x004fc600000f0c1e */
[----:B------:R2:W-:Y:S01]  /*1650*/  SHFL.IDX PT, R12, R2, 0x5, 0x181f ;  /* 0x00b81f00020c7f89 */ /* 0x0005e200000e0000 */
[----:B------:R-:W-:Y:S02]  /*1660*/  ISETP.GE.AND P0, PT, R29, 0x11, PT ;  /* 0x000000111d00780c */ /* 0x000fe40003f06270 */
[----:B------:R-:W-:Y:S01]  /*1670*/  LEA.HI R3, R201, R200, RZ, 0x4 ;  /* 0x000000c8c9037211 */ /* 0x000fe200078f20ff */
[----:B------:R1:W-:Y:S04]  /*1680*/  @P1 LDGSTS.E.BYPASS.LTC128B.128 [R202+0x3100], [R4.64], !P3 ;  /* 0x0310000004ca1fae */ /* 0x0003e8000d901d70 */
[----:B------:R-:W3:Y:S04]  /*1690*/  SHFL.IDX PT, R17, R0, 0x4, 0x181f ;  /* 0x00981f0000117f89 */ /* 0x000ee800000e0000 */
[----:B------:R3:W3:Y:S02]  /*16a0*/  SHFL.IDX PT, R15, R0, 0x5, 0x181f ;  /* 0x00b81f00000f7f89 */ /* 0x0006e400000e0000 */
[----:B--2---:R-:W-:-:S02]  /*16b0*/  @P0 LEA R2, P1, R24, R6, 0x1 ;  /* 0x0000000618020211 */ /* 0x004fc400078208ff */
[----:B-1----:R-:W-:Y:S02]  /*16c0*/  LOP3.LUT R5, R3, 0xfffffff0, RZ, 0xc0, !PT ;  /* 0xfffffff003057812 */ /* 0x002fe400078ec0ff */
[----:B------:R-:W-:-:S03]  /*16d0*/  SHF.R.S32.HI R4, RZ, 0x4, R3 ;  /* 0x00000004ff047819 */ /* 0x000fc60000011403 */
[----:B------:R-:W-:Y:S01]  /*16e0*/  IMAD.IADD R5, R200, 0x1, -R5 ;  /* 0x00000001c8057824 */ /* 0x000fe200078e0a05 */
[----:B------:R-:W-:-:S04]  /*16f0*/  LEA.HI R3, R3, R4, RZ, 0x1 ;  /* 0x0000000403037211 */ /* 0x000fc800078f08ff */
[----:B---3--:R-:W-:Y:S02]  /*1700*/  LOP3.LUT R0, R3, 0xfffffffe, RZ, 0xc0, !PT ;  /* 0xfffffffe03007812 */ /* 0x008fe400078ec0ff */
[----:B------:R-:W-:Y:S02]  /*1710*/  SHF.R.S32.HI R10, RZ, 0x1f, R5 ;  /* 0x0000001fff0a7819 */ /* 0x000fe40000011405 */
[----:B------:R-:W-:Y:S01]  /*1720*/  @P0 LEA.HI.X R3, R24, R7, R30, 0x1, P1 ;  /* 0x0000000718030211 */ /* 0x000fe200008f0c1e */
[----:B------:R-:W-:Y:S01]  /*1730*/  IMAD.IADD R11, R4, 0x1, -R0 ;  /* 0x00000001040b7824 */ /* 0x000fe200078e0a00 */
[----:B------:R-:W-:Y:S02]  /*1740*/  LEA.HI R10, R10, R5, RZ, 0x3 ;  /* 0x000000050a0a7211 */ /* 0x000fe400078f18ff */
[C---:B------:R-:W-:Y:S01]  /*1750*/  @P6 LEA R8, P1, R24.reuse, R8, 0x1 ;  /* 0x0000000818086211 */ /* 0x040fe200078208ff */
[----:B------:R1:W-:Y:S01]  /*1760*/  @P0 LDGSTS.E.BYPASS.LTC128B.128 [R202+0x3900], [R2.64], !P3 ;  /* 0x0390000002ca0fae */ /* 0x0003e2000d901d70 */
[----:B----4-:R-:W-:-:S02]  /*1770*/  @P5 LEA R6, P0, R24, R9, 0x1 ;  /* 0x0000000918065211 */ /* 0x010fc400078008ff */
[----:B------:R-:W-:Y:S02]  /*1780*/  LOP3.LUT R0, R10, 0xfffffff8, RZ, 0xc0, !PT ;  /* 0xfffffff80a007812 */ /* 0x000fe400078ec0ff */
[C---:B-----5:R-:W-:Y:S02]  /*1790*/  @P6 LEA.HI.X R9, R24.reuse, R14, R30, 0x1, P1 ;  /* 0x0000000e18096211 */ /* 0x060fe400008f0c1e */
[C---:B------:R-:W-:Y:S01]  /*17a0*/  @P4 LEA R4, P1, R24.reuse, R13, 0x1 ;  /* 0x0000000d18044211 */ /* 0x040fe200078208ff */
[----:B------:R-:W-:Y:S01]  /*17b0*/  IMAD.IADD R25, R5, 0x1, -R0 ;  /* 0x0000000105197824 */ /* 0x000fe200078e0a00 */
[C-C-:B------:R-:W-:Y:S01]  /*17c0*/  @P5 LEA.HI.X R7, R24.reuse, R16, R30.reuse, 0x1, P0 ;  /* 0x0000001018075211 */ /* 0x140fe200000f0c1e */
[----:B------:R2:W-:Y:S01]  /*17d0*/  @P6 LDGSTS.E.BYPASS.LTC128B.128 [R202+0x4100], [R8.64], !P3 ;  /* 0x0410000008ca6fae */ /* 0x0005e2000d901d70 */
[----:B------:R-:W-:Y:S01]  /*17e0*/  @P4 LEA.HI.X R5, R24, R17, R30, 0x1, P1 ;  /* 0x0000001118054211 */ /* 0x000fe200008f0c1e */
[----:B------:R-:W-:Y:S02]  /*17f0*/  IMAD.SHL.U32 R0, R28, 0x40, RZ ;  /* 0x000000401c007824 */ /* 0x000fe400078e00ff */
[----:B------:R3:W-:Y:S03]  /*1800*/  @P5 LDGSTS.E.BYPASS.LTC128B.128 [R202+0x4900], [R6.64], !P3 ;  /* 0x0490000006ca5fae */ /* 0x0007e6000d901d70 */
[----:B------:R-:W-:Y:S01]  /*1810*/  LOP3.LUT R0, R0, 0x1c0, RZ, 0xc0, !PT ;  /* 0x000001c000007812 */ /* 0x000fe200078ec0ff */
[----:B------:R4:W-:Y:S01]  /*1820*/  @P4 LDGSTS.E.BYPASS.LTC128B.128 [R202+0x5100], [R4.64], !P3 ;  /* 0x0510000004ca4fae */ /* 0x0009e2000d901d70 */
[----:B-1----:R-:W-:-:S04]  /*1830*/  @P2 LEA R2, P0, R24, R12, 0x1 ;  /* 0x0000000c18022211 */ /* 0x002fc800078008ff */
[----:B------:R-:W-:-:S05]  /*1840*/  @P2 LEA.HI.X R3, R24, R15, R30, 0x1, P0 ;  /* 0x0000000f18032211 */ /* 0x000fca00000f0c1e */
[----:B------:R1:W-:Y:S04]  /*1850*/  @P2 LDGSTS.E.BYPASS.LTC128B.128 [R202+0x5900], [R2.64], !P3 ;  /* 0x0590000002ca2fae */ /* 0x0003e8000d901d70 */
[----:B------:R-:W0:Y:S01]  /*1860*/  LDGDEPBAR ;  /* 0x00000000000079af */ /* 0x000e220000000000 */
[----:B----4-:R-:W-:Y:S02]  /*1870*/  IMAD.SHL.U32 R4, R11, 0x8, RZ ;  /* 0x000000080b047824 */ /* 0x010fe400078e00ff */
[----:B------:R-:W-:-:S05]  /*1880*/  IMAD.SHL.U32 R5, R10, 0x40, RZ ;  /* 0x000000400a057824 */ /* 0x000fca00078e00ff */
[----:B------:R-:W-:Y:S01]  /*1890*/  LOP3.LUT R197, R5, 0xfffffe00, RZ, 0xc0, !PT ;  /* 0xfffffe0005c57812 */ /* 0x000fe200078ec0ff */
[----:B-1----:R-:W-:Y:S01]  /*18a0*/  IMAD.SHL.U32 R2, R25, 0x40, RZ ;  /* 0x0000004019027824 */ /* 0x002fe200078e00ff */
[----:B------:R-:W-:-:S04]  /*18b0*/  DEPBAR.LE SB0, 0x1 ;  /* 0x000080400000791a */ /* 0x000fc80000000000 */
[----:B------:R-:W-:-:S04]  /*18c0*/  DEPBAR.LE SB0, 0x0 ;  /* 0x000080000000791a */ /* 0x000fc80000000000 */
[----:B------:R-:W-:Y:S01]  /*18d0*/  IMAD.SHL.U32 R3, R18, 0x8, RZ ;  /* 0x0000000812037824 */ /* 0x000fe200078e00ff */
[----:B------:R-:W-:-:S04]  /*18e0*/  LOP3.LUT R2, R2, 0x1c0, RZ, 0xc0, !PT ;  /* 0x000001c002027812 */ /* 0x000fc800078ec0ff */
[----:B------:R-:W-:Y:S02]  /*18f0*/  LOP3.LUT R3, R0, 0x8, R3, 0xf8, !PT ;  /* 0x0000000800037812 */ /* 0x000fe400078ef803 */
[----:B------:R-:W-:Y:S02]  /*1900*/  LOP3.LUT R4, R2, 0x8, R4, 0xf8, !PT ;  /* 0x0000000802047812 */ /* 0x000fe400078ef804 */
[----:B------:R-:W-:Y:S02]  /*1910*/  SHF.R.U32.HI R0, RZ, 0x3, R0 ;  /* 0x00000003ff007819 */ /* 0x000fe40000011600 */
[----:B------:R-:W-:Y:S02]  /*1920*/  SHF.R.U32.HI R2, RZ, 0x3, R2 ;  /* 0x00000003ff027819 */ /* 0x000fe40000011602 */
[----:B------:R-:W-:Y:S02]  /*1930*/  LOP3.LUT R0, R3, R0, RZ, 0x3c, !PT ;  /* 0x0000000003007212 */ /* 0x000fe400078e3cff */
[----:B------:R-:W-:Y:S01]  /*1940*/  LOP3.LUT R196, R4, R2, RZ, 0x3c, !PT ;  /* 0x0000000204c47212 */ /* 0x000fe200078e3cff */
[----:B------:R-:W-:-:S02]  /*1950*/  IMAD R2, R198, 0x400, R197 ;  /* 0x00000400c6027824 */ /* 0x000fc400078e02c5 */
[----:B------:R-:W-:Y:S02]  /*1960*/  IMAD R0, R11, 0x200, R0 ;  /* 0x000002000b007824 */ /* 0x000fe400078e0200 */
[----:B------:R-:W-:Y:S02]  /*1970*/  IMAD.IADD R2, R196, 0x1, R2 ;  /* 0x00000001c4027824 */ /* 0x000fe400078e0202 */
[----:B------:R-:W-:Y:S01]  /*1980*/  IMAD.SHL.U32 R208, R0, 0x2, RZ ;  /* 0x0000000200d07824 */ /* 0x000fe200078e00ff */
[----:B------:R-:W-:Y:S01]  /*1990*/  BAR.SYNC.DEFER_BLOCKING 0x0 ;  /* 0x0000000000007b1d */ /* 0x000fe20000010000 */
[----:B------:R-:W-:Y:S02]  /*19a0*/  IMAD.SHL.U32 R215, R2, 0x2, RZ ;  /* 0x0000000202d77824 */ /* 0x000fe400078e00ff */
[----:B------:R-:W-:Y:S01]  /*19b0*/  IMAD R0, R26, c[0x0][0x208], RZ ;  /* 0x000082001a007a24 */ /* 0x000fe200078e02ff */
[----:B------:R-:W-:Y:S01]  /*19c0*/  IADD3 R219, R208, 0x3120, RZ ;  /* 0x00003120d0db7810 */ /* 0x000fe20007ffe0ff */
[----:B------:R-:W-:-:S04]  /*19d0*/  IMAD.WIDE.U32 R2, R234, c[0x0][0x208], RZ ;  /* 0x00008200ea027a25 */ /* 0x000fc800078e00ff */
[----:B------:R-:W-:-:S04]  /*19e0*/  IMAD R0, R234, c[0x0][0x20c], R0 ;  /* 0x00008300ea007a24 */ /* 0x000fc800078e0200 */
[----:B------:R-:W-:Y:S02]  /*19f0*/  IMAD.IADD R3, R3, 0x1, R0 ;  /* 0x0000000103037824 */ /* 0x000fe400078e0200 */
[----:B------:R-:W-:Y:S02]  /*1a00*/  IMAD R0, R27, c[0x0][0x218], RZ ;  /* 0x000086001b007a24 */ /* 0x000fe400078e02ff */
[C---:B------:R-:W-:Y:S01]  /*1a10*/  IMAD.WIDE.U32 R2, R228.reuse, c[0x0][0x218], R2 ;  /* 0x00008600e4027a25 */ /* 0x040fe200078e0002 */
[----:B---3--:R-:W-:Y:S04]  /*1a20*/  LDSM.16.M88.4 R4, [R208+0x3100] ;  /* 0x00310000d004783b */ /* 0x008fe80000000200 */
[----:B------:R-:W1:Y:S04]  /*1a30*/  LDSM.16.M88.4 R16, [R215+0x6100] ;  /* 0x00610000d710783b */ /* 0x000e680000000200 */
[----:B------:R-:W3:Y:S04]  /*1a40*/  LDSM.16.M88.4 R12, [R215+0x8100] ;  /* 0x00810000d70c783b */ /* 0x000ee80000000200 */
[----:B--2---:R-:W2:Y:S04]  /*1a50*/  LDSM.16.M88.4 R8, [R208+0x3900] ;  /* 0x00390000d008783b */ /* 0x004ea80000000200 */
[----:B------:R-:W-:Y:S04]  /*1a60*/  LDSM.16.M88.4 R20, [R208+0x4100] ;  /* 0x00410000d014783b */ /* 0x000fe80000000200 */
[----:B------:R-:W-:Y:S04]  /*1a70*/  LDSM.16.M88.4 R36, [R208+0x4900] ;  /* 0x00490000d024783b */ /* 0x000fe80000000200 */
[----:B------:R-:W-:Y:S04]  /*1a80*/  LDSM.16.M88.4 R40, [R208+0x5900] ;  /* 0x00590000d028783b */ /* 0x000fe80000000200 */
[----:B------:R-:W-:Y:S01]  /*1a90*/  LDSM.16.M88.4 R32, [R208+0x5100] ;  /* 0x00510000d020783b */ /* 0x000fe20000000200 */
[-C--:B-1----:R-:W-:Y:S08]  /*1aa0*/  HMMA.16816.F32.BF16 R160, R16, R4.reuse, RZ ;  /* 0x0000000410a0723c */ /* 0x082ff000000418ff */
[C---:B---3--:R-:W-:Y:S07]  /*1ab0*/  HMMA.16816.F32.BF16 R132, R12.reuse, R4, RZ ;  /* 0x000000040c84723c */ /* 0x048fee00000418ff */
[----:B------:R-:W-:Y:S01]  /*1ac0*/  IMAD R4, R228, c[0x0][0x21c], R0 ;  /* 0x00008700e4047a24 */ /* 0x000fe200078e0200 */
[----:B------:R-:W-:Y:S01]  /*1ad0*/  IADD3 R0, P0, R2, UR44, RZ ;  /* 0x0000002c02007c10 */ /* 0x000fe2000ff1e0ff */
[----:B------:R-:W-:Y:S03]  /*1ae0*/  HMMA.16816.F32.BF16 R156, R12, R6, RZ ;  /* 0x000000060c9c723c */ /* 0x000fe600000418ff */
[----:B------:R-:W-:-:S02]  /*1af0*/  IADD3.X R2, R3, UR9, R4, P0, !PT ;  /* 0x0000000903027c10 */ /* 0x000fc400087fe404 */
[----:B------:R-:W-:-:S03]  /*1b00*/  LEA R3, P0, R0, c[0x0][0x1f8], 0x1 ;  /* 0x00007e0000037a11 */ /* 0x000fc600078008ff */
[C---:B------:R-:W-:Y:S01]  /*1b10*/  HMMA.16816.F32.BF16 R192, R16.reuse, R6, RZ ;  /* 0x0000000610c0723c */ /* 0x040fe200000418ff */
[----:B------:R-:W-:Y:S01]  /*1b20*/  LEA.HI.X R0, R0, c[0x0][0x1fc], R2, 0x1, P0 ;  /* 0x00007f0000007a11 */ /* 0x000fe200000f0c02 */
[----:B------:R-:W1:Y:S01]  /*1b30*/  SHFL.IDX PT, R4, R3, RZ, 0x181f ;  /* 0x00181fff03047589 */ /* 0x000e6200000e0000 */
[----:B------:R-:W-:Y:S02]  /*1b40*/  LOP3.LUT P0, RZ, R28, 0x2, RZ, 0xc0, !PT ;  /* 0x000000021cff7812 */ /* 0x000fe4000780c0ff */
[----:B------:R-:W-:Y:S01]  /*1b50*/  IADD3 R2, R208, 0x3100, RZ ;  /* 0x00003100d0027810 */ /* 0x000fe20007ffe0ff */
[----:B------:R-:W-:Y:S01]  /*1b60*/  SHFL.IDX PT, R5, R3, 0x1, 0x181f ;  /* 0x00381f0003057f89 */ /* 0x000fe200000e0000 */
[----:B------:R-:W-:Y:S01]  /*1b70*/  R2P PR, R25, 0x6 ;  /* 0x0000000619007804 */ /* 0x000fe20000000000 */
[-C--:B--2---:R-:W-:Y:S01]  /*1b80*/  HMMA.16816.F32.BF16 R168, R16, R8.reuse, RZ ;  /* 0x0000000810a8723c */ /* 0x084fe200000418ff */
[----:B------:R-:W-:Y:S01]  /*1b90*/  ISETP.GE.AND P4, PT, R24, c[0x0][0x1d4], PT ;  /* 0x0000750018007a0c */ /* 0x000fe20003f86270 */
[----:B------:R-:W2:Y:S03]  /*1ba0*/  SHFL.IDX PT, R7, R0, RZ, 0x181f ;  /* 0x00181fff00077589 */ /* 0x000ea600000e0000 */
[C---:B------:R-:W-:Y:S01]  /*1bb0*/  ISETP.LT.OR P6, PT, R29.reuse, 0x11, P4 ;  /* 0x000000111d00780c */ /* 0x040fe200027c1670 */
[----:B------:R-:W3:Y:S02]  /*1bc0*/  SHFL.IDX PT, R6, R3, 0x2, 0x181f ;  /* 0x00581f0003067f89 */ /* 0x000ee400000e0000 */
[----:B------:R-:W-:Y:S01]  /*1bd0*/  HMMA.16816.F32.BF16 R128, R12, R8, RZ ;  /* 0x000000080c80723c */ /* 0x000fe200000418ff */
[----:B------:R-:W-:Y:S01]  /*1be0*/  @P0 IADD3 R219, R2, -0x20, RZ ;  /* 0xffffffe002db0810 */ /* 0x000fe20007ffe0ff */
[----:B------:R-:W-:Y:S01]  /*1bf0*/  SHFL.IDX PT, R9, R0, 0x1, 0x181f ;  /* 0x00381f0000097f89 */ /* 0x000fe200000e0000 */
[----:B------:R-:W-:-:S02]  /*1c00*/  ISETP.LT.OR P0, PT, R29, 0x1, P4 ;  /* 0x000000011d00780c */ /* 0x000fc40002701670 */
[C---:B------:R-:W-:Y:S01]  /*1c10*/  IADD3 R224, R219.reuse, 0x800, RZ ;  /* 0x00000800dbe07810 */ /* 0x040fe20007ffe0ff */
[----:B------:R-:W-:Y:S01]  /*1c20*/  SHFL.IDX PT, R8, R3, 0x3, 0x181f ;  /* 0x00781f0003087f89 */ /* 0x000fe200000e0000 */
[C---:B------:R-:W-:Y:S01]  /*1c30*/  IADD3 R223, R219.reuse, 0x1000, RZ ;  /* 0x00001000dbdf7810 */ /* 0x040fe20007ffe0ff */
[-C--:B------:R-:W-:Y:S01]  /*1c40*/  HMMA.16816.F32.BF16 R152, R12, R10.reuse, RZ ;  /* 0x0000000a0c98723c */ /* 0x080fe200000418ff */
[C---:B------:R-:W-:Y:S01]  /*1c50*/  IADD3 R222, R219.reuse, 0x1800, RZ ;  /* 0x00001800dbde7810 */ /* 0x040fe20007ffe0ff */
[----:B------:R-:W-:Y:S01]  /*1c60*/  SHFL.IDX PT, R30, R3, 0x4, 0x181f ;  /* 0x00981f00031e7f89 */ /* 0x000fe200000e0000 */
[----:B-1----:R-:W-:Y:S02]  /*1c70*/  IADD3 R24, P5, R4, R226, RZ ;  /* 0x000000e204187210 */ /* 0x002fe40007fbe0ff */
[C---:B------:R-:W-:Y:S01]  /*1c80*/  IADD3 R221, R219.reuse, 0x2000, RZ ;  /* 0x00002000dbdd7810 */ /* 0x040fe20007ffe0ff */
[----:B------:R-:W-:Y:S01]  /*1c90*/  SHFL.IDX PT, R3, R3, 0x5, 0x181f ;  /* 0x00b81f0003037f89 */ /* 0x000fe200000e0000 */
[----:B------:R-:W-:Y:S01]  /*1ca0*/  IADD3 R220, R219, 0x2800, RZ ;  /* 0x00002800dbdc7810 */ /* 0x000fe20007ffe0ff */
[----:B------:R-:W-:Y:S02]  /*1cb0*/  HMMA.16816.F32.BF16 R188, R16, R10, RZ ;  /* 0x0000000a10bc723c */ /* 0x000fe400000418ff */
[----:B------:R-:W1:Y:S01]  /*1cc0*/  SHFL.IDX PT, R11, R0, 0x2, 0x181f ;  /* 0x00581f00000b7f89 */ /* 0x000e6200000e0000 */
[----:B--2---:R-:W-:-:S03]  /*1cd0*/  IMAD.X R25, R7, 0x1, R225, P5 ;  /* 0x0000000107197824 */ /* 0x004fc600028e06e1 */
[----:B------:R-:W2:Y:S02]  /*1ce0*/  SHFL.IDX PT, R10, R0, 0x3, 0x181f ;  /* 0x00781f00000a7f89 */ /* 0x000ea400000e0000 */
[-C--:B------:R-:W-:Y:S02]  /*1cf0*/  HMMA.16816.F32.BF16 R172, R16, R20.reuse, RZ ;  /* 0x0000001410ac723c */ /* 0x080fe400000418ff */
[----:B------:R-:W-:Y:S04]  /*1d00*/  SHFL.IDX PT, R31, R0, 0x4, 0x181f ;  /* 0x00981f00001f7f89 */ /* 0x000fe800000e0000 */
[----:B------:R4:W5:Y:S02]  /*1d10*/  SHFL.IDX PT, R64, R0, 0x5, 0x181f ;  /* 0x00b81f0000407f89 */ /* 0x00096400000e0000 */
[C---:B------:R-:W-:Y:S02]  /*1d20*/  HMMA.16816.F32.BF16 R120, R12.reuse, R20, RZ ;  /* 0x000000140c78723c */ /* 0x040fe400000418ff */
[----:B------:R-:W-:Y:S04]  /*1d30*/  LDSM.16.M88.4 R60, [R219] ;  /* 0x00000000db3c783b */ /* 0x000fe80000000200 */
[----:B------:R-:W-:Y:S01]  /*1d40*/  LDSM.16.M88.4 R56, [R219+0x800] ;  /* 0x00080000db38783b */ /* 0x000fe20000000200 */
[----:B------:R-:W-:Y:S01]  /*1d50*/  IMAD.MOV.U32 R20, RZ, RZ, 0x10 ;  /* 0x00000010ff147424 */ /* 0x000fe200078e00ff */
[----:B------:R-:W-:Y:S02]  /*1d60*/  HMMA.16816.F32.BF16 R148, R12, R22, RZ ;  /* 0x000000160c94723c */ /* 0x000fe400000418ff */
[----:B------:R-:W-:Y:S02]  /*1d70*/  LDSM.16.M88.4 R52, [R219+0x1000] ;  /* 0x00100000db34783b */ /* 0x000fe40000000200 */
[----:B------:R-:W-:-:S02]  /*1d80*/  SEL R2, R20, 0xfffffff0, !P1 ;  /* 0xfffffff014027807 */ /* 0x000fc40004800000 */
[-C--:B---3--:R-:W-:Y:S01]  /*1d90*/  IADD3 R20, P5, R6, R226.reuse, RZ ;  /* 0x000000e206147210 */ /* 0x088fe20007fbe0ff */
[----:B------:R-:W-:Y:S01]  /*1da0*/  LDSM.16.M88.4 R48, [R219+0x1800] ;  /* 0x00180000db30783b */ /* 0x000fe20000000200 */
[C---:B------:R-:W-:Y:S01]  /*1db0*/  HMMA.16816.F32.BF16 R164, R16.reuse, R22, RZ ;  /* 0x0000001610a4723c */ /* 0x040fe200000418ff */
[----:B------:R-:W-:Y:S02]  /*1dc0*/  IMAD R218, R2, 0x2, R215 ;  /* 0x0000000202da7824 */ /* 0x000fe400078e02d7 */
[--C-:B-1----:R-:W-:Y:S01]  /*1dd0*/  IMAD.X R21, R11, 0x1, R225.reuse, P5 ;  /* 0x000000010b157824 */ /* 0x102fe200028e06e1 */
[----:B------:R-:W-:Y:S01]  /*1de0*/  ISETP.LT.OR P5, PT, R29, 0x21, P4 ;  /* 0x000000211d00780c */ /* 0x000fe200027a1670 */
[----:B------:R-:W-:Y:S01]  /*1df0*/  LDSM.16.M88.4 R44, [R219+0x2000] ;  /* 0x00200000db2c783b */ /* 0x000fe20000000200 */
[----:B----4-:R-:W-:Y:S01]  /*1e00*/  IMAD.MOV.U32 R0, RZ, RZ, 0x40 ;  /* 0x00000040ff007424 */ /* 0x010fe200078e00ff */
[-C--:B------:R-:W-:Y:S01]  /*1e10*/  IADD3 R22, P1, R5, R226.reuse, RZ ;  /* 0x000000e205167210 */ /* 0x080fe20007f3e0ff */
[----:B------:R-:W-:Y:S01]  /*1e20*/  HMMA.16816.F32.BF16 R144, R16, R36, RZ ;  /* 0x000000241090723c */ /* 0x000fe200000418ff */
[----:B------:R-:W-:Y:S03]  /*1e30*/  LDSM.16.M88.4 R4, [R218+0x8100] ;  /* 0x00810000da04783b */ /* 0x000fe60000000200 */
[----:B------:R-:W-:Y:S01]  /*1e40*/  IMAD.X R23, R9, 0x1, R225, P1 ;  /* 0x0000000109177824 */ /* 0x000fe200008e06e1 */
[----:B------:R-:W-:-:S03]  /*1e50*/  IADD3 R26, P1, R8, R226, RZ ;  /* 0x000000e2081a7210 */ /* 0x000fc60007f3e0ff */
[C---:B------:R-:W-:Y:S02]  /*1e60*/  HMMA.16816.F32.BF16 R100, R12.reuse, R36, RZ ;  /* 0x000000240c64723c */ /* 0x040fe400000418ff */
[----:B--2---:R-:W-:Y:S01]  /*1e70*/  IMAD.X R27, R10, 0x1, R225, P1 ;  /* 0x000000010a1b7824 */ /* 0x004fe200008e06e1 */
[----:B------:R-:W-:Y:S01]  /*1e80*/  ISETP.LT.OR P1, PT, R29, 0x31, P4 ;  /* 0x000000311d00780c */ /* 0x000fe20002721670 */
[----:B------:R-:W-:Y:S04]  /*1e90*/  LDSM.16.M88.4 R8, [R218+0x6100] ;  /* 0x00610000da08783b */ /* 0x000fe80000000200 */
[-C--:B------:R-:W-:Y:S08]  /*1ea0*/  HMMA.16816.F32.BF16 R136, R12, R38.reuse, RZ ;  /* 0x000000260c88723c */ /* 0x080ff000000418ff */
[----:B------:R-:W-:Y:S01]  /*1eb0*/  HMMA.16816.F32.BF16 R140, R16, R38, RZ ;  /* 0x00000026108c723c */ /* 0x000fe200000418ff */
[----:B------:R-:W1:Y:S04]  /*1ec0*/  LDSM.16.M88.4 R36, [R219+0x2800] ;  /* 0x00280000db24783b */ /* 0x000e680000000200 */
[----:B------:R-:W-:Y:S01]  /*1ed0*/  @!PT LDS RZ, [RZ] ;  /* 0x00000000fffff984 */ /* 0x000fe20000000800 */
[----:B------:R-:W-:Y:S01]  /*1ee0*/  @!PT LDS RZ, [RZ] ;  /* 0x00000000fffff984 */ /* 0x000fe20000000800 */
[----:B------:R-:W-:Y:S01]  /*1ef0*/  @!PT LDS RZ, [RZ] ;  /* 0x00000000fffff984 */ /* 0x000fe20000000800 */
[----:B------:R2:W-:Y:S01]  /*1f00*/  LDGSTS.E.BYPASS.LTC128B.128 [R202+0x100], [R24.64], !P0 ;  /* 0x0010000018ca7fae */ /* 0x0005e2000c101d70 */
[----:B------:R-:W-:-:S02]  /*1f10*/  LOP3.LUT P0, RZ, R28, 0x4, RZ, 0xc0, !PT ;  /* 0x000000041cff7812 */ /* 0x000fc4000780c0ff */
[C---:B------:R-:W-:Y:S01]  /*1f20*/  HMMA.16816.F32.BF16 R76, R12.reuse, R40, RZ ;  /* 0x000000280c4c723c */ /* 0x040fe200000418ff */
[----:B------:R3:W-:Y:S01]  /*1f30*/  LDGSTS.E.BYPASS.LTC128B.128 [R202+0x900], [R22.64], !P6 ;  /* 0x0090000016ca7fae */ /* 0x0007e2000f101d70 */
[C---:B------:R-:W-:Y:S02]  /*1f40*/  ISETP.LT.OR P6, PT, R29.reuse, 0x41, P4 ;  /* 0x000000411d00780c */ /* 0x040fe400027c1670 */
[----:B------:R-:W-:Y:S01]  /*1f50*/  ISETP.LT.OR P4, PT, R29, 0x51, P4 ;  /* 0x000000511d00780c */ /* 0x000fe20002781670 */
[----:B------:R4:W-:Y:S01]  /*1f60*/  LDGSTS.E.BYPASS.LTC128B.128 [R202+0x1100], [R20.64], !P5 ;  /* 0x0110000014ca7fae */ /* 0x0009e2000e901d70 */
[----:B------:R-:W-:Y:S02]  /*1f70*/  SEL R0, R0, 0xffffffc0, !P0 ;  /* 0xffffffc000007807 */ /* 0x000fe40004000000 */
[----:B------:R-:W-:Y:S01]  /*1f80*/  HMMA.16816.F32.BF16 R92, R12, R32, RZ ;  /* 0x000000200c5c723c */ /* 0x000fe200000418ff */
[----:B------:R1:W-:Y:S01]  /*1f90*/  LDGSTS.E.BYPASS.LTC128B.128 [R202+0x1900], [R26.64], !P1 ;  /* 0x019000001aca7fae */ /* 0x0003e2000c901d70 */
[----:B------:R-:W-:Y:S01]  /*1fa0*/  PLOP3.LUT P0, PT, PT, PT, UP3, 0x80, 0x0 ;  /* 0x000000000000781c */ /* 0x000fe20003f0f038 */
[----:B------:R-:W-:-:S02]  /*1fb0*/  IMAD.IADD R214, R208, 0x1, R0 ;  /* 0x00000001d0d67824 */ /* 0x000fc400078e0200 */
[----:B------:R-:W-:Y:S01]  /*1fc0*/  IMAD.IADD R213, R0, 0x1, R219 ;  /* 0x0000000100d57824 */ /* 0x000fe200078e02db */
[----:B------:R-:W-:Y:S02]  /*1fd0*/  LOP3.LUT R0, R196, R197, RZ, 0xfc, !PT ;  /* 0x000000c5c4007212 */ /* 0x000fe400078efcff */
[----:B------:R-:W-:Y:S01]  /*1fe0*/  HMMA.16816.F32.BF16 R104, R12, R34, RZ ;  /* 0x000000220c68723c */ /* 0x000fe200000418ff */
[----:B--2---:R-:W-:-:S07]  /*1ff0*/  IMAD.MOV.U32 R24, RZ, RZ, 0x20 ;  /* 0x00000020ff187424 */ /* 0x004fce00078e00ff */
[----:B------:R-:W-:Y:S01]  /*2000*/  HMMA.16816.F32.BF16 R84, R12, R42, RZ ;  /* 0x0000002a0c54723c */ /* 0x000fe200000418ff */
[-C--:B---3--:R-:W-:Y:S02]  /*2010*/  IADD3 R22, P1, R3, R226.reuse, RZ ;  /* 0x000000e203167210 */ /* 0x088fe40007f3e0ff */
[----:B------:R-:W-:Y:S02]  /*2020*/  SEL R3, R24, 0xffffffe0, !P2 ;  /* 0xffffffe018037807 */ /* 0x000fe40005000000 */
[----:B----4-:R-:W-:Y:S01]  /*2030*/  IADD3 R20, P5, R30, R226, RZ ;  /* 0x000000e21e147210 */ /* 0x010fe20007fbe0ff */
[----:B-----5:R-:W-:Y:S02]  /*2040*/  IMAD.X R23, R64, 0x1, R225, P1 ;  /* 0x0000000140177824 */ /* 0x020fe400008e06e1 */
[----:B-1----:R-:W-:Y:S01]  /*2050*/  HMMA.16816.F32.BF16 R12, R4, R36, R76 ;  /* 0x00000024040c723c */ /* 0x002fe2000004184c */
[----:B------:R-:W-:Y:S02]  /*2060*/  IMAD R216, R3, 0x2, R215 ;  /* 0x0000000203d87824 */ /* 0x000fe400078e02d7 */
[----:B------:R-:W-:-:S02]  /*2070*/  IMAD.X R21, R31, 0x1, R225, P5 ;  /* 0x000000011f157824 */ /* 0x000fc400028e06e1 */
[----:B------:R-:W-:-:S03]  /*2080*/  IMAD R217, R2, 0x2, R216 ;  /* 0x0000000202d97824 */ /* 0x000fc600078e02d8 */
[----:B------:R1:W-:Y:S01]  /*2090*/  LDGSTS.E.BYPASS.LTC128B.128 [R202+0x2100], [R20.64], !P6 ;  /* 0x0210000014ca7fae */ /* 0x0003e2000f101d70 */
[----:B------:R-:W-:Y:S03]  /*20a0*/  HMMA.16816.F32.BF16 R112, R16, R32, RZ ;  /* 0x000000201070723c */ /* 0x000fe600000418ff */
[----:B------:R1:W-:Y:S01]  /*20b0*/  LDGSTS.E.BYPASS.LTC128B.128 [R202+0x2900], [R22.64], !P4 ;  /* 0x0290000016ca7fae */ /* 0x0003e2000e101d70 */
[----:B------:R-:W-:-:S03]  /*20c0*/  ISETP.GT.AND P4, PT, R203, 0x5f, PT ;  /* 0x0000005fcb00780c */ /* 0x000fc60003f84270 */
[----:B------:R-:W-:Y:S01]  /*20d0*/  LDSM.16.M88.4 R124, [R214+0x5900] ;  /* 0x00590000d67c783b */ /* 0x000fe20000000200 */
[C---:B------:R-:W-:Y:S03]  /*20e0*/  HMMA.16816.F32.BF16 R96, R16.reuse, R34, RZ ;  /* 0x000000221060723c */ /* 0x040fe600000418ff */
[----:B------:R-:W-:Y:S04]  /*20f0*/  LDSM.16.M88.4 R72, [R214+0x3100] ;  /* 0x00310000d648783b */ /* 0x000fe80000000200 */
[----:B------:R-:W-:Y:S01]  /*2100*/  LDSM.16.M88.4 R68, [R214+0x3900] ;  /* 0x00390000d644783b */ /* 0x000fe20000000200 */
[C---:B------:R-:W-:Y:S03]  /*2110*/  HMMA.16816.F32.BF16 R80, R16.reuse, R40, RZ ;  /* 0x000000281050723c */ /* 0x040fe600000418ff */
[----:B------:R-:W-:Y:S04]  /*2120*/  LDSM.16.M88.4 R88, [R214+0x4100] ;  /* 0x00410000d658783b */ /* 0x000fe80000000200 */
[----:B------:R-:W-:Y:S01]  /*2130*/  LDSM.16.M88.4 R108, [R214+0x4900] ;  /* 0x00490000d66c783b */ /* 0x000fe20000000200 */
[----:B------:R-:W-:Y:S03]  /*2140*/  HMMA.16816.F32.BF16 R64, R16, R42, RZ ;  /* 0x0000002a1040723c */ /* 0x000fe600000418ff */
[----:B------:R-:W-:Y:S04]  /*2150*/  LDSM.16.M88.4 R116, [R214+0x5100] ;  /* 0x00510000d674783b */ /* 0x000fe80000000200 */
[----:B-1----:R-:W1:Y:S01]  /*2160*/  LDSM.16.M88.4 R20, [R216+0x8100] ;  /* 0x00810000d814783b */ /* 0x002e620000000200 */
[C---:B------:R-:W-:Y:S03]  /*2170*/  HMMA.16816.F32.BF16 R40, R4.reuse, R60, R132 ;  /* 0x0000003c0428723c */ /* 0x040fe60000041884 */
[----:B------:R-:W0:Y:S05]  /*2180*/  LDGDEPBAR ;  /* 0x00000000000079af */ /* 0x000e2a0000000000 */
[C---:B------:R-:W-:Y:S08]  /*2190*/  HMMA.16816.F32.BF16 R32, R4.reuse, R56, R128 ;  /* 0x000000380420723c */ /* 0x040ff00000041880 */
        /* <DEDUP_REMOVED lines=8> */
[----:B------:R-:W-:Y:S01]  /*2220*/  HMMA.16816.F32.BF16 R84, R4, R38, R84 ;  /* 0x000000260454723c */ /* 0x000fe20000041854 */
[----:B------:R-:W-:Y:S07]  /*2230*/  LDSM.16.M88.4 R4, [R217+0x8100] ;  /* 0x00810000d904783b */ /* 0x000fee0000000200 */
[----:B-1----:R-:W-:Y:S01]  /*2240*/  HMMA.16816.F32.BF16 R120, R20, R124, R12 ;  /* 0x0000007c1478723c */ /* 0x002fe2000004180c */
[----:B------:R-:W1:Y:S07]  /*2250*/  LDSM.16.M88.4 R12, [R216+0x6100] ;  /* 0x00610000d80c783b */ /* 0x000e6e0000000200 */
[C---:B------:R-:W-:Y:S08]  /*2260*/  HMMA.16816.F32.BF16 R176, R8.reuse, R48, R144 ;  /* 0x0000003008b0723c */ /* 0x040ff00000041890 */
[C---:B------:R-:W-:Y:S08]  /*2270*/  HMMA.16816.F32.BF16 R184, R8.reuse, R36, R80 ;  /* 0x0000002408b8723c */ /* 0x040ff00000041850 */
[C---:B------:R-:W-:Y:S08]  /*2280*/  HMMA.16816.F32.BF16 R48, R8.reuse, R50, R140 ;  /* 0x000000320830723c */ /* 0x040ff0000004188c */
[----:B------:R-:W-:Y:S01]  /*2290*/  HMMA.16816.F32.BF16 R148, R8, R38, R64 ;  /* 0x000000260894723c */ /* 0x000fe20000041840 */
[----:B------:R-:W2:Y:S07]  /*22a0*/  LDSM.16.M88.4 R36, [R213+0x800] ;  /* 0x00080000d524783b */ /* 0x000eae0000000200 */
[C---:B------:R-:W-:Y:S01]  /*22b0*/  HMMA.16816.F32.BF16 R144, R20.reuse, R72, R40 ;  /* 0x000000481490723c */ /* 0x040fe20000041828 */
[----:B------:R-:W3:Y:S07]  /*22c0*/  LDSM.16.M88.4 R40, [R213] ;  /* 0x00000000d528783b */ /* 0x000eee0000000200 */
[C---:B------:R-:W-:Y:S01]  /*22d0*/  HMMA.16816.F32.BF16 R140, R20.reuse, R68, R32 ;  /* 0x00000044148c723c */ /* 0x040fe20000041820 */
[----:B------:R-:W4:Y:S07]  /*22e0*/  LDSM.16.M88.4 R32, [R213+0x1000] ;  /* 0x00100000d520783b */ /* 0x000f2e0000000200 */
[C---:B------:R-:W-:Y:S01]  /*22f0*/  HMMA.16816.F32.BF16 R136, R20.reuse, R88, R28 ;  /* 0x000000581488723c */ /* 0x040fe2000004181c */
[----:B------:R-:W5:Y:S07]  /*2300*/  LDSM.16.M88.4 R28, [R213+0x1800] ;  /* 0x00180000d51c783b */ /* 0x000f6e0000000200 */
[C---:B------:R-:W-:Y:S01]  /*2310*/  HMMA.16816.F32.BF16 R132, R20.reuse, R108, R24 ;  /* 0x0000006c1484723c */ /* 0x040fe20000041818 */
[----:B------:R-:W1:Y:S07]  /*2320*/  LDSM.16.M88.4 R24, [R213+0x2000] ;  /* 0x00200000d518783b */ /* 0x000e6e0000000200 */
[----:B------:R-:W-:Y:S01]  /*2330*/  HMMA.16816.F32.BF16 R128, R20, R116, R16 ;  /* 0x000000741480723c */ /* 0x000fe20000041810 */
[----:B------:R-:W1:Y:S07]  /*2340*/  LDSM.16.M88.4 R16, [R213+0x2800] ;  /* 0x00280000d510783b */ /* 0x000e6e0000000200 */
        /* <DEDUP_REMOVED lines=8> */
[----:B------:R-:W1:Y:S01]  /*23d0*/  LDSM.16.M88.4 R8, [R217+0x6100] ;  /* 0x00610000d908783b */ /* 0x000e620000000200 */
[----:B------:R-:W-:-:S06]  /*23e0*/  DEPBAR.LE SB0, 0x0 ;  /* 0x000080000000791a */ /* 0x000fcc0000000000 */
[C---:B------:R-:W-:Y:S08]  /*23f0*/  HMMA.16816.F32.BF16 R100, R20.reuse, R90, R100 ;  /* 0x0000005a1464723c */ /* 0x040ff00000041864 */
[C---:B------:R-:W-:Y:S08]  /*2400*/  HMMA.16816.F32.BF16 R112, R20.reuse, R74, R76 ;  /* 0x0000004a1470723c */ /* 0x040ff0000004184c */
[C---:B------:R-:W-:Y:S08]  /*2410*/  HMMA.16816.F32.BF16 R104, R20.reuse, R70, R92 ;  /* 0x000000461468723c */ /* 0x040ff0000004185c */
[C---:B------:R-:W-:Y:S08]  /*2420*/  HMMA.16816.F32.BF16 R96, R20.reuse, R110, R156 ;  /* 0x0000006e1460723c */ /* 0x040ff0000004189c */
[C---:B------:R-:W-:Y:S08]  /*2430*/  HMMA.16816.F32.BF16 R92, R20.reuse, R118, R152 ;  /* 0x00000076145c723c */ /* 0x040ff00000041898 */
[----:B------:R-:W-:Y:S08]  /*2440*/  HMMA.16816.F32.BF16 R84, R20, R126, R84 ;  /* 0x0000007e1454723c */ /* 0x000ff00000041854 */
[C---:B-1----:R-:W-:Y:S08]  /*2450*/  HMMA.16816.F32.BF16 R80, R12.reuse, R72, R160 ;  /* 0x000000480c50723c */ /* 0x042ff000000418a0 */
        /* <DEDUP_REMOVED lines=9> */
[----:B------:R-:W-:Y:S08]  /*24f0*/  HMMA.16816.F32.BF16 R20, R12, R124, R184 ;  /* 0x0000007c0c14723c */ /* 0x000ff000000418b8 */
[----:B--2---:R-:W-:Y:S08]  /*2500*/  HMMA.16816.F32.BF16 R152, R4, R36, R140 ;  /* 0x000000240498723c */ /* 0x004ff0000004188c */
[----:B------:R-:W-:Y:S08]  /*2510*/  HMMA.16816.F32.BF16 R12, R12, R126, R148 ;  /* 0x0000007e0c0c723c */ /* 0x000ff00000041894 */
[C---:B---3--:R-:W-:Y:S08]  /*2520*/  HMMA.16816.F32.BF16 R156, R4.reuse, R40, R144 ;  /* 0x00000028049c723c */ /* 0x048ff00000041890 */
[C---:B----4-:R-:W-:Y:S08]  /*2530*/  HMMA.16816.F32.BF16 R140, R4.reuse, R34, R100 ;  /* 0x00000022048c723c */ /* 0x050ff00000041864 */
[C---:B------:R-:W-:Y:S08]  /*2540*/  HMMA.16816.F32.BF16 R148, R4.reuse, R42, R112 ;  /* 0x0000002a0494723c */ /* 0x040ff00000041870 */
[C---:B------:R-:W-:Y:S08]  /*2550*/  HMMA.16816.F32.BF16 R144, R4.reuse, R38, R104 ;  /* 0x000000260490723c */ /* 0x040ff00000041868 */
[C---:B-----5:R-:W-:Y:S08]  /*2560*/  HMMA.16816.F32.BF16 R100, R4.reuse, R30, R96 ;  /* 0x0000001e0464723c */ /* 0x060ff00000041860 */
[C---:B------:R-:W-:Y:S08]  /*2570*/  HMMA.16816.F32.BF16 R136, R4.reuse, R32, R136 ;  /* 0x000000200488723c */ /* 0x040ff00000041888 */
[C---:B------:R-:W-:Y:S08]  /*2580*/  HMMA.16816.F32.BF16 R112, R4.reuse, R28, R132 ;  /* 0x0000001c0470723c */ /* 0x040ff00000041884 */
[C---:B------:R-:W-:Y:S08]  /*2590*/  HMMA.16816.F32.BF16 R104, R4.reuse, R24, R128 ;  /* 0x000000180468723c */ /* 0x040ff00000041880 */
[C---:B------:R-:W-:Y:S08]  /*25a0*/  HMMA.16816.F32.BF16 R96, R4.reuse, R26, R92 ;  /* 0x0000001a0460723c */ /* 0x040ff0000004185c */
[C---:B------:R-:W-:Y:S08]  /*25b0*/  HMMA.16816.F32.BF16 R120, R4.reuse, R16, R120 ;  /* 0x000000100478723c */ /* 0x040ff00000041878 */
[----:B------:R-:W-:Y:S07]  /*25c0*/  HMMA.16816.F32.BF16 R108, R4, R18, R84 ;  /* 0x00000012046c723c */ /* 0x000fee0000041854 */
[----:B------:R-:W-:Y:S01]  /*25d0*/  IADD3 R4, R202, 0x100, RZ ;  /* 0x00000100ca047810 */ /* 0x000fe20007ffe0ff */
[C---:B------:R-:W-:Y:S04]  /*25e0*/  HMMA.16816.F32.BF16 R92, R8.reuse, R40, R80 ;  /* 0x00000028085c723c */ /* 0x040fe80000041850 */
[----:B------:R1:W-:Y:S04]  /*25f0*/  STL [R1+0xc], R4 ;  /* 0x00000c0401007387 */ /* 0x0003e80000100800 */
        /* <DEDUP_REMOVED lines=11> */
[----:B------:R-:W-:Y:S06]  /*26b0*/  BAR.SYNC.DEFER_BLOCKING 0x0 ;  /* 0x0000000000007b1d */ /* 0x000fec0000010000 */
[----:B------:R-:W-:Y:S05]  /*26c0*/  @!P0 BRA `(.L_x_150) ;  /* 0x000003a000008947 */ /* 0x000fea0003800000 */
[----:B-1----:R-:W-:Y:S01]  /*26d0*/  PLOP3.LUT P1, PT, PT, PT, UP1, 0x80, 0x0 ;  /* 0x000000000000781c */ /* 0x002fe20003f2f018 */
[----:B------:R-:W-:Y:S01]  /*26e0*/  IMAD.MOV.U32 R228, RZ, RZ, RZ ;  /* 0x000000ffffe47224 */ /* 0x000fe200078e00ff */
[----:B------:R-:W-:-:S02]  /*26f0*/  IADD3 R5, R203, UR12, R204 ;  /* 0x0000000ccb057c10 */ /* 0x000fc4000fffe0cc */
[----:B------:R-:W-:Y:S02]  /*2700*/  PLOP3.LUT P0, PT, PT, PT, UP1, 0x80, 0x0 ;  /* 0x000000000000781c */ /* 0x000fe40003f0f018 */
[----:B------:R-:W-:-:S05]  /*2710*/  IADD3 R5, R5, -0x60, RZ ;  /* 0xffffffa005057810 */ /* 0x000fca0007ffe0ff */
[----:B------:R-:W-:Y:S02]  /*2720*/  IMAD.MOV.U32 R4, RZ, RZ, R5 ;  /* 0x000000ffff047224 */ /* 0x000fe400078e0005 */
[----:B------:R-:W-:-:S05]  /*2730*/  @P1 IMAD.HI.U32 R6, R5, c[0x0][0x2bc], RZ ;  /* 0x0000af0005061a27 */ /* 0x000fca00078e00ff */
        /* <DEDUP_REMOVED lines=8> */
[----:B------:R-:W-:-:S05]  /*27c0*/  SHF.R.S32.HI R4, RZ, 0x1f, R234 ;  /* 0x0000001fff047819 */ /* 0x000fca00000114ea */
[----:B-1----:R-:W-:Y:S02]  /*27d0*/  IMAD R6, R4, c[0x0][0x1e0], RZ ;  /* 0x0000780004067a24 */ /* 0x002fe400078e02ff */
[----:B------:R-:W-:-:S04]  /*27e0*/  IMAD.WIDE.U32 R4, R234, c[0x0][0x1e0], RZ ;  /* 0x00007800ea047a25 */ /* 0x000fc800078e00ff */
[----:B------:R-:W-:-:S04]  /*27f0*/  IMAD R6, R234, c[0x0][0x1e4], R6 ;  /* 0x00007900ea067a24 */ /* 0x000fc800078e0206 */
[----:B------:R-:W-:Y:S01]  /*2800*/  IMAD.IADD R5, R5, 0x1, R6 ;  /* 0x0000000105057824 */ /* 0x000fe200078e0206 */
[----:B--2---:R-:W-:-:S03]  /*2810*/  SHF.R.S32.HI R6, RZ, 0x1f, R228 ;  /* 0x0000001fff067819 */ /* 0x004fc600000114e4 */
[----:B------:R-:W-:-:S04]  /*2820*/  IMAD.WIDE.U32 R4, R228, c[0x0][0x1f0], R4 ;  /* 0x00007c00e4047a25 */ /* 0x000fc800078e0004 */
[----:B------:R-:W-:Y:S01]  /*2830*/  IMAD R6, R6, c[0x0][0x1f0], RZ ;  /* 0x00007c0006067a24 */ /* 0x000fe200078e02ff */
[----:B------:R-:W-:-:S03]  /*2840*/  IADD3 R4, P0, R4, UR46, RZ ;  /* 0x0000002e04047c10 */ /* 0x000fc6000ff1e0ff */
[----:B------:R-:W-:-:S05]  /*2850*/  IMAD R6, R228, c[0x0][0x1f4], R6 ;  /* 0x00007d00e4067a24 */ /* 0x000fca00078e0206 */
[----:B------:R-:W-:Y:S02]  /*2860*/  IADD3.X R6, R5, UR8, R6, P0, !PT ;  /* 0x0000000805067c10 */ /* 0x000fe400087fe406 */
[----:B------:R-:W-:-:S04]  /*2870*/  LEA R5, P0, R4, c[0x0][0x1c8], 0x1 ;  /* 0x0000720004057a11 */ /* 0x000fc800078008ff */
[----:B------:R-:W-:Y:S01]  /*2880*/  LEA.HI.X R4, R4, c[0x0][0x1cc], R6, 0x1, P0 ;  /* 0x0000730004047a11 */ /* 0x000fe200000f0c06 */
[----:B------:R-:W-:Y:S04]  /*2890*/  SHFL.IDX PT, R8, R5, 0x1, 0x181f ;  /* 0x00381f0005087f89 */ /* 0x000fe800000e0000 */
[----:B------:R-:W1:Y:S04]  /*28a0*/  SHFL.IDX PT, R6, R5, RZ, 0x181f ;  /* 0x00181fff05067589 */ /* 0x000e6800000e0000 */
[----:B------:R-:W2:Y:S04]  /*28b0*/  SHFL.IDX PT, R7, R4, RZ, 0x181f ;  /* 0x00181fff04077589 */ /* 0x000ea800000e0000 */
[----:B------:R-:W3:Y:S04]  /*28c0*/  SHFL.IDX PT, R10, R5, 0x2, 0x181f ;  /* 0x00581f00050a7f89 */ /* 0x000ee800000e0000 */
[----:B------:R-:W4:Y:S04]  /*28d0*/  SHFL.IDX PT, R9, R5, 0x3, 0x181f ;  /* 0x00781f0005097f89 */ /* 0x000f2800000e0000 */
[----:B------:R-:W5:Y:S04]  /*28e0*/  SHFL.IDX PT, R11, R4, 0x1, 0x181f ;  /* 0x00381f00040b7f89 */ /* 0x000f6800000e0000 */
[----:B------:R-:W-:Y:S04]  /*28f0*/  SHFL.IDX PT, R14, R5, 0x4, 0x181f ;  /* 0x00981f00050e7f89 */ /* 0x000fe800000e0000 */
[----:B------:R-:W-:Y:S01]  /*2900*/  SHFL.IDX PT, R5, R5, 0x5, 0x181f ;  /* 0x00b81f0005057f89 */ /* 0x000fe200000e0000 */
[----:B-1----:R-:W-:-:S03]  /*2910*/  IADD3 R6, P0, R6, R226, RZ ;  /* 0x000000e206067210 */ /* 0x002fc60007f1e0ff */
[----:B------:R-:W1:Y:S02]  /*2920*/  SHFL.IDX PT, R18, R4, 0x2, 0x181f ;  /* 0x00581f0004127f89 */ /* 0x000e6400000e0000 */
[----:B--2---:R-:W-:Y:S01]  /*2930*/  IMAD.X R7, R7, 0x1, R225, P0 ;  /* 0x0000000107077824 */ /* 0x004fe200000e06e1 */
[-C--:B------:R-:W-:Y:S01]  /*2940*/  IADD3 R12, P0, R8, R226.reuse, RZ ;  /* 0x000000e2080c7210 */ /* 0x080fe20007f1e0ff */
[----:B------:R-:W2:Y:S01]  /*2950*/  SHFL.IDX PT, R17, R4, 0x3, 0x181f ;  /* 0x00781f0004117f89 */ /* 0x000ea200000e0000 */
[----:B---3--:R-:W-:-:S03]  /*2960*/  IADD3 R10, P5, R10, R226, RZ ;  /* 0x000000e20a0a7210 */ /* 0x008fc60007fbe0ff */
[----:B------:R-:W-:Y:S01]  /*2970*/  SHFL.IDX PT, R16, R4, 0x4, 0x181f ;  /* 0x00981f0004107f89 */ /* 0x000fe200000e0000 */
[----:B----4-:R-:W-:-:S03]  /*2980*/  IADD3 R8, P2, R9, R226, RZ ;  /* 0x000000e209087210 */ /* 0x010fc60007f5e0ff */
[----:B------:R3:W4:Y:S01]  /*2990*/  SHFL.IDX PT, R15, R4, 0x5, 0x181f ;  /* 0x00b81f00040f7f89 */ /* 0x00072200000e0000 */
[----:B-----5:R-:W-:-:S03]  /*29a0*/  IMAD.X R13, R11, 0x1, R225, P0 ;  /* 0x000000010b0d7824 */ /* 0x020fc600000e06e1 */
[----:B------:R5:W-:Y:S04]  /*29b0*/  LDGSTS.E.BYPASS.LTC128B.128 [R202+0x3100], [R6.64], !P3 ;  /* 0x0310000006ca7fae */ /* 0x000be8000d901d70 */
[----:B------:R5:W-:Y:S01]  /*29c0*/  LDGSTS.E.BYPASS.LTC128B.128 [R202+0x3900], [R12.64], !P3 ;  /* 0x039000000cca7fae */ /* 0x000be2000d901d70 */
[--C-:B-1----:R-:W-:Y:S02]  /*29d0*/  IMAD.X R11, R18, 0x1, R225.reuse, P5 ;  /* 0x00000001120b7824 */ /* 0x102fe400028e06e1 */
[----:B--2---:R-:W-:-:S03]  /*29e0*/  IMAD.X R9, R17, 0x1, R225, P2 ;  /* 0x0000000111097824 */ /* 0x004fc600010e06e1 */
[----:B------:R1:W-:Y:S04]  /*29f0*/  LDGSTS.E.BYPASS.LTC128B.128 [R202+0x4100], [R10.64], !P3 ;  /* 0x041000000aca7fae */ /* 0x0003e8000d901d70 */
[----:B------:R1:W-:Y:S01]  /*2a00*/  LDGSTS.E.BYPASS.LTC128B.128 [R202+0x4900], [R8.64], !P3 ;  /* 0x0490000008ca7fae */ /* 0x0003e2000d901d70 */
[----:B---3--:R-:W-:-:S05]  /*2a10*/  IADD3 R4, P0, R5, R226, RZ ;  /* 0x000000e205047210 */ /* 0x008fca0007f1e0ff */
[----:B----4-:R-:W-:Y:S01]  /*2a20*/  IMAD.X R5, R15, 0x1, R225, P0 ;  /* 0x000000010f057824 */ /* 0x010fe200000e06e1 */
[----:B-----5:R-:W-:-:S05]  /*2a30*/  IADD3 R6, P1, R14, R226, RZ ;  /* 0x000000e20e067210 */ /* 0x020fca0007f3e0ff */
[----:B------:R-:W-:-:S05]  /*2a40*/  IMAD.X R7, R16, 0x1, R225, P1 ;  /* 0x0000000110077824 */ /* 0x000fca00008e06e1 */
[----:B------:R1:W-:Y:S04]  /*2a50*/  LDGSTS.E.BYPASS.LTC128B.128 [R202+0x5100], [R6.64], !P3 ;  /* 0x0510000006ca7fae */ /* 0x0003e8000d901d70 */
[----:B------:R1:W-:Y:S02]  /*2a60*/  LDGSTS.E.BYPASS.LTC128B.128 [R202+0x5900], [R4.64], !P3 ;  /* 0x0590000004ca7fae */ /* 0x0003e4000d901d70 */
.L_x_150:
[----:B-1----:R-:W-:Y:S01]  /*2a70*/  FMUL.FTZ R4, R93, c[0x0][0x320] ;  /* 0x0000c8005d047a20 */ /* 0x002fe20000410000 */
[----:B------:R-:W-:Y:S01]  /*2a80*/  SHF.R.S32.HI R7, RZ, 0x1f, R198 ;  /* 0x0000001fff077819 */ /* 0x000fe200000114c6 */
[----:B------:R-:W-:Y:S01]  /*2a90*/  FMUL.FTZ R5, R65, c[0x0][0x320] ;  /* 0x0000c80041057a20 */ /* 0x000fe20000410000 */
[----:B------:R-:W-:Y:S01]  /*2aa0*/  LEA.HI R6, R201, R200, RZ, 0x2 ;  /* 0x000000c8c9067211 */ /* 0x000fe200078f10ff */
[----:B------:R1:W2:Y:S01]  /*2ab0*/  MUFU.TANH R60, R4 ;  /* 0x00000004003c7308 */ /* 0x0002a20000002400 */
[----:B------:R-:W-:Y:S01]  /*2ac0*/  FMUL.FTZ R8, R72, c[0x0][0x320] ;  /* 0x0000c80048087a20 */ /* 0x000fe20000410000 */
[----:B------:R-:W-:Y:S01]  /*2ad0*/  PLOP3.LUT P1, PT, PT, PT, UP2, 0x80, 0x0 ;  /* 0x000000000000781c */ /* 0x000fe20003f2f028 */
[----:B------:R-:W-:Y:S01]  /*2ae0*/  FMUL.FTZ R10, R73, c[0x0][0x320] ;  /* 0x0000c800490a7a20 */ /* 0x000fe20000410000 */
[----:B------:R-:W-:Y:S01]  /*2af0*/  LOP3.LUT R6, R6, 0xfffffffc, RZ, 0xc0, !PT ;  /* 0xfffffffc06067812 */ /* 0x000fe200078ec0ff */
[----:B------:R-:W-:Y:S01]  /*2b00*/  ULDC UR12, c[0x0][0x324] ;  /* 0x0000c900000c7ab9 */ /* 0x000fe20000000800 */
[----:B------:R-:W-:Y:S01]  /*2b10*/  PLOP3.LUT P0, PT, PT, PT, UP2, 0x80, 0x0 ;  /* 0x000000000000781c */ /* 0x000fe20003f0f028 */
[----:B------:R-:W-:Y:S01]  /*2b20*/  ULDC UR15, c[0x0][0x1d0] ;  /* 0x00007400000f7ab9 */ /* 0x000fe20000000800 */
[----:B------:R3:W4:Y:S01]  /*2b30*/  MUFU.TANH R17, R5 ;  /* 0x0000000500117308 */ /* 0x0007220000002400 */
[----:B------:R-:W-:Y:S01]  /*2b40*/  IMAD.IADD R6, R200, 0x1, -R6 ;  /* 0x00000001c8067824 */ /* 0x000fe200078e0a06 */
[----:B------:R-:W-:Y:S01]  /*2b50*/  UIMAD UR15, UR7, UR15, UR35 ;  /* 0x0000000f070f72a4 */ /* 0x000fe2000f8e0223 */
[----:B------:R-:W0:Y:S01]  /*2b60*/  LDGDEPBAR ;  /* 0x00000000000079af */ /* 0x000e220000000000 */
[----:B------:R-:W-:Y:S01]  /*2b70*/  ULOP3.LUT UR12, URZ, UR12, URZ, 0x33, !UPT ;  /* 0x0000000c3f0c7292 */ /* 0x000fe2000f8e333f */
[----:B-1----:R-:W-:-:S03]  /*2b80*/  FMUL.FTZ R4, R84, c[0x0][0x320] ;  /* 0x0000c80054047a20 */ /* 0x002fc60000410000 */
[----:B------:R-:W1:Y:S01]  /*2b90*/  MUFU.TANH R16, R8 ;  /* 0x0000000800107308 */ /* 0x000e620000002400 */
[----:B---3--:R-:W-:-:S07]  /*2ba0*/  LEA.HI R5, R7, R198, RZ, 0x2 ;  /* 0x000000c607057211 */ /* 0x008fce00078f10ff */
[----:B------:R3:W1:Y:S01]  /*2bb0*/  MUFU.TANH R59, R4 ;  /* 0x00000004003b7308 */ /* 0x0006620000002400 */
[----:B------:R-:W-:-:S04]  /*2bc0*/  LOP3.LUT R5, R5, 0xffffffc, RZ, 0xc0, !PT ;  /* 0x0ffffffc05057812 */ /* 0x000fc800078ec0ff */
[----:B------:R-:W-:-:S03]  /*2bd0*/  IADD3 R9, -R5, R198, RZ ;  /* 0x000000c605097210 */ /* 0x000fc60007ffe1ff */
[----:B------:R5:W1:Y:S01]  /*2be0*/  MUFU.TANH R15, R10 ;  /* 0x0000000a000f7308 */ /* 0x000a620000002400 */
[----:B------:R-:W-:Y:S01]  /*2bf0*/  LEA.HI R5, R6, R6, RZ, 0x1 ;  /* 0x0000000606057211 */ /* 0x000fe200078f08ff */
[----:B---3--:R-:W-:-:S06]  /*2c00*/  FMUL.FTZ R4, R85, c[0x0][0x320] ;  /* 0x0000c80055047a20 */ /* 0x008fcc0000410000 */
[----:B------:R3:W1:Y:S01]  /*2c10*/  MUFU.TANH R58, R4 ;  /* 0x00000004003a7308 */ /* 0x0006620000002400 */
[----:B-----5:R-:W-:-:S07]  /*2c20*/  FMUL.FTZ R10, R76, c[0x0][0x320] ;  /* 0x0000c8004c0a7a20 */ /* 0x020fce0000410000 */
[----:B------:R-:W1:Y:S01]  /*2c30*/  MUFU.TANH R14, R10 ;  /* 0x0000000a000e7308 */ /* 0x000e620000002400 */
[----:B---3--:R-:W-:-:S07]  /*2c40*/  FMUL.FTZ R4, R88, c[0x0][0x320] ;  /* 0x0000c80058047a20 */ /* 0x008fce0000410000 */
[----:B------:R3:W1:Y:S02]  /*2c50*/  MUFU.TANH R57, R4 ;  /* 0x0000000400397308 */ /* 0x0006640000002400 */
[----:B---3--:R-:W-:-:S06]  /*2c60*/  FMUL.FTZ R4, R89, c[0x0][0x320] ;  /* 0x0000c80059047a20 */ /* 0x008fcc0000410000 */
        /* <DEDUP_REMOVED lines=21> */
[----:B---3--:R-:W-:-:S04]  /*2dc0*/  LOP3.LUT R4, R199, 0xffffffe0, RZ, 0xc0, !PT ;  /* 0xffffffe0c7047812 */ /* 0x008fc800078ec0ff */
[----:B------:R-:W-:-:S04]  /*2dd0*/  IADD3 R4, -R4, R200, RZ ;  /* 0x000000c804047210 */ /* 0x000fc80007ffe1ff */
[----:B------:R-:W-:-:S04]  /*2de0*/  SHF.R.S32.HI R7, RZ, 0x1f, R4 ;  /* 0x0000001fff077819 */ /* 0x000fc80000011404 */
[----:B------:R-:W-:-:S04]  /*2df0*/  LEA.HI R7, R7, R4, RZ, 0x2 ;  /* 0x0000000407077211 */ /* 0x000fc800078f10ff */
[C---:B------:R-:W-:Y:S02]  /*2e00*/  LEA.HI.SX32 R8, R7.reuse, UR14, 0x1e ;  /* 0x0000000e07087c11 */ /* 0x040fe4000f8ff2ff */
[----:B------:R-:W-:-:S03]  /*2e10*/  LOP3.LUT R7, R7, 0x7ffffffc, RZ, 0xc0, !PT ;  /* 0x7ffffffc07077812 */ /* 0x000fc600078ec0ff */
[----:B------:R-:W-:Y:S01]  /*2e20*/  IMAD R11, R9, 0x10, R8 ;  /* 0x00000010090b7824 */ /* 0x000fe200078e0208 */
[C---:B------:R-:W-:Y:S01]  /*2e30*/  SHF.L.U32 R8, R5.reuse, 0x5, RZ ;  /* 0x0000000505087819 */ /* 0x040fe200000006ff */
[----:B------:R-:W-:Y:S01]  /*2e40*/  IMAD.IADD R7, R4, 0x1, -R7 ;  /* 0x0000000104077824 */ /* 0x000fe200078e0a07 */
[----:B------:R-:W-:Y:S02]  /*2e50*/  LOP3.LUT R9, R5, 0x1ffffffe, RZ, 0xc0, !PT ;  /* 0x1ffffffe05097812 */ /* 0x000fe400078ec0ff */
[----:B------:R-:W-:Y:S01]  /*2e60*/  LOP3.LUT R5, R8, 0xffffffc0, RZ, 0xc0, !PT ;  /* 0xffffffc008057812 */ /* 0x000fe200078ec0ff */
[----:B------:R-:W-:Y:S01]  /*2e70*/  IMAD.SHL.U32 R8, R7, 0x2, RZ ;  /* 0x0000000207087824 */ /* 0x000fe200078e00ff */
[----:B------:R-:W-:Y:S01]  /*2e80*/  MOV R4, UR18 ;  /* 0x0000001200047c02 */ /* 0x000fe20008000f00 */
[----:B------:R-:W-:Y:S01]  /*2e90*/  IMAD.IADD R6, R6, 0x1, -R9 ;  /* 0x0000000106067824 */ /* 0x000fe200078e0a09 */
[----:B------:R-:W-:Y:S02]  /*2ea0*/  IADD3 R5, R5, R11, RZ ;  /* 0x0000000b05057210 */ /* 0x000fe40007ffe0ff */
[----:B------:R-:W-:-:S02]  /*2eb0*/  IADD3 R4, -R8, 0x1, R4 ;  /* 0x0000000108047810 */ /* 0x000fc40007ffe104 */
[----:B------:R-:W-:Y:S01]  /*2ec0*/  IADD3 R20, -R8, UR15, RZ ;  /* 0x0000000f08147c10 */ /* 0x000fe2000fffe1ff */
[----:B------:R-:W-:Y:S01]  /*2ed0*/  IMAD R12, R6, 0x8, R5 ;  /* 0x00000008060c7824 */ /* 0x000fe200078e0205 */
[----:B------:R-:W-:Y:S01]  /*2ee0*/  IADD3 R4, R4, -c[0x0][0x168], RZ ;  /* 0x80005a0004047a10 */ /* 0x000fe20007ffe0ff */
[----:B------:R-:W-:Y:S01]  /*2ef0*/  FMUL.FTZ R5, R77, c[0x0][0x320] ;  /* 0x0000c8004d057a20 */ /* 0x000fe20000410000 */
[----:B------:R-:W-:Y:S01]  /*2f00*/  IADD3 R23, -R8, UR35, RZ ;  /* 0x0000002308177c10 */ /* 0x000fe2000fffe1ff */
[----:B------:R-:W-:Y:S01]  /*2f10*/  @P1 IMAD.HI.U32 R6, R12, c[0x0][0x2c8], RZ ;  /* 0x0000b2000c061a27 */ /* 0x000fe200078e00ff */
[----:B------:R-:W-:Y:S01]  /*2f20*/  MOV R18, R12 ;  /* 0x0000000c00127202 */ /* 0x000fe20000000f00 */
[----:B------:R3:W1:Y:S01]  /*2f30*/  MUFU.TANH R13, R5 ;  /* 0x00000005000d7308 */ /* 0x0006620000002400 */
[----:B------:R5:W-:Y:S01]  /*2f40*/  STL [R1+0x28], R12 ;  /* 0x0000280c01007387 */ /* 0x000be20000100800 */
[----:B------:R-:W-:Y:S02]  /*2f50*/  IADD3 R19, R4, c[0x0][0x328], RZ ;  /* 0x0000ca0004137a10 */ /* 0x000fe40007ffe0ff */
[----:B------:R-:W-:Y:S01]  /*2f60*/  @P0 SHF.R.U32.HI R18, RZ, c[0x0][0x2cc], R6 ;  /* 0x0000b300ff120a19 */ /* 0x000fe20000011606 */
[----:B------:R-:W-:Y:S01]  /*2f70*/  STL [R1+0x24], R8 ;  /* 0x0000240801007387 */ /* 0x000fe20000100800 */
[----:B------:R-:W-:-:S02]  /*2f80*/  PLOP3.LUT P0, PT, PT, PT, UP0, 0x40, 0x0 ;  /* 0x000000000000781c */ /* 0x000fc40003f0e808 */
[----:B------:R-:W-:Y:S01]  /*2f90*/  IADD3 R21, R4, UR12, RZ ;  /* 0x0000000c04157c10 */ /* 0x000fe2000fffe0ff */
[----:B------:R-:W1:Y:S01]  /*2fa0*/  SHFL.IDX PT, R6, R18, RZ, 0x1c1f ;  /* 0x001c1fff12067589 */ /* 0x000e6200000e0000 */
[----:B---3--:R-:W-:-:S04]  /*2fb0*/  FMUL.FTZ R5, R68, c[0x0][0x320] ;  /* 0x0000c80044057a20 */ /* 0x008fc80000410000 */
[----:B-----5:R3:W2:Y:S01]  /*2fc0*/  MUFU.TANH R12, R5 ;  /* 0x00000005000c7308 */ /* 0x0206a20000002400 */
[----:B-1----:R-:W-:Y:S01]  /*2fd0*/  IADD3 R4, R21, R6, RZ ;  /* 0x0000000615047210 */ /* 0x002fe20007ffe0ff */
[----:B---3--:R-:W-:-:S06]  /*2fe0*/  FMUL.FTZ R5, R69, c[0x0][0x320] ;  /* 0x0000c80045057a20 */ /* 0x008fcc0000410000 */
[----:B------:R1:W3:Y:S02]  /*2ff0*/  MUFU.TANH R11, R5 ;  /* 0x00000005000b7308 */ /* 0x0002e40000002400 */
[----:B-1----:R-:W-:-:S06]  /*3000*/  FMUL.FTZ R5, R92, c[0x0][0x320] ;  /* 0x0000c8005c057a20 */ /* 0x002fcc0000410000 */
[----:B------:R1:W1:Y:S02]  /*3010*/  MUFU.TANH R10, R5 ;  /* 0x00000005000a7308 */ /* 0x0002640000002400 */
[----:B-1----:R-:W-:-:S06]  /*3020*/  FMUL.FTZ R5, R81, c[0x0][0x320] ;  /* 0x0000c80051057a20 */ /* 0x002fcc0000410000 */
[----:B------:R1:W1:Y:S02]  /*3030*/  MUFU.TANH R9, R5 ;  /* 0x0000000500097308 */ /* 0x0002640000002400 */
[----:B-1----:R-:W-:-:S04]  /*3040*/  IADD3 R5, R19, R6, RZ ;  /* 0x0000000613057210 */ /* 0x002fc80007ffe0ff */
[----:B------:R-:W-:Y:S01]  /*3050*/  IMNMX R5, R5, R20, PT ;  /* 0x0000001405057217 */ /* 0x000fe20003800200 */
[----:B------:R-:W-:Y:S05]  /*3060*/  @P0 BRA `(.L_x_151) ;  /* 0x0000015000000947 */ /* 0x000fea0003800000 */
[----:B--234-:R-:W-:Y:S01]  /*3070*/  IMAD.U32 R7, RZ, RZ, UR10 ;  /* 0x0000000aff077e24 */ /* 0x01cfe2000f8e00ff */
[----:B------:R-:W-:Y:S04]  /*3080*/  BSSY B0, `(.L_x_152) ;  /* 0x000000f000007945 */ /* 0x000fe80003800000 */
[----:B------:R-:W-:-:S04]  /*3090*/  IADD3 R6, R7, -c[0x0][0x168], R6 ;  /* 0x80005a0007067a10 */ /* 0x000fc80007ffe006 */
[----:B------:R-:W-:-:S13]  /*30a0*/  ISETP.GT.AND P0, PT, R6, -0x1, PT ;  /* 0xffffffff0600780c */ /* 0x000fda0003f04270 */
[----:B------:R-:W-:Y:S05]  /*30b0*/  @P0 BRA `(.L_x_153) ;  /* 0x0000007000000947 */ /* 0x000fea0003800000 */
[----:B------:R-:W-:Y:S01]  /*30c0*/  IMAD.MOV.U32 R7, RZ, RZ, c[0x0][0x32c] ;  /* 0x0000cb00ff077624 */ /* 0x000fe200078e00ff */
[----:B------:R-:W-:-:S04]  /*30d0*/  LOP3.LUT R6, RZ, R6, RZ, 0x33, !PT ;  /* 0x00000006ff067212 */ /* 0x000fc800078e33ff */
[----:B------:R-:W-:-:S13]  /*30e0*/  ISETP.NE.AND P0, PT, R7, 0x1, PT ;  /* 0x000000010700780c */ /* 0x000fda0003f05270 */
[----:B------:R-:W-:-:S05]  /*30f0*/  @P0 IMAD.HI.U32 R7, R6, c[0x0][0x330], RZ ;  /* 0x0000cc0006070a27 */ /* 0x000fca00078e00ff */
[----:B------:R-:W-:-:S04]  /*3100*/  @P0 SHF.R.U32.HI R6, RZ, c[0x0][0x334], R7 ;  /* 0x0000cd00ff060a19 */ /* 0x000fc80000011607 */
[----:B------:R-:W-:Y:S01]  /*3110*/  LOP3.LUT R6, RZ, R6, RZ, 0x33, !PT ;  /* 0x00000006ff067212 */ /* 0x000fe200078e33ff */
[----:B------:R-:W-:Y:S05]  /*3120*/  BRA `(.L_x_154) ;  /* 0x0000004000007947 */ /* 0x000fea0003800000 */
.L_x_153:
[----:B------:R-:W-:-:S04]  /*3130*/  MOV R7, c[0x0][0x32c] ;  /* 0x0000cb0000077a02 */ /* 0x000fc80000000f00 */
[----:B------:R-:W-:-:S13]  /*3140*/  ISETP.NE.AND P0, PT, R7, 0x1, PT ;  /* 0x000000010700780c */ /* 0x000fda0003f05270 */
[----:B------:R-:W-:-:S05]  /*3150*/  @P0 IMAD.HI.U32 R7, R6, c[0x0][0x330], RZ ;  /* 0x0000cc0006070a27 */ /* 0x000fca00078e00ff */
[----:B------:R-:W-:Y:S02]  /*3160*/  @P0 SHF.R.U32.HI R6, RZ, c[0x0][0x334], R7 ;  /* 0x0000cd00ff060a19 */ /* 0x000fe40000011607 */
.L_x_154:
[----:B------:R-:W-:Y:S05]  /*3170*/  BSYNC B0 ;  /* 0x0000000000007941 */ /* 0x000fea0003800000 */
.L_x_152:
[----:B------:R-:W-:-:S05]  /*3180*/  IMAD R6, R6, c[0x0][0x32c], R23 ;  /* 0x0000cb0006067a24 */ /* 0x000fca00078e0217 */
[----:B------:R-:W-:Y:S02]  /*3190*/  IADD3 R7, R6, c[0x0][0x32c], RZ ;  /* 0x0000cb0006077a10 */ /* 0x000fe40007ffe0ff */
[----:B------:R-:W-:Y:S02]  /*31a0*/  IMNMX R4, R4, R6, !PT ;  /* 0x0000000604047217 */ /* 0x000fe40007800200 */
[----:B------:R-:W-:Y:S02]  /*31b0*/  IMNMX R5, R5, R7, PT ;  /* 0x0000000705057217 */ /* 0x000fe40003800200 */
.L_x_151:
[----:B--234-:R-:W-:Y:S01]  /*31c0*/  FMUL.FTZ R6, R42, c[0x0][0x320] ;  /* 0x0000c8002a067a20 */ /* 0x01cfe20000410000 */
[----:B------:R-:W-:Y:S01]  /*31d0*/  UISETP.GE.AND UP3, UPT, UR35, 0xa, UPT ;  /* 0x0000000a2300788c */ /* 0x000fe2000bf66270 */
[----:B------:R-:W-:Y:S01]  /*31e0*/  FMUL.FTZ R8, R70, c[0x0][0x320] ;  /* 0x0000c80046087a20 */ /* 0x000fe20000410000 */
[----:B------:R-:W-:Y:S01]  /*31f0*/  UISETP.GE.AND UP6, UPT, UR35, 0x1, UPT ;  /* 0x000000012300788c */ /* 0x000fe2000bfc6270 */
[----:B------:R1:W2:Y:S01]  /*3200*/  MUFU.TANH R46, R6 ;  /* 0x00000006002e7308 */ /* 0x0002a20000002400 */
[----:B------:R-:W-:Y:S01]  /*3210*/  UP2UR UR31, UPR, URZ, 0x8 ;  /* 0x000000083f1f7883 */ /* 0x000fe20008000000 */
[----:B------:R-:W-:Y:S01]  /*3220*/  FMUL.FTZ R7, R71, c[0x0][0x320] ;  /* 0x0000c80047077a20 */ /* 0x000fe20000410000 */
[----:B------:R-:W-:Y:S01]  /*3230*/  PLOP3.LUT P1, PT, PT, PT, UP3, 0x40, 0x0 ;  /* 0x000000000000781c */ /* 0x000fe20003f2e838 */
[----:B------:R-:W-:Y:S01]  /*3240*/  UISETP.GE.AND UP3, UPT, UR35, 0x11, UPT ;  /* 0x000000112300788c */ /* 0x000fe2000bf66270 */
[----:B------:R-:W-:Y:S01]  /*3250*/  PLOP3.LUT P6, PT, PT, PT, UP6, 0x40, 0x0 ;  /* 0x000000000000781c */ /* 0x000fe20003fce868 */
[----:B------:R-:W-:Y:S01]  /*3260*/  UISETP.GE.AND UP5, UPT, UR35, 0x2, UPT ;  /* 0x000000022300788c */ /* 0x000fe2000bfa6270 */
[C---:B------:R-:W-:Y:S01]  /*3270*/  ISETP.GT.AND P1, PT, R4.reuse, 0x9, P1 ;  /* 0x000000090400780c */ /* 0x040fe20000f24270 */
[----:B------:R-:W-:Y:S01]  /*3280*/  UP2UR UR30, UPR, URZ, 0x8 ;  /* 0x000000083f1e7883 */ /* 0x000fe20008000000 */
[C---:B------:R-:W-:Y:S01]  /*3290*/  ISETP.GT.AND P6, PT, R4.reuse, RZ, P6 ;  /* 0x000000ff0400720c */ /* 0x040fe200037c4270 */
[----:B------:R-:W-:Y:S01]  /*32a0*/  UISETP.GE.AND UP4, UPT, UR35, 0x9, UPT ;  /* 0x000000092300788c */ /* 0x000fe2000bf86270 */
[----:B------:R-:W-:Y:S01]  /*32b0*/  PLOP3.LUT P0, PT, PT, PT, UP3, 0x40, 0x0 ;  /* 0x000000000000781c */ /* 0x000fe20003f0e838 */
[----:B------:R-:W-:Y:S01]  /*32c0*/  UISETP.GE.AND UP3, UPT, UR35, 0x12, UPT ;  /* 0x000000122300788c */ /* 0x000fe2000bf66270 */
[----:B------:R-:W-:Y:S01]  /*32d0*/  PLOP3.LUT P5, PT, PT, PT, UP5, 0x40, 0x0 ;  /* 0x000000000000781c */ /* 0x000fe20003fae858 */
[----:B------:R-:W-:Y:S01]  /*32e0*/  UP2UR UR34, UPR, URZ, 0x40 ;  /* 0x000000403f227883 */ /* 0x000fe20008000000 */
[----:B------:R-:W-:Y:S01]  /*32f0*/  ISETP.LT.OR P6, PT, R5, 0x1, P6 ;  /* 0x000000010500780c */ /* 0x000fe200037c1670 */
[----:B-1----:R-:W-:Y:S01]  /*3300*/  FMUL.FTZ R6, R43, c[0x0][0x320] ;  /* 0x0000c8002b067a20 */ /* 0x002fe20000410000 */
[C---:B------:R-:W-:Y:S01]  /*3310*/  ISETP.GT.AND P5, PT, R4.reuse, 0x1, P5 ;  /* 0x000000010400780c */ /* 0x040fe20002fa4270 */
[----:B------:R-:W-:Y:S01]  /*3320*/  UP2UR UR29, UPR, URZ, 0x8 ;  /* 0x000000083f1d7883 */ /* 0x000fe20008000000 */
[----:B------:R-:W-:Y:S01]  /*3330*/  PLOP3.LUT P2, PT, PT, PT, UP4, 0x40, 0x0 ;  /* 0x000000000000781c */ /* 0x000fe20003f4e848 */
[----:B------:R1:W3:Y:S01]  /*3340*/  MUFU.TANH R45, R6 ;  /* 0x00000006002d7308 */ /* 0x0002e20000002400 */
[C---:B------:R-:W-:Y:S01]  /*3350*/  ISETP.LT.OR P5, PT, R5.reuse, 0x2, P5 ;  /* 0x000000020500780c */ /* 0x040fe20002fa1670 */
[----:B------:R-:W-:Y:S01]  /*3360*/  UP2UR UR33, UPR, URZ, 0x20 ;  /* 0x000000203f217883 */ /* 0x000fe20008000000 */
[C---:B------:R-:W-:Y:S01]  /*3370*/  ISETP.GT.AND P2, PT, R4.reuse, 0x8, P2 ;  /* 0x000000080400780c */ /* 0x040fe20001744270 */
[----:B------:R-:W-:Y:S01]  /*3380*/  UP2UR UR32, UPR, URZ, 0x10 ;  /* 0x000000103f207883 */ /* 0x000fe20008000000 */
[C---:B------:R-:W-:Y:S01]  /*3390*/  ISETP.LT.OR P1, PT, R5.reuse, 0xa, P1 ;  /* 0x0000000a0500780c */ /* 0x040fe20000f21670 */
[----:B------:R-:W-:Y:S01]  /*33a0*/  UISETP.GE.AND UP6, UPT, UR35, 0x51, UPT ;  /* 0x000000512300788c */ /* 0x000fe2000bfc6270 */
[----:B------:R-:W-:Y:S01]  /*33b0*/  ISETP.LT.OR P2, PT, R5, 0x9, P2 ;  /* 0x000000090500780c */ /* 0x000fe20001741670 */
[----:B------:R-:W-:Y:S01]  /*33c0*/  UISETP.GE.AND UP5, UPT, UR35, 0x52, UPT ;  /* 0x000000522300788c */ /* 0x000fe2000bfa6270 */
[----:B------:R-:W-:Y:S01]  /*33d0*/  ISETP.GT.AND P0, PT, R4, 0x10, P0 ;  /* 0x000000100400780c */ /* 0x000fe20000704270 */
[----:B------:R-:W-:Y:S01]  /*33e0*/  UISETP.GE.AND UP4, UPT, UR35, 0x59, UPT ;  /* 0x000000592300788c */ /* 0x000fe2000bf86270 */
[----:B------:R-:W-:Y:S01]  /*33f0*/  FSEL R69, R59, -INF , !P2 ;  /* 0xff8000003b457808 */ /* 0x000fe20005000000 */
[----:B------:R-:W4:Y:S01]  /*3400*/  MUFU.TANH R25, R8 ;  /* 0x0000000800197308 */ /* 0x000f220000002400 */
[----:B------:R-:W-:-:S02]  /*3410*/  FSEL R68, R58, -INF , !P1 ;  /* 0xff8000003a447808 */ /* 0x000fc40004800000 */
[----:B------:R-:W-:Y:S01]  /*3420*/  ISETP.LT.OR P0, PT, R5, 0x11, P0 ;  /* 0x000000110500780c */ /* 0x000fe20000701670 */
[----:B-1----:R-:W-:-:S03]  /*3430*/  FMUL.FTZ R6, R94, c[0x0][0x320] ;  /* 0x0000c8005e067a20 */ /* 0x002fc60000410000 */
[----:B------:R-:W-:Y:S01]  /*3440*/  FSEL R70, R57, -INF , !P0 ;  /* 0xff80000039467808 */ /* 0x000fe20004000000 */
        /* <DEDUP_REMOVED lines=23> */
[----:B-1----:R-:W-:Y:S01]  /*35c0*/  FMUL.FTZ R6, R66, c[0x0][0x320] ;  /* 0x0000c80042067a20 */ /* 0x002fe20000410000 */
[----:B------:R-:W-:-:S05]  /*35d0*/  FSEL R66, R60, -INF , !P5 ;  /* 0xff8000003c427808 */ /* 0x000fca0006800000 */
[----:B------:R1:W1:Y:S02]  /*35e0*/  MUFU.TANH R31, R6 ;  /* 0x00000006001f7308 */ /* 0x0002640000002400 */
[----:B-1----:R-:W-:Y:S01]  /*35f0*/  FMUL.FTZ R6, R67, c[0x0][0x320] ;  /* 0x0000c80043067a20 */ /* 0x002fe20000410000 */
[----:B------:R-:W-:Y:S02]  /*3600*/  FSEL R67, R10, -INF , !P6 ;  /* 0xff8000000a437808 */ /* 0x000fe40007000000 */
[----:B------:R-:W-:Y:S01]  /*3610*/  PLOP3.LUT P6, PT, PT, PT, UP3, 0x40, 0x0 ;  /* 0x000000000000781c */ /* 0x000fe20003fce838 */
[----:B------:R-:W-:Y:S02]  /*3620*/  UISETP.GE.AND UP3, UPT, UR35, 0x19, UPT ;  /* 0x000000192300788c */ /* 0x000fe4000bf66270 */
[----:B------:R1:W1:Y:S01]  /*3630*/  MUFU.TANH R32, R6 ;  /* 0x0000000600207308 */ /* 0x0002620000002400 */
[----:B------:R-:W-:Y:S01]  /*3640*/  ISETP.GT.AND P6, PT, R4, 0x11, P6 ;  /* 0x000000110400780c */ /* 0x000fe200037c4270 */
[----:B------:R-:W-:-:S02]  /*3650*/  UP2UR UR28, UPR, URZ, 0x8 ;  /* 0x000000083f1c7883 */ /* 0x000fc40008000000 */
[----:B------:R-:W-:Y:S01]  /*3660*/  PLOP3.LUT P5, PT, PT, PT, UP3, 0x40, 0x0 ;  /* 0x000000000000781c */ /* 0x000fe20003fae838 */
[----:B------:R-:W-:Y:S01]  /*3670*/  UISETP.GE.AND UP3, UPT, UR35, 0x1a, UPT ;  /* 0x0000001a2300788c */ /* 0x000fe2000bf66270 */
[C---:B------:R-:W-:Y:S02]  /*3680*/  ISETP.LT.OR P6, PT, R5.reuse, 0x12, P6 ;  /* 0x000000120500780c */ /* 0x040fe400037c1670 */
[----:B------:R-:W-:Y:S01]  /*3690*/  ISETP.GT.AND P5, PT, R4, 0x18, P5 ;  /* 0x000000180400780c */ /* 0x000fe20002fa4270 */
[----:B------:R-:W-:Y:S01]  /*36a0*/  UP2UR UR27, UPR, URZ, 0x8 ;  /* 0x000000083f1b7883 */ /* 0x000fe20008000000 */
[----:B------:R-:W-:Y:S02]  /*36b0*/  FSEL R73, R56, -INF , !P6 ;  /* 0xff80000038497808 */ /* 0x000fe40007000000 */
[----:B------:R-:W-:Y:S01]  /*36c0*/  PLOP3.LUT P2, PT, PT, PT, UP3, 0x40, 0x0 ;  /* 0x000000000000781c */ /* 0x000fe20003f4e838 */
[----:B------:R-:W-:Y:S01]  /*36d0*/  UISETP.GE.AND UP3, UPT, UR35, 0x21, UPT ;  /* 0x000000212300788c */ /* 0x000fe2000bf66270 */
[----:B------:R-:W-:Y:S01]  /*36e0*/  ISETP.LT.OR P5, PT, R5, 0x19, P5 ;  /* 0x000000190500780c */ /* 0x000fe20002fa1670 */
[----:B-1----:R-:W-:Y:S01]  /*36f0*/  FMUL.FTZ R6, R90, c[0x0][0x320] ;  /* 0x0000c8005a067a20 */ /* 0x002fe20000410000 */
[----:B------:R-:W-:Y:S01]  /*3700*/  ISETP.GT.AND P2, PT, R4, 0x19, P2 ;  /* 0x000000190400780c */ /* 0x000fe20001744270 */
[----:B------:R-:W-:-:S02]  /*3710*/  UP2UR UR26, UPR, URZ, 0x8 ;  /* 0x000000083f1a7883 */ /* 0x000fc40008000000 */
[----:B------:R-:W-:Y:S01]  /*3720*/  PLOP3.LUT P1, PT, PT, PT, UP3, 0x40, 0x0 ;  /* 0x000000000000781c */ /* 0x000fe20003f2e838 */
[----:B------:R-:W-:Y:S01]  /*3730*/  UISETP.GE.AND UP3, UPT, UR35, 0x22, UPT ;  /* 0x000000222300788c */ /* 0x000fe2000bf66270 */
[----:B------:R1:W1:Y:S01]  /*3740*/  MUFU.TANH R28, R6 ;  /* 0x00000006001c7308 */ /* 0x0002620000002400 */
[C---:B------:R-:W-:Y:S02]  /*3750*/  ISETP.LT.OR P2, PT, R5.reuse, 0x1a, P2 ;  /* 0x0000001a0500780c */ /* 0x040fe40001741670 */
[----:B------:R-:W-:Y:S01]  /*3760*/  UP2UR UR25, UPR, URZ, 0x8 ;  /* 0x000000083f197883 */ /* 0x000fe20008000000 */
[----:B------:R-:W-:Y:S02]  /*3770*/  ISETP.GT.AND P1, PT, R4, 0x20, P1 ;  /* 0x000000200400780c */ /* 0x000fe40000f24270 */
[----:B------:R-:W-:Y:S01]  /*3780*/  PLOP3.LUT P0, PT, PT, PT, UP3, 0x40, 0x0 ;  /* 0x000000000000781c */ /* 0x000fe20003f0e838 */
[----:B------:R-:W-:Y:S01]  /*3790*/  UISETP.GE.AND UP3, UPT, UR35, 0x29, UPT ;  /* 0x000000292300788c */ /* 0x000fe2000bf66270 */
[----:B------:R-:W-:-:S02]  /*37a0*/  ISETP.LT.OR P1, PT, R5, 0x21, P1 ;  /* 0x000000210500780c */ /* 0x000fc40000f21670 */
[----:B------:R-:W-:Y:S01]  /*37b0*/  ISETP.GT.AND P0, PT, R4, 0x21, P0 ;  /* 0x000000210400780c */ /* 0x000fe20000704270 */
[----:B------:R-:W-:Y:S01]  /*37c0*/  UP2UR UR24, UPR, URZ, 0x8 ;  /* 0x000000083f187883 */ /* 0x000fe20008000000 */
[----:B------:R-:W-:Y:S02]  /*37d0*/  FSEL R77, R53, -INF , !P1 ;  /* 0xff800000354d7808 */ /* 0x000fe40004800000 */
[----:B------:R-:W-:Y:S01]  /*37e0*/  PLOP3.LUT P6, PT, PT, PT, UP3, 0x40, 0x0 ;  /* 0x000000000000781c */ /* 0x000fe20003fce838 */
[----:B------:R-:W-:Y:S01]  /*37f0*/  UISETP.GE.AND UP3, UPT, UR35, 0x2a, UPT ;  /* 0x0000002a2300788c */ /* 0x000fe2000bf66270 */
[----:B-1----:R-:W-:Y:S01]  /*3800*/  FMUL.FTZ R6, R74, c[0x0][0x320] ;  /* 0x0000c8004a067a20 */ /* 0x002fe20000410000 */
[----:B------:R-:W-:Y:S02]  /*3810*/  FSEL R74, R55, -INF , !P5 ;  /* 0xff800000374a7808 */ /* 0x000fe40006800000 */
[----:B------:R-:W-:Y:S01]  /*3820*/  UP2UR UR23, UPR, URZ, 0x8 ;  /* 0x000000083f177883 */ /* 0x000fe20008000000 */
[----:B------:R1:W1:Y:S01]  /*3830*/  MUFU.TANH R27, R6 ;  /* 0x00000006001b7308 */ /* 0x0002620000002400 */
[----:B------:R-:W-:Y:S01]  /*3840*/  PLOP3.LUT P5, PT, PT, PT, UP3, 0x40, 0x0 ;  /* 0x000000000000781c */ /* 0x000fe20003fae838 */
[----:B------:R-:W-:Y:S01]  /*3850*/  UISETP.GE.AND UP3, UPT, UR35, 0x31, UPT ;  /* 0x000000312300788c */ /* 0x000fe2000bf66270 */
[----:B------:R-:W-:-:S02]  /*3860*/  ISETP.LT.OR P0, PT, R5, 0x22, P0 ;  /* 0x000000220500780c */ /* 0x000fc40000701670 */
[C---:B------:R-:W-:Y:S01]  /*3870*/  ISETP.GT.AND P6, PT, R4.reuse, 0x28, P6 ;  /* 0x000000280400780c */ /* 0x040fe200037c4270 */
[----:B------:R-:W-:Y:S01]  /*3880*/  UP2UR UR22, UPR, URZ, 0x8 ;  /* 0x000000083f167883 */ /* 0x000fe20008000000 */
[----:B------:R-:W-:Y:S02]  /*3890*/  ISETP.GT.AND P5, PT, R4, 0x29, P5 ;  /* 0x000000290400780c */ /* 0x000fe40002fa4270 */
[C---:B------:R-:W-:Y:S02]  /*38a0*/  ISETP.LT.OR P6, PT, R5.reuse, 0x29, P6 ;  /* 0x000000290500780c */ /* 0x040fe400037c1670 */
[----:B------:R-:W-:Y:S02]  /*38b0*/  ISETP.LT.OR P5, PT, R5, 0x2a, P5 ;  /* 0x0000002a0500780c */ /* 0x000fe40002fa1670 */
[----:B------:R-:W-:Y:S02]  /*38c0*/  FSEL R80, R51, -INF , !P6 ;  /* 0xff80000033507808 */ /* 0x000fe40007000000 */
[----:B------:R-:W-:Y:S01]  /*38d0*/  FSEL R81, R50, -INF , !P5 ;  /* 0xff80000032517808 */ /* 0x000fe20006800000 */
[----:B-1----:R-:W-:Y:S01]  /*38e0*/  FMUL.FTZ R6, R75, c[0x0][0x320] ;  /* 0x0000c8004b067a20 */ /* 0x002fe20000410000 */
[----:B------:R-:W-:-:S02]  /*38f0*/  FSEL R75, R54, -INF , !P2 ;  /* 0xff800000364b7808 */ /* 0x000fc40005000000 */
[----:B------:R-:W-:Y:S01]  /*3900*/  PLOP3.LUT P2, PT, PT, PT, UP3, 0x40, 0x0 ;  /* 0x000000000000781c */ /* 0x000fe20003f4e838 */
[----:B------:R1:W1:Y:S01]  /*3910*/  MUFU.TANH R30, R6 ;  /* 0x00000006001e7308 */ /* 0x0002620000002400 */
[----:B------:R-:W-:Y:S02]  /*3920*/  UISETP.GE.AND UP3, UPT, UR35, 0x32, UPT ;  /* 0x000000322300788c */ /* 0x000fe4000bf66270 */
[----:B------:R-:W-:Y:S02]  /*3930*/  ISETP.GT.AND P2, PT, R4, 0x30, P2 ;  /* 0x000000300400780c */ /* 0x000fe40001744270 */
[----:B------:R-:W-:Y:S02]  /*3940*/  UP2UR UR21, UPR, URZ, 0x8 ;  /* 0x000000083f157883 */ /* 0x000fe40008000000 */
[----:B------:R-:W-:Y:S01]  /*3950*/  PLOP3.LUT P1, PT, PT, PT, UP3, 0x40, 0x0 ;  /* 0x000000000000781c */ /* 0x000fe20003f2e838 */
[----:B------:R-:W-:Y:S01]  /*3960*/  UISETP.GE.AND UP3, UPT, UR35, 0x39, UPT ;  /* 0x000000392300788c */ /* 0x000fe2000bf66270 */
[----:B------:R-:W-:-:S02]  /*3970*/  ISETP.LT.OR P2, PT, R5, 0x31, P2 ;  /* 0x000000310500780c */ /* 0x000fc40001741670 */
[----:B------:R-:W-:Y:S01]  /*3980*/  ISETP.GT.AND P1, PT, R4, 0x31, P1 ;  /* 0x000000310400780c */ /* 0x000fe20000f24270 */
[----:B------:R-:W-:Y:S01]  /*3990*/  UP2UR UR20, UPR, URZ, 0x8 ;  /* 0x000000083f147883 */ /* 0x000fe20008000000 */
[----:B------:R-:W-:Y:S02]  /*39a0*/  FSEL R82, R49, -INF , !P2 ;  /* 0xff80000031527808 */ /* 0x000fe40005000000 */
[----:B------:R-:W-:Y:S01]  /*39b0*/  ISETP.LT.OR P1, PT, R5, 0x32, P1 ;  /* 0x000000320500780c */ /* 0x000fe20000f21670 */
[----:B-1----:R-:W-:-:S03]  /*39c0*/  FMUL.FTZ R6, R91, c[0x0][0x320] ;  /* 0x0000c8005b067a20 */ /* 0x002fc60000410000 */
[----:B------:R-:W-:Y:S01]  /*39d0*/  FSEL R132, R9, -INF , !P1 ;  /* 0xff80000009847808 */ /* 0x000fe20004800000 */
[----:B------:R1:W1:Y:S02]  /*39e0*/  MUFU.TANH R24, R6 ;  /* 0x0000000600187308 */ /* 0x0002640000002400 */
[----:B-1----:R-:W-:-:S06]  /*39f0*/  FMUL.FTZ R6, R78, c[0x0][0x320] ;  /* 0x0000c8004e067a20 */ /* 0x002fcc0000410000 */
        /* <DEDUP_REMOVED lines=17> */
[----:B-1----:R-:W1:Y:S01]  /*3b10*/  SHFL.IDX PT, R6, R18, 0x1, 0x1c1f ;  /* 0x003c1f0012067f89 */ /* 0x002e6200000e0000 */
[----:B------:R-:W-:Y:S01]  /*3b20*/  ISETP.GT.AND P5, PT, R4, 0x40, P5 ;  /* 0x000000400400780c */ /* 0x000fe20002fa4270 */
[----:B------:R-:W-:Y:S01]  /*3b30*/  UP2UR UR17, UPR, URZ, 0x8 ;  /* 0x000000083f117883 */ /* 0x000fe20008000000 */
[----:B------:R-:W-:-:S02]  /*3b40*/  FSEL R134, R47, -INF , !P6 ;  /* 0xff8000002f867808 */ /* 0x000fc40007000000 */
        /* <DEDUP_REMOVED lines=9> */
[----:B------:R1:W1:Y:S01]  /*3be0*/  MUFU.TANH R22, R7 ;  /* 0x0000000700167308 */ /* 0x0002620000002400 */
[----:B------:R-:W-:Y:S01]  /*3bf0*/  ISETP.GT.AND P1, PT, R4, 0x48, P1 ;  /* 0x000000480400780c */ /* 0x000fe20000f24270 */
[----:B------:R-:W-:Y:S01]  /*3c00*/  UP2UR UR15, UPR, URZ, 0x8 ;  /* 0x000000083f0f7883 */ /* 0x000fe20008000000 */
[----:B------:R-:W-:-:S02]  /*3c10*/  FSEL R233, R17, -INF , !P2 ;  /* 0xff80000011e97808 */ /* 0x000fc40005000000 */
[----:B------:R-:W-:Y:S01]  /*3c20*/  PLOP3.LUT P0, PT, PT, PT, UP3, 0x40, 0x0 ;  /* 0x000000000000781c */ /* 0x000fe20003f0e838 */
[----:B------:R-:W-:Y:S01]  /*3c30*/  UISETP.GE.AND UP3, UPT, UR35, 0x5a, UPT ;  /* 0x0000005a2300788c */ /* 0x000fe2000bf66270 */
[C---:B------:R-:W-:Y:S02]  /*3c40*/  ISETP.LT.OR P1, PT, R5.reuse, 0x49, P1 ;  /* 0x000000490500780c */ /* 0x040fe40000f21670 */
[----:B------:R-:W-:Y:S02]  /*3c50*/  ISETP.GT.AND P0, PT, R4, 0x49, P0 ;  /* 0x000000490400780c */ /* 0x000fe40000704270 */
[----:B------:R-:W-:Y:S02]  /*3c60*/  FSEL R232, R16, -INF , !P1 ;  /* 0xff80000010e87808 */ /* 0x000fe40004800000 */
[----:B------:R-:W-:Y:S02]  /*3c70*/  ISETP.LT.OR P0, PT, R5, 0x4a, P0 ;  /* 0x0000004a0500780c */ /* 0x000fe40000701670 */
[----:B------:R-:W-:-:S02]  /*3c80*/  PLOP3.LUT P6, PT, PT, PT, UP6, 0x40, 0x0 ;  /* 0x000000000000781c */ /* 0x000fc40003fce868 */
[----:B------:R-:W-:Y:S02]  /*3c90*/  FSEL R235, R15, -INF , !P0 ;  /* 0xff8000000feb7808 */ /* 0x000fe40004000000 */
[----:B------:R-:W-:Y:S02]  /*3ca0*/  PLOP3.LUT P0, PT, PT, PT, UP0, 0x40, 0x0 ;  /* 0x000000000000781c */ /* 0x000fe40003f0e808 */
[----:B------:R-:W-:Y:S02]  /*3cb0*/  PLOP3.LUT P5, PT, PT, PT, UP5, 0x40, 0x0 ;  /* 0x000000000000781c */ /* 0x000fe40003fae858 */
[----:B------:R-:W-:Y:S02]  /*3cc0*/  PLOP3.LUT P2, PT, PT, PT, UP4, 0x40, 0x0 ;  /* 0x000000000000781c */ /* 0x000fe40003f4e848 */
[----:B------:R-:W-:Y:S02]  /*3cd0*/  PLOP3.LUT P1, PT, PT, PT, UP3, 0x40, 0x0 ;  /* 0x000000000000781c */ /* 0x000fe40003f2e838 */
[----:B------:R-:W-:-:S02]  /*3ce0*/  ISETP.GT.AND P6, PT, R4, 0x50, P6 ;  /* 0x000000500400780c */ /* 0x000fc400037c4270 */
[C---:B------:R-:W-:Y:S02]  /*3cf0*/  ISETP.GT.AND P5, PT, R4.reuse, 0x51, P5 ;  /* 0x000000510400780c */ /* 0x040fe40002fa4270 */
[C---:B------:R-:W-:Y:S02]  /*3d00*/  ISETP.GT.AND P2, PT, R4.reuse, 0x58, P2 ;  /* 0x000000580400780c */ /* 0x040fe40001744270 */
[----:B------:R-:W-:Y:S01]  /*3d10*/  ISETP.GT.AND P1, PT, R4, 0x59, P1 ;  /* 0x000000590400780c */ /* 0x000fe20000f24270 */
[----:B-1----:R-:W-:Y:S01]  /*3d20*/  IMAD.IADD R4, R21, 0x1, R6 ;  /* 0x0000000115047824 */ /* 0x002fe200078e0206 */
[C---:B------:R-:W-:Y:S02]  /*3d30*/  ISETP.LT.OR P6, PT, R5.reuse, 0x51, P6 ;  /* 0x000000510500780c */ /* 0x040fe400037c1670 */
[C---:B------:R-:W-:Y:S02]  /*3d40*/  ISETP.LT.OR P5, PT, R5.reuse, 0x52, P5 ;  /* 0x000000520500780c */ /* 0x040fe40002fa1670 */
[----:B------:R-:W-:-:S02]  /*3d50*/  ISETP.LT.OR P2, PT, R5, 0x59, P2 ;  /* 0x000000590500780c */ /* 0x000fc40001741670 */
[----:B------:R-:W-:Y:S01]  /*3d60*/  ISETP.LT.OR P1, PT, R5, 0x5a, P1 ;  /* 0x0000005a0500780c */ /* 0x000fe20000f21670 */
[----:B------:R-:W-:Y:S01]  /*3d70*/  IMAD.IADD R5, R19, 0x1, R6 ;  /* 0x0000000113057824 */ /* 0x000fe200078e0206 */
[----:B------:R-:W-:Y:S02]  /*3d80*/  FSEL R236, R14, -INF , !P6 ;  /* 0xff8000000eec7808 */ /* 0x000fe40007000000 */
[----:B------:R-:W-:Y:S02]  /*3d90*/  FSEL R237, R13, -INF , !P5 ;  /* 0xff8000000ded7808 */ /* 0x000fe40006800000 */
[----:B------:R-:W-:Y:S02]  /*3da0*/  IMNMX R5, R5, R20, PT ;  /* 0x0000001405057217 */ /* 0x000fe40003800200 */
[----:B------:R-:W-:Y:S02]  /*3db0*/  FSEL R244, R12, -INF , !P2 ;  /* 0xff8000000cf47808 */ /* 0x000fe40005000000 */
[----:B------:R-:W-:Y:S01]  /*3dc0*/  FSEL R247, R11, -INF , !P1 ;  /* 0xff8000000bf77808 */ /* 0x000fe20004800000 */
        /* <DEDUP_REMOVED lines=13> */
.L_x_157:
[----:B------:R-:W-:-:S04]  /*3ea0*/  MOV R7, c[0x0][0x32c] ;  /* 0x0000cb0000077a02 */ /* 0x000fc80000000f00 */
[----:B------:R-:W-:-:S13]  /*3eb0*/  ISETP.NE.AND P0, PT, R7, 0x1, PT ;  /* 0x000000010700780c */ /* 0x000fda0003f05270 */
[----:B------:R-:W-:-:S05]  /*3ec0*/  @P0 IMAD.HI.U32 R7, R6, c[0x0][0x330], RZ ;  /* 0x0000cc0006070a27 */ /* 0x000fca00078e00ff */
[----:B------:R-:W-:Y:S02]  /*3ed0*/  @P0 SHF.R.U32.HI R6, RZ, c[0x0][0x334], R7 ;  /* 0x0000cd00ff060a19 */ /* 0x000fe40000011607 */
.L_x_158:
[----:B------:R-:W-:Y:S05]  /*3ee0*/  BSYNC B0 ;  /* 0x0000000000007941 */ /* 0x000fea0003800000 */
.L_x_156:
[----:B------:R-:W-:-:S05]  /*3ef0*/  IMAD R6, R6, c[0x0][0x32c], R23 ;  /* 0x0000cb0006067a24 */ /* 0x000fca00078e0217 */
[----:B------:R-:W-:Y:S02]  /*3f00*/  IADD3 R7, R6, c[0x0][0x32c], RZ ;  /* 0x0000cb0006077a10 */ /* 0x000fe40007ffe0ff */
[----:B------:R-:W-:Y:S02]  /*3f10*/  IMNMX R4, R4, R6, !PT ;  /* 0x0000000604047217 */ /* 0x000fe40007800200 */
[----:B------:R-:W-:Y:S02]  /*3f20*/  IMNMX R5, R5, R7, PT ;  /* 0x0000000705057217 */ /* 0x000fe40003800200 */
.L_x_155:
[----:B--234-:R-:W-:Y:S01]  /*3f30*/  UP2UR UR40, UPR, URZ, 0x20 ;  /* 0x000000203f287883 */ /* 0x01cfe20008000000 */
[----:B------:R-:W-:Y:S01]  /*3f40*/  FMUL.FTZ R6, R100, c[0x0][0x320] ;  /* 0x0000c80064067a20 */ /* 0x000fe20000410000 */
[----:B------:R-:W-:Y:S01]  /*3f50*/  UISETP.NE.AND UP5, UPT, UR34, URZ, UPT ;  /* 0x0000003f2200728c */ /* 0x000fe2000bfa5270 */
[----:B------:R-:W-:Y:S01]  /*3f60*/  FMUL.FTZ R15, R112, c[0x0][0x320] ;  /* 0x0000c800700f7a20 */ /* 0x000fe20000410000 */
[----:B------:R-:W-:Y:S01]  /*3f70*/  UP2UR UR39, UPR, URZ, 0x10 ;  /* 0x000000103f277883 */ /* 0x000fe20008000000 */
[----:B------:R1:W2:Y:S01]  /*3f80*/  MUFU.TANH R63, R6 ;  /* 0x00000006003f7308 */ /* 0x0002a20000002400 */
[----:B------:R-:W-:Y:S01]  /*3f90*/  UP2UR UR37, UPR, URZ, 0x1 ;  /* 0x000000013f257883 */ /* 0x000fe20008000000 */
[----:B------:R-:W-:Y:S01]  /*3fa0*/  FMUL.FTZ R7, R144, c[0x0][0x320] ;  /* 0x0000c80090077a20 */ /* 0x000fe20000410000 */
[----:B------:R-:W-:Y:S01]  /*3fb0*/  UISETP.NE.AND UP4, UPT, UR32, URZ, UPT ;  /* 0x0000003f2000728c */ /* 0x000fe2000bf85270 */
[----:B------:R-:W-:Y:S01]  /*3fc0*/  PLOP3.LUT P6, PT, PT, PT, UP5, 0x40, 0x0 ;  /* 0x000000000000781c */ /* 0x000fe20003fce858 */
[----:B------:R-:W-:Y:S01]  /*3fd0*/  UISETP.NE.AND UP0, UPT, UR33, URZ, UPT ;  /* 0x0000003f2100728c */ /* 0x000fe2000bf05270 */
[----:B------:R-:W-:Y:S01]  /*3fe0*/  FMUL.FTZ R17, R96, c[0x0][0x320] ;  /* 0x0000c80060117a20 */ /* 0x000fe20000410000 */
[----:B------:R-:W-:Y:S01]  /*3ff0*/  UP2UR UR36, UPR, URZ, 0x4 ;  /* 0x000000043f247883 */ /* 0x000fe20008000000 */
[C---:B------:R-:W-:Y:S01]  /*4000*/  ISETP.GT.AND P6, PT, R4.reuse, RZ, P6 ;  /* 0x000000ff0400720c */ /* 0x040fe200037c4270 */
[----:B------:R-:W-:Y:S01]  /*4010*/  UP2UR UR35, UPR, URZ, 0x2 ;  /* 0x000000023f237883 */ /* 0x000fe20008000000 */
[----:B------:R-:W-:Y:S01]  /*4020*/  PLOP3.LUT P2, PT, PT, PT, UP4, 0x40, 0x0 ;  /* 0x000000000000781c */ /* 0x000fe20003f4e848 */
[----:B------:R-:W-:Y:S01]  /*4030*/  UP2UR UR38, UPR, URZ, 0x8 ;  /* 0x000000083f267883 */ /* 0x000fe20008000000 */
[----:B------:R-:W-:Y:S01]  /*4040*/  PLOP3.LUT P5, PT, PT, PT, UP0, 0x40, 0x0 ;  /* 0x000000000000781c */ /* 0x000fe20003fae808 */
[----:B------:R-:W-:Y:S01]  /*4050*/  UISETP.NE.AND UP2, UPT, UR30, URZ, UPT ;  /* 0x0000003f1e00728c */ /* 0x000fe2000bf45270 */
[----:B------:R-:W-:Y:S01]  /*4060*/  ISETP.LT.OR P6, PT, R5, 0x1, P6 ;  /* 0x000000010500780c */ /* 0x000fe200037c1670 */
[----:B------:R-:W-:Y:S01]  /*4070*/  UISETP.NE.AND UP1, UPT, UR31, URZ, UPT ;  /* 0x0000003f1f00728c */ /* 0x000fe2000bf25270 */
[----:B-1----:R-:W-:Y:S01]  /*4080*/  FMUL.FTZ R6, R101, c[0x0][0x320] ;  /* 0x0000c80065067a20 */ /* 0x002fe20000410000 */
[----:B------:R-:W-:Y:S01]  /*4090*/  UISETP.NE.AND UP3, UPT, UR29, URZ, UPT ;  /* 0x0000003f1d00728c */ /* 0x000fe2000bf65270 */
[C---:B------:R-:W-:Y:S01]  /*40a0*/  ISETP.GT.AND P5, PT, R4.reuse, 0x1, P5 ;  /* 0x000000010400780c */ /* 0x040fe20002fa4270 */
[----:B------:R-:W-:Y:S01]  /*40b0*/  UISETP.NE.AND UP0, UPT, UR28, URZ, UPT ;  /* 0x0000003f1c00728c */ /* 0x000fe2000bf05270 */
[----:B------:R1:W3:Y:S01]  /*40c0*/  MUFU.TANH R62, R6 ;  /* 0x00000006003e7308 */ /* 0x0002e20000002400 */
[C---:B------:R-:W-:Y:S01]  /*40d0*/  ISETP.GT.AND P2, PT, R4.reuse, 0x8, P2 ;  /* 0x000000080400780c */ /* 0x040fe20001744270 */
[----:B------:R-:W-:Y:S01]  /*40e0*/  UISETP.NE.AND UP5, UPT, UR40, URZ, UPT ;  /* 0x0000003f2800728c */ /* 0x000fe2000bfa5270 */
[----:B------:R-:W-:Y:S01]  /*40f0*/  PLOP3.LUT P1, PT, PT, PT, UP1, 0x40, 0x0 ;  /* 0x000000000000781c */ /* 0x000fe20003f2e818 */
[----:B------:R-:W-:Y:S01]  /*4100*/  UISETP.NE.AND UP1, UPT, UR26, URZ, UPT ;  /* 0x0000003f1a00728c */ /* 0x000fe2000bf25270 */
[----:B------:R-:W-:Y:S01]  /*4110*/  PLOP3.LUT P0, PT, PT, PT, UP2, 0x40, 0x0 ;  /* 0x000000000000781c */ /* 0x000fe20003f0e828 */
[----:B------:R-:W-:Y:S01]  /*4120*/  UISETP.NE.AND UP2, UPT, UR27, URZ, UPT ;  /* 0x0000003f1b00728c */ /* 0x000fe2000bf45270 */
[----:B------:R-:W-:Y:S01]  /*4130*/  FSEL R52, R43, -INF , !P6 ;  /* 0xff8000002b347808 */ /* 0x000fe20007000000 */
[----:B------:R-:W-:Y:S01]  /*4140*/  UISETP.NE.AND UP4, UPT, UR39, URZ, UPT ;  /* 0x0000003f2700728c */ /* 0x000fe2000bf85270 */
[----:B------:R-:W-:Y:S01]  /*4150*/  PLOP3.LUT P6, PT, PT, PT, UP3, 0x40, 0x0 ;  /* 0x000000000000781c */ /* 0x000fe20003fce838 */
[----:B------:R-:W-:Y:S01]  /*4160*/  UISETP.NE.AND UP3, UPT, UR25, URZ, UPT ;  /* 0x0000003f1900728c */ /* 0x000fe2000bf65270 */
[C---:B------:R-:W-:Y:S01]  /*4170*/  ISETP.LT.OR P5, PT, R5.reuse, 0x2, P5 ;  /* 0x000000020500780c */ /* 0x040fe20002fa1670 */
[----:B------:R4:W2:Y:S01]  /*4180*/  MUFU.TANH R50, R7 ;  /* 0x0000000700327308 */ /* 0x0008a20000002400 */
[----:B------:R-:W-:Y:S01]  /*4190*/  ISETP.LT.OR P2, PT, R5, 0x9, P2 ;  /* 0x000000090500780c */ /* 0x000fe20001741670 */
[----:B------:R-:W-:Y:S01]  /*41a0*/  FMUL.FTZ R16, R97, c[0x0][0x320] ;  /* 0x0000c80061107a20 */ /* 0x000fe20000410000 */
[----:B------:R-:W-:Y:S01]  /*41b0*/  ISETP.GT.AND P1, PT, R4, 0x9, P1 ;  /* 0x000000090400780c */ /* 0x000fe20000f24270 */
[----:B-1----:R-:W-:Y:S01]  /*41c0*/  FMUL.FTZ R6, R156, c[0x0][0x320] ;  /* 0x0000c8009c067a20 */ /* 0x002fe20000410000 */
[----:B------:R-:W-:Y:S01]  /*41d0*/  ISETP.GT.AND P6, PT, R4, 0x11, P6 ;  /* 0x000000110400780c */ /* 0x000fe200037c4270 */
[----:B------:R-:W-:Y:S01]  /*41e0*/  FMUL.FTZ R14, R152, c[0x0][0x320] ;  /* 0x0000c800980e7a20 */ /* 0x000fe20000410000 */
[----:B------:R-:W-:Y:S01]  /*41f0*/  FSEL R51, R41, -INF , !P5 ;  /* 0xff80000029337808 */ /* 0x000fe20006800000 */
[----:B------:R1:W1:Y:S01]  /*4200*/  MUFU.TANH R55, R6 ;  /* 0x0000000600377308 */ /* 0x0002620000002400 */
[----:B------:R-:W-:Y:S01]  /*4210*/  FSEL R56, R40, -INF , !P2 ;  /* 0xff80000028387808 */ /* 0x000fe20005000000 */
[----:B------:R-:W-:Y:S01]  /*4220*/  FMUL.FTZ R13, R113, c[0x0][0x320] ;  /* 0x0000c800710d7a20 */ /* 0x000fe20000410000 */
[----:B------:R-:W-:Y:S01]  /*4230*/  PLOP3.LUT P5, PT, PT, PT, UP0, 0x40, 0x0 ;  /* 0x000000000000781c */ /* 0x000fe20003fae808 */
[----:B------:R-:W-:Y:S01]  /*4240*/  UISETP.NE.AND UP0, UPT, UR24, URZ, UPT ;  /* 0x0000003f1800728c */ /* 0x000fe2000bf05270 */
[----:B------:R-:W-:Y:S01]  /*4250*/  PLOP3.LUT P2, PT, PT, PT, UP2, 0x40, 0x0 ;  /* 0x000000000000781c */ /* 0x000fe20003f4e828 */
[----:B------:R-:W-:Y:S01]  /*4260*/  UISETP.NE.AND UP2, UPT, UR23, URZ, UPT ;  /* 0x0000003f1700728c */ /* 0x000fe2000bf45270 */
[----:B------:R-:W-:Y:S01]  /*4270*/  ISETP.GT.AND P0, PT, R4, 0x10, P0 ;  /* 0x000000100400780c */ /* 0x000fe20000704270 */
[----:B------:R-:W-:Y:S01]  /*4280*/  FMUL.FTZ R12, R149, c[0x0][0x320] ;  /* 0x0000c800950c7a20 */ /* 0x000fe20000410000 */
[C---:B------:R-:W-:Y:S01]  /*4290*/  ISETP.LT.OR P1, PT, R5.reuse, 0xa, P1 ;  /* 0x0000000a0500780c */ /* 0x040fe20000f21670 */
[----:B------:R-:W-:Y:S01]  /*42a0*/  FMUL.FTZ R11, R120, c[0x0][0x320] ;  /* 0x0000c800780b7a20 */ /* 0x000fe20000410000 */
[----:B------:R-:W-:Y:S01]  /*42b0*/  ISETP.LT.OR P6, PT, R5, 0x12, P6 ;  /* 0x000000120500780c */ /* 0x000fe200037c1670 */
[----:B------:R-:W-:Y:S01]  /*42c0*/  FMUL.FTZ R8, R121, c[0x0][0x320] ;  /* 0x0000c80079087a20 */ /* 0x000fe20000410000 */
[----:B------:R-:W-:Y:S01]  /*42d0*/  ISETP.LT.OR P0, PT, R5, 0x11, P0 ;  /* 0x000000110500780c */ /* 0x000fe20000701670 */
[----:B----4-:R-:W-:Y:S01]  /*42e0*/  FMUL.FTZ R7, R153, c[0x0][0x320] ;  /* 0x0000c80099077a20 */ /* 0x010fe20000410000 */
[----:B------:R-:W-:Y:S01]  /*42f0*/  ISETP.GT.AND P2, PT, R4, 0x19, P2 ;  /* 0x000000190400780c */ /* 0x000fe20001744270 */
[----:B-1----:R-:W-:Y:S01]  /*4300*/  FMUL.FTZ R6, R140, c[0x0][0x320] ;  /* 0x0000c8008c067a20 */ /* 0x002fe20000410000 */
[----:B------:R-:W-:Y:S01]  /*4310*/  FSEL R57, R38, -INF , !P1 ;  /* 0xff80000026397808 */ /* 0x000fe20004800000 */
[----:B------:R-:W-:Y:S01]  /*4320*/  FMUL.FTZ R10, R137, c[0x0][0x320] ;  /* 0x0000c800890a7a20 */ /* 0x000fe20000410000 */
[----:B------:R-:W-:Y:S01]  /*4330*/  PLOP3.LUT P1, PT, PT, PT, UP1, 0x40, 0x0 ;  /* 0x000000000000781c */ /* 0x000fe20003f2e818 */
[----:B------:R1:W4:Y:S01]  /*4340*/  MUFU.TANH R60, R6 ;  /* 0x00000006003c7308 */ /* 0x0003220000002400 */
[----:B------:R-:W-:Y:S01]  /*4350*/  ISETP.GT.AND P5, PT, R4, 0x18, P5 ;  /* 0x000000180400780c */ /* 0x000fe20002fa4270 */
[----:B------:R-:W-:Y:S01]  /*4360*/  UISETP.NE.AND UP1, UPT, UR22, URZ, UPT ;  /* 0x0000003f1600728c */ /* 0x000fe2000bf25270 */
[----:B------:R-:W-:Y:S01]  /*4370*/  FSEL R65, R24, -INF , !P6 ;  /* 0xff80000018417808 */ /* 0x000fe20007000000 */
[----:B------:R-:W-:Y:S01]  /*4380*/  FMUL.FTZ R9, R108, c[0x0][0x320] ;  /* 0x0000c8006c097a20 */ /* 0x000fe20000410000 */
[----:B------:R-:W-:Y:S01]  /*4390*/  PLOP3.LUT P6, PT, PT, PT, UP0, 0x40, 0x0 ;  /* 0x000000000000781c */ /* 0x000fe20003fce808 */
[----:B------:R-:W-:Y:S01]  /*43a0*/  UISETP.NE.AND UP0, UPT, UR21, URZ, UPT ;  /* 0x0000003f1500728c */ /* 0x000fe2000bf05270 */
[----:B------:R-:W-:Y:S01]  /*43b0*/  FSEL R64, R28, -INF , !P0 ;  /* 0xff8000001c407808 */ /* 0x000fe20004000000 */
[----:B------:R-:W2:Y:S01]  /*43c0*/  MUFU.TANH R53, R17 ;  /* 0x0000001100357308 */ /* 0x000ea20000002400 */
[----:B------:R-:W-:-:S02]  /*43d0*/  ISETP.LT.OR P2, PT, R5, 0x1a, P2 ;  /* 0x0000001a0500780c */ /* 0x000fc40001741670 */
[----:B------:R-:W-:Y:S01]  /*43e0*/  PLOP3.LUT P0, PT, PT, PT, UP3, 0x40, 0x0 ;  /* 0x000000000000781c */ /* 0x000fe20003f0e838 */
[----:B------:R-:W-:Y:S01]  /*43f0*/  UISETP.NE.AND UP3, UPT, UR18, URZ, UPT ;  /* 0x0000003f1200728c */ /* 0x000fe2000bf65270 */
[----:B------:R-:W-:Y:S02]  /*4400*/  ISETP.LT.OR P5, PT, R5, 0x19, P5 ;  /* 0x000000190500780c */ /* 0x000fe40002fa1670 */
[C---:B------:R-:W-:Y:S01]  /*4410*/  ISETP.GT.AND P6, PT, R4.reuse, 0x28, P6 ;  /* 0x000000280400780c */ /* 0x040fe200037c4270 */
[----:B-1----:R-:W-:Y:S01]  /*4420*/  FMUL.FTZ R6, R141, c[0x0][0x320] ;  /* 0x0000c8008d067a20 */ /* 0x002fe20000410000 */
[----:B------:R-:W-:Y:S01]  /*4430*/  FSEL R45, R45, -INF , !P2 ;  /* 0xff8000002d2d7808 */ /* 0x000fe20005000000 */
[----:B------:R-:W1:Y:S01]  /*4440*/  MUFU.TANH R54, R16 ;  /* 0x0000001000367308 */ /* 0x000e620000002400 */
[----:B------:R-:W-:Y:S01]  /*4450*/  PLOP3.LUT P2, PT, PT, PT, UP1, 0x40, 0x0 ;  /* 0x000000000000781c */ /* 0x000fe20003f4e818 */
[----:B------:R-:W-:Y:S01]  /*4460*/  UISETP.NE.AND UP1, UPT, UR19, URZ, UPT ;  /* 0x0000003f1300728c */ /* 0x000fe2000bf25270 */
[----:B------:R-:W-:-:S02]  /*4470*/  ISETP.GT.AND P0, PT, R4, 0x21, P0 ;  /* 0x000000210400780c */ /* 0x000fc40000704270 */
[----:B------:R-:W-:Y:S02]  /*4480*/  FSEL R46, R46, -INF , !P5 ;  /* 0xff8000002e2e7808 */ /* 0x000fe40006800000 */
[----:B------:R-:W-:Y:S01]  /*4490*/  ISETP.GT.AND P1, PT, R4, 0x20, P1 ;  /* 0x000000200400780c */ /* 0x000fe20000f24270 */
[----:B------:R5:W1:Y:S01]  /*44a0*/  MUFU.TANH R58, R6 ;  /* 0x00000006003a7308 */ /* 0x000a620000002400 */
[----:B------:R-:W-:Y:S01]  /*44b0*/  PLOP3.LUT P5, PT, PT, PT, UP2, 0x40, 0x0 ;  /* 0x000000000000781c */ /* 0x000fe20003fae828 */
[----:B------:R-:W-:Y:S01]  /*44c0*/  UISETP.NE.AND UP2, UPT, UR20, URZ, UPT ;  /* 0x0000003f1400728c */ /* 0x000fe2000bf45270 */
[C---:B------:R-:W-:Y:S02]  /*44d0*/  ISETP.LT.OR P6, PT, R5.reuse, 0x29, P6 ;  /* 0x000000290500780c */ /* 0x040fe400037c1670 */
[C---:B------:R-:W-:Y:S02]  /*44e0*/  ISETP.LT.OR P0, PT, R5.reuse, 0x22, P0 ;  /* 0x000000220500780c */ /* 0x040fe40000701670 */
[----:B------:R-:W-:Y:S01]  /*44f0*/  ISETP.LT.OR P1, PT, R5, 0x21, P1 ;  /* 0x000000210500780c */ /* 0x000fe20000f21670 */
[----:B------:R-:W1:Y:S01]  /*4500*/  MUFU.TANH R43, R15 ;  /* 0x0000000f002b7308 */ /* 0x000e620000002400 */
[----:B------:R-:W-:-:S02]  /*4510*/  FSEL R112, R39, -INF , !P6 ;  /* 0xff80000027707808 */ /* 0x000fc40007000000 */
[----:B------:R-:W-:Y:S01]  /*4520*/  PLOP3.LUT P6, PT, PT, PT, UP1, 0x40, 0x0 ;  /* 0x000000000000781c */ /* 0x000fe20003fce818 */
[----:B------:R-:W-:Y:S01]  /*4530*/  UISETP.NE.AND UP1, UPT, UR15, URZ, UPT ;  /* 0x0000003f0f00728c */ /* 0x000fe2000bf25270 */
[----:B------:R-:W-:Y:S02]  /*4540*/  FSEL R78, R42, -INF , !P0 ;  /* 0xff8000002a4e7808 */ /* 0x000fe40004000000 */
[----:B------:R-:W-:Y:S01]  /*4550*/  FSEL R76, R44, -INF , !P1 ;  /* 0xff8000002c4c7808 */ /* 0x000fe20004800000 */
[----:B-----5:R-:W-:Y:S01]  /*4560*/  FMUL.FTZ R6, R104, c[0x0][0x320] ;  /* 0x0000c80068067a20 */ /* 0x020fe20000410000 */
[----:B------:R-:W-:Y:S01]  /*4570*/  PLOP3.LUT P0, PT, PT, PT, UP2, 0x40, 0x0 ;  /* 0x000000000000781c */ /* 0x000fe20003f0e828 */
[----:B------:R-:W-:Y:S01]  /*4580*/  UISETP.NE.AND UP2, UPT, UR16, URZ, UPT ;  /* 0x0000003f1000728c */ /* 0x000fe2000bf45270 */
[----:B------:R-:W-:Y:S01]  /*4590*/  PLOP3.LUT P1, PT, PT, PT, UP0, 0x40, 0x0 ;  /* 0x000000000000781c */ /* 0x000fe20003f2e808 */
[----:B------:R5:W1:Y:S01]  /*45a0*/  MUFU.TANH R61, R6 ;  /* 0x00000006003d7308 */ /* 0x000a620000002400 */
[C---:B------:R-:W-:Y:S01]  /*45b0*/  ISETP.GT.AND P6, PT, R4.reuse, 0x39, P6 ;  /* 0x000000390400780c */ /* 0x040fe200037c4270 */
[----:B------:R-:W-:Y:S01]  /*45c0*/  UISETP.NE.AND UP0, UPT, UR17, URZ, UPT ;  /* 0x0000003f1100728c */ /* 0x000fe2000bf05270 */
[----:B------:R-:W-:-:S02]  /*45d0*/  ISETP.GT.AND P0, PT, R4, 0x38, P0 ;  /* 0x000000380400780c */ /* 0x000fc40000704270 */
[C---:B------:R-:W-:Y:S02]  /*45e0*/  ISETP.GT.AND P5, PT, R4.reuse, 0x29, P5 ;  /* 0x000000290400780c */ /* 0x040fe40002fa4270 */
[C---:B------:R-:W-:Y:S01]  /*45f0*/  ISETP.GT.AND P2, PT, R4.reuse, 0x30, P2 ;  /* 0x000000300400780c */ /* 0x040fe20001744270 */
[----:B------:R-:W1:Y:S01]  /*4600*/  MUFU.TANH R41, R14 ;  /* 0x0000000e00297308 */ /* 0x000e620000002400 */
[----:B------:R-:W-:Y:S02]  /*4610*/  ISETP.GT.AND P1, PT, R4, 0x31, P1 ;  /* 0x000000310400780c */ /* 0x000fe40000f24270 */
[C---:B------:R-:W-:Y:S02]  /*4620*/  ISETP.LT.OR P6, PT, R5.reuse, 0x3a, P6 ;  /* 0x0000003a0500780c */ /* 0x040fe400037c1670 */
[C---:B------:R-:W-:Y:S02]  /*4630*/  ISETP.LT.OR P0, PT, R5.reuse, 0x39, P0 ;  /* 0x000000390500780c */ /* 0x040fe40000701670 */
[----:B------:R-:W-:Y:S01]  /*4640*/  ISETP.LT.OR P5, PT, R5, 0x2a, P5 ;  /* 0x0000002a0500780c */ /* 0x000fe20002fa1670 */
[----:B-----5:R-:W-:Y:S01]  /*4650*/  FMUL.FTZ R6, R105, c[0x0][0x320] ;  /* 0x0000c80069067a20 */ /* 0x020fe20000410000 */
[C---:B------:R-:W-:Y:S01]  /*4660*/  ISETP.LT.OR P2, PT, R5.reuse, 0x31, P2 ;  /* 0x000000310500780c */ /* 0x040fe20001741670 */
[----:B------:R-:W1:Y:S01]  /*4670*/  MUFU.TANH R40, R13 ;  /* 0x0000000d00287308 */ /* 0x000e620000002400 */
[----:B------:R-:W-:-:S02]  /*4680*/  ISETP.LT.OR P1, PT, R5, 0x32, P1 ;  /* 0x000000320500780c */ /* 0x000fc40000f21670 */
[----:B------:R-:W-:Y:S02]  /*4690*/  FSEL R131, R33, -INF , !P6 ;  /* 0xff80000021837808 */ /* 0x000fe40007000000 */
[----:B------:R-:W-:Y:S02]  /*46a0*/  FSEL R127, R34, -INF , !P0 ;  /* 0xff800000227f7808 */ /* 0x000fe40004000000 */
[----:B------:R-:W-:Y:S01]  /*46b0*/  FSEL R118, R37, -INF , !P5 ;  /* 0xff80000025767808 */ /* 0x000fe20006800000 */
[----:B------:R5:W1:Y:S01]  /*46c0*/  MUFU.TANH R59, R6 ;  /* 0x00000006003b7308 */ /* 0x000a620000002400 */
[----:B------:R-:W-:Y:S02]  /*46d0*/  FSEL R126, R36, -INF , !P2 ;  /* 0xff800000247e7808 */ /* 0x000fe40005000000 */
[----:B------:R-:W-:Y:S02]  /*46e0*/  FSEL R128, R35, -INF , !P1 ;  /* 0xff80000023807808 */ /* 0x000fe40004800000 */
[----:B------:R-:W-:Y:S01]  /*46f0*/  PLOP3.LUT P0, PT, PT, PT, UP1, 0x40, 0x0 ;  /* 0x000000000000781c */ /* 0x000fe20003f0e818 */
[----:B------:R-:W-:Y:S01]  /*4700*/  UISETP.NE.AND UP1, UPT, UR35, URZ, UPT ;  /* 0x0000003f2300728c */ /* 0x000fe2000bf25270 */
[----:B------:R-:W-:Y:S01]  /*4710*/  PLOP3.LUT P5, PT, PT, PT, UP3, 0x40, 0x0 ;  /* 0x000000000000781c */ /* 0x000fe20003fae838 */
[----:B------:R-:W-:Y:S01]  /*4720*/  UISETP.NE.AND UP3, UPT, UR38, URZ, UPT ;  /* 0x0000003f2600728c */ /* 0x000fe2000bf65270 */
[----:B------:R-:W-:Y:S01]  /*4730*/  PLOP3.LUT P2, PT, PT, PT, UP0, 0x40, 0x0 ;  /* 0x000000000000781c */ /* 0x000fe20003f4e808 */
[----:B------:R-:W-:Y:S01]  /*4740*/  UISETP.NE.AND UP0, UPT, UR37, URZ, UPT ;  /* 0x0000003f2500728c */ /* 0x000fe2000bf05270 */
[----:B------:R-:W-:Y:S01]  /*4750*/  PLOP3.LUT P1, PT, PT, PT, UP2, 0x40, 0x0 ;  /* 0x000000000000781c */ /* 0x000fe20003f2e828 */
[----:B------:R-:W1:Y:S01]  /*4760*/  MUFU.TANH R38, R12 ;  /* 0x0000000c00267308 */ /* 0x000e620000002400 */
[C---:B------:R-:W-:Y:S01]  /*4770*/  ISETP.GT.AND P0, PT, R4.reuse, 0x49, P0 ;  /* 0x000000490400780c */ /* 0x040fe20000704270 */
[----:B------:R-:W-:Y:S01]  /*4780*/  UISETP.NE.AND UP2, UPT, UR36, URZ, UPT ;  /* 0x0000003f2400728c */ /* 0x000fe2000bf45270 */
[C---:B------:R-:W-:Y:S01]  /*4790*/  ISETP.GT.AND P5, PT, R4.reuse, 0x40, P5 ;  /* 0x000000400400780c */ /* 0x040fe20002fa4270 */
[----:B-----5:R-:W-:Y:S01]  /*47a0*/  FMUL.FTZ R6, R157, c[0x0][0x320] ;  /* 0x0000c8009d067a20 */ /* 0x020fe20000410000 */
[----:B------:R-:W-:-:S02]  /*47b0*/  ISETP.GT.AND P2, PT, R4, 0x41, P2 ;  /* 0x000000410400780c */ /* 0x000fc40001744270 */
[----:B------:R-:W-:Y:S01]  /*47c0*/  ISETP.GT.AND P1, PT, R4, 0x48, P1 ;  /* 0x000000480400780c */ /* 0x000fe20000f24270 */
[----:B------:R5:W1:Y:S01]  /*47d0*/  MUFU.TANH R49, R6 ;  /* 0x0000000600317308 */ /* 0x000a620000002400 */
[C---:B------:R-:W-:Y:S02]  /*47e0*/  ISETP.LT.OR P0, PT, R5.reuse, 0x4a, P0 ;  /* 0x0000004a0500780c */ /* 0x040fe40000701670 */
[C---:B------:R-:W-:Y:S02]  /*47f0*/  ISETP.LT.OR P5, PT, R5.reuse, 0x41, P5 ;  /* 0x000000410500780c */ /* 0x040fe40002fa1670 */
[C---:B------:R-:W-:Y:S02]  /*4800*/  ISETP.LT.OR P2, PT, R5.reuse, 0x42, P2 ;  /* 0x000000420500780c */ /* 0x040fe40001741670 */
[----:B------:R-:W-:Y:S01]  /*4810*/  ISETP.LT.OR P1, PT, R5, 0x49, P1 ;  /* 0x000000490500780c */ /* 0x000fe20000f21670 */
[----:B------:R-:W1:Y:S01]  /*4820*/  MUFU.TANH R42, R11 ;  /* 0x0000000b002a7308 */ /* 0x000e620000002400 */
[----:B------:R-:W-:-:S02]  /*4830*/  FSEL R205, R30, -INF , !P0 ;  /* 0xff8000001ecd7808 */ /* 0x000fc40004000000 */
[----:B------:R-:W-:Y:S02]  /*4840*/  FSEL R200, R31, -INF , !P5 ;  /* 0xff8000001fc87808 */ /* 0x000fe40006800000 */
[----:B------:R-:W-:Y:S02]  /*4850*/  FSEL R204, R32, -INF , !P2 ;  /* 0xff80000020cc7808 */ /* 0x000fe40005000000 */
[----:B------:R-:W-:Y:S01]  /*4860*/  FSEL R203, R27, -INF , !P1 ;  /* 0xff8000001bcb7808 */ /* 0x000fe20004800000 */
[----:B-----5:R-:W-:Y:S01]  /*4870*/  FMUL.FTZ R6, R148, c[0x0][0x320] ;  /* 0x0000c80094067a20 */ /* 0x020fe20000410000 */
[----:B------:R-:W-:Y:S01]  /*4880*/  PLOP3.LUT P0, PT, PT, PT, UP0, 0x40, 0x0 ;  /* 0x000000000000781c */ /* 0x000fe20003f0e808 */
[----:B------:R-:W1:Y:S01]  /*4890*/  MUFU.TANH R37, R8 ;  /* 0x0000000800257308 */ /* 0x000e620000002400 */
[----:B------:R-:W-:Y:S02]  /*48a0*/  PLOP3.LUT P6, PT, PT, PT, UP6, 0x40, 0x0 ;  /* 0x000000000000781c */ /* 0x000fe40003fce868 */
[----:B------:R-:W-:-:S02]  /*48b0*/  PLOP3.LUT P5, PT, PT, PT, UP5, 0x40, 0x0 ;  /* 0x000000000000781c */ /* 0x000fc40003fae858 */
[----:B------:R-:W-:Y:S02]  /*48c0*/  PLOP3.LUT P2, PT, PT, PT, UP4, 0x40, 0x0 ;  /* 0x000000000000781c */ /* 0x000fe40003f4e848 */
[----:B------:R-:W-:Y:S01]  /*48d0*/  PLOP3.LUT P1, PT, PT, PT, UP3, 0x40, 0x0 ;  /* 0x000000000000781c */ /* 0x000fe20003f2e838 */
[----:B------:R5:W1:Y:S01]  /*48e0*/  MUFU.TANH R48, R6 ;  /* 0x0000000600307308 */ /* 0x000a620000002400 */
[C---:B------:R-:W-:Y:S02]  /*48f0*/  ISETP.GT.AND P6, PT, R4.reuse, 0x50, P6 ;  /* 0x000000500400780c */ /* 0x040fe400037c4270 */
[C---:B------:R-:W-:Y:S02]  /*4900*/  ISETP.GT.AND P5, PT, R4.reuse, 0x51, P5 ;  /* 0x000000510400780c */ /* 0x040fe40002fa4270 */
[C---:B------:R-:W-:Y:S02]  /*4910*/  ISETP.GT.AND P2, PT, R4.reuse, 0x58, P2 ;  /* 0x000000580400780c */ /* 0x040fe40001744270 */
[----:B------:R-:W-:Y:S01]  /*4920*/  ISETP.GT.AND P1, PT, R4, 0x59, P1 ;  /* 0x000000590400780c */ /* 0x000fe20000f24270 */
[----:B------:R-:W1:Y:S01]  /*4930*/  MUFU.TANH R35, R7 ;  /* 0x0000000700237308 */ /* 0x000e620000002400 */
[----:B------:R-:W-:Y:S01]  /*4940*/  ISETP.LT.OR P6, PT, R5, 0x51, P6 ;  /* 0x000000510500780c */ /* 0x000fe200037c1670 */
[----:B------:R-:W-:Y:S01]  /*4950*/  FMUL.FTZ R4, R109, c[0x0][0x320] ;  /* 0x0000c8006d047a20 */ /* 0x000fe20000410000 */
[----:B------:R-:W-:-:S02]  /*4960*/  ISETP.LT.OR P5, PT, R5, 0x52, P5 ;  /* 0x000000520500780c */ /* 0x000fc40002fa1670 */
[C---:B------:R-:W-:Y:S02]  /*4970*/  ISETP.LT.OR P2, PT, R5.reuse, 0x59, P2 ;  /* 0x000000590500780c */ /* 0x040fe40001741670 */
[----:B------:R-:W-:Y:S01]  /*4980*/  ISETP.LT.OR P1, PT, R5, 0x5a, P1 ;  /* 0x0000005a0500780c */ /* 0x000fe20000f21670 */
[----:B-----5:R-:W-:Y:S01]  /*4990*/  FMUL.FTZ R6, R145, c[0x0][0x320] ;  /* 0x0000c80091067a20 */ /* 0x020fe20000410000 */
[----:B------:R-:W1:Y:S01]  /*49a0*/  MUFU.TANH R31, R10 ;  /* 0x0000000a001f7308 */ /* 0x000e620000002400 */
[----:B------:R-:W-:Y:S02]  /*49b0*/  FSEL R207, R29, -INF , !P6 ;  /* 0xff8000001dcf7808 */ /* 0x000fe40007000000 */
[----:B------:R-:W-:Y:S02]  /*49c0*/  FSEL R229, R26, -INF , !P5 ;  /* 0xff8000001ae57808 */ /* 0x000fe40006800000 */
[----:B------:R-:W-:Y:S02]  /*49d0*/  FSEL R230, R25, -INF , !P2 ;  /* 0xff80000019e67808 */ /* 0x000fe40005000000 */
[----:B------:R-:W-:Y:S01]  /*49e0*/  FSEL R231, R22, -INF , !P1 ;  /* 0xff80000016e77808 */ /* 0x000fe20004800000 */
[----:B------:R5:W1:Y:S08]  /*49f0*/  MUFU.TANH R47, R6 ;  /* 0x00000006002f7308 */ /* 0x000a700000002400 */
[----:B------:R-:W1:Y:S01]  /*4a00*/  MUFU.TANH R34, R9 ;  /* 0x0000000900227308 */ /* 0x000e620000002400 */
[----:B-----5:R-:W-:-:S07]  /*4a10*/  FMUL.FTZ R6, R136, c[0x0][0x320] ;  /* 0x0000c80088067a20 */ /* 0x020fce0000410000 */
[----:B------:R-:W1:Y:S08]  /*4a20*/  MUFU.TANH R32, R4 ;  /* 0x0000000400207308 */ /* 0x000e700000002400 */
[----:B------:R5:W1:Y:S02]  /*4a30*/  MUFU.TANH R33, R6 ;  /* 0x0000000600217308 */ /* 0x000a640000002400 */
[----:B-----5:R-:W5:Y:S02]  /*4a40*/  SHFL.IDX PT, R6, R18, 0x2, 0x1c1f ;  /* 0x005c1f0012067f89 */ /* 0x020f6400000e0000 */
[----:B-----5:R-:W-:-:S02]  /*4a50*/  IMAD.IADD R5, R19, 0x1, R6 ;  /* 0x0000000113057824 */ /* 0x020fc400078e0206 */
[----:B------:R-:W-:-:S03]  /*4a60*/  IMAD.IADD R4, R21, 0x1, R6 ;  /* 0x0000000115047824 */ /* 0x000fc600078e0206 */
[----:B------:R-:W-:Y:S01]  /*4a70*/  IMNMX R5, R5, R20, PT ;  /* 0x0000001405057217 */ /* 0x000fe20003800200 */
[----:B------:R-:W-:Y:S05]  /*4a80*/  @P0 BRA `(.L_x_159) ;  /* 0x0000015000000947 */ /* 0x000fea0003800000 */
[----:B-1234-:R-:W-:Y:S01]  /*4a90*/  IMAD.U32 R7, RZ, RZ, UR10 ;  /* 0x0000000aff077e24 */ /* 0x01efe2000f8e00ff */
        /* <DEDUP_REMOVED lines=11> */
.L_x_161:
[----:B------:R-:W-:-:S04]  /*4b50*/  MOV R7, c[0x0][0x32c] ;  /* 0x0000cb0000077a02 */ /* 0x000fc80000000f00 */
[----:B------:R-:W-:-:S13]  /*4b60*/  ISETP.NE.AND P0, PT, R7, 0x1, PT ;  /* 0x000000010700780c */ /* 0x000fda0003f05270 */
[----:B------:R-:W-:-:S05]  /*4b70*/  @P0 IMAD.HI.U32 R7, R6, c[0x0][0x330], RZ ;  /* 0x0000cc0006070a27 */ /* 0x000fca00078e00ff */
[----:B------:R-:W-:Y:S02]  /*4b80*/  @P0 SHF.R.U32.HI R6, RZ, c[0x0][0x334], R7 ;  /* 0x0000cd00ff060a19 */ /* 0x000fe40000011607 */
.L_x_162:
[----:B------:R-:W-:Y:S05]  /*4b90*/  BSYNC B0 ;  /* 0x0000000000007941 */ /* 0x000fea0003800000 */
.L_x_160:
[----:B------:R-:W-:-:S05]  /*4ba0*/  IMAD R6, R6, c[0x0][0x32c], R23 ;  /* 0x0000cb0006067a24 */ /* 0x000fca00078e0217 */
[----:B------:R-:W-:Y:S02]  /*4bb0*/  IADD3 R7, R6, c[0x0][0x32c], RZ ;  /* 0x0000cb0006077a10 */ /* 0x000fe40007ffe0ff */
[----:B------:R-:W-:Y:S02]  /*4bc0*/  IMNMX R4, R4, R6, !PT ;  /* 0x0000000604047217 */ /* 0x000fe40007800200 */
[----:B------:R-:W-:Y:S02]  /*4bd0*/  IMNMX R5, R5, R7, PT ;  /* 0x0000000705057217 */ /* 0x000fe40003800200 */
.L_x_159:
[----:B-1234-:R-:W-:Y:S01]  /*4be0*/  FMUL.FTZ R6, R103, c[0x0][0x320] ;  /* 0x0000c80067067a20 */ /* 0x01efe20000410000 */
[----:B------:R-:W-:Y:S01]  /*4bf0*/  UP2UR UR37, UPR, URZ, 0x1 ;  /* 0x000000013f257883 */ /* 0x000fe20008000000 */
[----:B------:R-:W-:Y:S01]  /*4c00*/  FMUL.FTZ R16, R107, c[0x0][0x320] ;  /* 0x0000c8006b107a20 */ /* 0x000fe20000410000 */
[----:B------:R-:W-:Y:S01]  /*4c10*/  UISETP.NE.AND UP0, UPT, UR34, URZ, UPT ;  /* 0x0000003f2200728c */ /* 0x000fe2000bf05270 */
[----:B------:R1:W2:Y:S01]  /*4c20*/  MUFU.TANH R39, R6 ;  /* 0x0000000600277308 */ /* 0x0002a20000002400 */
[----:B------:R-:W-:Y:S01]  /*4c30*/  UP2UR UR40, UPR, URZ, 0x20 ;  /* 0x000000203f287883 */ /* 0x000fe20008000000 */
[----:B------:R-:W-:Y:S01]  /*4c40*/  FMUL.FTZ R15, R146, c[0x0][0x320] ;  /* 0x0000c800920f7a20 */ /* 0x000fe20000410000 */
[----:B------:R-:W-:Y:S01]  /*4c50*/  UP2UR UR39, UPR, URZ, 0x10 ;  /* 0x000000103f277883 */ /* 0x000fe20008000000 */
[----:B------:R-:W-:Y:S01]  /*4c60*/  FMUL.FTZ R14, R147, c[0x0][0x320] ;  /* 0x0000c800930e7a20 */ /* 0x000fe20000410000 */
[----:B------:R-:W-:Y:S01]  /*4c70*/  UISETP.NE.AND UP5, UPT, UR33, URZ, UPT ;  /* 0x0000003f2100728c */ /* 0x000fe2000bfa5270 */
[----:B------:R-:W-:Y:S01]  /*4c80*/  PLOP3.LUT P6, PT, PT, PT, UP0, 0x40, 0x0 ;  /* 0x000000000000781c */ /* 0x000fe20003fce808 */
[----:B------:R-:W-:Y:S01]  /*4c90*/  UISETP.NE.AND UP4, UPT, UR32, URZ, UPT ;  /* 0x0000003f2000728c */ /* 0x000fe2000bf85270 */
[----:B------:R-:W3:Y:S01]  /*4ca0*/  MUFU.TANH R36, R16 ;  /* 0x0000001000247308 */ /* 0x000ee20000002400 */
[----:B------:R-:W-:Y:S01]  /*4cb0*/  UP2UR UR38, UPR, URZ, 0x8 ;  /* 0x000000083f267883 */ /* 0x000fe20008000000 */
[C---:B------:R-:W-:Y:S01]  /*4cc0*/  ISETP.GT.AND P6, PT, R4.reuse, RZ, P6 ;  /* 0x000000ff0400720c */ /* 0x040fe200037c4270 */
[----:B------:R-:W-:Y:S01]  /*4cd0*/  UISETP.NE.AND UP3, UPT, UR30, URZ, UPT ;  /* 0x0000003f1e00728c */ /* 0x000fe2000bf65270 */
[----:B------:R-:W-:Y:S01]  /*4ce0*/  PLOP3.LUT P5, PT, PT, PT, UP5, 0x40, 0x0 ;  /* 0x000000000000781c */ /* 0x000fe20003fae858 */
[----:B------:R-:W-:Y:S01]  /*4cf0*/  UP2UR UR35, UPR, URZ, 0x2 ;  /* 0x000000023f237883 */ /* 0x000fe20008000000 */
[----:B------:R-:W-:Y:S01]  /*4d00*/  PLOP3.LUT P2, PT, PT, PT, UP4, 0x40, 0x0 ;  /* 0x000000000000781c */ /* 0x000fe20003f4e848 */
[----:B------:R-:W-:Y:S01]  /*4d10*/  UISETP.NE.AND UP1, UPT, UR31, URZ, UPT ;  /* 0x0000003f1f00728c */ /* 0x000fe2000bf25270 */
[----:B-1----:R-:W-:Y:S01]  /*4d20*/  FMUL.FTZ R6, R151, c[0x0][0x320] ;  /* 0x0000c80097067a20 */ /* 0x002fe20000410000 */
[----:B------:R-:W-:Y:S01]  /*4d30*/  UP2UR UR36, UPR, URZ, 0x4 ;  /* 0x000000043f247883 */ /* 0x000fe20008000000 */
[----:B------:R-:W-:Y:S01]  /*4d40*/  PLOP3.LUT P0, PT, PT, PT, UP3, 0x40, 0x0 ;  /* 0x000000000000781c */ /* 0x000fe20003f0e838 */
[----:B------:R-:W-:Y:S01]  /*4d50*/  UISETP.NE.AND UP2, UPT, UR29, URZ, UPT ;  /* 0x0000003f1d00728c */ /* 0x000fe2000bf45270 */
[----:B------:R1:W4:Y:S01]  /*4d60*/  MUFU.TANH R29, R6 ;  /* 0x00000006001d7308 */ /* 0x0003220000002400 */
[----:B------:R-:W-:Y:S01]  /*4d70*/  ISETP.LT.OR P6, PT, R5, 0x1, P6 ;  /* 0x000000010500780c */ /* 0x000fe200037c1670 */
[----:B------:R-:W-:Y:S01]  /*4d80*/  UISETP.NE.AND UP0, UPT, UR28, URZ, UPT ;  /* 0x0000003f1c00728c */ /* 0x000fe2000bf05270 */
[----:B------:R-:W-:Y:S01]  /*4d90*/  PLOP3.LUT P1, PT, PT, PT, UP1, 0x40, 0x0 ;  /* 0x000000000000781c */ /* 0x000fe20003f2e818 */
[----:B------:R-:W-:Y:S01]  /*4da0*/  UISETP.NE.AND UP3, UPT, UR27, URZ, UPT ;  /* 0x0000003f1b00728c */ /* 0x000fe2000bf65270 */
[C---:B------:R-:W-:Y:S01]  /*4db0*/  ISETP.GT.AND P5, PT, R4.reuse, 0x1, P5 ;  /* 0x000000010400780c */ /* 0x040fe20002fa4270 */
[----:B------:R-:W-:Y:S01]  /*4dc0*/  UISETP.NE.AND UP1, UPT, UR26, URZ, UPT ;  /* 0x0000003f1a00728c */ /* 0x000fe2000bf25270 */
[C---:B------:R-:W-:Y:S01]  /*4dd0*/  ISETP.GT.AND P2, PT, R4.reuse, 0x8, P2 ;  /* 0x000000080400780c */ /* 0x040fe20001744270 */
[----:B------:R-:W2:Y:S01]  /*4de0*/  MUFU.TANH R16, R15 ;  /* 0x0000000f00107308 */ /* 0x000ea20000002400 */
[----:B------:R-:W-:Y:S01]  /*4df0*/  ISETP.GT.AND P0, PT, R4, 0x10, P0 ;  /* 0x000000100400780c */ /* 0x000fe20000704270 */
[----:B------:R-:W-:Y:S01]  /*4e00*/  FMUL.FTZ R11, R111, c[0x0][0x320] ;  /* 0x0000c8006f0b7a20 */ /* 0x000fe20000410000 */
[----:B------:R-:W-:Y:S01]  /*4e10*/  FSEL R120, R55, -INF , !P6 ;  /* 0xff80000037787808 */ /* 0x000fe20007000000 */
[----:B------:R-:W-:Y:S01]  /*4e20*/  FMUL.FTZ R10, R155, c[0x0][0x320] ;  /* 0x0000c8009b0a7a20 */ /* 0x000fe20000410000 */
[----:B------:R-:W-:Y:S01]  /*4e30*/  PLOP3.LUT P6, PT, PT, PT, UP2, 0x40, 0x0 ;  /* 0x000000000000781c */ /* 0x000fe20003fce828 */
[----:B------:R-:W-:Y:S01]  /*4e40*/  UISETP.NE.AND UP2, UPT, UR25, URZ, UPT ;  /* 0x0000003f1900728c */ /* 0x000fe2000bf45270 */
[C---:B------:R-:W-:Y:S01]  /*4e50*/  ISETP.LT.OR P5, PT, R5.reuse, 0x2, P5 ;  /* 0x000000020500780c */ /* 0x040fe20002fa1670 */
[----:B-1----:R-:W-:Y:S01]  /*4e60*/  FMUL.FTZ R6, R98, c[0x0][0x320] ;  /* 0x0000c80062067a20 */ /* 0x002fe20000410000 */
[----:B------:R-:W-:Y:S01]  /*4e70*/  ISETP.GT.AND P1, PT, R4, 0x9, P1 ;  /* 0x000000090400780c */ /* 0x000fe20000f24270 */
[----:B------:R-:W1:Y:S01]  /*4e80*/  MUFU.TANH R15, R14 ;  /* 0x0000000e000f7308 */ /* 0x000e620000002400 */
[C---:B------:R-:W-:Y:S01]  /*4e90*/  ISETP.LT.OR P2, PT, R5.reuse, 0x9, P2 ;  /* 0x000000090500780c */ /* 0x040fe20001741670 */
[----:B------:R-:W-:Y:S01]  /*4ea0*/  FMUL.FTZ R9, R158, c[0x0][0x320] ;  /* 0x0000c8009e097a20 */ /* 0x000fe20000410000 */
[----:B------:R-:W-:Y:S01]  /*4eb0*/  ISETP.LT.OR P0, PT, R5, 0x11, P0 ;  /* 0x000000110500780c */ /* 0x000fe20000701670 */
[----:B------:R-:W-:Y:S01]  /*4ec0*/  FMUL.FTZ R13, R102, c[0x0][0x320] ;  /* 0x0000c800660d7a20 */ /* 0x000fe20000410000 */
[----:B------:R-:W-:Y:S01]  /*4ed0*/  ISETP.GT.AND P6, PT, R4, 0x11, P6 ;  /* 0x000000110400780c */ /* 0x000fe200037c4270 */
[----:B------:R-:W-:Y:S01]  /*4ee0*/  FMUL.FTZ R8, R159, c[0x0][0x320] ;  /* 0x0000c8009f087a20 */ /* 0x000fe20000410000 */
[----:B------:R-:W-:Y:S01]  /*4ef0*/  ISETP.LT.OR P1, PT, R5, 0xa, P1 ;  /* 0x0000000a0500780c */ /* 0x000fe20000f21670 */
[----:B------:R5:W1:Y:S01]  /*4f00*/  MUFU.TANH R44, R6 ;  /* 0x00000006002c7308 */ /* 0x000a620000002400 */
[----:B------:R-:W-:Y:S01]  /*4f10*/  FSEL R124, R48, -INF , !P2 ;  /* 0xff800000307c7808 */ /* 0x000fe20005000000 */
[----:B------:R-:W-:Y:S01]  /*4f20*/  UISETP.NE.AND UP5, UPT, UR40, URZ, UPT ;  /* 0x0000003f2800728c */ /* 0x000fe2000bfa5270 */
[----:B------:R-:W-:Y:S01]  /*4f30*/  PLOP3.LUT P2, PT, PT, PT, UP3, 0x40, 0x0 ;  /* 0x000000000000781c */ /* 0x000fe20003f4e838 */
[----:B------:R-:W-:Y:S01]  /*4f40*/  UISETP.NE.AND UP3, UPT, UR23, URZ, UPT ;  /* 0x0000003f1700728c */ /* 0x000fe2000bf65270 */
[----:B------:R-:W-:Y:S01]  /*4f50*/  FSEL R129, R41, -INF , !P0 ;  /* 0xff80000029817808 */ /* 0x000fe20004000000 */
[----:B------:R-:W-:Y:S01]  /*4f60*/  UISETP.NE.AND UP4, UPT, UR39, URZ, UPT ;  /* 0x0000003f2700728c */ /* 0x000fe2000bf85270 */
[----:B------:R-:W-:Y:S01]  /*4f70*/  PLOP3.LUT P0, PT, PT, PT, UP2, 0x40, 0x0 ;  /* 0x000000000000781c */ /* 0x000fe20003f0e828 */
[----:B------:R-:W-:Y:S01]  /*4f80*/  UISETP.NE.AND UP2, UPT, UR21, URZ, UPT ;  /* 0x0000003f1500728c */ /* 0x000fe2000bf45270 */
[----:B------:R-:W-:Y:S01]  /*4f90*/  ISETP.LT.OR P6, PT, R5, 0x12, P6 ;  /* 0x000000120500780c */ /* 0x000fe200037c1670 */
[----:B------:R-:W-:Y:S01]  /*4fa0*/  FMUL.FTZ R12, R110, c[0x0][0x320] ;  /* 0x0000c8006e0c7a20 */ /* 0x000fe20000410000 */
[----:B------:R-:W-:Y:S01]  /*4fb0*/  FSEL R125, R38, -INF , !P1 ;  /* 0xff800000267d7808 */ /* 0x000fe20004800000 */
[----:B------:R-:W-:Y:S01]  /*4fc0*/  FMUL.FTZ R7, R154, c[0x0][0x320] ;  /* 0x0000c8009a077a20 */ /* 0x000fe20000410000 */
[----:B------:R-:W-:Y:S01]  /*4fd0*/  PLOP3.LUT P1, PT, PT, PT, UP1, 0x40, 0x0 ;  /* 0x000000000000781c */ /* 0x000fe20003f2e818 */
[----:B------:R-:W-:Y:S01]  /*4fe0*/  UISETP.NE.AND UP1, UPT, UR22, URZ, UPT ;  /* 0x0000003f1600728c */ /* 0x000fe2000bf25270 */
[C---:B------:R-:W-:Y:S01]  /*4ff0*/  ISETP.GT.AND P2, PT, R4.reuse, 0x19, P2 ;  /* 0x000000190400780c */ /* 0x040fe20001744270 */
[----:B-----5:R-:W-:Y:S01]  /*5000*/  FMUL.FTZ R6, R99, c[0x0][0x320] ;  /* 0x0000c80063067a20 */ /* 0x020fe20000410000 */
[----:B------:R-:W-:Y:S01]  /*5010*/  ISETP.GT.AND P0, PT, R4, 0x21, P0 ;  /* 0x000000210400780c */ /* 0x000fe20000704270 */
[----:B------:R-:W-:Y:S01]  /*5020*/  FMUL.FTZ R17, R142, c[0x0][0x320] ;  /* 0x0000c8008e117a20 */ /* 0x000fe20000410000 */
[----:B------:R-:W-:Y:S01]  /*5030*/  FSEL R130, R35, -INF , !P6 ;  /* 0xff80000023827808 */ /* 0x000fe20007000000 */
[----:B------:R5:W1:Y:S01]  /*5040*/  MUFU.TANH R137, R6 ;  /* 0x0000000600897308 */ /* 0x000a620000002400 */
[----:B------:R-:W-:-:S02]  /*5050*/  ISETP.GT.AND P1, PT, R4, 0x20, P1 ;  /* 0x000000200400780c */ /* 0x000fc40000f24270 */
[C---:B------:R-:W-:Y:S02]  /*5060*/  ISETP.LT.OR P2, PT, R5.reuse, 0x1a, P2 ;  /* 0x0000001a0500780c */ /* 0x040fe40001741670 */
[C---:B------:R-:W-:Y:S02]  /*5070*/  ISETP.LT.OR P0, PT, R5.reuse, 0x22, P0 ;  /* 0x000000220500780c */ /* 0x040fe40000701670 */
[----:B------:R-:W-:Y:S01]  /*5080*/  ISETP.LT.OR P1, PT, R5, 0x21, P1 ;  /* 0x000000210500780c */ /* 0x000fe20000f21670 */
[----:B------:R-:W1:Y:S01]  /*5090*/  MUFU.TANH R22, R7 ;  /* 0x0000000700167308 */ /* 0x000e620000002400 */
[----:B------:R-:W-:Y:S02]  /*50a0*/  FSEL R140, R47, -INF , !P2 ;  /* 0xff8000002f8c7808 */ /* 0x000fe40005000000 */
[----:B------:R-:W-:Y:S01]  /*50b0*/  PLOP3.LUT P2, PT, PT, PT, UP1, 0x40, 0x0 ;  /* 0x000000000000781c */ /* 0x000fe20003f4e818 */
[----:B------:R-:W-:Y:S01]  /*50c0*/  UISETP.NE.AND UP1, UPT, UR19, URZ, UPT ;  /* 0x0000003f1300728c */ /* 0x000fe2000bf25270 */
[----:B------:R-:W-:-:S02]  /*50d0*/  FSEL R185, R31, -INF , !P0 ;  /* 0xff8000001fb97808 */ /* 0x000fc40004000000 */
[----:B------:R-:W-:Y:S01]  /*50e0*/  FSEL R186, R33, -INF , !P1 ;  /* 0xff80000021ba7808 */ /* 0x000fe20004800000 */
[----:B-----5:R-:W-:Y:S01]  /*50f0*/  FMUL.FTZ R6, R114, c[0x0][0x320] ;  /* 0x0000c80072067a20 */ /* 0x020fe20000410000 */
[----:B------:R-:W-:Y:S01]  /*5100*/  PLOP3.LUT P1, PT, PT, PT, UP2, 0x40, 0x0 ;  /* 0x000000000000781c */ /* 0x000fe20003f2e828 */
[----:B------:R-:W-:Y:S01]  /*5110*/  UISETP.NE.AND UP2, UPT, UR16, URZ, UPT ;  /* 0x0000003f1000728c */ /* 0x000fe2000bf45270 */
[C---:B------:R-:W-:Y:S01]  /*5120*/  ISETP.GT.AND P2, PT, R4.reuse, 0x30, P2 ;  /* 0x000000300400780c */ /* 0x040fe20001744270 */
[----:B------:R5:W1:Y:S01]  /*5130*/  MUFU.TANH R28, R6 ;  /* 0x00000006001c7308 */ /* 0x000a620000002400 */
[----:B------:R-:W-:Y:S02]  /*5140*/  ISETP.GT.AND P1, PT, R4, 0x31, P1 ;  /* 0x000000310400780c */ /* 0x000fe40000f24270 */
[C---:B------:R-:W-:Y:S02]  /*5150*/  ISETP.LT.OR P2, PT, R5.reuse, 0x31, P2 ;  /* 0x000000310500780c */ /* 0x040fe40001741670 */
[----:B------:R-:W-:-:S02]  /*5160*/  ISETP.LT.OR P1, PT, R5, 0x32, P1 ;  /* 0x000000320500780c */ /* 0x000fc40000f21670 */
[----:B------:R-:W-:Y:S01]  /*5170*/  FSEL R199, R43, -INF , !P2 ;  /* 0xff8000002bc77808 */ /* 0x000fe20005000000 */
[----:B------:R-:W1:Y:S01]  /*5180*/  MUFU.TANH R13, R13 ;  /* 0x0000000d000d7308 */ /* 0x000e620000002400 */
[----:B------:R-:W-:Y:S02]  /*5190*/  FSEL R201, R40, -INF , !P1 ;  /* 0xff80000028c97808 */ /* 0x000fe40004800000 */
[----:B------:R-:W-:Y:S01]  /*51a0*/  PLOP3.LUT P1, PT, PT, PT, UP2, 0x40, 0x0 ;  /* 0x000000000000781c */ /* 0x000fe20003f2e828 */
[----:B------:R-:W-:-:S03]  /*51b0*/  UISETP.NE.AND UP2, UPT, UR36, URZ, UPT ;  /* 0x0000003f2400728c */ /* 0x000fc6000bf45270 */
[----:B------:R-:W-:Y:S01]  /*51c0*/  ISETP.GT.AND P1, PT, R4, 0x48, P1 ;  /* 0x000000480400780c */ /* 0x000fe20000f24270 */
[----:B-----5:R-:W-:Y:S01]  /*51d0*/  FMUL.FTZ R6, R115, c[0x0][0x320] ;  /* 0x0000c80073067a20 */ /* 0x020fe20000410000 */
[----:B------:R-:W1:Y:S02]  /*51e0*/  MUFU.TANH R135, R12 ;  /* 0x0000000c00877308 */ /* 0x000e640000002400 */
[----:B------:R-:W-:-:S04]  /*51f0*/  ISETP.LT.OR P1, PT, R5, 0x49, P1 ;  /* 0x000000490500780c */ /* 0x000fc80000f21670 */
[----:B------:R-:W-:Y:S02]  /*5200*/  FSEL R242, R53, -INF , !P1 ;  /* 0xff80000035f27808 */ /* 0x000fe40004800000 */
[----:B------:R5:W1:Y:S02]  /*5210*/  MUFU.TANH R27, R6 ;  /* 0x00000006001b7308 */ /* 0x000a640000002400 */
[----:B-----5:R-:W-:-:S06]  /*5220*/  FMUL.FTZ R6, R138, c[0x0][0x320] ;  /* 0x0000c8008a067a20 */ /* 0x020fcc0000410000 */
[----:B------:R5:W1:Y:S02]  /*5230*/  MUFU.TANH R26, R6 ;  /* 0x00000006001a7308 */ /* 0x000a640000002400 */
[----:B-----5:R-:W-:-:S06]  /*5240*/  FMUL.FTZ R6, R150, c[0x0][0x320] ;  /* 0x0000c80096067a20 */ /* 0x020fcc0000410000 */
[----:B------:R5:W1:Y:S02]  /*5250*/  MUFU.TANH R25, R6 ;  /* 0x0000000600197308 */ /* 0x000a640000002400 */
[----:B-----5:R-:W-:-:S06]  /*5260*/  FMUL.FTZ R6, R139, c[0x0][0x320] ;  /* 0x0000c8008b067a20 */ /* 0x020fcc0000410000 */
[----:B------:R5:W1:Y:S02]  /*5270*/  MUFU.TANH R24, R6 ;  /* 0x0000000600187308 */ /* 0x000a640000002400 */
[----:B-----5:R-:W-:-:S06]  /*5280*/  FMUL.FTZ R6, R106, c[0x0][0x320] ;  /* 0x0000c8006a067a20 */ /* 0x020fcc0000410000 */
[----:B------:R5:W1:Y:S02]  /*5290*/  MUFU.TANH R30, R6 ;  /* 0x00000006001e7308 */ /* 0x000a640000002400 */
[----:B-----5:R-:W-:Y:S01]  /*52a0*/  FMUL.FTZ R6, R122, c[0x0][0x320] ;  /* 0x0000c8007a067a20 */ /* 0x020fe20000410000 */
[----:B------:R-:W-:Y:S02]  /*52b0*/  FSEL R122, R49, -INF , !P5 ;  /* 0xff800000317a7808 */ /* 0x000fe40006800000 */
[----:B------:R-:W-:Y:S01]  /*52c0*/  PLOP3.LUT P5, PT, PT, PT, UP0, 0x40, 0x0 ;  /* 0x000000000000781c */ /* 0x000fe20003fae808 */
[----:B------:R-:W-:Y:S02]  /*52d0*/  UISETP.NE.AND UP0, UPT, UR24, URZ, UPT ;  /* 0x0000003f1800728c */ /* 0x000fe4000bf05270 */
[----:B------:R5:W1:Y:S01]  /*52e0*/  MUFU.TANH R136, R6 ;  /* 0x0000000600887308 */ /* 0x000a620000002400 */
[----:B------:R-:W-:-:S03]  /*52f0*/  ISETP.GT.AND P5, PT, R4, 0x18, P5 ;  /* 0x000000180400780c */ /* 0x000fc60002fa4270 */
[----:B------:R-:W-:Y:S01]  /*5300*/  PLOP3.LUT P6, PT, PT, PT, UP0, 0x40, 0x0 ;  /* 0x000000000000781c */ /* 0x000fe20003fce808 */
[----:B------:R-:W-:Y:S01]  /*5310*/  UISETP.NE.AND UP0, UPT, UR20, URZ, UPT ;  /* 0x0000003f1400728c */ /* 0x000fe2000bf05270 */
[C---:B------:R-:W-:Y:S02]  /*5320*/  ISETP.LT.OR P5, PT, R5.reuse, 0x19, P5 ;  /* 0x000000190500780c */ /* 0x040fe40002fa1670 */
[----:B------:R-:W-:Y:S02]  /*5330*/  ISETP.GT.AND P6, PT, R4, 0x28, P6 ;  /* 0x000000280400780c */ /* 0x000fe400037c4270 */
[----:B------:R-:W-:Y:S02]  /*5340*/  FSEL R141, R50, -INF , !P5 ;  /* 0xff800000328d7808 */ /* 0x000fe40006800000 */
[----:B------:R-:W-:Y:S01]  /*5350*/  PLOP3.LUT P0, PT, PT, PT, UP0, 0x40, 0x0 ;  /* 0x000000000000781c */ /* 0x000fe20003f0e808 */
[----:B------:R-:W-:Y:S01]  /*5360*/  UISETP.NE.AND UP0, UPT, UR17, URZ, UPT ;  /* 0x0000003f1100728c */ /* 0x000fe2000bf05270 */
[----:B------:R-:W-:Y:S01]  /*5370*/  ISETP.LT.OR P6, PT, R5, 0x29, P6 ;  /* 0x000000290500780c */ /* 0x000fe200037c1670 */
[----:B-----5:R-:W-:Y:S01]  /*5380*/  FMUL.FTZ R6, R123, c[0x0][0x320] ;  /* 0x0000c8007b067a20 */ /* 0x020fe20000410000 */
[----:B------:R-:W-:Y:S01]  /*5390*/  PLOP3.LUT P5, PT, PT, PT, UP3, 0x40, 0x0 ;  /* 0x000000000000781c */ /* 0x000fe20003fae838 */
[----:B------:R-:W-:Y:S01]  /*53a0*/  UISETP.NE.AND UP3, UPT, UR18, URZ, UPT ;  /* 0x0000003f1200728c */ /* 0x000fe2000bf65270 */
[----:B------:R-:W-:Y:S01]  /*53b0*/  ISETP.GT.AND P0, PT, R4, 0x38, P0 ;  /* 0x000000380400780c */ /* 0x000fe20000704270 */
[----:B------:R5:W1:Y:S01]  /*53c0*/  MUFU.TANH R138, R6 ;  /* 0x00000006008a7308 */ /* 0x000a620000002400 */
[----:B------:R-:W-:-:S02]  /*53d0*/  FSEL R147, R60, -INF , !P6 ;  /* 0xff8000003c937808 */ /* 0x000fc40007000000 */
[----:B------:R-:W-:Y:S01]  /*53e0*/  PLOP3.LUT P6, PT, PT, PT, UP1, 0x40, 0x0 ;  /* 0x000000000000781c */ /* 0x000fe20003fce818 */
[----:B------:R-:W-:Y:S01]  /*53f0*/  UISETP.NE.AND UP1, UPT, UR15, URZ, UPT ;  /* 0x0000003f0f00728c */ /* 0x000fe2000bf25270 */
[----:B------:R-:W-:Y:S02]  /*5400*/  ISETP.GT.AND P5, PT, R4, 0x29, P5 ;  /* 0x000000290400780c */ /* 0x000fe40002fa4270 */
[C---:B------:R-:W-:Y:S02]  /*5410*/  ISETP.LT.OR P0, PT, R5.reuse, 0x39, P0 ;  /* 0x000000390500780c */ /* 0x040fe40000701670 */
[----:B------:R-:W-:Y:S02]  /*5420*/  ISETP.LT.OR P5, PT, R5, 0x2a, P5 ;  /* 0x0000002a0500780c */ /* 0x000fe40002fa1670 */
[----:B------:R-:W-:Y:S02]  /*5430*/  FSEL R202, R63, -INF , !P0 ;  /* 0xff8000003fca7808 */ /* 0x000fe40004000000 */
[----:B------:R-:W-:Y:S01]  /*5440*/  PLOP3.LUT P0, PT, PT, PT, UP1, 0x40, 0x0 ;  /* 0x000000000000781c */ /* 0x000fe20003f0e818 */
[----:B------:R-:W-:Y:S01]  /*5450*/  UISETP.NE.AND UP1, UPT, UR35, URZ, UPT ;  /* 0x0000003f2300728c */ /* 0x000fe2000bf25270 */
        /* <DEDUP_REMOVED lines=10> */
[----:B------:R-:W-:Y:S01]  /*5500*/  ISETP.GT.AND P2, PT, R4, 0x41, P2 ;  /* 0x000000410400780c */ /* 0x000fe20001744270 */
[----:B------:R1:W1:Y:S01]  /*5510*/  MUFU.TANH R58, R11 ;  /* 0x0000000b003a7308 */ /* 0x0002620000002400 */
[C---:B------:R-:W-:Y:S02]  /*5520*/  ISETP.LT.OR P0, PT, R5.reuse, 0x4a, P0 ;  /* 0x0000004a0500780c */ /* 0x040fe40000701670 */
[C---:B------:R-:W-:Y:S02]  /*5530*/  ISETP.LT.OR P6, PT, R5.reuse, 0x3a, P6 ;  /* 0x0000003a0500780c */ /* 0x040fe400037c1670 */
[C---:B------:R-:W-:Y:S02]  /*5540*/  ISETP.LT.OR P5, PT, R5.reuse, 0x41, P5 ;  /* 0x000000410500780c */ /* 0x040fe40002fa1670 */
[----:B------:R-:W-:Y:S01]  /*5550*/  ISETP.LT.OR P2, PT, R5, 0x42, P2 ;  /* 0x000000420500780c */ /* 0x000fe20001741670 */
[----:B-----5:R-:W5:Y:S01]  /*5560*/  SHFL.IDX PT, R6, R18, 0x3, 0x1c1f ;  /* 0x007c1f0012067f89 */ /* 0x020f6200000e0000 */
[----:B------:R-:W-:Y:S01]  /*5570*/  FSEL R240, R54, -INF , !P0 ;  /* 0xff80000036f07808 */ /* 0x000fe20004000000 */
[----:B------:R1:W1:Y:S01]  /*5580*/  MUFU.TANH R11, R10 ;  /* 0x0000000a000b7308 */ /* 0x0002620000002400 */
[----:B------:R-:W-:-:S02]  /*5590*/  PLOP3.LUT P0, PT, PT, PT, UP0, 0x40, 0x0 ;  /* 0x000000000000781c */ /* 0x000fc40003f0e808 */
[----:B------:R-:W-:Y:S02]  /*55a0*/  FSEL R206, R62, -INF , !P6 ;  /* 0xff8000003ece7808 */ /* 0x000fe40007000000 */
[----:B------:R-:W-:Y:S02]  /*55b0*/  FSEL R241, R61, -INF , !P5 ;  /* 0xff8000003df17808 */ /* 0x000fe40006800000 */
[----:B------:R-:W-:Y:S01]  /*55c0*/  FSEL R243, R59, -INF , !P2 ;  /* 0xff8000003bf37808 */ /* 0x000fe20005000000 */
[----:B------:R1:W1:Y:S01]  /*55d0*/  MUFU.TANH R10, R9 ;  /* 0x00000009000a7308 */ /* 0x0002620000002400 */
[----:B------:R-:W-:Y:S02]  /*55e0*/  PLOP3.LUT P6, PT, PT, PT, UP6, 0x40, 0x0 ;  /* 0x000000000000781c */ /* 0x000fe40003fce868 */
[----:B------:R-:W-:Y:S02]  /*55f0*/  PLOP3.LUT P5, PT, PT, PT, UP5, 0x40, 0x0 ;  /* 0x000000000000781c */ /* 0x000fe40003fae858 */
[----:B------:R-:W-:-:S02]  /*5600*/  PLOP3.LUT P2, PT, PT, PT, UP4, 0x40, 0x0 ;  /* 0x000000000000781c */ /* 0x000fc40003f4e848 */
[----:B------:R-:W-:Y:S01]  /*5610*/  PLOP3.LUT P1, PT, PT, PT, UP3, 0x40, 0x0 ;  /* 0x000000000000781c */ /* 0x000fe20003f2e838 */
[----:B------:R1:W1:Y:S01]  /*5620*/  MUFU.TANH R9, R8 ;  /* 0x0000000800097308 */ /* 0x0002620000002400 */
[C---:B------:R-:W-:Y:S02]  /*5630*/  ISETP.GT.AND P6, PT, R4.reuse, 0x50, P6 ;  /* 0x000000500400780c */ /* 0x040fe400037c4270 */
[C---:B------:R-:W-:Y:S02]  /*5640*/  ISETP.GT.AND P5, PT, R4.reuse, 0x51, P5 ;  /* 0x000000510400780c */ /* 0x040fe40002fa4270 */
[C---:B------:R-:W-:Y:S02]  /*5650*/  ISETP.GT.AND P2, PT, R4.reuse, 0x58, P2 ;  /* 0x000000580400780c */ /* 0x040fe40001744270 */
[----:B------:R-:W-:Y:S01]  /*5660*/  ISETP.GT.AND P1, PT, R4, 0x59, P1 ;  /* 0x000000590400780c */ /* 0x000fe20000f24270 */
[----:B------:R1:W1:Y:S01]  /*5670*/  MUFU.TANH R8, R17 ;  /* 0x0000001100087308 */ /* 0x0002620000002400 */
[----:B-----5:R-:W-:Y:S01]  /*5680*/  IMAD.IADD R4, R19, 0x1, R6 ;  /* 0x0000000113047824 */ /* 0x020fe200078e0206 */
[----:B------:R-:W-:-:S02]  /*5690*/  ISETP.LT.OR P6, PT, R5, 0x51, P6 ;  /* 0x000000510500780c */ /* 0x000fc400037c1670 */
[C---:B------:R-:W-:Y:S02]  /*56a0*/  ISETP.LT.OR P5, PT, R5.reuse, 0x52, P5 ;  /* 0x000000520500780c */ /* 0x040fe40002fa1670 */
[C---:B------:R-:W-:Y:S02]  /*56b0*/  ISETP.LT.OR P2, PT, R5.reuse, 0x59, P2 ;  /* 0x000000590500780c */ /* 0x040fe40001741670 */
[----:B------:R-:W-:Y:S02]  /*56c0*/  ISETP.LT.OR P1, PT, R5, 0x5a, P1 ;  /* 0x0000005a0500780c */ /* 0x000fe40000f21670 */
[----:B------:R-:W-:Y:S01]  /*56d0*/  IMNMX R5, R4, R20, PT ;  /* 0x0000001404057217 */ /* 0x000fe20003800200 */
[----:B------:R-:W-:Y:S01]  /*56e0*/  IMAD.IADD R4, R21, 0x1, R6 ;  /* 0x0000000115047824 */ /* 0x000fe200078e0206 */
[----:B------:R-:W-:Y:S02]  /*56f0*/  FSEL R238, R42, -INF , !P6 ;  /* 0xff8000002aee7808 */ /* 0x000fe40007000000 */
[----:B------:R-:W-:-:S02]  /*5700*/  FSEL R239, R37, -INF , !P5 ;  /* 0xff80000025ef7808 */ /* 0x000fc40006800000 */
[----:B------:R-:W-:Y:S02]  /*5710*/  FSEL R245, R34, -INF , !P2 ;  /* 0xff80000022f57808 */ /* 0x000fe40005000000 */
[----:B------:R-:W-:Y:S01]  /*5720*/  FSEL R246, R32, -INF , !P1 ;  /* 0xff80000020f67808 */ /* 0x000fe20004800000 */
        /* <DEDUP_REMOVED lines=13> */
.L_x_165:
[----:B------:R-:W-:-:S04]  /*5800*/  MOV R7, c[0x0][0x32c] ;  /* 0x0000cb0000077a02 */ /* 0x000fc80000000f00 */
[----:B------:R-:W-:-:S13]  /*5810*/  ISETP.NE.AND P0, PT, R7, 0x1, PT ;  /* 0x000000010700780c */ /* 0x000fda0003f05270 */
[----:B------:R-:W-:-:S05]  /*5820*/  @P0 IMAD.HI.U32 R7, R6, c[0x0][0x330], RZ ;  /* 0x0000cc0006070a27 */ /* 0x000fca00078e00ff */
[----:B------:R-:W-:Y:S02]  /*5830*/  @P0 SHF.R.U32.HI R6, RZ, c[0x0][0x334], R7 ;  /* 0x0000cd00ff060a19 */ /* 0x000fe40000011607 */
.L_x_166:
[----:B------:R-:W-:Y:S05]  /*5840*/  BSYNC B0 ;  /* 0x0000000000007941 */ /* 0x000fea0003800000 */
.L_x_164:
[----:B------:R-:W-:-:S05]  /*5850*/  IMAD R6, R6, c[0x0][0x32c], R23 ;  /* 0x0000cb0006067a24 */ /* 0x000fca00078e0217 */
[----:B------:R-:W-:Y:S02]  /*5860*/  IADD3 R7, R6, c[0x0][0x32c], RZ ;  /* 0x0000cb0006077a10 */ /* 0x000fe40007ffe0ff */
[----:B------:R-:W-:Y:S02]  /*5870*/  IMNMX R4, R4, R6, !PT ;  /* 0x0000000604047217 */ /* 0x000fe40007800200 */
[----:B------:R-:W-:Y:S02]  /*5880*/  IMNMX R5, R5, R7, PT ;  /* 0x0000000705057217 */ /* 0x000fe40003800200 */
.L_x_163:
[----:B-1234-:R-:W-:Y:S01]  /*5890*/  FMNMX.FTZ R7, R67, R66, !PT ;  /* 0x0000004243077209 */ /* 0x01efe20007810000 */
[----:B------:R-:W-:Y:S01]  /*58a0*/  UP2UR UR35, UPR, URZ, 0x40 ;  /* 0x000000403f237883 */ /* 0x000fe20008000000 */
[----:B------:R-:W-:Y:S01]  /*58b0*/  FMNMX.FTZ R6, R52, R51, !PT ;  /* 0x0000003334067209 */ /* 0x000fe20007810000 */
[----:B------:R-:W-:Y:S01]  /*58c0*/  UISETP.NE.AND UP6, UPT, UR34, URZ, UPT ;  /* 0x0000003f2200728c */ /* 0x000fe2000bfc5270 */
[----:B------:R-:W-:Y:S01]  /*58d0*/  FMNMX.FTZ R7, R69, R7, !PT ;  /* 0x0000000745077209 */ /* 0x000fe20007810000 */
        /* <DEDUP_REMOVED lines=20> */
[----:B------:R-:W-:Y:S01]  /*5a20*/  IMAD.SHL.U32 R209, R0, 0x2, RZ ;  /* 0x0000000200d17824 */ /* 0x000fe200078e00ff */
[----:B------:R-:W-:Y:S01]  /*5a30*/  FMNMX.FTZ R6, R45, R6, !PT ;  /* 0x000000062d067209 */ /* 0x000fe20007810000 */
[----:B------:R-:W-:Y:S01]  /*5a40*/  UP2UR UR30, UPR, URZ, 0x2 ;  /* 0x000000023f1e7883 */ /* 0x000fe20008000000 */
[----:B------:R-:W-:Y:S01]  /*5a50*/  FMNMX.FTZ R72, R77, R72, !PT ;  /* 0x000000484d487209 */ /* 0x000fe20007810000 */
[--C-:B------:R-:W-:Y:S01]  /*5a60*/  IMAD R210, R3, 0x2, R209.reuse ;  /* 0x0000000203d27824 */ /* 0x100fe200078e02d1 */
[----:B------:R-:W-:Y:S01]  /*5a70*/  FMNMX.FTZ R6, R76, R6, !PT ;  /* 0x000000064c067209 */ /* 0x000fe20007810000 */
[----:B------:R-:W-:Y:S01]  /*5a80*/  IMAD R212, R2, 0x2, R209 ;  /* 0x0000000202d47824 */ /* 0x000fe200078e02d1 */
[----:B------:R-:W-:Y:S01]  /*5a90*/  FMNMX.FTZ R72, R79, R72, !PT ;  /* 0x000000484f487209 */ /* 0x000fe20007810000 */
[----:B------:R-:W-:Y:S01]  /*5aa0*/  UISETP.NE.AND UP1, UPT, UR31, URZ, UPT ;  /* 0x0000003f1f00728c */ /* 0x000fe2000bf25270 */
[----:B------:R-:W-:Y:S01]  /*5ab0*/  FMNMX.FTZ R6, R78, R6, !PT ;  /* 0x000000064e067209 */ /* 0x000fe20007810000 */
[----:B------:R-:W-:Y:S01]  /*5ac0*/  LDSM.16.MT88.4 R60, [R209+0x100] ;  /* 0x00010000d13c783b */ /* 0x000fe20000004200 */
[----:B------:R-:W-:-:S02]  /*5ad0*/  FMNMX.FTZ R72, R80, R72, !PT ;  /* 0x0000004850487209 */ /* 0x000fc40007810000 */
[----:B------:R-:W-:Y:S01]  /*5ae0*/  FMNMX.FTZ R6, R112, R6, !PT ;  /* 0x0000000670067209 */ /* 0x000fe20007810000 */
[----:B------:R-:W-:Y:S01]  /*5af0*/  LDSM.16.MT88.4 R84, [R212+0x100] ;  /* 0x00010000d454783b */ /* 0x000fe20000004200 */
[----:B------:R-:W-:Y:S02]  /*5b00*/  FMNMX.FTZ R72, R81, R72, !PT ;  /* 0x0000004851487209 */ /* 0x000fe40007810000 */
[----:B------:R-:W-:Y:S01]  /*5b10*/  FMNMX.FTZ R6, R118, R6, !PT ;  /* 0x0000000676067209 */ /* 0x000fe20007810000 */
[----:B------:R-:W-:Y:S01]  /*5b20*/  STL [R1+0x3c], R215 ;  /* 0x00003cd701007387 */ /* 0x000fe20000100800 */
[----:B------:R-:W-:Y:S02]  /*5b30*/  FMNMX.FTZ R72, R82, R72, !PT ;  /* 0x0000004852487209 */ /* 0x000fe40007810000 */
[----:B------:R-:W-:Y:S01]  /*5b40*/  FMNMX.FTZ R6, R126, R6, !PT ;  /* 0x000000067e067209 */ /* 0x000fe20007810000 */
[----:B------:R-:W-:Y:S01]  /*5b50*/  LDSM.16.MT88.4 R100, [R210+0x100] ;  /* 0x00010000d264783b */ /* 0x000fe20000004200 */
[----:B------:R-:W-:-:S02]  /*5b60*/  FMNMX.FTZ R72, R132, R72, !PT ;  /* 0x0000004884487209 */ /* 0x000fc40007810000 */
[----:B------:R-:W-:Y:S01]  /*5b70*/  FMNMX.FTZ R6, R128, R6, !PT ;  /* 0x0000000680067209 */ /* 0x000fe20007810000 */
[----:B------:R-:W-:Y:S01]  /*5b80*/  STL [R1+0x38], R214 ;  /* 0x000038d601007387 */ /* 0x000fe20000100800 */
[----:B------:R-:W-:Y:S02]  /*5b90*/  FMNMX.FTZ R72, R133, R72, !PT ;  /* 0x0000004885487209 */ /* 0x000fe40007810000 */
[----:B------:R-:W-:Y:S01]  /*5ba0*/  FMNMX.FTZ R6, R127, R6, !PT ;  /* 0x000000067f067209 */ /* 0x000fe20007810000 */
[----:B------:R-:W-:Y:S01]  /*5bb0*/  LDSM.16.MT88.4 R104, [R209+0x900] ;  /* 0x00090000d168783b */ /* 0x000fe20000004200 */
[----:B------:R-:W-:Y:S02]  /*5bc0*/  FMNMX.FTZ R72, R134, R72, !PT ;  /* 0x0000004886487209 */ /* 0x000fe40007810000 */
[----:B------:R-:W-:Y:S01]  /*5bd0*/  FMNMX.FTZ R6, R131, R6, !PT ;  /* 0x0000000683067209 */ /* 0x000fe20007810000 */
[----:B------:R-:W-:Y:S01]  /*5be0*/  LDSM.16.MT88.4 R92, [R212+0x900] ;  /* 0x00090000d45c783b */ /* 0x000fe20000004200 */
[----:B------:R-:W-:-:S02]  /*5bf0*/  FMNMX.FTZ R72, R227, R72, !PT ;  /* 0x00000048e3487209 */ /* 0x000fc40007810000 */
[----:B------:R-:W-:Y:S01]  /*5c00*/  FMNMX.FTZ R6, R200, R6, !PT ;  /* 0x00000006c8067209 */ /* 0x000fe20007810000 */
[----:B------:R-:W-:Y:S01]  /*5c10*/  LDSM.16.MT88.4 R88, [R210+0x900] ;  /* 0x00090000d258783b */ /* 0x000fe20000004200 */
        /* <DEDUP_REMOVED lines=11> */
[----:B------:R-:W-:Y:S01]  /*5cd0*/  STL [R1+0x30], R208 ;  /* 0x000030d001007387 */ /* 0x000fe20000100800 */
[----:B------:R-:W-:Y:S02]  /*5ce0*/  FMNMX.FTZ R72, R237, R72, !PT ;  /* 0x00000048ed487209 */ /* 0x000fe40007810000 */
[----:B------:R-:W-:Y:S02]  /*5cf0*/  FMNMX.FTZ R6, R229, R6, !PT ;  /* 0x00000006e5067209 */ /* 0x000fe40007810000 */
[----:B------:R-:W-:-:S02]  /*5d00*/  FMNMX.FTZ R72, R244, R72, !PT ;  /* 0x00000048f4487209 */ /* 0x000fc40007810000 */
[----:B------:R-:W-:Y:S02]  /*5d10*/  FMNMX.FTZ R6, R230, R6, !PT ;  /* 0x00000006e6067209 */ /* 0x000fe40007810000 */
[----:B------:R-:W-:Y:S02]  /*5d20*/  FMNMX.FTZ R72, R247, R72, !PT ;  /* 0x00000048f7487209 */ /* 0x000fe40007810000 */
[----:B------:R-:W-:Y:S02]  /*5d30*/  FMNMX.FTZ R71, R231, R6, !PT ;  /* 0x00000006e7477209 */ /* 0x000fe40007810000 */
[----:B------:R-:W-:Y:S01]  /*5d40*/  PLOP3.LUT P6, PT, PT, PT, UP0, 0x40, 0x0 ;  /* 0x000000000000781c */ /* 0x000fe20003fce808 */
[----:B------:R-:W1:Y:S01]  /*5d50*/  SHFL.BFLY PT, R6, R72, 0x2, 0x1f ;  /* 0x0c401f0048067f89 */ /* 0x000e6200000e0000 */
[----:B------:R-:W-:Y:S01]  /*5d60*/  PLOP3.LUT P2, PT, PT, PT, UP5, 0x40, 0x0 ;  /* 0x000000000000781c */ /* 0x000fe20003f4e858 */
[----:B------:R-:W-:Y:S01]  /*5d70*/  UISETP.NE.AND UP0, UPT, UR25, URZ, UPT ;  /* 0x0000003f1900728c */ /* 0x000fe2000bf05270 */
[C---:B------:R-:W-:Y:S01]  /*5d80*/  ISETP.GT.AND P6, PT, R4.reuse, 0x10, P6 ;  /* 0x000000100400780c */ /* 0x040fe200037c4270 */
[----:B------:R-:W2:Y:S01]  /*5d90*/  SHFL.BFLY PT, R7, R71, 0x2, 0x1f ;  /* 0x0c401f0047077f89 */ /* 0x000ea200000e0000 */
[----:B------:R-:W-:Y:S01]  /*5da0*/  ISETP.GT.AND P2, PT, R4, 0x1, P2 ;  /* 0x000000010400780c */ /* 0x000fe20001744270 */
[----:B------:R-:W-:Y:S01]  /*5db0*/  UISETP.NE.AND UP5, UPT, UR34, URZ, UPT ;  /* 0x0000003f2200728c */ /* 0x000fe2000bfa5270 */
[----:B------:R-:W-:-:S02]  /*5dc0*/  ISETP.LT.OR P6, PT, R5, 0x11, P6 ;  /* 0x000000110500780c */ /* 0x000fc400037c1670 */
[----:B------:R-:W-:Y:S02]  /*5dd0*/  ISETP.LT.OR P2, PT, R5, 0x2, P2 ;  /* 0x000000020500780c */ /* 0x000fe40001741670 */
[----:B------:R-:W-:Y:S02]  /*5de0*/  FSEL R117, R22, -INF , !P6 ;  /* 0xff80000016757808 */ /* 0x000fe40007000000 */
[----:B------:R-:W-:Y:S01]  /*5df0*/  PLOP3.LUT P6, PT, PT, PT, UP0, 0x40, 0x0 ;  /* 0x000000000000781c */ /* 0x000fe20003fce808 */
[----:B------:R-:W-:Y:S01]  /*5e00*/  UISETP.NE.AND UP0, UPT, UR21, URZ, UPT ;  /* 0x0000003f1500728c */ /* 0x000fe2000bf05270 */
[----:B------:R-:W-:Y:S02]  /*5e10*/  FSEL R115, R9, -INF , !P2 ;  /* 0xff80000009737808 */ /* 0x000fe40005000000 */
[----:B------:R-:W-:Y:S02]  /*5e20*/  ISETP.GT.AND P6, PT, R4, 0x21, P6 ;  /* 0x000000210400780c */ /* 0x000fe400037c4270 */
[----:B------:R-:W-:Y:S01]  /*5e30*/  PLOP3.LUT P2, PT, PT, PT, UP4, 0x40, 0x0 ;  /* 0x000000000000781c */ /* 0x000fe20003f4e848 */
[----:B------:R-:W-:Y:S01]  /*5e40*/  UISETP.NE.AND UP4, UPT, UR20, URZ, UPT ;  /* 0x0000003f1400728c */ /* 0x000fe2000bf85270 */
[----:B------:R-:W-:-:S02]  /*5e50*/  ISETP.LT.OR P6, PT, R5, 0x22, P6 ;  /* 0x000000220500780c */ /* 0x000fc400037c1670 */
[----:B------:R-:W-:Y:S02]  /*5e60*/  FMNMX.FTZ R3, R120, R122, !PT ;  /* 0x0000007a78037209 */ /* 0x000fe40007810000 */
[----:B-1----:R-:W-:Y:S02]  /*5e70*/  FMNMX.FTZ R72, R72, R6, !PT ;  /* 0x0000000648487209 */ /* 0x002fe40007810000 */
[----:B------:R-:W-:Y:S02]  /*5e80*/  FSEL R143, R24, -INF , !P6 ;  /* 0xff800000188f7808 */ /* 0x000fe40007000000 */
[----:B--2---:R-:W-:Y:S01]  /*5e90*/  FMNMX.FTZ R71, R71, R7, !PT ;  /* 0x0000000747477209 */ /* 0x004fe20007810000 */
[----:B------:R-:W1:Y:S01]  /*5ea0*/  SHFL.BFLY PT, R6, R72, 0x1, 0x1f ;  /* 0x0c201f0048067f89 */ /* 0x000e6200000e0000 */
[----:B------:R-:W-:Y:S01]  /*5eb0*/  PLOP3.LUT P6, PT, PT, PT, UP4, 0x40, 0x0 ;  /* 0x000000000000781c */ /* 0x000fe20003fce848 */
[----:B------:R-:W-:Y:S01]  /*5ec0*/  UISETP.NE.AND UP4, UPT, UR33, URZ, UPT ;  /* 0x0000003f2100728c */ /* 0x000fe2000bf85270 */
[----:B------:R-:W-:Y:S01]  /*5ed0*/  LEA R211, R2, R210, 0x1 ;  /* 0x000000d202d37211 */ /* 0x000fe200078e08ff */
[----:B------:R-:W2:Y:S01]  /*5ee0*/  SHFL.BFLY PT, R7, R71, 0x1, 0x1f ;  /* 0x0c201f0047077f89 */ /* 0x000ea200000e0000 */
[----:B------:R-:W-:-:S02]  /*5ef0*/  ISETP.GT.AND P6, PT, R4, 0x38, P6 ;  /* 0x000000380400780c */ /* 0x000fc400037c4270 */
[----:B------:R-:W-:Y:S01]  /*5f00*/  FMNMX.FTZ R2, R124, R3, !PT ;  /* 0x000000037c027209 */ /* 0x000fe20007810000 */
[----:B------:R-:W3:Y:S01]  /*5f10*/  LDSM.16.MT88.4 R96, [R211+0x100] ;  /* 0x00010000d360783b */ /* 0x000ee20000004200 */
[----:B------:R-:W-:Y:S02]  /*5f20*/  ISETP.LT.OR P6, PT, R5, 0x39, P6 ;  /* 0x000000390500780c */ /* 0x000fe400037c1670 */
[----:B------:R-:W-:Y:S01]  /*5f30*/  FMNMX.FTZ R2, R125, R2, !PT ;  /* 0x000000027d027209 */ /* 0x000fe20007810000 */
[----:B------:R-:W4:Y:S01]  /*5f40*/  LDSM.16.MT88.4 R108, [R211+0x900] ;  /* 0x00090000d36c783b */ /* 0x000f220000004200 */
[----:B------:R-:W-:Y:S02]  /*5f50*/  FSEL R193, R13, -INF , !P6 ;  /* 0xff8000000dc17808 */ /* 0x000fe40007000000 */
[----:B------:R-:W-:Y:S01]  /*5f60*/  FMNMX.FTZ R2, R129, R2, !PT ;  /* 0x0000000281027209 */ /* 0x000fe20007810000 */
[----:B------:R-:W-:Y:S01]  /*5f70*/  LDSM.16.MT88.4 R172, [R211+0x1900] ;  /* 0x00190000d3ac783b */ /* 0x000fe20000004200 */
[----:B------:R-:W-:Y:S01]  /*5f80*/  PLOP3.LUT P5, PT, PT, PT, UP6, 0x40, 0x0 ;  /* 0x000000000000781c */ /* 0x000fe20003fae868 */
[----:B------:R-:W-:Y:S01]  /*5f90*/  UISETP.NE.AND UP6, UPT, UR35, URZ, UPT ;  /* 0x0000003f2300728c */ /* 0x000fe2000bfc5270 */
[----:B------:R-:W-:Y:S01]  /*5fa0*/  PLOP3.LUT P1, PT, PT, PT, UP2, 0x40, 0x0 ;  /* 0x000000000000781c */ /* 0x000fe20003f2e828 */
[----:B------:R-:W-:Y:S01]  /*5fb0*/  UISETP.NE.AND UP2, UPT, UR27, URZ, UPT ;  /* 0x0000003f1b00728c */ /* 0x000fe2000bf45270 */
[----:B------:R-:W-:-:S02]  /*5fc0*/  ISETP.GT.AND P5, PT, R4, RZ, P5 ;  /* 0x000000ff0400720c */ /* 0x000fc40002fa4270 */
[----:B------:R-:W-:Y:S01]  /*5fd0*/  PLOP3.LUT P0, PT, PT, PT, UP1, 0x40, 0x0 ;  /* 0x000000000000781c */ /* 0x000fe20003f0e818 */
[----:B------:R-:W-:Y:S01]  /*5fe0*/  UISETP.NE.AND UP1, UPT, UR26, URZ, UPT ;  /* 0x0000003f1a00728c */ /* 0x000fe2000bf25270 */
[----:B-1----:R-:W-:Y:S02]  /*5ff0*/  FMNMX.FTZ R72, R72, R6, !PT ;  /* 0x0000000648487209 */ /* 0x002fe40007810000 */
[----:B------:R-:W-:Y:S02]  /*6000*/  ISETP.LT.OR P5, PT, R5, 0x1, P5 ;  /* 0x000000010500780c */ /* 0x000fe40002fa1670 */
[----:B--2---:R-:W-:Y:S01]  /*6010*/  FMNMX.FTZ R71, R71, R7, !PT ;  /* 0x0000000747477209 */ /* 0x004fe20007810000 */
[C---:B------:R-:W-:Y:S01]  /*6020*/  FMUL.FTZ R7, R72.reuse, c[0x0][0x2d0] ;  /* 0x0000b40048077a20 */ /* 0x040fe20000410000 */
[----:B------:R-:W-:Y:S02]  /*6030*/  FSETP.NEU.FTZ.AND P6, PT, R72, -INF , PT ;  /* 0xff8000004800780b */ /* 0x000fe40003fdd000 */
[----:B------:R-:W-:Y:S01]  /*6040*/  ISETP.GT.AND P1, PT, R4, 0x8, P1 ;  /* 0x000000080400780c */ /* 0x000fe20000f24270 */
[----:B------:R-:W-:Y:S01]  /*6050*/  FMUL.FTZ R6, R71, c[0x0][0x2d0] ;  /* 0x0000b40047067a20 */ /* 0x000fe20000410000 */
[----:B------:R-:W-:-:S02]  /*6060*/  FSEL R7, R7, RZ, P6 ;  /* 0x000000ff07077208 */ /* 0x000fc40003000000 */
[----:B------:R-:W-:Y:S02]  /*6070*/  FSETP.NEU.FTZ.AND P6, PT, R71, -INF , PT ;  /* 0xff8000004700780b */ /* 0x000fe40003fdd000 */
[----:B------:R-:W-:Y:S02]  /*6080*/  FSEL R116, R10, -INF , !P5 ;  /* 0xff8000000a747808 */ /* 0x000fe40006800000 */
[----:B------:R-:W-:Y:S02]  /*6090*/  FSEL R6, R6, RZ, P6 ;  /* 0x000000ff06067208 */ /* 0x000fe40003000000 */
[----:B------:R-:W-:Y:S02]  /*60a0*/  ISETP.LT.OR P1, PT, R5, 0x9, P1 ;  /* 0x000000090500780c */ /* 0x000fe40000f21670 */
[----:B------:R-:W-:Y:S01]  /*60b0*/  ISETP.GT.AND P0, PT, R4, 0x9, P0 ;  /* 0x000000090400780c */ /* 0x000fe20000704270 */
[----:B------:R-:W-:Y:S01]  /*60c0*/  FFMA.FTZ R0, R56, c[0x0][0x2d0], -R6 ;  /* 0x0000b40038007a23 */ /* 0x000fe20000010806 */
[----:B------:R-:W-:Y:S01]  /*60d0*/  PLOP3.LUT P5, PT, PT, PT, UP3, 0x40, 0x0 ;  /* 0x000000000000781c */ /* 0x000fe20003fae838 */
[----:B------:R-:W-:Y:S01]  /*60e0*/  UISETP.NE.AND UP3, UPT, UR24, URZ, UPT ;  /* 0x0000003f1800728c */ /* 0x000fe2000bf65270 */
[----:B------:R-:W-:Y:S01]  /*60f0*/  FSEL R114, R25, -INF , !P1 ;  /* 0xff80000019727808 */ /* 0x000fe20004800000 */
[----:B------:R1:W-:Y:S01]  /*6100*/  MUFU.EX2 R167, R0 ;  /* 0x0000000000a77308 */ /* 0x0003e20000000800 */
[----:B------:R-:W-:-:S02]  /*6110*/  ISETP.LT.OR P0, PT, R5, 0xa, P0 ;  /* 0x0000000a0500780c */ /* 0x000fc40000701670 */
[----:B------:R-:W-:Y:S02]  /*6120*/  FMNMX.FTZ R3, R116, R115, !PT ;  /* 0x0000007374037209 */ /* 0x000fe40007810000 */
[----:B------:R-:W-:Y:S02]  /*6130*/  FSEL R113, R29, -INF , !P0 ;  /* 0xff8000001d717808 */ /* 0x000fe40004000000 */
[----:B------:R-:W-:Y:S02]  /*6140*/  ISETP.GT.AND P5, PT, R4, 0x11, P5 ;  /* 0x000000110400780c */ /* 0x000fe40002fa4270 */
[----:B------:R-:W-:Y:S02]  /*6150*/  FMNMX.FTZ R3, R114, R3, !PT ;  /* 0x0000000372037209 */ /* 0x000fe40007810000 */
[----:B------:R-:W-:Y:S01]  /*6160*/  PLOP3.LUT P1, PT, PT, PT, UP2, 0x40, 0x0 ;  /* 0x000000000000781c */ /* 0x000fe20003f2e828 */
[----:B------:R-:W-:Y:S01]  /*6170*/  UISETP.NE.AND UP2, UPT, UR23, URZ, UPT ;  /* 0x0000003f1700728c */ /* 0x000fe2000bf45270 */
[----:B------:R-:W-:-:S02]  /*6180*/  ISETP.LT.OR P5, PT, R5, 0x12, P5 ;  /* 0x000000120500780c */ /* 0x000fc40002fa1670 */
[C---:B------:R-:W-:Y:S01]  /*6190*/  ISETP.GT.AND P2, PT, R4.reuse, 0x18, P2 ;  /* 0x000000180400780c */ /* 0x040fe20001744270 */
[----:B-1----:R-:W-:Y:S01]  /*61a0*/  FFMA.FTZ R0, R57, c[0x0][0x2d0], -R6 ;  /* 0x0000b40039007a23 */ /* 0x002fe20000010806 */
[----:B------:R-:W-:Y:S02]  /*61b0*/  FMNMX.FTZ R3, R113, R3, !PT ;  /* 0x0000000371037209 */ /* 0x000fe40007810000 */
[----:B------:R-:W-:Y:S01]  /*61c0*/  PLOP3.LUT P0, PT, PT, PT, UP1, 0x40, 0x0 ;  /* 0x000000000000781c */ /* 0x000fe20003f0e818 */
[----:B------:R1:W2:Y:S01]  /*61d0*/  MUFU.EX2 R183, R0 ;  /* 0x0000000000b77308 */ /* 0x0002a20000000800 */
[----:B------:R-:W-:Y:S01]  /*61e0*/  FSEL R119, R11, -INF , !P5 ;  /* 0xff8000000b777808 */ /* 0x000fe20006800000 */
[----:B------:R-:W-:Y:S01]  /*61f0*/  UISETP.NE.AND UP1, UPT, UR22, URZ, UPT ;  /* 0x0000003f1600728c */ /* 0x000fe2000bf25270 */
[----:B------:R-:W-:Y:S02]  /*6200*/  ISETP.LT.OR P2, PT, R5, 0x19, P2 ;  /* 0x000000190500780c */ /* 0x000fe40001741670 */
[----:B------:R-:W-:-:S02]  /*6210*/  ISETP.GT.AND P1, PT, R4, 0x19, P1 ;  /* 0x000000190400780c */ /* 0x000fc40000f24270 */
[----:B------:R-:W-:Y:S02]  /*6220*/  FMNMX.FTZ R3, R117, R3, !PT ;  /* 0x0000000375037209 */ /* 0x000fe40007810000 */
[----:B------:R-:W-:Y:S02]  /*6230*/  FSEL R121, R16, -INF , !P2 ;  /* 0xff80000010797808 */ /* 0x000fe40005000000 */
[----:B------:R-:W-:Y:S02]  /*6240*/  ISETP.LT.OR P1, PT, R5, 0x1a, P1 ;  /* 0x0000001a0500780c */ /* 0x000fe40000f21670 */
[----:B------:R-:W-:Y:S02]  /*6250*/  ISETP.GT.AND P0, PT, R4, 0x20, P0 ;  /* 0x000000200400780c */ /* 0x000fe40000704270 */
[----:B------:R-:W-:Y:S01]  /*6260*/  FMNMX.FTZ R3, R119, R3, !PT ;  /* 0x0000000377037209 */ /* 0x000fe20007810000 */
[----:B-1----:R-:W-:Y:S01]  /*6270*/  FFMA.FTZ R0, R70, c[0x0][0x2d0], -R7 ;  /* 0x0000b40046007a23 */ /* 0x002fe20000010807 */
[----:B------:R-:W-:-:S02]  /*6280*/  FSEL R123, R15, -INF , !P1 ;  /* 0xff8000000f7b7808 */ /* 0x000fc40004800000 */
[C---:B------:R-:W-:Y:S01]  /*6290*/  ISETP.LT.OR P0, PT, R5.reuse, 0x21, P0 ;  /* 0x000000210500780c */ /* 0x040fe20000701670 */
[----:B------:R1:W-:Y:S01]  /*62a0*/  MUFU.EX2 R151, R0 ;  /* 0x0000000000977308 */ /* 0x0003e20000000800 */
[----:B------:R-:W-:Y:S01]  /*62b0*/  PLOP3.LUT P5, PT, PT, PT, UP3, 0x40, 0x0 ;  /* 0x000000000000781c */ /* 0x000fe20003fae838 */
[----:B------:R-:W-:Y:S01]  /*62c0*/  UISETP.NE.AND UP3, UPT, UR19, URZ, UPT ;  /* 0x0000003f1300728c */ /* 0x000fe2000bf65270 */
[----:B------:R-:W-:Y:S02]  /*62d0*/  FSEL R142, R26, -INF , !P0 ;  /* 0xff8000001a8e7808 */ /* 0x000fe40004000000 */
[----:B------:R-:W-:Y:S01]  /*62e0*/  PLOP3.LUT P2, PT, PT, PT, UP2, 0x40, 0x0 ;  /* 0x000000000000781c */ /* 0x000fe20003f4e828 */
[----:B------:R-:W-:Y:S01]  /*62f0*/  UISETP.NE.AND UP2, UPT, UR18, URZ, UPT ;  /* 0x0000003f1200728c */ /* 0x000fe2000bf45270 */
[----:B------:R-:W-:Y:S02]  /*6300*/  ISETP.GT.AND P5, PT, R4, 0x28, P5 ;  /* 0x000000280400780c */ /* 0x000fe40002fa4270 */
[----:B------:R-:W-:Y:S01]  /*6310*/  PLOP3.LUT P1, PT, PT, PT, UP1, 0x40, 0x0 ;  /* 0x000000000000781c */ /* 0x000fe20003f2e818 */
[----:B------:R-:W-:Y:S01]  /*6320*/  UISETP.NE.AND UP1, UPT, UR16, URZ, UPT ;  /* 0x0000003f1000728c */ /* 0x000fe2000bf25270 */
[----:B------:R-:W-:Y:S01]  /*6330*/  PLOP3.LUT P0, PT, PT, PT, UP0, 0x40, 0x0 ;  /* 0x000000000000781c */ /* 0x000fe20003f0e808 */
[----:B------:R-:W-:Y:S01]  /*6340*/  UISETP.NE.AND UP0, UPT, UR17, URZ, UPT ;  /* 0x0000003f1100728c */ /* 0x000fe2000bf05270 */
[----:B------:R-:W-:-:S02]  /*6350*/  ISETP.LT.OR P5, PT, R5, 0x29, P5 ;  /* 0x000000290500780c */ /* 0x000fc40002fa1670 */
[C---:B------:R-:W-:Y:S01]  /*6360*/  ISETP.GT.AND P2, PT, R4.reuse, 0x29, P2 ;  /* 0x000000290400780c */ /* 0x040fe20001744270 */
[--C-:B-1----:R-:W-:Y:S01]  /*6370*/  FFMA.FTZ R0, R73, c[0x0][0x2d0], -R7.reuse ;  /* 0x0000b40049007a23 */ /* 0x102fe20000010807 */
[C---:B------:R-:W-:Y:S01]  /*6380*/  ISETP.GT.AND P1, PT, R4.reuse, 0x30, P1 ;  /* 0x000000300400780c */ /* 0x040fe20000f24270 */
[----:B------:R-:W-:Y:S01]  /*6390*/  ULDC.64 UR16, c[0x0][0x2c8] ;  /* 0x0000b20000107ab9 */ /* 0x000fe20000000a00 */
[----:B------:R-:W-:Y:S01]  /*63a0*/  ISETP.GT.AND P0, PT, R4, 0x31, P0 ;  /* 0x000000310400780c */ /* 0x000fe20000704270 */
[----:B------:R1:W-:Y:S01]  /*63b0*/  MUFU.EX2 R250, R0 ;  /* 0x0000000000fa7308 */ /* 0x0003e20000000800 */
[----:B------:R-:W-:Y:S01]  /*63c0*/  FSEL R144, R8, -INF , !P5 ;  /* 0xff80000008907808 */ /* 0x000fe20006800000 */
[----:B------:R-:W-:Y:S01]  /*63d0*/  FFMA.FTZ R8, R67, c[0x0][0x2d0], -R7 ;  /* 0x0000b40043087a23 */ /* 0x000fe20000010807 */
[C---:B------:R-:W-:Y:S02]  /*63e0*/  ISETP.LT.OR P2, PT, R5.reuse, 0x2a, P2 ;  /* 0x0000002a0500780c */ /* 0x040fe40001741670 */
[----:B------:R-:W-:-:S02]  /*63f0*/  ISETP.LT.OR P1, PT, R5, 0x31, P1 ;  /* 0x000000310500780c */ /* 0x000fc40000f21670 */
[----:B------:R-:W-:Y:S01]  /*6400*/  ISETP.LT.OR P0, PT, R5, 0x32, P0 ;  /* 0x000000320500780c */ /* 0x000fe20000701670 */
[----:B------:R2:W-:Y:S01]  /*6410*/  MUFU.EX2 R149, R8 ;  /* 0x0000000800957308 */ /* 0x0005e20000000800 */
[----:B------:R-:W-:Y:S02]  /*6420*/  FSEL R145, R14, -INF , !P2 ;  /* 0xff8000000e917808 */ /* 0x000fe40005000000 */
[----:B------:R-:W-:Y:S02]  /*6430*/  FSEL R194, R28, -INF , !P1 ;  /* 0xff8000001cc27808 */ /* 0x000fe40004800000 */
[----:B------:R-:W-:Y:S02]  /*6440*/  FSEL R197, R27, -INF , !P0 ;  /* 0xff8000001bc57808 */ /* 0x000fe40004000000 */
[----:B------:R-:W-:Y:S01]  /*6450*/  PLOP3.LUT P5, PT, PT, PT, UP3, 0x40, 0x0 ;  /* 0x000000000000781c */ /* 0x000fe20003fae838 */
[--C-:B-1----:R-:W-:Y:S01]  /*6460*/  FFMA.FTZ R0, R74, c[0x0][0x2d0], -R7.reuse ;  /* 0x0000b4004a007a23 */ /* 0x102fe20000010807 */
[----:B------:R-:W-:Y:S01]  /*6470*/  PLOP3.LUT P2, PT, PT, PT, UP2, 0x40, 0x0 ;  /* 0x000000000000781c */ /* 0x000fe20003f4e828 */
[----:B------:R-:W-:Y:S01]  /*6480*/  UISETP.NE.AND UP3, UPT, UR28, URZ, UPT ;  /* 0x0000003f1c00728c */ /* 0x000fe2000bf65270 */
[----:B------:R-:W-:Y:S01]  /*6490*/  PLOP3.LUT P1, PT, PT, PT, UP0, 0x40, 0x0 ;  /* 0x000000000000781c */ /* 0x000fe20003f2e808 */
[----:B------:R1:W-:Y:S01]  /*64a0*/  MUFU.EX2 R165, R0 ;  /* 0x0000000000a57308 */ /* 0x0003e20000000800 */
[----:B------:R-:W-:Y:S01]  /*64b0*/  PLOP3.LUT P0, PT, PT, PT, UP1, 0x40, 0x0 ;  /* 0x000000000000781c */ /* 0x000fe20003f0e818 */
[----:B------:R-:W-:Y:S01]  /*64c0*/  UISETP.NE.AND UP1, UPT, UR15, URZ, UPT ;  /* 0x0000003f0f00728c */ /* 0x000fe2000bf25270 */
[----:B------:R-:W-:Y:S01]  /*64d0*/  ISETP.GT.AND P5, PT, R4, 0x39, P5 ;  /* 0x000000390400780c */ /* 0x000fe20002fa4270 */
[----:B--2---:R-:W-:Y:S01]  /*64e0*/  FFMA.FTZ R8, R66, c[0x0][0x2d0], -R7 ;  /* 0x0000b40042087a23 */ /* 0x004fe20000010807 */
[C---:B------:R-:W-:Y:S01]  /*64f0*/  ISETP.GT.AND P2, PT, R4.reuse, 0x40, P2 ;  /* 0x000000400400780c */ /* 0x040fe20001744270 */
[----:B------:R-:W-:Y:S01]  /*6500*/  UISETP.NE.AND UP2, UPT, UR29, URZ, UPT ;  /* 0x0000003f1d00728c */ /* 0x000fe2000bf45270 */
[C---:B------:R-:W-:Y:S01]  /*6510*/  ISETP.GT.AND P1, PT, R4.reuse, 0x41, P1 ;  /* 0x000000410400780c */ /* 0x040fe20000f24270 */
[----:B------:R2:W2:Y:S01]  /*6520*/  MUFU.EX2 R150, R8 ;  /* 0x0000000800967308 */ /* 0x0004a20000000800 */
[----:B------:R-:W-:Y:S01]  /*6530*/  ISETP.GT.AND P0, PT, R4, 0x48, P0 ;  /* 0x000000480400780c */ /* 0x000fe20000704270 */
[----:B------:R-:W-:Y:S01]  /*6540*/  UISETP.NE.AND UP0, UPT, UR32, URZ, UPT ;  /* 0x0000003f2000728c */ /* 0x000fe2000bf05270 */
[----:B------:R-:W-:-:S02]  /*6550*/  ISETP.LT.OR P5, PT, R5, 0x3a, P5 ;  /* 0x0000003a0500780c */ /* 0x000fc40002fa1670 */
[C---:B------:R-:W-:Y:S02]  /*6560*/  ISETP.LT.OR P2, PT, R5.reuse, 0x41, P2 ;  /* 0x000000410500780c */ /* 0x040fe40001741670 */
[----:B------:R-:W-:Y:S01]  /*6570*/  ISETP.LT.OR P1, PT, R5, 0x42, P1 ;  /* 0x000000420500780c */ /* 0x000fe20000f21670 */
[--C-:B-1----:R-:W-:Y:S01]  /*6580*/  FFMA.FTZ R0, R75, c[0x0][0x2d0], -R7.reuse ;  /* 0x0000b4004b007a23 */ /* 0x102fe20000010807 */
[----:B------:R-:W-:Y:S02]  /*6590*/  ISETP.LT.OR P0, PT, R5, 0x49, P0 ;  /* 0x000000490500780c */ /* 0x000fe40000701670 */
[----:B------:R-:W-:Y:S01]  /*65a0*/  FSEL R192, R39, -INF , !P5 ;  /* 0xff80000027c07808 */ /* 0x000fe20006800000 */
[----:B------:R1:W-:Y:S01]  /*65b0*/  MUFU.EX2 R155, R0 ;  /* 0x00000000009b7308 */ /* 0x0003e20000000800 */
[----:B------:R-:W-:Y:S02]  /*65c0*/  FSEL R198, R30, -INF , !P2 ;  /* 0xff8000001ec67808 */ /* 0x000fe40005000000 */
[----:B------:R-:W-:Y:S01]  /*65d0*/  FSEL R195, R36, -INF , !P1 ;  /* 0xff80000024c37808 */ /* 0x000fe20004800000 */
[----:B--2---:R-:W-:Y:S01]  /*65e0*/  FFMA.FTZ R8, R69, c[0x0][0x2d0], -R7 ;  /* 0x0000b40045087a23 */ /* 0x004fe20000010807 */
[----:B------:R-:W-:-:S02]  /*65f0*/  FSEL R196, R44, -INF , !P0 ;  /* 0xff8000002cc47808 */ /* 0x000fc40004000000 */
[----:B------:R-:W-:Y:S01]  /*6600*/  PLOP3.LUT P6, PT, PT, PT, UP1, 0x40, 0x0 ;  /* 0x000000000000781c */ /* 0x000fe20003fce818 */
[----:B------:R2:W-:Y:S01]  /*6610*/  MUFU.EX2 R148, R8 ;  /* 0x0000000800947308 */ /* 0x0005e20000000800 */
[----:B------:R-:W-:Y:S02]  /*6620*/  PLOP3.LUT P5, PT, PT, PT, UP6, 0x40, 0x0 ;  /* 0x000000000000781c */ /* 0x000fe40003fae868 */
[----:B------:R-:W-:Y:S01]  /*6630*/  F2FP.BF16.PACK_AB R15, R183, R167 ;  /* 0x000000a7b70f723e */ /* 0x000fe200000010ff */
[----:B------:R-:W-:Y:S01]  /*6640*/  UIMAD.WIDE.U32 UR18, UR14, UR16, URZ ;  /* 0x000000100e1272a5 */ /* 0x000fe2000f8e003f */
[----:B------:R-:W-:Y:S01]  /*6650*/  PLOP3.LUT P2, PT, PT, PT, UP5, 0x40, 0x0 ;  /* 0x000000000000781c */ /* 0x000fe20003f4e858 */
[----:B------:R-:W-:Y:S01]  /*6660*/  UIADD3 UR6, UR6, -0x2, URZ ;  /* 0xfffffffe06067890 */ /* 0x000fe2000fffe03f */
[----:B------:R-:W-:Y:S01]  /*6670*/  PLOP3.LUT P1, PT, PT, PT, UP4, 0x40, 0x0 ;  /* 0x000000000000781c */ /* 0x000fe20003f2e848 */
[----:B------:R-:W-:Y:S01]  /*6680*/  UISETP.NE.AND UP1, UPT, UR30, URZ, UPT ;  /* 0x0000003f1e00728c */ /* 0x000fe2000bf25270 */
[----:B-1----:R-:W-:Y:S01]  /*6690*/  FMNMX.FTZ R0, R130, R2, !PT ;  /* 0x0000000282007209 */ /* 0x002fe20007810000 */
[----:B------:R-:W-:Y:S01]  /*66a0*/  FFMA.FTZ R2, R64, c[0x0][0x2d0], -R6 ;  /* 0x0000b40040027a23 */ /* 0x000fe20000010806 */
[----:B------:R-:W-:-:S02]  /*66b0*/  PLOP3.LUT P0, PT, PT, PT, UP3, 0x40, 0x0 ;  /* 0x000000000000781c */ /* 0x000fc40003f0e838 */
[----:B------:R-:W-:Y:S01]  /*66c0*/  FMNMX.FTZ R0, R141, R0, !PT ;  /* 0x000000008d007209 */ /* 0x000fe20007810000 */
[----:B------:R1:W-:Y:S01]  /*66d0*/  MUFU.EX2 R74, R2 ;  /* 0x00000002004a7308 */ /* 0x0003e20000000800 */
[----:B------:R-:W-:Y:S01]  /*66e0*/  ISETP.GT.AND P6, PT, R4, 0x49, P6 ;  /* 0x000000490400780c */ /* 0x000fe200037c4270 */
[----:B--2---:R-:W-:Y:S01]  /*66f0*/  FFMA.FTZ R8, R68, c[0x0][0x2d0], -R7 ;  /* 0x0000b40044087a23 */ /* 0x004fe20000010807 */
[C---:B------:R-:W-:Y:S02]  /*6700*/  ISETP.GT.AND P5, PT, R4.reuse, 0x50, P5 ;  /* 0x000000500400780c */ /* 0x040fe40002fa4270 */
[C---:B------:R-:W-:Y:S02]  /*6710*/  ISETP.GT.AND P2, PT, R4.reuse, 0x51, P2 ;  /* 0x000000510400780c */ /* 0x040fe40001744270 */
[C---:B------:R-:W-:Y:S01]  /*6720*/  ISETP.GT.AND P1, PT, R4.reuse, 0x58, P1 ;  /* 0x000000580400780c */ /* 0x040fe20000f24270 */
[----:B------:R2:W2:Y:S01]  /*6730*/  MUFU.EX2 R180, R8 ;  /* 0x0000000800b47308 */ /* 0x0004a20000000800 */
[----:B------:R-:W-:-:S02]  /*6740*/  ISETP.GT.AND P0, PT, R4, 0x59, P0 ;  /* 0x000000590400780c */ /* 0x000fc40000704270 */
[C---:B------:R-:W-:Y:S02]  /*6750*/  ISETP.LT.OR P6, PT, R5.reuse, 0x4a, P6 ;  /* 0x0000004a0500780c */ /* 0x040fe400037c1670 */
[----:B------:R-:W-:Y:S02]  /*6760*/  ISETP.LT.OR P5, PT, R5, 0x51, P5 ;  /* 0x000000510500780c */ /* 0x000fe40002fa1670 */
[----:B------:R-:W-:Y:S02]  /*6770*/  FSEL R187, R137, -INF , !P6 ;  /* 0xff80000089bb7808 */ /* 0x000fe40007000000 */
[----:B-1----:R-:W-:Y:S01]  /*6780*/  FMNMX.FTZ R2, R140, R0, !PT ;  /* 0x000000008c027209 */ /* 0x002fe20007810000 */
[--C-:B------:R-:W-:Y:S01]  /*6790*/  FFMA.FTZ R0, R65, c[0x0][0x2d0], -R6.reuse ;  /* 0x0000b40041007a23 */ /* 0x100fe20000010806 */
[C---:B------:R-:W-:Y:S01]  /*67a0*/  ISETP.LT.OR P2, PT, R5.reuse, 0x52, P2 ;  /* 0x000000520500780c */ /* 0x040fe20001741670 */
[----:B------:R-:W-:Y:S01]  /*67b0*/  LDSM.16.MT88.4 R64, [R209+0x1100] ;  /* 0x00110000d140783b */ /* 0x000fe20000004200 */
[----:B------:R-:W-:Y:S01]  /*67c0*/  FMNMX.FTZ R2, R186, R2, !PT ;  /* 0x00000002ba027209 */ /* 0x000fe20007810000 */
[----:B------:R1:W1:Y:S01]  /*67d0*/  MUFU.EX2 R154, R0 ;  /* 0x00000000009a7308 */ /* 0x0002620000000800 */
[----:B------:R-:W-:Y:S01]  /*67e0*/  FSEL R189, R136, -INF , !P5 ;  /* 0xff80000088bd7808 */ /* 0x000fe20006800000 */
[----:B--2---:R-:W-:Y:S01]  /*67f0*/  FFMA.FTZ R8, R52, c[0x0][0x2d0], -R6 ;  /* 0x0000b40034087a23 */ /* 0x004fe20000010806 */
[----:B------:R-:W-:-:S02]  /*6800*/  ISETP.LT.OR P1, PT, R5, 0x59, P1 ;  /* 0x000000590500780c */ /* 0x000fc40000f21670 */
[----:B------:R-:W-:Y:S02]  /*6810*/  FSEL R191, R138, -INF , !P2 ;  /* 0xff8000008abf7808 */ /* 0x000fe40005000000 */
[----:B------:R-:W-:Y:S01]  /*6820*/  F2FP.BF16.PACK_AB R12, R150, R149 ;  /* 0x00000095960c723e */ /* 0x000fe200000010ff */
[----:B------:R2:W-:Y:S01]  /*6830*/  MUFU.EX2 R214, R8 ;  /* 0x0000000800d67308 */ /* 0x0005e20000000800 */
[----:B------:R-:W-:Y:S02]  /*6840*/  F2FP.BF16.PACK_AB R14, R180, R148 ;  /* 0x00000094b40e723e */ /* 0x000fe400000010ff */
[----:B------:R-:W-:Y:S02]  /*6850*/  ISETP.LT.OR P0, PT, R5, 0x5a, P0 ;  /* 0x0000005a0500780c */ /* 0x000fe40000701670 */
[----:B------:R-:W-:Y:S02]  /*6860*/  FSEL R190, R135, -INF , !P1 ;  /* 0xff80000087be7808 */ /* 0x000fe40004800000 */
[----:B------:R-:W-:-:S02]  /*6870*/  FSEL R188, R58, -INF , !P0 ;  /* 0xff8000003abc7808 */ /* 0x000fc40004000000 */
[----:B-1----:R-:W-:Y:S01]  /*6880*/  FMNMX.FTZ R0, R185, R2, !PT ;  /* 0x00000002b9007209 */ /* 0x002fe20007810000 */
[--C-:B------:R-:W-:Y:S01]  /*6890*/  FFMA.FTZ R2, R46, c[0x0][0x2d0], -R6.reuse ;  /* 0x0000b4002e027a23 */ /* 0x100fe20000010806 */
[----:B------:R-:W-:Y:S01]  /*68a0*/  F2FP.BF16.PACK_AB R9, R154, R74 ;  /* 0x0000004a9a09723e */ /* 0x000fe200000010ff */
[----:B------:R-:W-:Y:S01]  /*68b0*/  LDSM.16.MT88.4 R56, [R211+0x1100] ;  /* 0x00110000d338783b */ /* 0x000fe20000004200 */
[----:B------:R-:W-:Y:S01]  /*68c0*/  FMNMX.FTZ R0, R147, R0, !PT ;  /* 0x0000000093007209 */ /* 0x000fe20007810000 */
[----:B------:R1:W-:Y:S01]  /*68d0*/  MUFU.EX2 R158, R2 ;  /* 0x00000002009e7308 */ /* 0x0003e20000000800 */
[----:B------:R-:W-:Y:S01]  /*68e0*/  F2FP.BF16.PACK_AB R10, R155, R165 ;  /* 0x000000a59b0a723e */ /* 0x000fe200000010ff */
[----:B--2---:R-:W-:Y:S01]  /*68f0*/  FFMA.FTZ R8, R51, c[0x0][0x2d0], -R6 ;  /* 0x0000b40033087a23 */ /* 0x004fe20000010806 */
[----:B------:R-:W-:-:S04]  /*6900*/  FMNMX.FTZ R0, R146, R0, !PT ;  /* 0x0000000092007209 */ /* 0x000fc80007810000 */
[----:B------:R-:W-:Y:S01]  /*6910*/  FMNMX.FTZ R0, R199, R0, !PT ;  /* 0x00000000c7007209 */ /* 0x000fe20007810000 */
[----:B------:R-:W2:Y:S03]  /*6920*/  MUFU.EX2 R215, R8 ;  /* 0x0000000800d77308 */ /* 0x000ea60000000800 */
[----:B------:R-:W-:-:S04]  /*6930*/  FMNMX.FTZ R0, R201, R0, !PT ;  /* 0x00000000c9007209 */ /* 0x000fc80007810000 */
[----:B------:R-:W-:Y:S01]  /*6940*/  FMNMX.FTZ R0, R202, R0, !PT ;  /* 0x00000000ca007209 */ /* 0x000fe20007810000 */
[----:B-1----:R-:W-:-:S03]  /*6950*/  FFMA.FTZ R2, R45, c[0x0][0x2d0], -R6 ;  /* 0x0000b4002d027a23 */ /* 0x002fc60000010806 */
[----:B------:R-:W-:Y:S01]  /*6960*/  FMNMX.FTZ R0, R206, R0, !PT ;  /* 0x00000000ce007209 */ /* 0x000fe20007810000 */
[----:B------:R1:W1:Y:S03]  /*6970*/  MUFU.EX2 R182, R2 ;  /* 0x0000000200b67308 */ /* 0x0002660000000800 */
[----:B------:R-:W-:Y:S02]  /*6980*/  FMNMX.FTZ R0, R241, R0, !PT ;  /* 0x00000000f1007209 */ /* 0x000fe40007810000 */
[----:B--2---:R-:W-:Y:S02]  /*6990*/  F2FP.BF16.PACK_AB R13, R215, R214 ;  /* 0x000000d6d70d723e */ /* 0x004fe400000010ff */
[----:B------:R-:W-:-:S05]  /*69a0*/  F2FP.BF16.PACK_AB R8, R250, R151 ;  /* 0x00000097fa08723e */ /* 0x000fca00000010ff */
[C---:B------:R-:W-:Y:S01]  /*69b0*/  HMMA.16816.F32.BF16 R16, R12.reuse, R60, RZ ;  /* 0x0000003c0c10723c */ /* 0x040fe200000418ff */
[----:B-1----:R-:W-:Y:S01]  /*69c0*/  FMNMX.FTZ R2, R121, R3, !PT ;  /* 0x0000000379027209 */ /* 0x002fe20007810000 */
[--C-:B------:R-:W-:Y:S01]  /*69d0*/  FFMA.FTZ R3, R77, c[0x0][0x2d0], -R7.reuse ;  /* 0x0000b4004d037a23 */ /* 0x100fe20000010807 */
[----:B------:R-:W-:Y:S02]  /*69e0*/  F2FP.BF16.PACK_AB R11, R182, R158 ;  /* 0x0000009eb60b723e */ /* 0x000fe400000010ff */
[----:B------:R-:W-:Y:S01]  /*69f0*/  FMNMX.FTZ R2, R123, R2, !PT ;  /* 0x000000027b027209 */ /* 0x000fe20007810000 */
[----:B------:R1:W-:Y:S02]  /*6a00*/  MUFU.EX2 R181, R3 ;  /* 0x0000000300b57308 */ /* 0x0003e40000000800 */
[C---:B------:R-:W-:Y:S08]  /*6a10*/  HMMA.16816.F32.BF16 R20, R12.reuse, R84, RZ ;  /* 0x000000540c14723c */ /* 0x040ff000000418ff */
[----:B------:R-:W-:Y:S01]  /*6a20*/  HMMA.16816.F32.BF16 R24, R12, R100, RZ ;  /* 0x000000640c18723c */ /* 0x000fe200000418ff */
[----:B-1----:R-:W-:Y:S01]  /*6a30*/  FMNMX.FTZ R3, R142, R2, !PT ;  /* 0x000000028e037209 */ /* 0x002fe20007810000 */
[----:B------:R-:W-:-:S06]  /*6a40*/  FFMA.FTZ R2, R79, c[0x0][0x2d0], -R7 ;  /* 0x0000b4004f027a23 */ /* 0x000fcc0000010807 */
[C---:B------:R-:W-:Y:S01]  /*6a50*/  HMMA.16816.F32.BF16 R36, R12.reuse, R86, RZ ;  /* 0x000000560c24723c */ /* 0x040fe200000418ff */
[----:B------:R-:W-:Y:S01]  /*6a60*/  FMNMX.FTZ R3, R143, R3, !PT ;  /* 0x000000038f037209 */ /* 0x000fe20007810000 */
[----:B------:R1:W2:Y:S06]  /*6a70*/  MUFU.EX2 R251, R2 ;  /* 0x0000000200fb7308 */ /* 0x0002ac0000000800 */
[C---:B---3--:R-:W-:Y:S08]  /*6a80*/  HMMA.16816.F32.BF16 R28, R12.reuse, R96, RZ ;  /* 0x000000600c1c723c */ /* 0x048ff000000418ff */
[----:B------:R-:W-:Y:S01]  /*6a90*/  HMMA.16816.F32.BF16 R32, R12, R62, RZ ;  /* 0x0000003e0c20723c */ /* 0x000fe200000418ff */
[----:B-1----:R-:W-:Y:S01]  /*6aa0*/  FMNMX.FTZ R2, R243, R0, !PT ;  /* 0x00000000f3027209 */ /* 0x002fe20007810000 */
[----:B------:R-:W-:-:S04]  /*6ab0*/  FFMA.FTZ R0, R80, c[0x0][0x2d0], -R7 ;  /* 0x0000b40050007a23 */ /* 0x000fc80000010807 */
[----:B------:R1:W-:Y:S02]  /*6ac0*/  MUFU.EX2 R164, R0 ;  /* 0x0000000000a47308 */ /* 0x0003e40000000800 */
[C---:B------:R-:W-:Y:S08]  /*6ad0*/  HMMA.16816.F32.BF16 R48, R12.reuse, R102, RZ ;  /* 0x000000660c30723c */ /* 0x040ff000000418ff */
[----:B------:R-:W-:Y:S01]  /*6ae0*/  HMMA.16816.F32.BF16 R44, R12, R98, RZ ;  /* 0x000000620c2c723c */ /* 0x000fe200000418ff */
[----:B-1----:R-:W-:-:S07]  /*6af0*/  FMNMX.FTZ R0, R242, R2, !PT ;  /* 0x00000002f2007209 */ /* 0x002fce0007810000 */
[C---:B------:R-:W-:Y:S01]  /*6b00*/  HMMA.16816.F32.BF16 R52, R8.reuse, R104, R16 ;  /* 0x000000680834723c */ /* 0x040fe20000041810 */
[----:B------:R-:W-:Y:S01]  /*6b10*/  FMNMX.FTZ R2, R144, R3, !PT ;  /* 0x0000000390027209 */ /* 0x000fe20007810000 */
[----:B------:R-:W-:Y:S01]  /*6b20*/  FFMA.FTZ R3, R81, c[0x0][0x2d0], -R7 ;  /* 0x0000b40051037a23 */ /* 0x000fe20000010807 */
[----:B------:R-:W-:Y:S02]  /*6b30*/  FMNMX.FTZ R0, R240, R0, !PT ;  /* 0x00000000f0007209 */ /* 0x000fe40007810000 */
[----:B------:R-:W-:Y:S01]  /*6b40*/  FMNMX.FTZ R2, R145, R2, !PT ;  /* 0x0000000291027209 */ /* 0x000fe20007810000 */
[----:B------:R1:W3:Y:S01]  /*6b50*/  MUFU.EX2 R139, R3 ;  /* 0x00000003008b7308 */ /* 0x0002e20000000800 */
[----:B------:R-:W-:Y:S01]  /*6b60*/  FMNMX.FTZ R0, R238, R0, !PT ;  /* 0x00000000ee007209 */ /* 0x000fe20007810000 */
[----:B------:R-:W-:Y:S01]  /*6b70*/  HMMA.16816.F32.BF16 R40, R8, R92, R20 ;  /* 0x0000005c0828723c */ /* 0x000fe20000041814 */
[----:B------:R-:W-:Y:S02]  /*6b80*/  FMNMX.FTZ R2, R194, R2, !PT ;  /* 0x00000002c2027209 */ /* 0x000fe40007810000 */
[----:B------:R-:W-:-:S02]  /*6b90*/  FMNMX.FTZ R0, R239, R0, !PT ;  /* 0x00000000ef007209 */ /* 0x000fc40007810000 */
[----:B------:R-:W-:Y:S02]  /*6ba0*/  FMNMX.FTZ R2, R197, R2, !PT ;  /* 0x00000002c5027209 */ /* 0x000fe40007810000 */
[----:B------:R-:W-:Y:S01]  /*6bb0*/  FMNMX.FTZ R0, R245, R0, !PT ;  /* 0x00000000f5007209 */ /* 0x000fe20007810000 */
[----:B------:R-:W-:Y:S03]  /*6bc0*/  HMMA.16816.F32.BF16 R20, R8, R88, R24 ;  /* 0x000000580814723c */ /* 0x000fe60000041818 */
[----:B------:R-:W-:Y:S01]  /*6bd0*/  FMNMX.FTZ R0, R246, R0, !PT ;  /* 0x00000000f6007209 */ /* 0x000fe20007810000 */
[----:B-1----:R-:W-:-:S04]  /*6be0*/  FFMA.FTZ R3, R82, c[0x0][0x2d0], -R7 ;  /* 0x0000b40052037a23 */ /* 0x002fc80000010807 */
[----:B------:R-:W1:Y:S01]  /*6bf0*/  SHFL.BFLY PT, R4, R0, 0x2, 0x1f ;  /* 0x0c401f0000047f89 */ /* 0x000e6200000e0000 */
[C---:B------:R-:W-:Y:S01]  /*6c00*/  HMMA.16816.F32.BF16 R36, R8.reuse, R94, R36 ;  /* 0x0000005e0824723c */ /* 0x040fe20000041824 */
[----:B------:R2:W-:Y:S02]  /*6c10*/  MUFU.EX2 R157, R3 ;  /* 0x00000003009d7308 */ /* 0x0005e40000000800 */
[----:B------:R-:W-:Y:S05]  /*6c20*/  LDSM.16.MT88.4 R80, [R212+0x1100] ;  /* 0x00110000d450783b */ /* 0x000fea0000004200 */
[C---:B----4-:R-:W-:Y:S08]  /*6c30*/  HMMA.16816.F32.BF16 R12, R8.reuse, R108, R28 ;  /* 0x0000006c080c723c */ /* 0x050ff0000004181c */
[----:B------:R-:W-:Y:S01]  /*6c40*/  HMMA.16816.F32.BF16 R16, R8, R106, R32 ;  /* 0x0000006a0810723c */ /* 0x000fe20000041820 */
[----:B--2---:R-:W-:Y:S01]  /*6c50*/  FMNMX.FTZ R3, R193, R2, !PT ;  /* 0x00000002c1037209 */ /* 0x004fe20007810000 */
[----:B------:R-:W-:-:S03]  /*6c60*/  FFMA.FTZ R2, R76, c[0x0][0x2d0], -R6 ;  /* 0x0000b4004c027a23 */ /* 0x000fc60000010806 */
[----:B------:R-:W-:Y:S01]  /*6c70*/  FMNMX.FTZ R3, R192, R3, !PT ;  /* 0x00000003c0037209 */ /* 0x000fe20007810000 */
[----:B------:R2:W-:Y:S01]  /*6c80*/  MUFU.EX2 R73, R2 ;  /* 0x0000000200497308 */ /* 0x0005e20000000800 */
[----:B-1----:R-:W-:Y:S01]  /*6c90*/  FMNMX.FTZ R0, R0, R4, !PT ;  /* 0x0000000400007209 */ /* 0x002fe20007810000 */
[----:B------:R-:W-:Y:S01]  /*6ca0*/  HMMA.16816.F32.BF16 R24, R8, R90, R48 ;  /* 0x0000005a0818723c */ /* 0x000fe20000041830 */
[----:B------:R-:W-:-:S03]  /*6cb0*/  FMNMX.FTZ R3, R198, R3, !PT ;  /* 0x00000003c6037209 */ /* 0x000fc60007810000 */
[----:B------:R-:W1:Y:S04]  /*6cc0*/  SHFL.BFLY PT, R5, R0, 0x1, 0x1f ;  /* 0x0c201f0000057f89 */ /* 0x000e6800000e0000 */
[----:B------:R-:W-:Y:S01]  /*6cd0*/  HMMA.16816.F32.BF16 R32, R8, R110, R44 ;  /* 0x0000006e0820723c */ /* 0x000fe2000004182c */
[----:B--2---:R-:W-:-:S06]  /*6ce0*/  FFMA.FTZ R2, R78, c[0x0][0x2d0], -R6 ;  /* 0x0000b4004e027a23 */ /* 0x004fcc0000010806 */
[----:B------:R-:W-:Y:S01]  /*6cf0*/  F2FP.BF16.PACK_AB R8, R251, R181 ;  /* 0x000000b5fb08723e */ /* 0x000fe200000010ff */
[----:B------:R-:W2:Y:S01]  /*6d00*/  LDSM.16.MT88.4 R76, [R210+0x1100] ;  /* 0x00110000d24c783b */ /* 0x000ea20000004200 */
[----:B---3--:R-:W-:Y:S01]  /*6d10*/  F2FP.BF16.PACK_AB R10, R139, R164 ;  /* 0x000000a48b0a723e */ /* 0x008fe200000010ff */
[----:B------:R3:W4:Y:S01]  /*6d20*/  MUFU.EX2 R152, R2 ;  /* 0x0000000200987308 */ /* 0x0007220000000800 */
[----:B-1----:R-:W-:Y:S01]  /*6d30*/  FMNMX.FTZ R70, R0, R5, !PT ;  /* 0x0000000500467209 */ /* 0x002fe20007810000 */
[----:B------:R-:W-:Y:S02]  /*6d40*/  FFMA.FTZ R0, R127, c[0x0][0x2d0], -R6 ;  /* 0x0000b4007f007a23 */ /* 0x000fe40000010806 */
[----:B------:R-:W-:Y:S01]  /*6d50*/  IMAD.MOV.U32 R5, RZ, RZ, R167 ;  /* 0x000000ffff057224 */ /* 0x000fe200078e00a7 */
[----:B------:R-:W-:-:S03]  /*6d60*/  FSETP.NEU.FTZ.AND P0, PT, R70, -INF , PT ;  /* 0xff8000004600780b */ /* 0x000fc60003f1d000 */
[----:B------:R1:W-:Y:S01]  /*6d70*/  MUFU.EX2 R184, R0 ;  /* 0x0000000000b87308 */ /* 0x0003e20000000800 */
[----:B---3--:R-:W-:Y:S01]  /*6d80*/  FMNMX.FTZ R2, R195, R3, !PT ;  /* 0x00000003c3027209 */ /* 0x008fe20007810000 */
[----:B------:R-:W-:Y:S01]  /*6d90*/  FFMA.FTZ R3, R112, c[0x0][0x2d0], -R6 ;  /* 0x0000b40070037a23 */ /* 0x000fe20000010806 */
[----:B----4-:R-:W-:Y:S01]  /*6da0*/  F2FP.BF16.PACK_AB R9, R152, R73 ;  /* 0x000000499809723e */ /* 0x010fe200000010ff */
[----:B------:R-:W-:Y:S01]  /*6db0*/  IMAD.MOV.U32 R112, RZ, RZ, R149 ;  /* 0x000000ffff707224 */ /* 0x000fe200078e0095 */
[----:B------:R-:W-:-:S03]  /*6dc0*/  FMNMX.FTZ R2, R196, R2, !PT ;  /* 0x00000002c4027209 */ /* 0x000fc60007810000 */
[----:B------:R3:W-:Y:S01]  /*6dd0*/  MUFU.EX2 R153, R3 ;  /* 0x0000000300997308 */ /* 0x0007e20000000800 */
[----:B------:R-:W-:-:S04]  /*6de0*/  FMNMX.FTZ R2, R187, R2, !PT ;  /* 0x00000002bb027209 */ /* 0x000fc80007810000 */
[----:B------:R-:W-:Y:S01]  /*6df0*/  FMNMX.FTZ R2, R189, R2, !PT ;  /* 0x00000002bd027209 */ /* 0x000fe20007810000 */
[--C-:B-1----:R-:W-:Y:S02]  /*6e00*/  FFMA.FTZ R0, R131, c[0x0][0x2d0], -R6.reuse ;  /* 0x0000b40083007a23 */ /* 0x102fe40000010806 */
[----:B------:R-:W-:Y:S02]  /*6e10*/  IMAD.MOV.U32 R131, RZ, RZ, R181 ;  /* 0x000000ffff837224 */ /* 0x000fe400078e00b5 */
[----:B------:R-:W-:Y:S01]  /*6e20*/  MUFU.EX2 R68, R0 ;  /* 0x0000000000447308 */ /* 0x000fe20000000800 */
[----:B---3--:R-:W-:Y:S01]  /*6e30*/  FFMA.FTZ R3, R118, c[0x0][0x2d0], -R6 ;  /* 0x0000b40076037a23 */ /* 0x008fe20000010806 */
[----:B------:R-:W-:-:S06]  /*6e40*/  MOV R118, R180 ;  /* 0x000000b400767202 */ /* 0x000fcc0000000f00 */
[----:B------:R1:W3:Y:S02]  /*6e50*/  MUFU.EX2 R69, R3 ;  /* 0x0000000300457308 */ /* 0x0002e40000000800 */
[----:B-1----:R-:W-:Y:S01]  /*6e60*/  FMNMX.FTZ R3, R191, R2, !PT ;  /* 0x00000002bf037209 */ /* 0x002fe20007810000 */
[--C-:B------:R-:W-:Y:S01]  /*6e70*/  FFMA.FTZ R2, R132, c[0x0][0x2d0], -R7.reuse ;  /* 0x0000b40084027a23 */ /* 0x100fe20000010807 */
[----:B---3--:R-:W-:Y:S02]  /*6e80*/  F2FP.BF16.PACK_AB R11, R69, R153 ;  /* 0x00000099450b723e */ /* 0x008fe400000010ff */
[----:B------:R-:W-:Y:S02]  /*6e90*/  FMNMX.FTZ R3, R190, R3, !PT ;  /* 0x00000003be037209 */ /* 0x000fe40007810000 */
[----:B------:R1:W3:Y:S02]  /*6ea0*/  MUFU.EX2 R249, R2 ;  /* 0x0000000200f97308 */ /* 0x0002e40000000800 */
[----:B------:R-:W-:Y:S01]  /*6eb0*/  FMNMX.FTZ R3, R188, R3, !PT ;  /* 0x00000003bc037209 */ /* 0x000fe20007810000 */
[C---:B------:R-:W-:Y:S04]  /*6ec0*/  HMMA.16816.F32.BF16 R48, R8.reuse, R64, R52 ;  /* 0x000000400830723c */ /* 0x040fe80000041834 */
[----:B------:R-:W4:Y:S04]  /*6ed0*/  SHFL.BFLY PT, R4, R3, 0x2, 0x1f ;  /* 0x0c401f0003047f89 */ /* 0x000f2800000e0000 */
[----:B------:R-:W-:Y:S01]  /*6ee0*/  HMMA.16816.F32.BF16 R44, R8, R80, R40 ;  /* 0x00000050082c723c */ /* 0x000fe20000041828 */
[----:B-1----:R-:W-:-:S04]  /*6ef0*/  FFMA.FTZ R2, R133, c[0x0][0x2d0], -R7 ;  /* 0x0000b40085027a23 */ /* 0x002fc80000010807 */
[----:B------:R1:W-:Y:S03]  /*6f00*/  MUFU.EX2 R159, R2 ;  /* 0x00000002009f7308 */ /* 0x0003e60000000800 */
[C---:B--2---:R-:W-:Y:S08]  /*6f10*/  HMMA.16816.F32.BF16 R40, R8.reuse, R76, R20 ;  /* 0x0000004c0828723c */ /* 0x044ff00000041814 */
[----:B------:R-:W-:Y:S01]  /*6f20*/  HMMA.16816.F32.BF16 R20, R8, R82, R36 ;  /* 0x000000520814723c */ /* 0x000fe20000041824 */
[----:B----4-:R-:W-:Y:S01]  /*6f30*/  FMNMX.FTZ R3, R3, R4, !PT ;  /* 0x0000000403037209 */ /* 0x010fe20007810000 */
[----:B-1----:R-:W-:-:S04]  /*6f40*/  FFMA.FTZ R2, R134, c[0x0][0x2d0], -R7 ;  /* 0x0000b40086027a23 */ /* 0x002fc80000010807 */
[----:B------:R-:W1:Y:S01]  /*6f50*/  SHFL.BFLY PT, R4, R3, 0x1, 0x1f ;  /* 0x0c201f0003047f89 */ /* 0x000e6200000e0000 */
[----:B------:R-:W-:Y:S01]  /*6f60*/  IMAD.MOV.U32 R36, RZ, RZ, R157 ;  /* 0x000000ffff247224 */ /* 0x000fe200078e009d */
[----:B------:R-:W-:Y:S01]  /*6f70*/  HMMA.16816.F32.BF16 R28, R8, R56, R12 ;  /* 0x00000038081c723c */ /* 0x000fe2000004180c */
[----:B------:R2:W-:Y:S01]  /*6f80*/  MUFU.EX2 R248, R2 ;  /* 0x0000000200f87308 */ /* 0x0005e20000000800 */
[----:B------:R-:W-:Y:S02]  /*6f90*/  IMAD.MOV.U32 R39, RZ, RZ, R183 ;  /* 0x000000ffff277224 */ /* 0x000fe400078e00b7 */
[----:B------:R-:W-:-:S04]  /*6fa0*/  IMAD.MOV.U32 R38, RZ, RZ, R182 ;  /* 0x000000ffff267224 */ /* 0x000fc800078e00b6 */
[C---:B------:R-:W-:Y:S08]  /*6fb0*/  HMMA.16816.F32.BF16 R16, R8.reuse, R66, R16 ;  /* 0x000000420810723c */ /* 0x040ff00000041810 */
[----:B------:R-:W-:Y:S01]  /*6fc0*/  HMMA.16816.F32.BF16 R24, R8, R78, R24 ;  /* 0x0000004e0818723c */ /* 0x000fe20000041818 */
[----:B--2---:R-:W-:-:S04]  /*6fd0*/  FFMA.FTZ R2, R126, c[0x0][0x2d0], -R6 ;  /* 0x0000b4007e027a23 */ /* 0x004fc80000010806 */
[----:B------:R2:W4:Y:S01]  /*6fe0*/  MUFU.EX2 R156, R2 ;  /* 0x00000002009c7308 */ /* 0x0005220000000800 */
[----:B-1----:R-:W-:Y:S02]  /*6ff0*/  FMNMX.FTZ R3, R3, R4, !PT ;  /* 0x0000000403037209 */ /* 0x002fe40007810000 */
[----:B------:R-:W-:Y:S07]  /*7000*/  HMMA.16816.F32.BF16 R12, R8, R58, R32 ;  /* 0x0000003a080c723c */ /* 0x000fee0000041820 */
[----:B---3--:R-:W-:-:S02]  /*7010*/  F2FP.BF16.PACK_AB R8, R249, R36 ;  /* 0x00000024f908723e */ /* 0x008fc400000010ff */
[----:B------:R-:W-:Y:S01]  /*7020*/  F2FP.BF16.PACK_AB R11, R68, R184 ;  /* 0x000000b8440b723e */ /* 0x000fe200000010ff */
[----:B--2---:R-:W-:Y:S01]  /*7030*/  FFMA.FTZ R2, R128, c[0x0][0x2d0], -R6 ;  /* 0x0000b40080027a23 */ /* 0x004fe20000010806 */
[----:B----4-:R-:W-:-:S03]  /*7040*/  MOV R37, R156 ;  /* 0x0000009c00257202 */ /* 0x010fc60000000f00 */
[----:B------:R1:W2:Y:S02]  /*7050*/  MUFU.EX2 R166, R2 ;  /* 0x0000000200a67308 */ /* 0x0002a40000000800 */
[----:B-1----:R-:W-:Y:S01]  /*7060*/  FMUL.FTZ R2, R70, c[0x0][0x2d0] ;  /* 0x0000b40046027a20 */ /* 0x002fe20000410000 */
[----:B--2---:R-:W-:-:S04]  /*7070*/  F2FP.BF16.PACK_AB R9, R166, R37 ;  /* 0x00000025a609723e */ /* 0x004fc800000010ff */
[----:B------:R-:W-:Y:S02]  /*7080*/  FSEL R2, R2, RZ, P0 ;  /* 0x000000ff02027208 */ /* 0x000fe40000000000 */
[----:B------:R-:W-:-:S03]  /*7090*/  FSETP.NEU.FTZ.AND P0, PT, R3, -INF , PT ;  /* 0xff8000000300780b */ /* 0x000fc60003f1d000 */
[--C-:B------:R-:W-:Y:S02]  /*70a0*/  FFMA.FTZ R0, R120, c[0x0][0x2d0], -R2.reuse ;  /* 0x0000b40078007a23 */ /* 0x100fe40000010802 */
[----:B------:R-:W-:Y:S02]  /*70b0*/  IMAD.MOV.U32 R120, RZ, RZ, R159 ;  /* 0x000000ffff787224 */ /* 0x000fe400078e009f */
[----:B------:R1:W-:Y:S01]  /*70c0*/  MUFU.EX2 R208, R0 ;  /* 0x0000000000d07308 */ /* 0x0003e20000000800 */
[----:B------:R-:W-:Y:S02]  /*70d0*/  FFMA.FTZ R4, R130, c[0x0][0x2d0], -R2 ;  /* 0x0000b40082047a23 */ /* 0x000fe40000010802 */
[----:B------:R-:W-:Y:S01]  /*70e0*/  F2FP.BF16.PACK_AB R10, R248, R120 ;  /* 0x00000078f80a723e */ /* 0x000fe200000010ff */
[----:B------:R-:W-:-:S06]  /*70f0*/  IMAD.MOV.U32 R130, RZ, RZ, R164 ;  /* 0x000000ffff827224 */ /* 0x000fcc00078e00a4 */
[----:B------:R-:W-:Y:S01]  /*7100*/  HMMA.16816.F32.BF16 R176, R8, R168, R48 ;  /* 0x000000a808b0723c */ /* 0x000fe20000041830 */
[----:B-1----:R-:W-:-:S06]  /*7110*/  FFMA.FTZ R0, R122, c[0x0][0x2d0], -R2 ;  /* 0x0000b4007a007a23 */ /* 0x002fcc0000010802 */
[----:B------:R-:W-:Y:S01]  /*7120*/  MOV R49, R166 ;  /* 0x000000a600317202 */ /* 0x000fe20000000f00 */
[----:B------:R-:W-:Y:S01]  /*7130*/  IMAD.MOV.U32 R122, RZ, RZ, R158 ;  /* 0x000000ffff7a7224 */ /* 0x000fe200078e009e */
[C---:B------:R-:W-:Y:S01]  /*7140*/  HMMA.16816.F32.BF16 R132, R8.reuse, R162, R20 ;  /* 0x000000a20884723c */ /* 0x040fe20000041814 */
[----:B------:R1:W-:Y:S01]  /*7150*/  MUFU.EX2 R213, R0 ;  /* 0x0000000000d57308 */ /* 0x0003e20000000800 */
[----:B------:R-:W2:Y:S01]  /*7160*/  LDSM.16.MT88.4 R156, [R210+0x1900] ;  /* 0x00190000d29c783b */ /* 0x000ea20000004200 */
[----:B------:R-:W-:Y:S02]  /*7170*/  IMAD.MOV.U32 R51, RZ, RZ, R251 ;  /* 0x000000ffff337224 */ /* 0x000fe400078e00fb */
[----:B------:R-:W-:Y:S02]  /*7180*/  IMAD.MOV.U32 R50, RZ, RZ, R250 ;  /* 0x000000ffff327224 */ /* 0x000fe400078e00fa */
[----:B------:R-:W-:Y:S02]  /*7190*/  IMAD.MOV.U32 R48, RZ, RZ, R165 ;  /* 0x000000ffff307224 */ /* 0x000fe400078e00a5 */
[----:B------:R-:W-:Y:S01]  /*71a0*/  MUFU.EX2 R251, R4 ;  /* 0x0000000400fb7308 */ /* 0x000fe20000000800 */
[----:B------:R-:W-:Y:S01]  /*71b0*/  HMMA.16816.F32.BF16 R164, R8, R170, R16 ;  /* 0x000000aa08a4723c */ /* 0x000fe20000041810 */
[----:B-1----:R-:W-:-:S06]  /*71c0*/  FFMA.FTZ R0, R124, c[0x0][0x2d0], -R2 ;  /* 0x0000b4007c007a23 */ /* 0x002fcc0000010802 */
[----:B------:R-:W-:Y:S01]  /*71d0*/  MOV R17, R152 ;  /* 0x0000009800117202 */ /* 0x000fe20000000f00 */
[----:B------:R-:W-:Y:S01]  /*71e0*/  IMAD.MOV.U32 R19, RZ, RZ, R154 ;  /* 0x000000ffff137224 */ /* 0x000fe200078e009a */
[----:B------:R1:W-:Y:S01]  /*71f0*/  MUFU.EX2 R128, R0 ;  /* 0x0000000000807308 */ /* 0x0003e20000000800 */
[----:B------:R-:W-:Y:S02]  /*7200*/  IMAD.MOV.U32 R18, RZ, RZ, R153 ;  /* 0x000000ffff127224 */ /* 0x000fe400078e0099 */
[----:B------:R-:W-:Y:S02]  /*7210*/  IMAD.MOV.U32 R16, RZ, RZ, R151 ;  /* 0x000000ffff107224 */ /* 0x000fe400078e0097 */
[----:B-1----:R-:W-:Y:S02]  /*7220*/  FFMA.FTZ R0, R125, c[0x0][0x2d0], -R2 ;  /* 0x0000b4007d007a23 */ /* 0x002fe40000010802 */
[C---:B------:R-:W-:Y:S02]  /*7230*/  HMMA.16816.F32.BF16 R124, R8.reuse, R160, R44 ;  /* 0x000000a0087c723c */ /* 0x040fe4000004182c */
[----:B------:R1:W-:Y:S05]  /*7240*/  MUFU.EX2 R252, R0 ;  /* 0x0000000000fc7308 */ /* 0x0003ea0000000800 */
[----:B------:R-:W-:Y:S01]  /*7250*/  MOV R47, R184 ;  /* 0x000000b8002f7202 */ /* 0x000fe20000000f00 */
[----:B------:R-:W-:Y:S01]  /*7260*/  IMAD.MOV.U32 R46, RZ, RZ, R150 ;  /* 0x000000ffff2e7224 */ /* 0x000fe200078e0096 */
[----:B------:R-:W-:Y:S01]  /*7270*/  MOV R45, R148 ;  /* 0x00000094002d7202 */ /* 0x000fe20000000f00 */
[----:B------:R-:W-:Y:S01]  /*7280*/  IMAD.MOV.U32 R44, RZ, RZ, R139 ;  /* 0x000000ffff2c7224 */ /* 0x000fe200078e008b */
[----:B--2---:R-:W-:Y:S01]  /*7290*/  HMMA.16816.F32.BF16 R148, R8, R158, R24 ;  /* 0x0000009e0894723c */ /* 0x004fe20000041818 */
[----:B-1----:R-:W-:-:S07]  /*72a0*/  FFMA.FTZ R0, R129, c[0x0][0x2d0], -R2 ;  /* 0x0000b40081007a23 */ /* 0x002fce0000010802 */
[C---:B------:R-:W-:Y:S01]  /*72b0*/  HMMA.16816.F32.BF16 R136, R8.reuse, R156, R40 ;  /* 0x0000009c0888723c */ /* 0x040fe20000041828 */
[----:B------:R-:W-:Y:S01]  /*72c0*/  IMAD.MOV.U32 R129, RZ, RZ, R155 ;  /* 0x000000ffff817224 */ /* 0x000fe200078e009b */
[----:B------:R1:W2:Y:S06]  /*72d0*/  MUFU.EX2 R52, R0 ;  /* 0x0000000000347308 */ /* 0x0002ac0000000800 */
[----:B------:R-:W-:Y:S01]  /*72e0*/  HMMA.16816.F32.BF16 R152, R8, R172, R28 ;  /* 0x000000ac0898723c */ /* 0x000fe2000004181c */
[----:B-1----:R-:W-:-:S05]  /*72f0*/  FMUL.FTZ R0, R3, c[0x0][0x2d0] ;  /* 0x0000b40003007a20 */ /* 0x002fca0000410000 */
[----:B------:R-:W-:-:S05]  /*7300*/  FSEL R0, R0, RZ, P0 ;  /* 0x000000ff00007208 */ /* 0x000fca0000000000 */
[--C-:B------:R-:W-:Y:S02]  /*7310*/  FFMA.FTZ R4, R116, c[0x0][0x2d0], -R0.reuse ;  /* 0x0000b40074047a23 */ /* 0x100fe40000010800 */
[----:B------:R-:W-:Y:S02]  /*7320*/  IMAD.MOV.U32 R116, RZ, RZ, R249 ;  /* 0x000000ffff747224 */ /* 0x000fe400078e00f9 */
[----:B------:R1:W-:Y:S02]  /*7330*/  MUFU.EX2 R184, R4 ;  /* 0x0000000400b87308 */ /* 0x0003e40000000800 */
[----:B-1----:R-:W-:Y:S02]  /*7340*/  FFMA.FTZ R4, R115, c[0x0][0x2d0], -R0 ;  /* 0x0000b40073047a23 */ /* 0x002fe40000010800 */
[----:B--2---:R-:W-:-:S04]  /*7350*/  IMAD.MOV.U32 R115, RZ, RZ, R52 ;  /* 0x000000ffff737224 */ /* 0x004fc800078e0034 */
[----:B------:R1:W2:Y:S01]  /*7360*/  MUFU.EX2 R183, R4 ;  /* 0x0000000400b77308 */ /* 0x0002a20000000800 */
[----:B------:R-:W-:Y:S07]  /*7370*/  HMMA.16816.F32.BF16 R52, R8, R174, R12 ;  /* 0x000000ae0834723c */ /* 0x000fee000004180c */
[----:B------:R-:W-:Y:S02]  /*7380*/  F2FP.BF16.PACK_AB R8, R213, R208 ;  /* 0x000000d0d508723e */ /* 0x000fe400000010ff */
[----:B------:R-:W-:Y:S01]  /*7390*/  F2FP.BF16.PACK_AB R10, R252, R128 ;  /* 0x00000080fc0a723e */ /* 0x000fe200000010ff */
[----:B-1----:R-:W-:Y:S01]  /*73a0*/  FFMA.FTZ R4, R114, c[0x0][0x2d0], -R0 ;  /* 0x0000b40072047a23 */ /* 0x002fe20000010800 */
[----:B--2---:R-:W-:Y:S01]  /*73b0*/  F2FP.BF16.PACK_AB R9, R183, R184 ;  /* 0x000000b8b709723e */ /* 0x004fe200000010ff */
[----:B------:R-:W-:-:S02]  /*73c0*/  IMAD.MOV.U32 R114, RZ, RZ, R16 ;  /* 0x000000ffff727224 */ /* 0x000fc400078e0010 */
[----:B------:R1:W-:Y:S02]  /*73d0*/  MUFU.EX2 R181, R4 ;  /* 0x0000000400b57308 */ /* 0x0003e40000000800 */
[----:B-1----:R-:W-:Y:S01]  /*73e0*/  FFMA.FTZ R4, R113, c[0x0][0x2d0], -R0 ;  /* 0x0000b40071047a23 */ /* 0x002fe20000010800 */
[----:B------:R-:W-:-:S05]  /*73f0*/  MOV R113, R17 ;  /* 0x0000001100717202 */ /* 0x000fca0000000f00 */
[----:B------:R1:W2:Y:S02]  /*7400*/  MUFU.EX2 R182, R4 ;  /* 0x0000000400b67308 */ /* 0x0002a40000000800 */
[----:B-1----:R-:W-:Y:S01]  /*7410*/  FFMA.FTZ R4, R141, c[0x0][0x2d0], -R2 ;  /* 0x0000b4008d047a23 */ /* 0x002fe20000010802 */
[----:B--2---:R-:W-:Y:S01]  /*7420*/  F2FP.BF16.PACK_AB R11, R182, R181 ;  /* 0x000000b5b60b723e */ /* 0x004fe200000010ff */
[----:B------:R-:W-:Y:S01]  /*7430*/  IMAD.MOV.U32 R141, RZ, RZ, R122 ;  /* 0x000000ffff8d7224 */ /* 0x000fe200078e007a */
[----:B------:R-:W-:-:S03]  /*7440*/  MOV R122, R73 ;  /* 0x00000049007a7202 */ /* 0x000fc60000000f00 */
[----:B------:R1:W-:Y:S02]  /*7450*/  MUFU.EX2 R250, R4 ;  /* 0x0000000400fa7308 */ /* 0x0003e40000000800 */
[C---:B------:R-:W-:Y:S08]  /*7460*/  HMMA.16816.F32.BF16 R24, R8.reuse, R84, RZ ;  /* 0x000000540818723c */ /* 0x040ff000000418ff */
[----:B------:R-:W-:Y:S01]  /*7470*/  HMMA.16816.F32.BF16 R32, R8, R60, RZ ;  /* 0x0000003c0820723c */ /* 0x000fe200000418ff */
[----:B-1----:R-:W-:-:S02]  /*7480*/  FFMA.FTZ R4, R140, c[0x0][0x2d0], -R2 ;  /* 0x0000b4008c047a23 */ /* 0x002fc40000010802 */
[----:B------:R-:W-:Y:S02]  /*7490*/  IMAD.MOV.U32 R140, RZ, RZ, R69 ;  /* 0x000000ffff8c7224 */ /* 0x000fe400078e0045 */
[----:B------:R1:W2:Y:S03]  /*74a0*/  MUFU.EX2 R249, R4 ;  /* 0x0000000400f97308 */ /* 0x0002a60000000800 */
[----:B------:R-:W-:Y:S01]  /*74b0*/  HMMA.16816.F32.BF16 R28, R8, R62, RZ ;  /* 0x0000003e081c723c */ /* 0x000fe200000418ff */
[----:B------:R-:W-:Y:S02]  /*74c0*/  IMAD.MOV.U32 R60, RZ, RZ, R18 ;  /* 0x000000ffff3c7224 */ /* 0x000fe400078e0012 */
[----:B------:R-:W-:-:S04]  /*74d0*/  IMAD.MOV.U32 R61, RZ, RZ, R45 ;  /* 0x000000ffff3d7224 */ /* 0x000fc800078e002d */
[----:B------:R-:W-:Y:S01]  /*74e0*/  IMAD.MOV.U32 R63, RZ, RZ, R129 ;  /* 0x000000ffff3f7224 */ /* 0x000fe200078e0081 */
[----:B------:R-:W-:Y:S01]  /*74f0*/  HMMA.16816.F32.BF16 R12, R8, R96, RZ ;  /* 0x00000060080c723c */ /* 0x000fe200000418ff */
[----:B------:R-:W-:Y:S02]  /*7500*/  MOV R62, R36 ;  /* 0x00000024003e7202 */ /* 0x000fe40000000f00 */
[----:B------:R-:W-:Y:S01]  /*7510*/  MOV R129, R39 ;  /* 0x0000002700817202 */ /* 0x000fe20000000f00 */
[----:B-1----:R-:W-:-:S04]  /*7520*/  FFMA.FTZ R4, R117, c[0x0][0x2d0], -R0 ;  /* 0x0000b40075047a23 */ /* 0x002fc80000010800 */
[----:B------:R-:W-:Y:S01]  /*7530*/  HMMA.16816.F32.BF16 R20, R8, R86, RZ ;  /* 0x000000560814723c */ /* 0x000fe200000418ff */
[----:B------:R-:W-:Y:S01]  /*7540*/  IMAD.MOV.U32 R97, RZ, RZ, R37 ;  /* 0x000000ffff617224 */ /* 0x000fe200078e0025 */
[----:B------:R-:W-:Y:S01]  /*7550*/  MOV R117, R44 ;  /* 0x0000002c00757202 */ /* 0x000fe20000000f00 */
[----:B------:R1:W-:Y:S01]  /*7560*/  MUFU.EX2 R75, R4 ;  /* 0x00000004004b7308 */ /* 0x0003e20000000800 */
[----:B------:R-:W-:-:S03]  /*7570*/  IMAD.MOV.U32 R96, RZ, RZ, R38 ;  /* 0x000000ffff607224 */ /* 0x000fc600078e0026 */
[----:B------:R-:W-:Y:S01]  /*7580*/  IMAD.MOV.U32 R86, RZ, RZ, R50 ;  /* 0x000000ffff567224 */ /* 0x000fe200078e0032 */
[----:B------:R-:W-:Y:S01]  /*7590*/  HMMA.16816.F32.BF16 R36, R8, R102, RZ ;  /* 0x000000660824723c */ /* 0x000fe200000418ff */
[----:B------:R-:W-:-:S06]  /*75a0*/  MOV R87, R51 ;  /* 0x0000003300577202 */ /* 0x000fcc0000000f00 */
[----:B------:R-:W-:Y:S01]  /*75b0*/  IMAD.MOV.U32 R103, RZ, RZ, R47 ;  /* 0x000000ffff677224 */ /* 0x000fe200078e002f */
[C---:B------:R-:W-:Y:S01]  /*75c0*/  HMMA.16816.F32.BF16 R40, R8.reuse, R98, RZ ;  /* 0x000000620828723c */ /* 0x040fe200000418ff */
[----:B-1----:R-:W-:Y:S02]  /*75d0*/  FFMA.FTZ R4, R119, c[0x0][0x2d0], -R0 ;  /* 0x0000b40077047a23 */ /* 0x002fe40000010800 */
[----:B------:R-:W-:Y:S02]  /*75e0*/  IMAD.MOV.U32 R119, RZ, RZ, R19 ;  /* 0x000000ffff777224 */ /* 0x000fe400078e0013 */
[----:B------:R1:W3:Y:S03]  /*75f0*/  MUFU.EX2 R180, R4 ;  /* 0x0000000400b47308 */ /* 0x0002e60000000800 */
[----:B------:R-:W-:Y:S01]  /*7600*/  HMMA.16816.F32.BF16 R16, R8, R100, RZ ;  /* 0x000000640810723c */ /* 0x000fe200000418ff */
[----:B------:R-:W-:Y:S01]  /*7610*/  IMAD.MOV.U32 R99, RZ, RZ, R116 ;  /* 0x000000ffff637224 */ /* 0x000fe200078e0074 */
[----:B------:R-:W-:Y:S01]  /*7620*/  MOV R116, R48 ;  /* 0x0000003000747202 */ /* 0x000fe20000000f00 */
[----:B------:R-:W-:-:S04]  /*7630*/  IMAD.MOV.U32 R98, RZ, RZ, R49 ;  /* 0x000000ffff627224 */ /* 0x000fc800078e0031 */
[----:B--2---:R-:W-:Y:S01]  /*7640*/  F2FP.BF16.PACK_AB R10, R249, R250 ;  /* 0x000000faf90a723e */ /* 0x004fe200000010ff */
[----:B-1----:R-:W-:Y:S01]  /*7650*/  FFMA.FTZ R4, R121, c[0x0][0x2d0], -R0 ;  /* 0x0000b40079047a23 */ /* 0x002fe20000010800 */
[----:B---3--:R-:W-:Y:S01]  /*7660*/  F2FP.BF16.PACK_AB R9, R180, R75 ;  /* 0x0000004bb409723e */ /* 0x008fe200000010ff */
[----:B------:R-:W-:Y:S02]  /*7670*/  IMAD.MOV.U32 R121, RZ, RZ, R74 ;  /* 0x000000ffff797224 */ /* 0x000fe400078e004a */
[----:B------:R1:W-:Y:S02]  /*7680*/  MUFU.EX2 R84, R4 ;  /* 0x0000000400547308 */ /* 0x0003e40000000800 */
[----:B-1----:R-:W-:Y:S02]  /*7690*/  FFMA.FTZ R4, R123, c[0x0][0x2d0], -R0 ;  /* 0x0000b4007b047a23 */ /* 0x002fe40000010800 */
[----:B------:R-:W-:-:S04]  /*76a0*/  IMAD.MOV.U32 R123, RZ, RZ, R115 ;  /* 0x000000ffff7b7224 */ /* 0x000fc800078e0073 */
[----:B------:R-:W1:Y:S01]  /*76b0*/  MUFU.EX2 R85, R4 ;  /* 0x0000000400557308 */ /* 0x000e620000000800 */
[----:B------:R-:W-:Y:S01]  /*76c0*/  IMAD.MOV.U32 R115, RZ, RZ, R46 ;  /* 0x000000ffff737224 */ /* 0x000fe200078e002e */
[----:B------:R-:W-:Y:S02]  /*76d0*/  F2FP.BF16.PACK_AB R8, R251, R123 ;  /* 0x0000007bfb08723e */ /* 0x000fe400000010ff */
[----:B-1----:R-:W-:Y:S01]  /*76e0*/  F2FP.BF16.PACK_AB R11, R85, R84 ;  /* 0x00000054550b723e */ /* 0x002fe200000010ff */
[----:B------:R-:W-:-:S06]  /*76f0*/  FFMA.FTZ R4, R227, c[0x0][0x2d0], -R7 ;  /* 0x0000b400e3047a23 */ /* 0x000fcc0000010807 */
[C---:B------:R-:W-:Y:S07]  /*7700*/  HMMA.16816.F32.BF16 R48, R8.reuse, R104, R32 ;  /* 0x000000680830723c */ /* 0x040fee0000041820 */
[----:B------:R-:W-:Y:S01]  /*7710*/  MOV R104, R248 ;  /* 0x000000f800687202 */ /* 0x000fe20000000f00 */
[----:B------:R-:W-:Y:S01]  /*7720*/  IMAD.MOV.U32 R105, RZ, RZ, R68 ;  /* 0x000000ffff697224 */ /* 0x000fe200078e0044 */
[----:B------:R1:W-:Y:S01]  /*7730*/  MUFU.EX2 R248, R4 ;  /* 0x0000000400f87308 */ /* 0x0003e20000000800 */
[C---:B------:R-:W-:Y:S08]  /*7740*/  HMMA.16816.F32.BF16 R44, R8.reuse, R92, R24 ;  /* 0x0000005c082c723c */ /* 0x040ff00000041818 */
[----:B------:R-:W-:Y:S01]  /*7750*/  HMMA.16816.F32.BF16 R32, R8, R88, R16 ;  /* 0x000000580820723c */ /* 0x000fe20000041810 */
[----:B-1----:R-:W-:-:S07]  /*7760*/  FFMA.FTZ R4, R186, c[0x0][0x2d0], -R2 ;  /* 0x0000b400ba047a23 */ /* 0x002fce0000010802 */
[C---:B------:R-:W-:Y:S01]  /*7770*/  HMMA.16816.F32.BF16 R28, R8.reuse, R106, R28 ;  /* 0x0000006a081c723c */ /* 0x040fe2000004181c */
[----:B------:R-:W-:Y:S01]  /*7780*/  IMAD.MOV.U32 R88, RZ, RZ, R99 ;  /* 0x000000ffff587224 */ /* 0x000fe200078e0063 */
[----:B------:R-:W-:Y:S01]  /*7790*/  MOV R89, R98 ;  /* 0x0000006200597202 */ /* 0x000fe20000000f00 */
[----:B------:R1:W-:Y:S05]  /*77a0*/  MUFU.EX2 R100, R4 ;  /* 0x0000000400647308 */ /* 0x0003ea0000000800 */
[C---:B------:R-:W-:Y:S08]  /*77b0*/  HMMA.16816.F32.BF16 R20, R8.reuse, R94, R20 ;  /* 0x0000005e0814723c */ /* 0x040ff00000041814 */
[----:B------:R-:W-:Y:S01]  /*77c0*/  HMMA.16816.F32.BF16 R16, R8, R90, R36 ;  /* 0x0000005a0810723c */ /* 0x000fe20000041824 */
[----:B------:R-:W2:Y:S01]  /*77d0*/  LDSM.16.MT88.4 R36, [R209+0x2100] ;  /* 0x00210000d124783b */ /* 0x000ea20000004200 */
[----:B-1----:R-:W-:-:S04]  /*77e0*/  FFMA.FTZ R4, R185, c[0x0][0x2d0], -R2 ;  /* 0x0000b400b9047a23 */ /* 0x002fc80000010802 */
[----:B------:R1:W3:Y:S01]  /*77f0*/  MUFU.EX2 R101, R4 ;  /* 0x0000000400657308 */ /* 0x0002e20000000800 */
[----:B------:R-:W-:Y:S01]  /*7800*/  IMAD.MOV.U32 R91, RZ, RZ, R103 ;  /* 0x000000ffff5b7224 */ /* 0x000fe200078e0067 */
[----:B------:R-:W-:Y:S01]  /*7810*/  HMMA.16816.F32.BF16 R24, R8, R108, R12 ;  /* 0x0000006c0818723c */ /* 0x000fe2000004180c */
[----:B------:R-:W-:-:S07]  /*7820*/  MOV R90, R96 ;  /* 0x00000060005a7202 */ /* 0x000fce0000000f00 */
[----:B------:R-:W-:Y:S01]  /*7830*/  HMMA.16816.F32.BF16 R12, R8, R110, R40 ;  /* 0x0000006e080c723c */ /* 0x000fe20000041828 */
[----:B-1----:R-:W-:-:S06]  /*7840*/  FFMA.FTZ R4, R147, c[0x0][0x2d0], -R2 ;  /* 0x0000b40093047a23 */ /* 0x002fcc0000010802 */
[----:B---3--:R-:W-:Y:S01]  /*7850*/  F2FP.BF16.PACK_AB R8, R101, R100 ;  /* 0x000000646508723e */ /* 0x008fe200000010ff */
[----:B------:R-:W-:Y:S01]  /*7860*/  IMAD.MOV.U32 R43, RZ, RZ, R97 ;  /* 0x000000ffff2b7224 */ /* 0x000fe200078e0061 */
[----:B------:R-:W-:Y:S01]  /*7870*/  MOV R41, R63 ;  /* 0x0000003f00297202 */ /* 0x000fe20000000f00 */
[----:B------:R1:W-:Y:S01]  /*7880*/  MUFU.EX2 R102, R4 ;  /* 0x0000000400667308 */ /* 0x0003e20000000800 */
[----:B------:R-:W-:Y:S02]  /*7890*/  IMAD.MOV.U32 R42, RZ, RZ, R62 ;  /* 0x000000ffff2a7224 */ /* 0x000fe400078e003e */
[----:B------:R-:W-:Y:S02]  /*78a0*/  IMAD.MOV.U32 R40, RZ, RZ, R119 ;  /* 0x000000ffff287224 */ /* 0x000fe400078e0077 */
[----:B-1----:R-:W-:-:S04]  /*78b0*/  FFMA.FTZ R4, R146, c[0x0][0x2d0], -R2 ;  /* 0x0000b40092047a23 */ /* 0x002fc80000010802 */
[----:B------:R1:W3:Y:S02]  /*78c0*/  MUFU.EX2 R185, R4 ;  /* 0x0000000400b97308 */ /* 0x0002e40000000800 */
[----:B-1----:R-:W-:Y:S01]  /*78d0*/  FFMA.FTZ R4, R142, c[0x0][0x2d0], -R0 ;  /* 0x0000b4008e047a23 */ /* 0x002fe20000010800 */
[----:B---3--:R-:W-:-:S05]  /*78e0*/  F2FP.BF16.PACK_AB R10, R185, R102 ;  /* 0x00000066b90a723e */ /* 0x008fca00000010ff */
        /* <DEDUP_REMOVED lines=10> */
[----:B------:R1:W3:Y:S02]  /*7990*/  MUFU.EX2 R233, R4 ;  /* 0x0000000400e97308 */ /* 0x0002e40000000800 */
[C---:B------:R-:W-:Y:S07]  /*79a0*/  HMMA.16816.F32.BF16 R108, R8.reuse, R64, R48 ;  /* 0x00000040086c723c */ /* 0x040fee0000041830 */
[----:B------:R-:W-:Y:S01]  /*79b0*/  MOV R50, R113 ;  /* 0x0000007100327202 */ /* 0x000fe20000000f00 */
[----:B------:R-:W-:Y:S01]  /*79c0*/  IMAD.MOV.U32 R64, RZ, RZ, R114 ;  /* 0x000000ffff407224 */ /* 0x000fe200078e0072 */
[----:B------:R-:W-:Y:S01]  /*79d0*/  MOV R48, R112 ;  /* 0x0000007000307202 */ /* 0x000fe20000000f00 */
[----:B------:R-:W-:Y:S01]  /*79e0*/  IMAD.MOV.U32 R49, RZ, RZ, R115 ;  /* 0x000000ffff317224 */ /* 0x000fe200078e0073 */
[----:B------:R-:W-:Y:S01]  /*79f0*/  HMMA.16816.F32.BF16 R44, R8, R80, R44 ;  /* 0x00000050082c723c */ /* 0x000fe2000004182c */
[----:B-1----:R-:W-:Y:S01]  /*7a00*/  FFMA.FTZ R4, R232, c[0x0][0x2d0], -R7 ;  /* 0x0000b400e8047a23 */ /* 0x002fe20000010807 */
[----:B------:R-:W-:Y:S01]  /*7a10*/  MOV R65, R130 ;  /* 0x0000008200417202 */ /* 0x000fe20000000f00 */
[----:B------:R-:W-:-:S02]  /*7a20*/  IMAD.MOV.U32 R51, RZ, RZ, R60 ;  /* 0x000000ffff337224 */ /* 0x000fc400078e003c */
[----:B------:R1:W-:Y:S03]  /*7a30*/  MUFU.EX2 R227, R4 ;  /* 0x0000000400e37308 */ /* 0x0003e60000000800 */
[C---:B------:R-:W-:Y:S01]  /*7a40*/  HMMA.16816.F32.BF16 R112, R8.reuse, R66, R28 ;  /* 0x000000420870723c */ /* 0x040fe2000004181c */
[----:B------:R-:W-:Y:S06]  /*7a50*/  LDSM.16.MT88.4 R28, [R210+0x2100] ;  /* 0x00210000d21c783b */ /* 0x000fec0000004200 */
[----:B------:R-:W-:Y:S01]  /*7a60*/  IMAD.MOV.U32 R67, RZ, RZ, R61 ;  /* 0x000000ffff437224 */ /* 0x000fe200078e003d */
[----:B------:R-:W-:Y:S01]  /*7a70*/  HMMA.16816.F32.BF16 R80, R8, R82, R20 ;  /* 0x000000520850723c */ /* 0x000fe20000041814 */
[----:B------:R-:W-:Y:S01]  /*7a80*/  LDSM.16.MT88.4 R20, [R211+0x2100] ;  /* 0x00210000d314783b */ /* 0x000fe20000004200 */
[----:B------:R-:W-:-:S02]  /*7a90*/  IMAD.MOV.U32 R66, RZ, RZ, R117 ;  /* 0x000000ffff427224 */ /* 0x000fc400078e0075 */
[----:B-1----:R-:W-:Y:S02]  /*7aa0*/  FFMA.FTZ R4, R235, c[0x0][0x2d0], -R7 ;  /* 0x0000b400eb047a23 */ /* 0x002fe40000010807 */
[----:B------:R-:W-:Y:S02]  /*7ab0*/  IMAD.MOV.U32 R235, RZ, RZ, R105 ;  /* 0x000000ffffeb7224 */ /* 0x000fe400078e0069 */
[C---:B------:R-:W-:Y:S01]  /*7ac0*/  HMMA.16816.F32.BF16 R144, R8.reuse, R78, R16 ;  /* 0x0000004e0890723c */ /* 0x040fe20000041810 */
[----:B------:R1:W4:Y:S01]  /*7ad0*/  MUFU.EX2 R232, R4 ;  /* 0x0000000400e87308 */ /* 0x0003220000000800 */
[----:B------:R-:W-:Y:S06]  /*7ae0*/  LDSM.16.MT88.4 R16, [R209+0x2900] ;  /* 0x00290000d110783b */ /* 0x000fec0000004200 */
[C---:B------:R-:W-:Y:S01]  /*7af0*/  HMMA.16816.F32.BF16 R60, R8.reuse, R56, R24 ;  /* 0x00000038083c723c */ /* 0x040fe20000041818 */
[----:B------:R-:W-:Y:S07]  /*7b00*/  LDSM.16.MT88.4 R24, [R212+0x2900] ;  /* 0x00290000d418783b */ /* 0x000fee0000004200 */
[----:B------:R-:W-:Y:S01]  /*7b10*/  HMMA.16816.F32.BF16 R56, R8, R58, R12 ;  /* 0x0000003a0838723c */ /* 0x000fe2000004180c */
[----:B-1----:R-:W-:-:S02]  /*7b20*/  FFMA.FTZ R4, R236, c[0x0][0x2d0], -R7 ;  /* 0x0000b400ec047a23 */ /* 0x002fc40000010807 */
[----:B------:R-:W-:Y:S02]  /*7b30*/  IMAD.MOV.U32 R236, RZ, RZ, R104 ;  /* 0x000000ffffec7224 */ /* 0x000fe400078e0068 */
[----:B------:R1:W-:Y:S02]  /*7b40*/  MUFU.EX2 R186, R4 ;  /* 0x0000000400ba7308 */ /* 0x0003e40000000800 */
[----:B------:R-:W-:Y:S01]  /*7b50*/  IMAD.MOV.U32 R15, RZ, RZ, R67 ;  /* 0x000000ffff0f7224 */ /* 0x000fe200078e0043 */
[----:B------:R-:W-:Y:S01]  /*7b60*/  MOV R67, R87 ;  /* 0x0000005700437202 */ /* 0x000fe20000000f00 */
[----:B------:R-:W-:Y:S01]  /*7b70*/  IMAD.MOV.U32 R12, RZ, RZ, R122 ;  /* 0x000000ffff0c7224 */ /* 0x000fe200078e007a */
[----:B------:R-:W-:Y:S01]  /*7b80*/  MOV R13, R90 ;  /* 0x0000005a000d7202 */ /* 0x000fe20000000f00 */
[----:B------:R-:W-:Y:S01]  /*7b90*/  IMAD.MOV.U32 R14, RZ, RZ, R64 ;  /* 0x000000ffff0e7224 */ /* 0x000fe200078e0040 */
[----:B------:R-:W-:Y:S01]  /*7ba0*/  MOV R64, R41 ;  /* 0x0000002900407202 */ /* 0x000fe20000000f00 */
[----:B-1----:R-:W-:Y:S01]  /*7bb0*/  FFMA.FTZ R4, R237, c[0x0][0x2d0], -R7 ;  /* 0x0000b400ed047a23 */ /* 0x002fe20000010807 */
[----:B------:R-:W-:-:S03]  /*7bc0*/  MOV R237, R140 ;  /* 0x0000008c00ed7202 */ /* 0x000fc60000000f00 */
[----:B------:R1:W-:Y:S02]  /*7bd0*/  MUFU.EX2 R103, R4 ;  /* 0x0000000400677308 */ /* 0x0003e40000000800 */
[----:B------:R-:W-:Y:S02]  /*7be0*/  IMAD.MOV.U32 R78, RZ, RZ, R237 ;  /* 0x000000ffff4e7224 */ /* 0x000fe400078e00ed */
[----:B------:R-:W-:Y:S02]  /*7bf0*/  IMAD.MOV.U32 R237, RZ, RZ, R91 ;  /* 0x000000ffffed7224 */ /* 0x000fe400078e005b */
[----:B-1----:R-:W-:Y:S02]  /*7c00*/  FFMA.FTZ R4, R200, c[0x0][0x2d0], -R6 ;  /* 0x0000b400c8047a23 */ /* 0x002fe40000010806 */
[----:B------:R-:W-:Y:S02]  /*7c10*/  IMAD.MOV.U32 R200, RZ, RZ, R141 ;  /* 0x000000ffffc87224 */ /* 0x000fe400078e008d */
[----:B------:R1:W-:Y:S01]  /*7c20*/  MUFU.EX2 R99, R4 ;  /* 0x0000000400637308 */ /* 0x0003e20000000800 */
[----:B------:R-:W-:Y:S01]  /*7c30*/  HMMA.16816.F32.BF16 R140, R8, R76, R32 ;  /* 0x0000004c088c723c */ /* 0x000fe20000041820 */
[----:B------:R-:W-:Y:S01]  /*7c40*/  IMAD.MOV.U32 R79, RZ, RZ, R200 ;  /* 0x000000ffff4f7224 */ /* 0x000fe200078e00c8 */
[----:B------:R-:W-:-:S05]  /*7c50*/  MOV R200, R120 ;  /* 0x0000007800c87202 */ /* 0x000fca0000000f00 */
[----:B------:R-:W-:Y:S01]  /*7c60*/  IMAD.MOV.U32 R33, RZ, RZ, R131 ;  /* 0x000000ffff217224 */ /* 0x000fe200078e0083 */
[----:B------:R-:W-:Y:S01]  /*7c70*/  MOV R34, R128 ;  /* 0x0000008000227202 */ /* 0x000fe20000000f00 */
[----:B------:R-:W-:Y:S01]  /*7c80*/  IMAD.MOV.U32 R35, RZ, RZ, R118 ;  /* 0x000000ffff237224 */ /* 0x000fe200078e0076 */
[----:B---3--:R-:W-:Y:S02]  /*7c90*/  F2FP.BF16.PACK_AB R8, R233, R248 ;  /* 0x000000f8e908723e */ /* 0x008fe400000010ff */
[----:B----4-:R-:W-:Y:S01]  /*7ca0*/  F2FP.BF16.PACK_AB R10, R232, R227 ;  /* 0x000000e3e80a723e */ /* 0x010fe200000010ff */
[----:B------:R-:W-:Y:S02]  /*7cb0*/  IMAD.MOV.U32 R32, RZ, RZ, R35 ;  /* 0x000000ffff207224 */ /* 0x000fe400078e0023 */
[----:B-1----:R-:W-:Y:S02]  /*7cc0*/  FFMA.FTZ R4, R204, c[0x0][0x2d0], -R6 ;  /* 0x0000b400cc047a23 */ /* 0x002fe40000010806 */
[----:B------:R-:W-:-:S02]  /*7cd0*/  IMAD.MOV.U32 R204, RZ, RZ, R116 ;  /* 0x000000ffffcc7224 */ /* 0x000fc400078e0074 */
[----:B------:R1:W3:Y:S01]  /*7ce0*/  MUFU.EX2 R98, R4 ;  /* 0x0000000400627308 */ /* 0x0002e20000000800 */
[----:B------:R-:W-:Y:S02]  /*7cf0*/  IMAD.MOV.U32 R35, RZ, RZ, R51 ;  /* 0x000000ffff237224 */ /* 0x000fe400078e0033 */
[----:B------:R-:W-:Y:S01]  /*7d00*/  MOV R76, R204 ;  /* 0x000000cc004c7202 */ /* 0x000fe20000000f00 */
[----:B------:R-:W-:Y:S01]  /*7d10*/  IMAD.MOV.U32 R51, RZ, RZ, R86 ;  /* 0x000000ffff337224 */ /* 0x000fe200078e0056 */
[----:B------:R-:W-:Y:S01]  /*7d20*/  MOV R204, R89 ;  /* 0x0000005900cc7202 */ /* 0x000fe20000000f00 */
[----:B-1----:R-:W-:Y:S01]  /*7d30*/  FFMA.FTZ R4, R203, c[0x0][0x2d0], -R6 ;  /* 0x0000b400cb047a23 */ /* 0x002fe20000010806 */
[----:B---3--:R-:W-:Y:S01]  /*7d40*/  F2FP.BF16.PACK_AB R9, R98, R99 ;  /* 0x000000636209723e */ /* 0x008fe200000010ff */
[----:B------:R-:W-:Y:S02]  /*7d50*/  IMAD.MOV.U32 R203, RZ, RZ, R129 ;  /* 0x000000ffffcb7224 */ /* 0x000fe400078e0081 */
[----:B------:R1:W-:Y:S01]  /*7d60*/  MUFU.EX2 R97, R4 ;  /* 0x0000000400617308 */ /* 0x0003e20000000800 */
[----:B------:R-:W3:Y:S01]  /*7d70*/  LDSM.16.MT88.4 R128, [R212+0x2100] ;  /* 0x00210000d480783b */ /* 0x000ee20000004200 */
[----:B------:R-:W-:-:S02]  /*7d80*/  IMAD.MOV.U32 R77, RZ, RZ, R203 ;  /* 0x000000ffff4d7224 */ /* 0x000fc400078e00cb */
[----:B------:R-:W-:Y:S02]  /*7d90*/  IMAD.MOV.U32 R203, RZ, RZ, R88 ;  /* 0x000000ffffcb7224 */ /* 0x000fe400078e0058 */
[----:B-1----:R-:W-:Y:S02]  /*7da0*/  FFMA.FTZ R4, R205, c[0x0][0x2d0], -R6 ;  /* 0x0000b400cd047a23 */ /* 0x002fe40000010806 */
[----:B------:R-:W-:Y:S02]  /*7db0*/  IMAD.MOV.U32 R205, RZ, RZ, R43 ;  /* 0x000000ffffcd7224 */ /* 0x000fe400078e002b */
[----:B------:R1:W4:Y:S02]  /*7dc0*/  MUFU.EX2 R95, R4 ;  /* 0x00000004005f7308 */ /* 0x0003240000000800 */
[--C-:B-1----:R-:W-:Y:S01]  /*7dd0*/  FFMA.FTZ R4, R244, c[0x0][0x2d0], -R7.reuse ;  /* 0x0000b400f4047a23 */ /* 0x102fe20000010807 */
[----:B----4-:R-:W-:Y:S01]  /*7de0*/  F2FP.BF16.PACK_AB R11, R95, R97 ;  /* 0x000000615f0b723e */ /* 0x010fe200000010ff */
[----:B------:R-:W-:Y:S01]  /*7df0*/  FFMA.FTZ R7, R247, c[0x0][0x2d0], -R7 ;  /* 0x0000b400f7077a23 */ /* 0x000fe20000010807 */
[----:B------:R-:W-:-:S03]  /*7e00*/  MOV R247, R66 ;  /* 0x0000004200f77202 */ /* 0x000fc60000000f00 */
[----:B------:R1:W-:Y:S01]  /*7e10*/  MUFU.EX2 R96, R4 ;  /* 0x0000000400607308 */ /* 0x0003e20000000800 */
[----:B------:R-:W-:Y:S02]  /*7e20*/  IMAD.MOV.U32 R66, RZ, RZ, R40 ;  /* 0x000000ffff427224 */ /* 0x000fe400078e0028 */
[----:B------:R-:W-:Y:S01]  /*7e30*/  IMAD.MOV.U32 R244, RZ, RZ, R42 ;  /* 0x000000fffff47224 */ /* 0x000fe200078e002a */
[C---:B--2---:R-:W-:Y:S01]  /*7e40*/  HMMA.16816.F32.BF16 R104, R8.reuse, R36, R176 ;  /* 0x000000240868723c */ /* 0x044fe200000418b0 */
[----:B------:R-:W2:Y:S03]  /*7e50*/  LDSM.16.MT88.4 R40, [R210+0x2900] ;  /* 0x00290000d228783b */ /* 0x000ea60000004200 */
[----:B------:R4:W4:Y:S04]  /*7e60*/  MUFU.EX2 R94, R7 ;  /* 0x00000007005e7308 */ /* 0x0009280000000800 */
[----:B------:R-:W-:Y:S01]  /*7e70*/  HMMA.16816.F32.BF16 R116, R8, R38, R164 ;  /* 0x000000260874723c */ /* 0x000fe200000418a4 */
[----:B-1----:R-:W-:-:S02]  /*7e80*/  FFMA.FTZ R4, R207, c[0x0][0x2d0], -R6 ;  /* 0x0000b400cf047a23 */ /* 0x002fc40000010806 */
[----:B------:R-:W-:-:S04]  /*7e90*/  IMAD.MOV.U32 R207, RZ, RZ, R123 ;  /* 0x000000ffffcf7224 */ /* 0x000fc800078e007b */
[----:B------:R-:W-:Y:S01]  /*7ea0*/  F2FP.BF16.PACK_AB R164, R103, R186 ;  /* 0x000000ba67a4723e */ /* 0x000fe200000010ff */
[----:B------:R1:W-:Y:S01]  /*7eb0*/  MUFU.EX2 R93, R4 ;  /* 0x00000004005d7308 */ /* 0x0003e20000000800 */
[----:B---3--:R-:W-:Y:S01]  /*7ec0*/  HMMA.16816.F32.BF16 R132, R8, R130, R132 ;  /* 0x000000820884723c */ /* 0x008fe20000041884 */
[----:B----4-:R-:W-:Y:S01]  /*7ed0*/  IMAD.MOV.U32 R7, RZ, RZ, R121 ;  /* 0x000000ffff077224 */ /* 0x010fe200078e0079 */
[----:B------:R-:W-:-:S06]  /*7ee0*/  F2FP.BF16.PACK_AB R166, R94, R96 ;  /* 0x000000605ea6723e */ /* 0x000fcc00000010ff */
[----:B------:R-:W-:Y:S01]  /*7ef0*/  HMMA.16816.F32.BF16 R120, R8, R128, R124 ;  /* 0x000000800878723c */ /* 0x000fe2000004187c */
[----:B-1----:R-:W-:-:S07]  /*7f00*/  FFMA.FTZ R4, R229, c[0x0][0x2d0], -R6 ;  /* 0x0000b400e5047a23 */ /* 0x002fce0000010806 */
[C---:B------:R-:W-:Y:S01]  /*7f10*/  HMMA.16816.F32.BF16 R136, R8.reuse, R28, R136 ;  /* 0x0000001c0888723c */ /* 0x040fe20000041888 */
[----:B------:R1:W3:Y:S07]  /*7f20*/  MUFU.EX2 R92, R4 ;  /* 0x00000004005c7308 */ /* 0x0002ee0000000800 */
[C---:B------:R-:W-:Y:S08]  /*7f30*/  HMMA.16816.F32.BF16 R148, R8.reuse, R30, R148 ;  /* 0x0000001e0894723c */ /* 0x040ff00000041894 */
[----:B------:R-:W-:Y:S01]  /*7f40*/  HMMA.16816.F32.BF16 R152, R8, R20, R152 ;  /* 0x000000140898723c */ /* 0x000fe20000041898 */
[----:B-1----:R-:W-:Y:S01]  /*7f50*/  FFMA.FTZ R4, R230, c[0x0][0x2d0], -R6 ;  /* 0x0000b400e6047a23 */ /* 0x002fe20000010806 */
[----:B---3--:R-:W-:Y:S01]  /*7f60*/  F2FP.BF16.PACK_AB R165, R92, R93 ;  /* 0x0000005d5ca5723e */ /* 0x008fe200000010ff */
[----:B------:R-:W-:Y:S01]  /*7f70*/  IMAD.MOV.U32 R230, RZ, RZ, R33 ;  /* 0x000000ffffe67224 */ /* 0x000fe200078e0021 */
[----:B------:R-:W-:Y:S01]  /*7f80*/  MOV R33, R34 ;  /* 0x0000002200217202 */ /* 0x000fe20000000f00 */
[----:B------:R1:W-:Y:S01]  /*7f90*/  MUFU.EX2 R91, R4 ;  /* 0x00000004005b7308 */ /* 0x0003e20000000800 */
[----:B------:R-:W-:-:S02]  /*7fa0*/  MOV R34, R50 ;  /* 0x0000003200227202 */ /* 0x000fc40000000f00 */
[----:B------:R-:W-:Y:S01]  /*7fb0*/  HMMA.16816.F32.BF16 R8, R8, R22, R52 ;  /* 0x000000160808723c */ /* 0x000fe20000041834 */
[----:B------:R-:W3:Y:S01]  /*7fc0*/  LDSM.16.MT88.4 R52, [R211+0x2900] ;  /* 0x00290000d334783b */ /* 0x000ee20000004200 */
[----:B------:R-:W-:-:S04]  /*7fd0*/  FFMA.FTZ R6, R231, c[0x0][0x2d0], -R6 ;  /* 0x0000b400e7067a23 */ /* 0x000fc80000010806 */
[----:B------:R-:W4:Y:S01]  /*7fe0*/  MUFU.EX2 R90, R6 ;  /* 0x00000006005a7308 */ /* 0x000f220000000800 */
[----:B-1----:R-:W-:Y:S01]  /*7ff0*/  FFMA.FTZ R4, R199, c[0x0][0x2d0], -R2 ;  /* 0x0000b400c7047a23 */ /* 0x002fe20000010802 */
[----:B------:R-:W-:-:S06]  /*8000*/  MOV R199, R64 ;  /* 0x0000004000c77202 */ /* 0x000fcc0000000f00 */
[----:B------:R1:W-:Y:S01]  /*8010*/  MUFU.EX2 R89, R4 ;  /* 0x0000000400597308 */ /* 0x0003e20000000800 */
[----:B----4-:R-:W-:-:S07]  /*8020*/  F2FP.BF16.PACK_AB R167, R90, R91 ;  /* 0x0000005b5aa7723e */ /* 0x010fce00000010ff */
[----:B------:R-:W-:Y:S01]  /*8030*/  HMMA.16816.F32.BF16 R104, R164, R16, R104 ;  /* 0x00000010a468723c */ /* 0x000fe20000041868 */
[----:B-1----:R-:W-:-:S07]  /*8040*/  FFMA.FTZ R4, R201, c[0x0][0x2d0], -R2 ;  /* 0x0000b400c9047a23 */ /* 0x002fce0000010802 */
[C---:B------:R-:W-:Y:S01]  /*8050*/  HMMA.16816.F32.BF16 R116, R164.reuse, R18, R116 ;  /* 0x00000012a474723c */ /* 0x040fe20000041874 */
[----:B------:R1:W-:Y:S07]  /*8060*/  MUFU.EX2 R88, R4 ;  /* 0x0000000400587308 */ /* 0x0003ee0000000800 */
[C---:B------:R-:W-:Y:S08]  /*8070*/  HMMA.16816.F32.BF16 R120, R164.reuse, R24, R120 ;  /* 0x00000018a478723c */ /* 0x040ff00000041878 */
[----:B------:R-:W-:Y:S01]  /*8080*/  HMMA.16816.F32.BF16 R132, R164, R26, R132 ;  /* 0x0000001aa484723c */ /* 0x000fe20000041884 */
[----:B-1----:R-:W-:-:S04]  /*8090*/  FFMA.FTZ R4, R202, c[0x0][0x2d0], -R2 ;  /* 0x0000b400ca047a23 */ /* 0x002fc80000010802 */
[----:B------:R1:W-:Y:S03]  /*80a0*/  MUFU.EX2 R87, R4 ;  /* 0x0000000400577308 */ /* 0x0003e60000000800 */
[C---:B--2---:R-:W-:Y:S08]  /*80b0*/  HMMA.16816.F32.BF16 R136, R164.reuse, R40, R136 ;  /* 0x00000028a488723c */ /* 0x044ff00000041888 */
[----:B------:R-:W-:Y:S01]  /*80c0*/  HMMA.16816.F32.BF16 R148, R164, R42, R148 ;  /* 0x0000002aa494723c */ /* 0x000fe20000041894 */
[----:B-1----:R-:W-:-:S07]  /*80d0*/  FFMA.FTZ R4, R206, c[0x0][0x2d0], -R2 ;  /* 0x0000b400ce047a23 */ /* 0x002fce0000010802 */
[C---:B---3--:R-:W-:Y:S01]  /*80e0*/  HMMA.16816.F32.BF16 R152, R164.reuse, R52, R152 ;  /* 0x00000034a498723c */ /* 0x048fe20000041898 */
[----:B------:R1:W2:Y:S07]  /*80f0*/  MUFU.EX2 R86, R4 ;  /* 0x0000000400567308 */ /* 0x0002ae0000000800 */
[----:B------:R-:W-:Y:S07]  /*8100*/  HMMA.16816.F32.BF16 R164, R164, R54, R8 ;  /* 0x00000036a4a4723c */ /* 0x000fee0000041808 */
[----:B------:R-:W-:-:S02]  /*8110*/  FFMA.FTZ R8, R241, c[0x0][0x2d0], -R2 ;  /* 0x0000b400f1087a23 */ /* 0x000fc40000010802 */
[----:B-1----:R-:W-:Y:S01]  /*8120*/  FFMA.FTZ R4, R194, c[0x0][0x2d0], -R0 ;  /* 0x0000b400c2047a23 */ /* 0x002fe20000010800 */
[----:B--2---:R-:W-:-:S03]  /*8130*/  F2FP.BF16.PACK_AB R6, R86, R87 ;  /* 0x000000575606723e */ /* 0x004fc600000010ff */
[----:B------:R1:W-:Y:S02]  /*8140*/  MUFU.EX2 R50, R4 ;  /* 0x0000000400327308 */ /* 0x0003e40000000800 */
[----:B-1----:R-:W-:Y:S02]  /*8150*/  FFMA.FTZ R4, R197, c[0x0][0x2d0], -R0 ;  /* 0x0000b400c5047a23 */ /* 0x002fe40000010800 */
[----:B------:R-:W-:Y:S02]  /*8160*/  IMAD.MOV.U32 R197, RZ, RZ, R207 ;  /* 0x000000ffffc57224 */ /* 0x000fe400078e00cf */
[----:B------:R-:W-:Y:S01]  /*8170*/  IMAD.MOV.U32 R207, RZ, RZ, R7 ;  /* 0x000000ffffcf7224 */ /* 0x000fe200078e0007 */
[----:B------:R-:W-:Y:S01]  /*8180*/  MOV R7, R12 ;  /* 0x0000000c00077202 */ /* 0x000fe20000000f00 */
[----:B------:R-:W-:Y:S02]  /*8190*/  IMAD.MOV.U32 R12, RZ, RZ, R13 ;  /* 0x000000ffff0c7224 */ /* 0x000fe400078e000d */
[----:B------:R-:W-:Y:S01]  /*81a0*/  IMAD.MOV.U32 R13, RZ, RZ, R14 ;  /* 0x000000ffff0d7224 */ /* 0x000fe200078e000e */
[----:B------:R-:W-:Y:S01]  /*81b0*/  MOV R14, R15 ;  /* 0x0000000f000e7202 */ /* 0x000fe20000000f00 */
[----:B------:R-:W-:-:S02]  /*81c0*/  IMAD.MOV.U32 R15, RZ, RZ, R247 ;  /* 0x000000ffff0f7224 */ /* 0x000fc400078e00f7 */
[----:B------:R-:W-:Y:S01]  /*81d0*/  IMAD.MOV.U32 R247, RZ, RZ, R78 ;  /* 0x000000fffff77224 */ /* 0x000fe200078e004e */
[----:B------:R-:W-:Y:S01]  /*81e0*/  MOV R78, R79 ;  /* 0x0000004f004e7202 */ /* 0x000fe20000000f00 */
[----:B------:R-:W-:Y:S02]  /*81f0*/  IMAD.MOV.U32 R79, RZ, RZ, R76 ;  /* 0x000000ffff4f7224 */ /* 0x000fe400078e004c */
[----:B------:R-:W-:Y:S01]  /*8200*/  IMAD.MOV.U32 R76, RZ, RZ, R77 ;  /* 0x000000ffff4c7224 */ /* 0x000fe200078e004d */
[----:B------:R-:W-:Y:S01]  /*8210*/  MOV R77, R32 ;  /* 0x00000020004d7202 */ /* 0x000fe20000000f00 */
[----:B------:R-:W-:Y:S02]  /*8220*/  IMAD.MOV.U32 R32, RZ, RZ, R33 ;  /* 0x000000ffff207224 */ /* 0x000fe400078e0021 */
[----:B------:R-:W-:Y:S02]  /*8230*/  IMAD.MOV.U32 R33, RZ, RZ, R65 ;  /* 0x000000ffff217224 */ /* 0x000fe400078e0041 */
[----:B------:R1:W2:Y:S01]  /*8240*/  MUFU.EX2 R65, R4 ;  /* 0x0000000400417308 */ /* 0x0002a20000000800 */
[----:B------:R-:W-:Y:S01]  /*8250*/  IMAD.MOV.U32 R231, RZ, RZ, R12 ;  /* 0x000000ffffe77224 */ /* 0x000fe200078e000c */
[----:B------:R-:W-:Y:S01]  /*8260*/  MOV R12, R76 ;  /* 0x0000004c000c7202 */ /* 0x000fe20000000f00 */
[----:B------:R-:W-:Y:S01]  /*8270*/  IMAD.MOV.U32 R229, RZ, RZ, R7 ;  /* 0x000000ffffe57224 */ /* 0x000fe200078e0007 */
[----:B------:R-:W-:Y:S01]  /*8280*/  MOV R76, R66 ;  /* 0x00000042004c7202 */ /* 0x000fe20000000f00 */
[----:B------:R-:W-:-:S02]  /*8290*/  IMAD.MOV.U32 R66, RZ, RZ, R51 ;  /* 0x000000ffff427224 */ /* 0x000fc400078e0033 */
[----:B------:R-:W-:Y:S02]  /*82a0*/  IMAD.MOV.U32 R178, RZ, RZ, R78 ;  /* 0x000000ffffb27224 */ /* 0x000fe400078e004e */
[----:B------:R-:W-:Y:S01]  /*82b0*/  IMAD.MOV.U32 R206, RZ, RZ, R76 ;  /* 0x000000ffffce7224 */ /* 0x000fe200078e004c */
[----:B------:R-:W-:Y:S01]  /*82c0*/  MOV R194, R66 ;  /* 0x0000004200c27202 */ /* 0x000fe20000000f00 */
[----:B------:R-:W-:Y:S01]  /*82d0*/  IMAD.MOV.U32 R177, RZ, RZ, R14 ;  /* 0x000000ffffb17224 */ /* 0x000fe200078e000e */
[----:B------:R3:W-:Y:S01]  /*82e0*/  MUFU.EX2 R66, R8 ;  /* 0x0000000800427308 */ /* 0x0007e20000000800 */
[----:B------:R-:W-:Y:S02]  /*82f0*/  IMAD.MOV.U32 R78, RZ, RZ, R34 ;  /* 0x000000ffff4e7224 */ /* 0x000fe400078e0022 */
[----:B------:R-:W-:Y:S02]  /*8300*/  IMAD.MOV.U32 R179, RZ, RZ, R79 ;  /* 0x000000ffffb37224 */ /* 0x000fe400078e004f */
[----:B-1----:R-:W-:Y:S01]  /*8310*/  FFMA.FTZ R4, R193, c[0x0][0x2d0], -R0 ;  /* 0x0000b400c1047a23 */ /* 0x002fe20000010800 */
[----:B------:R-:W-:Y:S01]  /*8320*/  MOV R193, R207 ;  /* 0x000000cf00c17202 */ /* 0x000fe20000000f00 */
[----:B------:R-:W-:Y:S01]  /*8330*/  IMAD.MOV.U32 R14, RZ, RZ, R32 ;  /* 0x000000ffff0e7224 */ /* 0x000fe200078e0020 */
[----:B------:R-:W-:Y:S01]  /*8340*/  MOV R207, R15 ;  /* 0x0000000f00cf7202 */ /* 0x000fe20000000f00 */
[----:B------:R1:W-:Y:S01]  /*8350*/  MUFU.EX2 R64, R4 ;  /* 0x0000000400407308 */ /* 0x0003e20000000800 */
[----:B------:R-:W-:Y:S01]  /*8360*/  MOV R15, R33 ;  /* 0x00000021000f7202 */ /* 0x000fe20000000f00 */
[----:B------:R-:W-:Y:S01]  /*8370*/  IMAD.MOV.U32 R79, RZ, RZ, R35 ;  /* 0x000000ffff4f7224 */ /* 0x000fe200078e0023 */
[----:B------:R-:W-:Y:S01]  /*8380*/  MOV R202, R179 ;  /* 0x000000b300ca7202 */ /* 0x000fe20000000f00 */
[----:B------:R-:W-:-:S02]  /*8390*/  IMAD.MOV.U32 R201, RZ, RZ, R178 ;  /* 0x000000ffffc97224 */ /* 0x000fc400078e00b2 */
[----:B------:R-:W-:Y:S01]  /*83a0*/  IMAD.MOV.U32 R178, RZ, RZ, R15 ;  /* 0x000000ffffb27224 */ /* 0x000fe200078e000f */
[----:B------:R-:W-:Y:S01]  /*83b0*/  MOV R179, R79 ;  /* 0x0000004f00b37202 */ /* 0x000fe20000000f00 */
[----:B---3--:R-:W-:Y:S02]  /*83c0*/  FFMA.FTZ R8, R243, c[0x0][0x2d0], -R2 ;  /* 0x0000b400f3087a23 */ /* 0x008fe40000010802 */
[----:B-1----:R-:W-:Y:S02]  /*83d0*/  FFMA.FTZ R4, R192, c[0x0][0x2d0], -R0 ;  /* 0x0000b400c0047a23 */ /* 0x002fe40000010800 */
[----:B------:R-:W-:Y:S02]  /*83e0*/  IMAD.MOV.U32 R192, RZ, RZ, R13 ;  /* 0x000000ffffc07224 */ /* 0x000fe400078e000d */
[----:B------:R1:W3:Y:S01]  /*83f0*/  MUFU.EX2 R51, R4 ;  /* 0x0000000400337308 */ /* 0x0002e20000000800 */
[----:B------:R-:W-:Y:S02]  /*8400*/  IMAD.MOV.U32 R13, RZ, RZ, R77 ;  /* 0x000000ffff0d7224 */ /* 0x000fe400078e004d */
[----:B------:R-:W-:Y:S01]  /*8410*/  IMAD.MOV.U32 R77, RZ, RZ, R67 ;  /* 0x000000ffff4d7224 */ /* 0x000fe200078e0043 */
[----:B------:R-:W-:-:S02]  /*8420*/  MOV R67, R5 ;  /* 0x0000000500437202 */ /* 0x000fc40000000f00 */
[----:B--2---:R-:W-:Y:S01]  /*8430*/  F2FP.BF16.PACK_AB R5, R65, R50 ;  /* 0x000000324105723e */ /* 0x004fe200000010ff */
[----:B------:R-:W-:Y:S01]  /*8440*/  IMAD.MOV.U32 R176, RZ, RZ, R77 ;  /* 0x000000ffffb07224 */ /* 0x000fe200078e004d */
[----:B-1----:R-:W-:Y:S02]  /*8450*/  F2FP.BF16.PACK_AB R4, R88, R89 ;  /* 0x000000595804723e */ /* 0x002fe400000010ff */
[----:B---3--:R-:W-:-:S07]  /*8460*/  F2FP.BF16.PACK_AB R7, R51, R64 ;  /* 0x000000403307723e */ /* 0x008fce00000010ff */
[C---:B------:R-:W-:Y:S07]  /*8470*/  HMMA.16816.F32.BF16 R112, R4.reuse, R170, R112 ;  /* 0x000000aa0470723c */ /* 0x040fee0000041870 */
[----:B------:R-:W-:Y:S01]  /*8480*/  IMAD.MOV.U32 R170, RZ, RZ, R67 ;  /* 0x000000ffffaa7224 */ /* 0x000fe200078e0043 */
[----:B------:R-:W-:Y:S01]  /*8490*/  HMMA.16816.F32.BF16 R32, R4, R162, R80 ;  /* 0x000000a20420723c */ /* 0x000fe20000041850 */
[----:B------:R1:W-:Y:S01]  /*84a0*/  MUFU.EX2 R67, R8 ;  /* 0x0000000800437308 */ /* 0x0003e20000000800 */
[----:B------:R-:W-:-:S05]  /*84b0*/  MOV R171, R14 ;  /* 0x0000000e00ab7202 */ /* 0x000fca0000000f00 */
[----:B------:R-:W-:Y:S01]  /*84c0*/  IMAD.MOV.U32 R83, RZ, RZ, R177 ;  /* 0x000000ffff537224 */ /* 0x000fe200078e00b1 */
[----:B------:R-:W-:Y:S01]  /*84d0*/  HMMA.16816.F32.BF16 R124, R4, R160, R44 ;  /* 0x000000a0047c723c */ /* 0x000fe2000004182c */
[----:B------:R-:W-:Y:S01]  /*84e0*/  IMAD.MOV.U32 R177, RZ, RZ, R78 ;  /* 0x000000ffffb17224 */ /* 0x000fe200078e004e */
[----:B------:R-:W-:Y:S01]  /*84f0*/  MOV R81, R49 ;  /* 0x0000003100517202 */ /* 0x000fe20000000f00 */
[----:B------:R-:W-:-:S05]  /*8500*/  IMAD.MOV.U32 R82, RZ, RZ, R48 ;  /* 0x000000ffff527224 */ /* 0x000fca00078e0030 */
[----:B------:R-:W-:Y:S01]  /*8510*/  HMMA.16816.F32.BF16 R108, R4, R168, R108 ;  /* 0x000000a8046c723c */ /* 0x000fe2000004186c */
[----:B-1----:R-:W-:-:S04]  /*8520*/  FFMA.FTZ R8, R242, c[0x0][0x2d0], -R2 ;  /* 0x0000b400f2087a23 */ /* 0x002fc80000010802 */
[----:B------:R1:W-:Y:S02]  /*8530*/  MUFU.EX2 R76, R8 ;  /* 0x00000008004c7308 */ /* 0x0003e40000000800 */
[----:B------:R-:W-:Y:S01]  /*8540*/  IMAD.MOV.U32 R169, RZ, RZ, R12 ;  /* 0x000000ffffa97224 */ /* 0x000fe200078e000c */
[----:B------:R-:W-:Y:S01]  /*8550*/  HMMA.16816.F32.BF16 R140, R4, R156, R140 ;  /* 0x0000009c048c723c */ /* 0x000fe2000004188c */
[----:B------:R-:W-:-:S07]  /*8560*/  IMAD.MOV.U32 R168, RZ, RZ, R13 ;  /* 0x000000ffffa87224 */ /* 0x000fce00078e000d */
[----:B------:R-:W-:Y:S01]  /*8570*/  HMMA.16816.F32.BF16 R12, R4, R172, R60 ;  /* 0x000000ac040c723c */ /* 0x000fe2000004183c */
[----:B-1----:R-:W-:-:S07]  /*8580*/  FFMA.FTZ R8, R240, c[0x0][0x2d0], -R2 ;  /* 0x0000b400f0087a23 */ /* 0x002fce0000010802 */
[----:B------:R-:W-:Y:S01]  /*8590*/  HMMA.16816.F32.BF16 R144, R4, R158, R144 ;  /* 0x0000009e0490723c */ /* 0x000fe20000041890 */
[----:B------:R1:W-:Y:S02]  /*85a0*/  MUFU.EX2 R77, R8 ;  /* 0x00000008004d7308 */ /* 0x0003e40000000800 */
[----:B-1----:R-:W-:-:S06]  /*85b0*/  FFMA.FTZ R8, R238, c[0x0][0x2d0], -R2 ;  /* 0x0000b400ee087a23 */ /* 0x002fcc0000010802 */
[----:B------:R1:W-:Y:S02]  /*85c0*/  MUFU.EX2 R78, R8 ;  /* 0x00000008004e7308 */ /* 0x0003e40000000800 */
[----:B-1----:R-:W-:-:S06]  /*85d0*/  FFMA.FTZ R8, R239, c[0x0][0x2d0], -R2 ;  /* 0x0000b400ef087a23 */ /* 0x002fcc0000010802 */
[----:B------:R1:W2:Y:S02]  /*85e0*/  MUFU.EX2 R79, R8 ;  /* 0x00000008004f7308 */ /* 0x0002a40000000800 */
[----:B-1----:R-:W-:Y:S01]  /*85f0*/  FFMA.FTZ R8, R198, c[0x0][0x2d0], -R0 ;  /* 0x0000b400c6087a23 */ /* 0x002fe20000010800 */
[----:B------:R-:W-:Y:S01]  /*8600*/  PLOP3.LUT P0, PT, PT, PT, UP0, 0x40, 0x0 ;  /* 0x000000000000781c */ /* 0x000fe20003f0e808 */
[----:B------:R-:W-:Y:S01]  /*8610*/  @UP2 UMOV UR15, UR19 ;  /* 0x00000013000f2c82 */ /* 0x000fe20008000000 */
[----:B--2---:R-:W-:-:S03]  /*8620*/  F2FP.BF16.PACK_AB R160, R79, R78 ;  /* 0x0000004e4fa0723e */ /* 0x004fc600000010ff */
[----:B------:R1:W-:Y:S02]  /*8630*/  MUFU.EX2 R45, R8 ;  /* 0x00000008002d7308 */ /* 0x0003e40000000800 */
[----:B-1----:R-:W-:-:S06]  /*8640*/  FFMA.FTZ R8, R195, c[0x0][0x2d0], -R0 ;  /* 0x0000b400c3087a23 */ /* 0x002fcc0000010800 */
[----:B------:R1:W2:Y:S02]  /*8650*/  MUFU.EX2 R46, R8 ;  /* 0x00000008002e7308 */ /* 0x0002a40000000800 */
[----:B-1----:R-:W-:-:S06]  /*8660*/  FFMA.FTZ R8, R196, c[0x0][0x2d0], -R0 ;  /* 0x0000b400c4087a23 */ /* 0x002fcc0000010800 */
[----:B------:R1:W-:Y:S02]  /*8670*/  MUFU.EX2 R48, R8 ;  /* 0x0000000800307308 */ /* 0x0003e40000000800 */
[----:B-1----:R-:W-:-:S06]  /*8680*/  FFMA.FTZ R8, R187, c[0x0][0x2d0], -R0 ;  /* 0x0000b400bb087a23 */ /* 0x002fcc0000010800 */
[----:B------:R1:W3:Y:S02]  /*8690*/  MUFU.EX2 R49, R8 ;  /* 0x0000000800317308 */ /* 0x0002e40000000800 */
[--C-:B-1----:R-:W-:Y:S02]  /*86a0*/  FFMA.FTZ R8, R245, c[0x0][0x2d0], -R2.reuse ;  /* 0x0000b400f5087a23 */ /* 0x102fe40000010802 */
[----:B------:R-:W-:-:S04]  /*86b0*/  FFMA.FTZ R2, R246, c[0x0][0x2d0], -R2 ;  /* 0x0000b400f6027a23 */ /* 0x000fc80000010802 */
[----:B------:R1:W-:Y:S02]  /*86c0*/  MUFU.EX2 R60, R8 ;  /* 0x00000008003c7308 */ /* 0x0003e40000000800 */
[----:B-1----:R-:W-:Y:S06]  /*86d0*/  HMMA.16816.F32.BF16 R8, R4, R174, R56 ;  /* 0x000000ae0408723c */ /* 0x002fec0000041838 */
[----:B------:R1:W4:Y:S01]  /*86e0*/  MUFU.EX2 R56, R2 ;  /* 0x0000000200387308 */ /* 0x0003220000000800 */
[----:B------:R-:W-:Y:S02]  /*86f0*/  F2FP.BF16.PACK_AB R4, R67, R66 ;  /* 0x000000424304723e */ /* 0x000fe400000010ff */
[----:B------:R-:W-:-:S02]  /*8700*/  F2FP.BF16.PACK_AB R6, R77, R76 ;  /* 0x0000004c4d06723e */ /* 0x000fc400000010ff */
[----:B--2---:R-:W-:Y:S02]  /*8710*/  F2FP.BF16.PACK_AB R5, R46, R45 ;  /* 0x0000002d2e05723e */ /* 0x004fe400000010ff */
[----:B---3--:R-:W-:Y:S01]  /*8720*/  F2FP.BF16.PACK_AB R7, R49, R48 ;  /* 0x000000303107723e */ /* 0x008fe200000010ff */
[----:B-1----:R-:W-:Y:S01]  /*8730*/  FFMA.FTZ R2, R189, c[0x0][0x2d0], -R0 ;  /* 0x0000b400bd027a23 */ /* 0x002fe20000010800 */
[----:B----4-:R-:W-:-:S05]  /*8740*/  F2FP.BF16.PACK_AB R162, R56, R60 ;  /* 0x0000003c38a2723e */ /* 0x010fca00000010ff */
[C---:B------:R-:W-:Y:S01]  /*8750*/  HMMA.16816.F32.BF16 R108, R4.reuse, R36, R108 ;  /* 0x00000024046c723c */ /* 0x040fe2000004186c */
[----:B------:R1:W-:Y:S07]  /*8760*/  MUFU.EX2 R47, R2 ;  /* 0x00000002002f7308 */ /* 0x0003ee0000000800 */
[C---:B------:R-:W-:Y:S08]  /*8770*/  HMMA.16816.F32.BF16 R124, R4.reuse, R128, R124 ;  /* 0x00000080047c723c */ /* 0x040ff0000004187c */
[----:B------:R-:W-:Y:S01]  /*8780*/  HMMA.16816.F32.BF16 R112, R4, R38, R112 ;  /* 0x000000260470723c */ /* 0x000fe20000041870 */
[----:B-1----:R-:W-:-:S04]  /*8790*/  FFMA.FTZ R2, R191, c[0x0][0x2d0], -R0 ;  /* 0x0000b400bf027a23 */ /* 0x002fc80000010800 */
[----:B------:R1:W2:Y:S03]  /*87a0*/  MUFU.EX2 R44, R2 ;  /* 0x00000002002c7308 */ /* 0x0002a60000000800 */
[C---:B------:R-:W-:Y:S08]  /*87b0*/  HMMA.16816.F32.BF16 R128, R4.reuse, R130, R32 ;  /* 0x000000820480723c */ /* 0x040ff00000041820 */
[----:B------:R-:W-:Y:S01]  /*87c0*/  HMMA.16816.F32.BF16 R140, R4, R28, R140 ;  /* 0x0000001c048c723c */ /* 0x000fe2000004188c */
[--C-:B-1----:R-:W-:Y:S01]  /*87d0*/  FFMA.FTZ R2, R190, c[0x0][0x2d0], -R0.reuse ;  /* 0x0000b400be027a23 */ /* 0x102fe20000010800 */
[----:B--2---:R-:W-:Y:S01]  /*87e0*/  F2FP.BF16.PACK_AB R161, R44, R47 ;  /* 0x0000002f2ca1723e */ /* 0x004fe200000010ff */
[----:B------:R-:W-:-:S05]  /*87f0*/  FFMA.FTZ R0, R188, c[0x0][0x2d0], -R0 ;  /* 0x0000b400bc007a23 */ /* 0x000fca0000010800 */
[C---:B------:R-:W-:Y:S01]  /*8800*/  HMMA.16816.F32.BF16 R144, R4.reuse, R30, R144 ;  /* 0x0000001e0490723c */ /* 0x040fe20000041890 */
[----:B------:R1:W-:Y:S07]  /*8810*/  MUFU.EX2 R37, R2 ;  /* 0x0000000200257308 */ /* 0x0003ee0000000800 */
[C---:B------:R-:W-:Y:S01]  /*8820*/  HMMA.16816.F32.BF16 R12, R4.reuse, R20, R12 ;  /* 0x00000014040c723c */ /* 0x040fe2000004180c */
[----:B------:R2:W3:Y:S07]  /*8830*/  MUFU.EX2 R36, R0 ;  /* 0x0000000000247308 */ /* 0x0004ee0000000800 */
[----:B------:R-:W-:Y:S01]  /*8840*/  HMMA.16816.F32.BF16 R8, R4, R22, R8 ;  /* 0x000000160408723c */ /* 0x000fe20000041808 */
[----:B-1----:R-:W-:-:S02]  /*8850*/  FADD.FTZ R2, R214, R215 ;  /* 0x000000d7d6027221 */ /* 0x002fc40000010000 */
[----:B------:R1:W5:Y:S01]  /*8860*/  LDL.LU R215, [R1+0x3c] ;  /* 0x00003c0001d77983 */ /* 0x0003620000300800 */
[----:B--2---:R-:W-:-:S03]  /*8870*/  FADD.FTZ R0, R82, R81 ;  /* 0x0000005152007221 */ /* 0x004fc60000010000 */
[----:B------:R1:W5:Y:S01]  /*8880*/  LDL.LU R214, [R1+0x38] ;  /* 0x0000380001d67983 */ /* 0x0003620000300800 */
[----:B------:R-:W-:Y:S01]  /*8890*/  FADD.FTZ R6, R208, R213 ;  /* 0x000000d5d0067221 */ /* 0x000fe20000010000 */
[----:B---3--:R-:W-:Y:S01]  /*88a0*/  F2FP.BF16.PACK_AB R163, R36, R37 ;  /* 0x0000002524a3723e */ /* 0x008fe200000010ff */
[----:B------:R-:W-:Y:S01]  /*88b0*/  FADD.FTZ R0, R83, R0 ;  /* 0x0000000053007221 */ /* 0x000fe20000010000 */
[----:B------:R1:W5:Y:S01]  /*88c0*/  LDL.LU R213, [R1+0x34] ;  /* 0x0000340001d57983 */ /* 0x0003620000300800 */
[----:B------:R-:W-:Y:S02]  /*88d0*/  FADD.FTZ R2, R170, R2 ;  /* 0x00000002aa027221 */ /* 0x000fe40000010000 */
[----:B------:R-:W-:Y:S01]  /*88e0*/  FADD.FTZ R0, R168, R0 ;  /* 0x00000000a8007221 */ /* 0x000fe20000010000 */
[----:B------:R1:W5:Y:S01]  /*88f0*/  LDL.LU R208, [R1+0x30] ;  /* 0x0000300001d07983 */ /* 0x0003620000300800 */
[----:B------:R-:W-:Y:S01]  /*8900*/  FADD.FTZ R6, R171, R6 ;  /* 0x00000006ab067221 */ /* 0x000fe20000010000 */
[----:B------:R-:W-:Y:S01]  /*8910*/  @UP2 USHF.R.U32.HI UR14, URZ, UR17, UR15 ;  /* 0x000000113f0e2299 */ /* 0x000fe2000801160f */
        /* <DEDUP_REMOVED lines=86> */
[----:B------:R-:W-:Y:S01]  /*8e80*/  FADD.FTZ R0, R36, R0 ;  /* 0x0000000024007221 */ /* 0x000fe20000010000 */
[----:B------:R1:W-:Y:S04]  /*8e90*/  STL [R1+0x14], R5 ;  /* 0x0000140501007387 */ /* 0x0003e80000100800 */
[----:B------:R1:W-:Y:S04]  /*8ea0*/  STL [R1+0x18], R4 ;  /* 0x0000180401007387 */ /* 0x0003e80000100800 */
[----:B------:R1:W-:Y:S04]  /*8eb0*/  STL [R1+0x1c], R2 ;  /* 0x00001c0201007387 */ /* 0x0003e80000100800 */
[----:B------:R1:W-:Y:S01]  /*8ec0*/  STL [R1+0x20], R0 ;  /* 0x0000200001007387 */ /* 0x0003e20000100800 */
[----:B------:R-:W-:Y:S01]  /*8ed0*/  UIADD3 UR14, UR13, UR14, URZ ;  /* 0x0000000e0d0e7290 */ /* 0x000fe2000fffe03f */
[----:B------:R-:W-:Y:S02]  /*8ee0*/  HMMA.16816.F32.BF16 R124, R160, R24, R124 ;  /* 0x00000018a07c723c */ /* 0x000fe4000004187c */
[----:B------:R-:W-:Y:S01]  /*8ef0*/  ULDC UR13, c[0x0][0x328] ;  /* 0x0000ca00000d7ab9 */ /* 0x000fe20000000800 */
[----:B------:R-:W-:Y:S01]  /*8f00*/  IMAD.U32 R227, RZ, RZ, UR6 ;  /* 0x00000006ffe37e24 */ /* 0x000fe2000f8e00ff */
[----:B------:R-:W-:-:S04]  /*8f10*/  UIADD3 UR13, UR14, UR13, URZ ;  /* 0x0000000d0e0d7290 */ /* 0x000fc8000fffe03f */
[C---:B------:R-:W-:Y:S08]  /*8f20*/  HMMA.16816.F32.BF16 R128, R160.reuse, R26, R128 ;  /* 0x0000001aa080723c */ /* 0x040ff00000041880 */
[C---:B------:R-:W-:Y:S08]  /*8f30*/  HMMA.16816.F32.BF16 R140, R160.reuse, R40, R140 ;  /* 0x00000028a08c723c */ /* 0x040ff0000004188c */
[C---:B------:R-:W-:Y:S08]  /*8f40*/  HMMA.16816.F32.BF16 R144, R160.reuse, R42, R144 ;  /* 0x0000002aa090723c */ /* 0x040ff00000041890 */
[C---:B------:R-:W-:Y:S08]  /*8f50*/  HMMA.16816.F32.BF16 R156, R160.reuse, R52, R12 ;  /* 0x00000034a09c723c */ /* 0x040ff0000004180c */
[----:B------:R-:W-:Y:S01]  /*8f60*/  HMMA.16816.F32.BF16 R160, R160, R54, R8 ;  /* 0x00000036a0a0723c */ /* 0x000fe20000041808 */
[----:B------:R-:W-:Y:S07]  /*8f70*/  @P0 BRA `(.L_x_167) ;  /* 0x0000015000000947 */ /* 0x000fee0003800000 */
[----:B-1----:R-:W-:Y:S01]  /*8f80*/  ISETP.LT.AND P0, PT, RZ, UR14, PT ;  /* 0x0000000eff007c0c */ /* 0x002fe2000bf01270 */
[----:B------:R-:W-:-:S02]  /*8f90*/  UIADD3 UR16, UR14, -0x1, URZ ;  /* 0xffffffff0e107890 */ /* 0x000fc4000fffe03f */
[----:B------:R-:W-:-:S10]  /*8fa0*/  ULDC UR6, c[0x0][0x32c] ;  /* 0x0000cb0000067ab9 */ /* 0x000fd40000000800 */
[----:B------:R-:W-:Y:S05]  /*8fb0*/  @P0 BRA `(.L_x_168) ;  /* 0x0000008000000947 */ /* 0x000fea0003800000 */
[----:B------:R-:W-:Y:S02]  /*8fc0*/  UISETP.NE.AND UP3, UPT, UR6, 0x1, UPT ;  /* 0x000000010600788c */ /* 0x000fe4000bf65270 */
[----:B------:R-:W-:-:S03]  /*8fd0*/  UIADD3 UR16, -UR14, URZ, URZ ;  /* 0x0000003f0e107290 */ /* 0x000fc6000fffe13f */
[----:B------:R-:W-:Y:S02]  /*8fe0*/  ULDC.64 UR14, c[0x0][0x330] ;  /* 0x0000cc00000e7ab9 */ /* 0x000fe40000000a00 */
[----:B------:R-:W-:-:S07]  /*8ff0*/  UIMAD.WIDE.U32 UR18, UR16, UR14, URZ ;  /* 0x0000000e101272a5 */ /* 0x000fce000f8e003f */
[----:B------:R-:W-:Y:S02]  /*9000*/  @UP3 UMOV UR17, UR19 ;  /* 0x0000001300113c82 */ /* 0x000fe40008000000 */
[----:B------:R-:W-:-:S04]  /*9010*/  @UP3 USHF.R.U32.HI UR16, URZ, UR15, UR17 ;  /* 0x0000000f3f103299 */ /* 0x000fc80008011611 */
[----:B------:R-:W-:Y:S01]  /*9020*/  ULOP3.LUT UR16, URZ, UR16, URZ, 0x33, !UPT ;  /* 0x000000103f107292 */ /* 0x000fe2000f8e333f */
[----:B------:R-:W-:Y:S05]  /*9030*/  BRA `(.L_x_169) ;  /* 0x0000005000007947 */ /* 0x000fea0003800000 */
.L_x_168:
[----:B------:R-:W-:Y:S02]  /*9040*/  UISETP.NE.AND UP3, UPT, UR6, 0x1, UPT ;  /* 0x000000010600788c */ /* 0x000fe4000bf65270 */
[----:B------:R-:W-:Y:S02]  /*9050*/  ULDC.64 UR14, c[0x0][0x330] ;  /* 0x0000cc00000e7ab9 */ /* 0x000fe40000000a00 */
[----:B------:R-:W-:-:S07]  /*9060*/  UIMAD.WIDE.U32 UR18, UR16, UR14, URZ ;  /* 0x0000000e101272a5 */ /* 0x000fce000f8e003f */
[----:B------:R-:W-:Y:S02]  /*9070*/  @UP3 UMOV UR17, UR19 ;  /* 0x0000001300113c82 */ /* 0x000fe40008000000 */
[----:B------:R-:W-:Y:S02]  /*9080*/  @UP3 USHF.R.U32.HI UR16, URZ, UR15, UR17 ;  /* 0x0000000f3f103299 */ /* 0x000fe40008011611 */
.L_x_169:
[----:B------:R-:W-:Y:S02]  /*9090*/  ULDC UR14, c[0x0][0x32c] ;  /* 0x0000cb00000e7ab9 */ /* 0x000fe40000000800 */
[----:B------:R-:W-:-:S04]  /*90a0*/  UIMAD UR14, UR16, UR6, UR14 ;  /* 0x00000006100e72a4 */ /* 0x000fc8000f8e020e */
[----:B------:R-:W-:-:S04]  /*90b0*/  UISETP.LT.AND UP3, UPT, UR13, UR14, UPT ;  /* 0x0000000e0d00728c */ /* 0x000fc8000bf61270 */
[----:B------:R-:W-:-:S04]  /*90c0*/  USEL UR13, UR13, UR14, UP3 ;  /* 0x0000000e0d0d7287 */ /* 0x000fc80009800000 */
.L_x_167:
[----:B-1----:R-:W-:-:S07]  /*90d0*/  UIMAD.WIDE UR14, UR13, 0x2aaaaaab, URZ ;  /* 0x2aaaaaab0d0e78a5 */ /* 0x002fce000f8e023f */
[----:B------:R-:W-:Y:S02]  /*90e0*/  UMOV UR13, UR15 ;  /* 0x0000000f000d7c82 */ /* 0x000fe40008000000 */
[----:B------:R-:W-:-:S04]  /*90f0*/  USHF.R.U32.HI UR6, URZ, 0x1f, UR13 ;  /* 0x0000001f3f067899 */ /* 0x000fc8000801160d */
[----:B------:R-:W-:-:S04]  /*9100*/  ULEA.HI.SX32 UR6, UR13, UR6, 0x1c ;  /* 0x000000060d067291 */ /* 0x000fc8000f8fe23f */
[----:B------:R-:W-:-:S04]  /*9110*/  UISETP.LT.AND UP3, UPT, UR5, UR6, UPT ;  /* 0x000000060500728c */ /* 0x000fc8000bf61270 */
[----:B------:R-:W-:-:S06]  /*9120*/  USEL UR6, UR5, UR6, !UP3 ;  /* 0x0000000605067287 */ /* 0x000fcc000d800000 */
[----:B------:R-:W-:-:S13]  /*9130*/  ISETP.GE.AND P0, PT, R227, UR6, PT ;  /* 0x00000006e3007c0c */ /* 0x000fda000bf06270 */
[----:B------:R-:W-:Y:S05]  /*9140*/  @!P0 BRA `(.L_x_170) ;  /* 0x00006ad000008947 */ /* 0x000fea0003800000 */
[----:B------:R-:W-:Y:S01]  /*9150*/  IMAD.MOV.U32 R101, RZ, RZ, R71 ;  /* 0x000000ffff657224 */ /* 0x000fe200078e0047 */
[----:B------:R-:W-:Y:S01]  /*9160*/  MOV R103, R3 ;  /* 0x0000000300677202 */ /* 0x000fe20000000f00 */
[----:B------:R-:W-:Y:S01]  /*9170*/  IMAD.MOV.U32 R100, RZ, RZ, R72 ;  /* 0x000000ffff647224 */ /* 0x000fe200078e0048 */
[----:B------:R-:W-:Y:S02]  /*9180*/  MOV R102, R70 ;  /* 0x0000004600667202 */ /* 0x000fe40000000f00 */
.L_x_189:
[----:B------:R-:W-:Y:S04]  /*9190*/  DEPBAR.LE SB0, 0x0 ;  /* 0x000080000000791a */ /* 0x000fe80000000000 */
[----:B------:R-:W-:Y:S01]  /*91a0*/  BAR.SYNC.DEFER_BLOCKING 0x0 ;  /* 0x0000000000007b1d */ /* 0x000fe20000010000 */
[----:B------:R-:W-:Y:S05]  /*91b0*/  ISETP.LT.AND P0, PT, R227, UR5, PT ;  /* 0x00000005e3007c0c */ /* 0x000fea000bf01270 */
[----:B-1---5:R1:W2:Y:S04]  /*91c0*/  LDSM.16.M88.4 R96, [R215+0x6100] ;  /* 0x00610000d760783b */ /* 0x0222a80000000200 */
[----:B------:R1:W3:Y:S04]  /*91d0*/  LDSM.16.M88.4 R92, [R215+0x8100] ;  /* 0x00810000d75c783b */ /* 0x0002e80000000200 */
        /* <DEDUP_REMOVED lines=9> */
[----:B------:R1:W1:Y:S04]  /*9270*/  LDSM.16.M88.4 R184, [R224] ;  /* 0x00000000e0b8783b */ /* 0x0002680000000200 */
[----:B------:R1:W1:Y:S04]  /*9280*/  LDSM.16.M88.4 R188, [R223] ;  /* 0x00000000dfbc783b */ /* 0x0002680000000200 */
[----:B------:R1:W1:Y:S04]  /*9290*/  LDSM.16.M88.4 R192, [R222] ;  /* 0x00000000dec0783b */ /* 0x0002680000000200 */
[----:B------:R1:W1:Y:S04]  /*92a0*/  LDSM.16.M88.4 R196, [R221] ;  /* 0x00000000ddc4783b */ /* 0x0002680000000200 */
[----:B------:R1:W1:Y:S01]  /*92b0*/  LDSM.16.M88.4 R200, [R220] ;  /* 0x00000000dcc8783b */ /* 0x0002620000000200 */
[----:B------:R-:W-:-:S05]  /*92c0*/  @P0 BRA `(.L_x_171) ;  /* 0x000002c000000947 */ /* 0x000fca0003800000 */
[----:B--234-:R-:W2:Y:S01]  /*92d0*/  LDL R15, [R1+0xc] ;  /* 0x00000c00010f7983 */ /* 0x01cea20000100800 */
[----:B------:R-:W-:Y:S01]  /*92e0*/  SHF.R.S32.HI R0, RZ, 0x1f, R234 ;  /* 0x0000001fff007819 */ /* 0x000fe200000114ea */
[----:B------:R-:W-:Y:S01]  /*92f0*/  IMAD.WIDE.U32 R2, R234, c[0x0][0x208], RZ ;  /* 0x00008200ea027a25 */ /* 0x000fe200078e00ff */
[----:B------:R-:W-:Y:S03]  /*9300*/  SHF.R.S32.HI R4, RZ, 0x1f, R228 ;  /* 0x0000001fff047819 */ /* 0x000fe600000114e4 */
[----:B------:R-:W-:Y:S02]  /*9310*/  IMAD R0, R0, c[0x0][0x208], RZ ;  /* 0x0000820000007a24 */ /* 0x000fe400078e02ff */
[----:B------:R-:W-:Y:S02]  /*9320*/  IMAD R4, R4, c[0x0][0x218], RZ ;  /* 0x0000860004047a24 */ /* 0x000fe400078e02ff */
[----:B------:R-:W-:Y:S02]  /*9330*/  IMAD R0, R234, c[0x0][0x20c], R0 ;  /* 0x00008300ea007a24 */ /* 0x000fe400078e0200 */
[C---:B------:R-:W-:Y:S02]  /*9340*/  IMAD R4, R228.reuse, c[0x0][0x21c], R4 ;  /* 0x00008700e4047a24 */ /* 0x040fe400078e0204 */
[----:B------:R-:W-:Y:S04]  /*9350*/  IMAD.IADD R3, R3, 0x1, R0 ;  /* 0x0000000103037824 */ /* 0x000fe800078e0200 */
[----:B------:R-:W-:Y:S05]  /*9360*/  IMAD.WIDE.U32 R2, R228, c[0x0][0x218], R2 ;  /* 0x00008600e4027a25 */ /* 0x000fea00078e0002 */
[----:B------:R-:W-:Y:S04]  /*9370*/  IADD3 R0, P0, R2, UR44, RZ ;  /* 0x0000002c02007c10 */ /* 0x000fe8000ff1e0ff */
[----:B------:R-:W-:Y:S02]  /*9380*/  IADD3.X R3, R3, UR9, R4, P0, !PT ;  /* 0x0000000903037c10 */ /* 0x000fe400087fe404 */
[C---:B------:R-:W-:Y:S04]  /*9390*/  LEA R2, P0, R0.reuse, c[0x0][0x1f8], 0x1 ;  /* 0x00007e0000027a11 */ /* 0x040fe800078008ff */
[----:B------:R-:W-:Y:S01]  /*93a0*/  LEA.HI.X R0, R0, c[0x0][0x1fc], R3, 0x1, P0 ;  /* 0x00007f0000007a11 */ /* 0x000fe200000f0c03 */
[----:B------:R-:W3:Y:S04]  /*93b0*/  SHFL.IDX PT, R4, R2, RZ, 0x181f ;  /* 0x00181fff02047589 */ /* 0x000ee800000e0000 */
[----:B------:R-:W-:Y:S04]  /*93c0*/  SHFL.IDX PT, R3, R0, RZ, 0x181f ;  /* 0x00181fff00037589 */ /* 0x000fe800000e0000 */
[----:B------:R-:W-:Y:S04]  /*93d0*/  SHFL.IDX PT, R10, R2, 0x1, 0x181f ;  /* 0x00381f00020a7f89 */ /* 0x000fe800000e0000 */
[----:B------:R-:W4:Y:S04]  /*93e0*/  SHFL.IDX PT, R8, R2, 0x2, 0x181f ;  /* 0x00581f0002087f89 */ /* 0x000f2800000e0000 */
[----:B------:R-:W-:Y:S04]  /*93f0*/  SHFL.IDX PT, R7, R0, 0x1, 0x181f ;  /* 0x00381f0000077f89 */ /* 0x000fe800000e0000 */
[----:B------:R-:W5:Y:S04]  /*9400*/  SHFL.IDX PT, R6, R2, 0x3, 0x181f ;  /* 0x00781f0002067f89 */ /* 0x000f6800000e0000 */
[----:B------:R-:W-:Y:S04]  /*9410*/  SHFL.IDX PT, R9, R2, 0x4, 0x181f ;  /* 0x00981f0002097f89 */ /* 0x000fe800000e0000 */
[----:B------:R-:W-:Y:S04]  /*9420*/  SHFL.IDX PT, R14, R0, 0x2, 0x181f ;  /* 0x00581f00000e7f89 */ /* 0x000fe800000e0000 */
[----:B------:R-:W1:Y:S04]  /*9430*/  SHFL.IDX PT, R13, R0, 0x3, 0x181f ;  /* 0x00781f00000d7f89 */ /* 0x000e6800000e0000 */
[----:B------:R-:W1:Y:S04]  /*9440*/  SHFL.IDX PT, R2, R2, 0x5, 0x181f ;  /* 0x00b81f0002027f89 */ /* 0x000e6800000e0000 */
[----:B------:R-:W-:Y:S04]  /*9450*/  SHFL.IDX PT, R12, R0, 0x4, 0x181f ;  /* 0x00981f00000c7f89 */ /* 0x000fe800000e0000 */
[----:B------:R-:W1:Y:S01]  /*9460*/  SHFL.IDX PT, R0, R0, 0x5, 0x181f ;  /* 0x00b81f0000007f89 */ /* 0x000e6200000e0000 */
[-C--:B---3--:R-:W-:Y:S02]  /*9470*/  IADD3 R4, P0, R4, R226.reuse, RZ ;  /* 0x000000e204047210 */ /* 0x088fe40007f1e0ff */
[-C--:B----4-:R-:W-:Y:S02]  /*9480*/  IADD3 R8, P5, R8, R226.reuse, RZ ;  /* 0x000000e208087210 */ /* 0x090fe40007fbe0ff */
[-C--:B-----5:R-:W-:Y:S01]  /*9490*/  IADD3 R6, P2, R6, R226.reuse, RZ ;  /* 0x000000e206067210 */ /* 0x0a0fe20007f5e0ff */
[--C-:B------:R-:W-:Y:S01]  /*94a0*/  IMAD.X R5, R3, 0x1, R225.reuse, P0 ;  /* 0x0000000103057824 */ /* 0x100fe200000e06e1 */
[-C--:B------:R-:W-:Y:S05]  /*94b0*/  IADD3 R10, P0, R10, R226.reuse, RZ ;  /* 0x000000e20a0a7210 */ /* 0x080fea0007f1e0ff */
[--C-:B------:R-:W-:Y:S02]  /*94c0*/  IMAD.X R11, R7, 0x1, R225.reuse, P0 ;  /* 0x00000001070b7824 */ /* 0x100fe400000e06e1 */
[--C-:B-1----:R-:W-:Y:S01]  /*94d0*/  IMAD.X R7, R13, 0x1, R225.reuse, P2 ;  /* 0x000000010d077824 */ /* 0x102fe200010e06e1 */
[-C--:B------:R-:W-:Y:S04]  /*94e0*/  IADD3 R2, P0, R2, R226.reuse, RZ ;  /* 0x000000e202027210 */ /* 0x080fe80007f1e0ff */
[-C--:B------:R-:W-:Y:S01]  /*94f0*/  IADD3.X R3, R0, R225.reuse, RZ, P0, !PT ;  /* 0x000000e100037210 */ /* 0x080fe200007fe4ff */
[----:B--2---:R1:W-:Y:S04]  /*9500*/  LDGSTS.E.BYPASS.LTC128B.128 [R15], [R4.64], !P3 ;  /* 0x00000000040f7fae */ /* 0x0043e8000d901d70 */
[----:B------:R2:W-:Y:S01]  /*9510*/  LDGSTS.E.BYPASS.LTC128B.128 [R15+0x800], [R10.64], !P3 ;  /* 0x008000000a0f7fae */ /* 0x0005e2000d901d70 */
[----:B-1----:R-:W-:Y:S02]  /*9520*/  IADD3 R4, P1, R9, R226, RZ ;  /* 0x000000e209047210 */ /* 0x002fe40007f3e0ff */
[----:B------:R-:W-:Y:S03]  /*9530*/  IADD3.X R9, R14, R225, RZ, P5, !PT ;  /* 0x000000e10e097210 */ /* 0x000fe60002ffe4ff */
[----:B------:R-:W-:Y:S02]  /*9540*/  IMAD.X R5, R12, 0x1, R225, P1 ;  /* 0x000000010c057824 */ /* 0x000fe400008e06e1 */
[----:B------:R2:W-:Y:S04]  /*9550*/  LDGSTS.E.BYPASS.LTC128B.128 [R15+0x1000], [R8.64], !P3 ;  /* 0x01000000080f7fae */ /* 0x0005e8000d901d70 */
[----:B------:R2:W-:Y:S04]  /*9560*/  LDGSTS.E.BYPASS.LTC128B.128 [R15+0x1800], [R6.64], !P3 ;  /* 0x01800000060f7fae */ /* 0x0005e8000d901d70 */
[----:B------:R2:W-:Y:S04]  /*9570*/  LDGSTS.E.BYPASS.LTC128B.128 [R15+0x2000], [R4.64], !P3 ;  /* 0x02000000040f7fae */ /* 0x0005e8000d901d70 */
[----:B------:R2:W-:Y:S02]  /*9580*/  LDGSTS.E.BYPASS.LTC128B.128 [R15+0x2800], [R2.64], !P3 ;  /* 0x02800000020f7fae */ /* 0x0005e4000d901d70 */
.L_x_171:
[----:B--234-:R-:W-:Y:S01]  /*9590*/  LDSM.16.M88.4 R204, [R214+0x5900] ;  /* 0x00590000d6cc783b */ /* 0x01cfe20000000200 */
[-C--:B------:R-:W-:Y:S03]  /*95a0*/  HMMA.16816.F32.BF16 R4, R96, R16.reuse, RZ ;  /* 0x000000106004723c */ /* 0x080fe600000418ff */
[----:B------:R-:W-:Y:S04]  /*95b0*/  ISETP.GT.AND P0, PT, R227, UR5, PT ;  /* 0x00000005e3007c0c */ /* 0x000fe8000bf04270 */
[----:B------:R-:W0:Y:S01]  /*95c0*/  LDGDEPBAR ;  /* 0x00000000000079af */ /* 0x000e220000000000 */
[C---:B------:R-:W-:Y:S08]  /*95d0*/  HMMA.16816.F32.BF16 R8, R92.reuse, R16, RZ ;  /* 0x000000105c08723c */ /* 0x040ff000000418ff */
[-C--:B------:R-:W-:Y:S08]  /*95e0*/  HMMA.16816.F32.BF16 R12, R92, R18.reuse, RZ ;  /* 0x000000125c0c723c */ /* 0x080ff000000418ff */
[C---:B------:R-:W-:Y:S08]  /*95f0*/  HMMA.16816.F32.BF16 R16, R96.reuse, R18, RZ ;  /* 0x000000126010723c */ /* 0x040ff000000418ff */
[-C--:B-1----:R-:W-:Y:S08]  /*9600*/  HMMA.16816.F32.BF16 R20, R96, R32.reuse, RZ ;  /* 0x000000206014723c */ /* 0x082ff000000418ff */
        /* <DEDUP_REMOVED lines=47> */
[-C--:B------:R-:W-:Y:S01]  /*9900*/  HMMA.16816.F32.BF16 R92, R180, R202.reuse, R92 ;  /* 0x000000cab45c723c */ /* 0x080fe2000004185c */
[----:B------:R-:W3:Y:S07]  /*9910*/  LDSM.16.M88.4 R180, [R214+0x5100] ;  /* 0x00510000d6b4783b */ /* 0x000eee0000000200 */
[----:B------:R-:W-:Y:S01]  /*9920*/  HMMA.16816.F32.BF16 R96, R172, R202, R96 ;  /* 0x000000caac60723c */ /* 0x000fe20000041860 */
[----:B------:R-:W-:Y:S08]  /*9930*/  LDSM.16.M88.4 R172, [R217+0x6100] ;  /* 0x00610000d9ac783b */ /* 0x000ff00000000200 */
[----:B------:R-:W4:Y:S01]  /*9940*/  LDSM.16.M88.4 R200, [R213] ;  /* 0x00000000d5c8783b */ /* 0x000f220000000200 */
        /* <DEDUP_REMOVED lines=8> */
[C---:B------:R-:W-:Y:S08]  /*99d0*/  HMMA.16816.F32.BF16 R32, R168.reuse, R190, R32 ;  /* 0x000000bea820723c */ /* 0x040ff00000041820 */
        /* <DEDUP_REMOVED lines=16> */
[-C--:B------:R-:W-:Y:S08]  /*9ae0*/  HMMA.16816.F32.BF16 R4, R172, R200.reuse, R4 ;  /* 0x000000c8ac04723c */ /* 0x080ff00000041804 */
[C---:B-1----:R-:W-:Y:S08]  /*9af0*/  HMMA.16816.F32.BF16 R8, R176.reuse, R200, R8 ;  /* 0x000000c8b008723c */ /* 0x042ff00000041808 */
        /* <DEDUP_REMOVED lines=25> */
[----:B------:R-:W2:Y:S10]  /*9c90*/  MUFU.TANH R2, R10 ;  /* 0x0000000a00027308 */ /* 0x000eb40000002400 */
[----:B------:R3:W4:Y:S10]  /*9ca0*/  MUFU.TANH R0, R11 ;  /* 0x0000000b00007308 */ /* 0x0007340000002400 */
[----:B------:R4:W4:Y:S01]  /*9cb0*/  MUFU.TANH R229, R12 ;  /* 0x0000000c00e57308 */ /* 0x0009220000002400 */
[----:B--2---:R-:W-:Y:S09]  /*9cc0*/  STL [R1+0x4], R2 ;  /* 0x0000040201007387 */ /* 0x004ff20000100800 */
[----:B------:R2:W2:Y:S01]  /*9cd0*/  MUFU.TANH R207, R13 ;  /* 0x0000000d00cf7308 */ /* 0x0004a20000002400 */
[----:B---3--:R-:W3:Y:S01]  /*9ce0*/  LDSM.16.M88.4 R8, [R213+0x1000] ;  /* 0x00100000d508783b */ /* 0x008ee20000000200 */
[-C--:B-1----:R-:W-:Y:S08]  /*9cf0*/  HMMA.16816.F32.BF16 R20, R172, R4.reuse, R20 ;  /* 0x00000004ac14723c */ /* 0x082ff00000041814 */
[----:B------:R1:W1:Y:S01]  /*9d00*/  MUFU.TANH R252, R14 ;  /* 0x0000000e00fc7308 */ /* 0x0002620000002400 */
[----:B----4-:R-:W-:Y:S01]  /*9d10*/  STL [R1], R0 ;  /* 0x0000000001007387 */ /* 0x010fe20000100800 */
[C---:B------:R-:W-:Y:S08]  /*9d20*/  HMMA.16816.F32.BF16 R24, R176.reuse, R4, R24 ;  /* 0x00000004b018723c */ /* 0x040ff00000041818 */
[----:B------:R4:W1:Y:S01]  /*9d30*/  MUFU.TANH R251, R15 ;  /* 0x0000000f00fb7308 */ /* 0x0008620000002400 */
[-C--:B------:R-:W-:Y:S08]  /*9d40*/  HMMA.16816.F32.BF16 R28, R176, R6.reuse, R28 ;  /* 0x00000006b01c723c */ /* 0x080ff0000004181c */
[C---:B------:R-:W-:Y:S01]  /*9d50*/  HMMA.16816.F32.BF16 R32, R172.reuse, R6, R32 ;  /* 0x00000006ac20723c */ /* 0x040fe20000041820 */
[----:B------:R-:W1:Y:S01]  /*9d60*/  MUFU.TANH R16, R16 ;  /* 0x0000001000107308 */ /* 0x000e620000002400 */
[----:B------:R-:W5:Y:S02]  /*9d70*/  LDSM.16.M88.4 R4, [R213+0x1800] ;  /* 0x00180000d504783b */ /* 0x000f640000000200 */
[----:B------:R-:W-:Y:S02]  /*9d80*/  FMUL.FTZ R20, R20, c[0x0][0x320] ;  /* 0x0000c80014147a20 */ /* 0x000fe40000410000 */
[----:B------:R-:W-:Y:S02]  /*9d90*/  FMUL.FTZ R21, R21, c[0x0][0x320] ;  /* 0x0000c80015157a20 */ /* 0x000fe40000410000 */
[----:B------:R-:W-:Y:S03]  /*9da0*/  FMUL.FTZ R22, R22, c[0x0][0x320] ;  /* 0x0000c80016167a20 */ /* 0x000fe60000410000 */
[----:B------:R-:W1:Y:S01]  /*9db0*/  MUFU.TANH R17, R17 ;  /* 0x0000001100117308 */ /* 0x000e620000002400 */
[----:B------:R-:W-:Y:S02]  /*9dc0*/  FMUL.FTZ R23, R23, c[0x0][0x320] ;  /* 0x0000c80017177a20 */ /* 0x000fe40000410000 */
[----:B------:R-:W-:Y:S01]  /*9dd0*/  FMUL.FTZ R24, R24, c[0x0][0x320] ;  /* 0x0000c80018187a20 */ /* 0x000fe20000410000 */
[-C--:B---3--:R-:W-:Y:S03]  /*9de0*/  HMMA.16816.F32.BF16 R36, R172, R8.reuse, R36 ;  /* 0x00000008ac24723c */ /* 0x088fe60000041824 */
[----:B------:R-:W-:Y:S02]  /*9df0*/  FMUL.FTZ R30, R30, c[0x0][0x320] ;  /* 0x0000c8001e1e7a20 */ /* 0x000fe40000410000 */
[----:B------:R-:W-:Y:S01]  /*9e00*/  FMUL.FTZ R25, R25, c[0x0][0x320] ;  /* 0x0000c80019197a20 */ /* 0x000fe20000410000 */
[----:B------:R4:W3:Y:S01]  /*9e10*/  MUFU.TANH R192, R18 ;  /* 0x0000001200c07308 */ /* 0x0008e20000002400 */
[----:B------:R-:W-:Y:S01]  /*9e20*/  FMUL.FTZ R26, R26, c[0x0][0x320] ;  /* 0x0000c8001a1a7a20 */ /* 0x000fe20000410000 */
[C---:B------:R-:W-:Y:S04]  /*9e30*/  HMMA.16816.F32.BF16 R40, R176.reuse, R8, R40 ;  /* 0x00000008b028723c */ /* 0x040fe80000041828 */
[----:B------:R-:W-:Y:S02]  /*9e40*/  FMUL.FTZ R33, R33, c[0x0][0x320] ;  /* 0x0000c80021217a20 */ /* 0x000fe40000410000 */
[----:B------:R-:W-:Y:S02]  /*9e50*/  FMUL.FTZ R35, R35, c[0x0][0x320] ;  /* 0x0000c80023237a20 */ /* 0x000fe40000410000 */
[----:B------:R4:W1:Y:S01]  /*9e60*/  MUFU.TANH R190, R19 ;  /* 0x0000001300be7308 */ /* 0x0008620000002400 */
[-C--:B------:R-:W-:Y:S03]  /*9e70*/  HMMA.16816.F32.BF16 R44, R176, R10.reuse, R44 ;  /* 0x0000000ab02c723c */ /* 0x080fe6000004182c */
[----:B------:R-:W-:Y:S02]  /*9e80*/  FMUL.FTZ R27, R27, c[0x0][0x320] ;  /* 0x0000c8001b1b7a20 */ /* 0x000fe40000410000 */
[----:B------:R-:W-:Y:S02]  /*9e90*/  FMUL.FTZ R28, R28, c[0x0][0x320] ;  /* 0x0000c8001c1c7a20 */ /* 0x000fe40000410000 */
[----:B------:R-:W-:Y:S01]  /*9ea0*/  FMUL.FTZ R36, R36, c[0x0][0x320] ;  /* 0x0000c80024247a20 */ /* 0x000fe20000410000 */
[C---:B------:R-:W-:Y:S01]  /*9eb0*/  HMMA.16816.F32.BF16 R48, R172.reuse, R10, R48 ;  /* 0x0000000aac30723c */ /* 0x040fe20000041830 */
[----:B------:R-:W1:Y:S01]  /*9ec0*/  MUFU.TANH R20, R20 ;  /* 0x0000001400147308 */ /* 0x000e620000002400 */
[----:B------:R-:W1:Y:S02]  /*9ed0*/  LDSM.16.M88.4 R8, [R213+0x2000] ;  /* 0x00200000d508783b */ /* 0x000e640000000200 */
[----:B------:R-:W-:Y:S02]  /*9ee0*/  FMUL.FTZ R37, R37, c[0x0][0x320] ;  /* 0x0000c80025257a20 */ /* 0x000fe40000410000 */
[----:B------:R-:W-:Y:S02]  /*9ef0*/  FMUL.FTZ R38, R38, c[0x0][0x320] ;  /* 0x0000c80026267a20 */ /* 0x000fe40000410000 */
[-C--:B-----5:R-:W-:Y:S03]  /*9f00*/  HMMA.16816.F32.BF16 R52, R172, R4.reuse, R52 ;  /* 0x00000004ac34723c */ /* 0x0a0fe60000041834 */
[----:B------:R-:W1:Y:S01]  /*9f10*/  MUFU.TANH R21, R21 ;  /* 0x0000001500157308 */ /* 0x000e620000002400 */
[----:B------:R-:W-:Y:S02]  /*9f20*/  FMUL.FTZ R29, R29, c[0x0][0x320] ;  /* 0x0000c8001d1d7a20 */ /* 0x000fe40000410000 */
[----:B------:R-:W-:Y:S02]  /*9f30*/  FMUL.FTZ R31, R31, c[0x0][0x320] ;  /* 0x0000c8001f1f7a20 */ /* 0x000fe40000410000 */
[C---:B------:R-:W-:Y:S04]  /*9f40*/  HMMA.16816.F32.BF16 R56, R176.reuse, R4, R56 ;  /* 0x00000004b038723c */ /* 0x040fe80000041838 */
[----:B------:R-:W-:Y:S01]  /*9f50*/  FMUL.FTZ R32, R32, c[0x0][0x320] ;  /* 0x0000c80020207a20 */ /* 0x000fe20000410000 */
[----:B------:R4:W2:Y:S01]  /*9f60*/  MUFU.TANH R181, R22 ;  /* 0x0000001600b57308 */ /* 0x0008a20000002400 */
[----:B------:R-:W-:Y:S02]  /*9f70*/  FMUL.FTZ R34, R34, c[0x0][0x320] ;  /* 0x0000c80022227a20 */ /* 0x000fe40000410000 */
[-C--:B------:R-:W-:Y:S04]  /*9f80*/  HMMA.16816.F32.BF16 R60, R176, R6.reuse, R60 ;  /* 0x00000006b03c723c */ /* 0x080fe8000004183c */
[----:B------:R-:W-:Y:S02]  /*9f90*/  FMUL.FTZ R48, R48, c[0x0][0x320] ;  /* 0x0000c80030307a20 */ /* 0x000fe40000410000 */
[----:B------:R-:W-:Y:S01]  /*9fa0*/  FMUL.FTZ R49, R49, c[0x0][0x320] ;  /* 0x0000c80031317a20 */ /* 0x000fe20000410000 */
[----:B------:R4:W2:Y:S01]  /*9fb0*/  MUFU.TANH R171, R23 ;  /* 0x0000001700ab7308 */ /* 0x0008a20000002400 */
[C---:B------:R-:W-:Y:S01]  /*9fc0*/  HMMA.16816.F32.BF16 R64, R172.reuse, R6, R64 ;  /* 0x00000006ac40723c */ /* 0x040fe20000041840 */
[----:B------:R-:W5:Y:S01]  /*9fd0*/  LDSM.16.M88.4 R4, [R213+0x2800] ;  /* 0x00280000d504783b */ /* 0x000f620000000200 */
[----:B------:R-:W-:Y:S04]  /*9fe0*/  DEPBAR.LE SB0, 0x0 ;  /* 0x000080000000791a */ /* 0x000fe80000000000 */
[----:B------:R-:W-:Y:S02]  /*9ff0*/  FMUL.FTZ R50, R50, c[0x0][0x320] ;  /* 0x0000c80032327a20 */ /* 0x000fe40000410000 */
[----:B------:R-:W-:Y:S01]  /*a000*/  FMUL.FTZ R51, R51, c[0x0][0x320] ;  /* 0x0000c80033337a20 */ /* 0x000fe20000410000 */
[----:B------:R4:W2:Y:S01]  /*a010*/  MUFU.TANH R205, R24 ;  /* 0x0000001800cd7308 */ /* 0x0008a20000002400 */
[----:B------:R-:W-:Y:S01]  /*a020*/  BAR.SYNC.DEFER_BLOCKING 0x0 ;  /* 0x0000000000007b1d */ /* 0x000fe20000010000 */
[-C--:B-1----:R-:W-:Y:S05]  /*a030*/  HMMA.16816.F32.BF16 R68, R172, R8.reuse, R68 ;  /* 0x00000008ac44723c */ /* 0x082fea0000041844 */
[----:B------:R-:W-:Y:S02]  /*a040*/  FMUL.FTZ R52, R52, c[0x0][0x320] ;  /* 0x0000c80034347a20 */ /* 0x000fe40000410000 */
[----:B------:R-:W-:Y:S01]  /*a050*/  FMUL.FTZ R53, R53, c[0x0][0x320] ;  /* 0x0000c80035357a20 */ /* 0x000fe20000410000 */
[----:B------:R4:W1:Y:S01]  /*a060*/  MUFU.TANH R204, R25 ;  /* 0x0000001900cc7308 */ /* 0x0008620000002400 */
[C---:B------:R-:W-:Y:S04]  /*a070*/  HMMA.16816.F32.BF16 R72, R176.reuse, R8, R72 ;  /* 0x00000008b048723c */ /* 0x040fe80000041848 */
[----:B------:R-:W-:Y:S02]  /*a080*/  FMUL.FTZ R54, R54, c[0x0][0x320] ;  /* 0x0000c80036367a20 */ /* 0x000fe40000410000 */
[----:B------:R-:W-:Y:S02]  /*a090*/  FMUL.FTZ R55, R55, c[0x0][0x320] ;  /* 0x0000c80037377a20 */ /* 0x000fe40000410000 */
[-C--:B------:R-:W-:Y:S01]  /*a0a0*/  HMMA.16816.F32.BF16 R76, R176, R10.reuse, R76 ;  /* 0x0000000ab04c723c */ /* 0x080fe2000004184c */
[----:B------:R4:W1:Y:S03]  /*a0b0*/  MUFU.TANH R240, R26 ;  /* 0x0000001a00f07308 */ /* 0x0008660000002400 */
[----:B------:R-:W-:Y:S02]  /*a0c0*/  FMUL.FTZ R56, R56, c[0x0][0x320] ;  /* 0x0000c80038387a20 */ /* 0x000fe40000410000 */
[----:B------:R-:W-:Y:S02]  /*a0d0*/  FMUL.FTZ R59, R59, c[0x0][0x320] ;  /* 0x0000c8003b3b7a20 */ /* 0x000fe40000410000 */
[C---:B------:R-:W-:Y:S03]  /*a0e0*/  HMMA.16816.F32.BF16 R80, R172.reuse, R10, R80 ;  /* 0x0000000aac50723c */ /* 0x040fe60000041850 */
[----:B------:R4:W1:Y:S01]  /*a0f0*/  MUFU.TANH R238, R27 ;  /* 0x0000001b00ee7308 */ /* 0x0008620000002400 */
[----:B------:R-:W-:Y:S02]  /*a100*/  FMUL.FTZ R60, R60, c[0x0][0x320] ;  /* 0x0000c8003c3c7a20 */ /* 0x000fe40000410000 */
[----:B------:R-:W-:Y:S02]  /*a110*/  FMUL.FTZ R61, R61, c[0x0][0x320] ;  /* 0x0000c8003d3d7a20 */ /* 0x000fe40000410000 */
[-C--:B-----5:R-:W-:Y:S04]  /*a120*/  HMMA.16816.F32.BF16 R84, R172, R4.reuse, R84 ;  /* 0x00000004ac54723c */ /* 0x0a0fe80000041854 */
[----:B------:R-:W-:Y:S01]  /*a130*/  FMUL.FTZ R63, R63, c[0x0][0x320] ;  /* 0x0000c8003f3f7a20 */ /* 0x000fe20000410000 */
[----:B------:R4:W1:Y:S01]  /*a140*/  MUFU.TANH R191, R28 ;  /* 0x0000001c00bf7308 */ /* 0x0008620000002400 */
[----:B------:R-:W-:Y:S02]  /*a150*/  FMUL.FTZ R64, R64, c[0x0][0x320] ;  /* 0x0000c80040407a20 */ /* 0x000fe40000410000 */
[C---:B------:R-:W-:Y:S04]  /*a160*/  HMMA.16816.F32.BF16 R88, R176.reuse, R4, R88 ;  /* 0x00000004b058723c */ /* 0x040fe80000041858 */
[----:B------:R-:W-:Y:S02]  /*a170*/  FMUL.FTZ R65, R65, c[0x0][0x320] ;  /* 0x0000c80041417a20 */ /* 0x000fe40000410000 */
[----:B------:R-:W-:Y:S01]  /*a180*/  FMUL.FTZ R66, R66, c[0x0][0x320] ;  /* 0x0000c80042427a20 */ /* 0x000fe20000410000 */
[----:B------:R4:W1:Y:S01]  /*a190*/  MUFU.TANH R189, R29 ;  /* 0x0000001d00bd7308 */ /* 0x0008620000002400 */
[-C--:B------:R-:W-:Y:S04]  /*a1a0*/  HMMA.16816.F32.BF16 R92, R176, R6.reuse, R92 ;  /* 0x00000006b05c723c */ /* 0x080fe8000004185c */
[----:B------:R-:W-:Y:S02]  /*a1b0*/  FMUL.FTZ R67, R67, c[0x0][0x320] ;  /* 0x0000c80043437a20 */ /* 0x000fe40000410000 */
[----:B------:R-:W-:Y:S02]  /*a1c0*/  FMUL.FTZ R68, R68, c[0x0][0x320] ;  /* 0x0000c80044447a20 */ /* 0x000fe40000410000 */
[----:B------:R-:W-:Y:S01]  /*a1d0*/  HMMA.16816.F32.BF16 R96, R172, R6, R96 ;  /* 0x00000006ac60723c */ /* 0x000fe20000041860 */
[----:B------:R4:W1:Y:S03]  /*a1e0*/  MUFU.TANH R236, R30 ;  /* 0x0000001e00ec7308 */ /* 0x0008660000002400 */
[----:B------:R-:W-:Y:S02]  /*a1f0*/  FMUL.FTZ R69, R69, c[0x0][0x320] ;  /* 0x0000c80045457a20 */ /* 0x000fe40000410000 */
[----:B------:R-:W-:Y:S02]  /*a200*/  FMUL.FTZ R70, R70, c[0x0][0x320] ;  /* 0x0000c80046467a20 */ /* 0x000fe40000410000 */
[----:B------:R-:W-:Y:S03]  /*a210*/  FMUL.FTZ R71, R71, c[0x0][0x320] ;  /* 0x0000c80047477a20 */ /* 0x000fe60000410000 */
[----:B------:R4:W1:Y:S01]  /*a220*/  MUFU.TANH R235, R31 ;  /* 0x0000001f00eb7308 */ /* 0x0008620000002400 */
[----:B------:R-:W-:Y:S02]  /*a230*/  FMUL.FTZ R72, R72, c[0x0][0x320] ;  /* 0x0000c80048487a20 */ /* 0x000fe40000410000 */
[----:B------:R-:W-:Y:S02]  /*a240*/  FMUL.FTZ R73, R73, c[0x0][0x320] ;  /* 0x0000c80049497a20 */ /* 0x000fe40000410000 */
[----:B------:R-:W-:Y:S02]  /*a250*/  FMUL.FTZ R74, R74, c[0x0][0x320] ;  /* 0x0000c8004a4a7a20 */ /* 0x000fe40000410000 */
[----:B------:R-:W-:Y:S02]  /*a260*/  FMUL.FTZ R75, R75, c[0x0][0x320] ;  /* 0x0000c8004b4b7a20 */ /* 0x000fe40000410000 */
[----:B------:R-:W-:Y:S01]  /*a270*/  FMUL.FTZ R76, R76, c[0x0][0x320] ;  /* 0x0000c8004c4c7a20 */ /* 0x000fe20000410000 */
[----:B------:R4:W1:Y:S01]  /*a280*/  MUFU.TANH R15, R32 ;  /* 0x00000020000f7308 */ /* 0x0008620000002400 */
        /* <DEDUP_REMOVED lines=94> */
[----:B------:R-:W1:Y:S10]  /*a870*/  MUFU.TANH R92, R92 ;  /* 0x0000005c005c7308 */ /* 0x000e740000002400 */
[----:B------:R-:W1:Y:S10]  /*a880*/  MUFU.TANH R93, R93 ;  /* 0x0000005d005d7308 */ /* 0x000e740000002400 */
[----:B------:R4:W1:Y:S10]  /*a890*/  MUFU.TANH R91, R94 ;  /* 0x0000005e005b7308 */ /* 0x0008740000002400 */
[----:B------:R4:W1:Y:S10]  /*a8a0*/  MUFU.TANH R79, R95 ;  /* 0x0000005f004f7308 */ /* 0x0008740000002400 */
[----:B------:R-:W1:Y:S10]  /*a8b0*/  MUFU.TANH R96, R96 ;  /* 0x0000006000607308 */ /* 0x000e740000002400 */
[----:B------:R-:W1:Y:S10]  /*a8c0*/  MUFU.TANH R97, R97 ;  /* 0x0000006100617308 */ /* 0x000e740000002400 */
[----:B------:R-:W1:Y:S10]  /*a8d0*/  MUFU.TANH R98, R98 ;  /* 0x0000006200627308 */ /* 0x000e740000002400 */
[----:B------:R-:W1:Y:S01]  /*a8e0*/  MUFU.TANH R99, R99 ;  /* 0x0000006300637308 */ /* 0x000e620000002400 */
[----:B------:R-:W-:-:S05]  /*a8f0*/  @!P0 BRA `(.L_x_172) ;  /* 0x000003d000008947 */ /* 0x000fca0003800000 */
[----:B--234-:R-:W2:Y:S01]  /*a900*/  LDL R2, [R1+0x2c] ;  /* 0x00002c0001027983 */ /* 0x01cea20000100800 */
[----:B------:R-:W-:Y:S01]  /*a910*/  IMAD.MOV.U32 R228, RZ, RZ, RZ ;  /* 0x000000ffffe47224 */ /* 0x000fe200078e00ff */
[----:B------:R-:W-:Y:S02]  /*a920*/  PLOP3.LUT P1, PT, PT, PT, UP1, 0x80, 0x0 ;  /* 0x000000000000781c */ /* 0x000fe40003f2f018 */
[----:B------:R-:W3:Y:S01]  /*a930*/  LDL R0, [R1+0x10] ;  /* 0x0000100001007983 */ /* 0x000ee20000100800 */
[----:B------:R-:W-:Y:S03]  /*a940*/  PLOP3.LUT P0, PT, PT, PT, UP1, 0x80, 0x0 ;  /* 0x000000000000781c */ /* 0x000fe60003f0f018 */
[----:B------:R-:W4:Y:S01]  /*a950*/  LDL R18, [R1+0x8] ;  /* 0x0000080001127983 */ /* 0x000f220000100800 */
[----:B--2---:R-:W-:Y:S05]  /*a960*/  IMAD R2, R227, 0x60, R2 ;  /* 0x00000060e3027824 */ /* 0x004fea00078e0202 */
[----:B---3--:R-:W-:Y:S05]  /*a970*/  IADD3 R2, R2, -0x60, R0 ;  /* 0xffffffa002027810 */ /* 0x008fea0007ffe000 */
        /* <DEDUP_REMOVED lines=8> */
[----:B------:R-:W-:Y:S03]  /*aa00*/  @!P4 LEA.HI.X R5, R3, c[0x0][0x2a4], R5, 0x2, P0 ;  /* 0x0000a9000305ca11 */ /* 0x000fe600000f1405 */
[----:B------:R-:W-:Y:S01]  /*aa10*/  IMAD.WIDE.U32 R2, R234, c[0x0][0x1e0], RZ ;  /* 0x00007800ea027a25 */ /* 0x000fe200078e00ff */
[----:B------:R-:W-:Y:S01]  /*aa20*/  SHF.R.S32.HI R0, RZ, 0x1f, R234 ;  /* 0x0000001fff007819 */ /* 0x000fe200000114ea */
[----:B------:R-:W2:Y:S04]  /*aa30*/  @!P4 LDG.E R228, [R4.64] ;  /* 0x0000003004e4c981 */ /* 0x000ea8000c1e1900 */
        /* <DEDUP_REMOVED lines=11> */
[----:B------:R-:W2:Y:S04]  /*aaf0*/  SHFL.IDX PT, R4, R2, RZ, 0x181f ;  /* 0x00181fff02047589 */ /* 0x000ea800000e0000 */
[----:B------:R-:W3:Y:S04]  /*ab00*/  SHFL.IDX PT, R3, R0, RZ, 0x181f ;  /* 0x00181fff00037589 */ /* 0x000ee800000e0000 */
[----:B------:R-:W5:Y:S04]  /*ab10*/  SHFL.IDX PT, R10, R2, 0x1, 0x181f ;  /* 0x00381f00020a7f89 */ /* 0x000f6800000e0000 */
[----:B------:R-:W1:Y:S04]  /*ab20*/  SHFL.IDX PT, R8, R2, 0x2, 0x181f ;  /* 0x00581f0002087f89 */ /* 0x000e6800000e0000 */
[----:B------:R-:W1:Y:S04]  /*ab30*/  SHFL.IDX PT, R7, R0, 0x1, 0x181f ;  /* 0x00381f0000077f89 */ /* 0x000e6800000e0000 */
[----:B------:R-:W1:Y:S04]  /*ab40*/  SHFL.IDX PT, R6, R2, 0x3, 0x181f ;  /* 0x00781f0002067f89 */ /* 0x000e6800000e0000 */
[----:B------:R-:W-:Y:S01]  /*ab50*/  SHFL.IDX PT, R9, R2, 0x4, 0x181f ;  /* 0x00981f0002097f89 */ /* 0x000fe200000e0000 */
[-C--:B--2---:R-:W-:Y:S03]  /*ab60*/  IADD3 R4, P0, R4, R226.reuse, RZ ;  /* 0x000000e204047210 */ /* 0x084fe60007f1e0ff */
[----:B------:R-:W-:Y:S02]  /*ab70*/  SHFL.IDX PT, R14, R0, 0x2, 0x181f ;  /* 0x00581f00000e7f89 */ /* 0x000fe400000e0000 */
[--C-:B---3--:R-:W-:Y:S02]  /*ab80*/  IMAD.X R5, R3, 0x1, R225.reuse, P0 ;  /* 0x0000000103057824 */ /* 0x108fe400000e06e1 */
[----:B------:R-:W2:Y:S01]  /*ab90*/  SHFL.IDX PT, R13, R0, 0x3, 0x181f ;  /* 0x00781f00000d7f89 */ /* 0x000ea200000e0000 */
[-C--:B-----5:R-:W-:Y:S03]  /*aba0*/  IADD3 R10, P0, R10, R226.reuse, RZ ;  /* 0x000000e20a0a7210 */ /* 0x0a0fe60007f1e0ff */
[----:B----4-:R3:W-:Y:S01]  /*abb0*/  LDGSTS.E.BYPASS.LTC128B.128 [R18+0x3100], [R4.64], !P3 ;  /* 0x0310000004127fae */ /* 0x0107e2000d901d70 */
[-C--:B-1----:R-:W-:Y:S03]  /*abc0*/  IADD3 R8, P5, R8, R226.reuse, RZ ;  /* 0x000000e208087210 */ /* 0x082fe60007fbe0ff */
[----:B------:R-:W1:Y:S01]  /*abd0*/  SHFL.IDX PT, R2, R2, 0x5, 0x181f ;  /* 0x00b81f0002027f89 */ /* 0x000e6200000e0000 */
[--C-:B------:R-:W-:Y:S03]  /*abe0*/  IMAD.X R11, R7, 0x1, R225.reuse, P0 ;  /* 0x00000001070b7824 */ /* 0x100fe600000e06e1 */
[----:B------:R-:W4:Y:S01]  /*abf0*/  SHFL.IDX PT, R12, R0, 0x4, 0x181f ;  /* 0x00981f00000c7f89 */ /* 0x000f2200000e0000 */
[-C--:B------:R-:W-:Y:S03]  /*ac00*/  IADD3 R6, P2, R6, R226.reuse, RZ ;  /* 0x000000e206067210 */ /* 0x080fe60007f5e0ff */
[----:B------:R-:W5:Y:S04]  /*ac10*/  SHFL.IDX PT, R0, R0, 0x5, 0x181f ;  /* 0x00b81f0000007f89 */ /* 0x000f6800000e0000 */
[----:B------:R5:W-:Y:S01]  /*ac20*/  LDGSTS.E.BYPASS.LTC128B.128 [R18+0x3900], [R10.64], !P3 ;  /* 0x039000000a127fae */ /* 0x000be2000d901d70 */
[--C-:B--2---:R-:W-:Y:S01]  /*ac30*/  IMAD.X R7, R13, 0x1, R225.reuse, P2 ;  /* 0x000000010d077824 */ /* 0x104fe200010e06e1 */
[-C--:B---3--:R-:W-:Y:S01]  /*ac40*/  IADD3 R4, P1, R9, R226.reuse, RZ ;  /* 0x000000e209047210 */ /* 0x088fe20007f3e0ff */
[--C-:B------:R-:W-:Y:S01]  /*ac50*/  IMAD.X R9, R14, 0x1, R225.reuse, P5 ;  /* 0x000000010e097824 */ /* 0x100fe200028e06e1 */
[----:B-1----:R-:W-:Y:S03]  /*ac60*/  IADD3 R2, P0, R2, R226, RZ ;  /* 0x000000e202027210 */ /* 0x002fe60007f1e0ff */
[--C-:B----4-:R-:W-:Y:S01]  /*ac70*/  IMAD.X R5, R12, 0x1, R225.reuse, P1 ;  /* 0x000000010c057824 */ /* 0x110fe200008e06e1 */
[----:B------:R1:W-:Y:S01]  /*ac80*/  LDGSTS.E.BYPASS.LTC128B.128 [R18+0x4100], [R8.64], !P3 ;  /* 0x0410000008127fae */ /* 0x0003e2000d901d70 */
[----:B-----5:R-:W-:Y:S03]  /*ac90*/  IMAD.X R3, R0, 0x1, R225, P0 ;  /* 0x0000000100037824 */ /* 0x020fe600000e06e1 */
[----:B------:R1:W-:Y:S04]  /*aca0*/  LDGSTS.E.BYPASS.LTC128B.128 [R18+0x4900], [R6.64], !P3 ;  /* 0x0490000006127fae */ /* 0x0003e8000d901d70 */
[----:B------:R1:W-:Y:S04]  /*acb0*/  LDGSTS.E.BYPASS.LTC128B.128 [R18+0x5100], [R4.64], !P3 ;  /* 0x0510000004127fae */ /* 0x0003e8000d901d70 */
[----:B------:R1:W-:Y:S02]  /*acc0*/  LDGSTS.E.BYPASS.LTC128B.128 [R18+0x5900], [R2.64], !P3 ;  /* 0x0590000002127fae */ /* 0x0003e4000d901d70 */
.L_x_172:
[----:B-1234-:R-:W2:Y:S01]  /*acd0*/  LDL R2, [R1+0x28] ;  /* 0x0000280001027983 */ /* 0x01eea20000100800 */
[----:B------:R-:W-:Y:S02]  /*ace0*/  PLOP3.LUT P1, PT, PT, PT, UP2, 0x80, 0x0 ;  /* 0x000000000000781c */ /* 0x000fe40003f2f028 */
[----:B------:R-:W-:Y:S01]  /*acf0*/  PLOP3.LUT P0, PT, PT, PT, UP2, 0x80, 0x0 ;  /* 0x000000000000781c */ /* 0x000fe20003f0f028 */
[----:B------:R-:W3:Y:S04]  /*ad00*/  LDL R58, [R1+0x24] ;  /* 0x00002400013a7983 */ /* 0x000ee80000100800 */
[----:B------:R-:W0:Y:S06]  /*ad10*/  LDGDEPBAR ;  /* 0x00000000000079af */ /* 0x000e2c0000000000 */
[----:B--2---:R-:W-:Y:S04]  /*ad20*/  @P1 IMAD.HI.U32 R0, R2, c[0x0][0x2c8], RZ ;  /* 0x0000b20002001a27 */ /* 0x004fe800078e00ff */
[----:B------:R-:W-:Y:S01]  /*ad30*/  IMAD.MOV.U32 R5, RZ, RZ, R2 ;  /* 0x000000ffff057224 */ /* 0x000fe200078e0002 */
[----:B------:R-:W-:Y:S01]  /*ad40*/  @P0 SHF.R.U32.HI R5, RZ, c[0x0][0x2cc], R0 ;  /* 0x0000b300ff050a19 */ /* 0x000fe20000011600 */
[----:B------:R-:W-:Y:S01]  /*ad50*/  IMAD R0, R227, -0x60, RZ ;  /* 0xffffffa0e3007824 */ /* 0x000fe200078e02ff */
[----:B------:R-:W-:Y:S01]  /*ad60*/  PLOP3.LUT P0, PT, PT, PT, UP0, 0x40, 0x0 ;  /* 0x000000000000781c */ /* 0x000fe20003f0e808 */
[----:B------:R-:W-:Y:S02]  /*ad70*/  IMAD.U32 R2, RZ, RZ, UR7 ;  /* 0x00000007ff027e24 */ /* 0x000fe4000f8e00ff */
[----:B------:R-:W1:Y:S01]  /*ad80*/  SHFL.IDX PT, R4, R5, RZ, 0x1c1f ;  /* 0x001c1fff05047589 */ /* 0x000e6200000e0000 */
[----:B---3--:R-:W-:Y:S05]  /*ad90*/  IADD3 R7, -R58, 0x1, R0 ;  /* 0x000000013a077810 */ /* 0x008fea0007ffe100 */
[----:B------:R-:W-:Y:S05]  /*ada0*/  IMAD R7, R2, c[0x0][0x1d0], R7 ;  /* 0x0000740002077a24 */ /* 0x000fea00078e0207 */
[----:B------:R-:W-:Y:S04]  /*adb0*/  IADD3 R7, R7, -c[0x0][0x168], RZ ;  /* 0x80005a0007077a10 */ /* 0x000fe80007ffe0ff */
[C---:B------:R-:W-:Y:S02]  /*adc0*/  IADD3 R6, R7.reuse, c[0x0][0x328], RZ ;  /* 0x0000ca0007067a10 */ /* 0x040fe40007ffe0ff */
[----:B------:R-:W-:Y:S03]  /*add0*/  IADD3 R7, R7, UR12, RZ ;  /* 0x0000000c07077c10 */ /* 0x000fe6000fffe0ff */
[----:B-1----:R-:W-:Y:S02]  /*ade0*/  IMAD.IADD R3, R6, 0x1, R4 ;  /* 0x0000000106037824 */ /* 0x002fe400078e0204 */
[----:B------:R-:W-:Y:S01]  /*adf0*/  IMAD.IADD R2, R4, 0x1, R7 ;  /* 0x0000000104027824 */ /* 0x000fe200078e0207 */
[----:B------:R-:W-:-:S05]  /*ae00*/  @P0 BRA `(.L_x_173) ;  /* 0x000001a000000947 */ /* 0x000fca0003800000 */
[----:B------:R-:W-:Y:S01]  /*ae10*/  MOV R8, UR7 ;  /* 0x0000000700087c02 */ /* 0x000fe20008000f00 */
[----:B------:R-:W-:Y:S04]  /*ae20*/  BSSY B0, `(.L_x_174) ;  /* 0x0000013000007945 */ /* 0x000fe80003800000 */
[----:B------:R-:W-:Y:S05]  /*ae30*/  IMAD R4, R8, c[0x0][0x1d0], R4 ;  /* 0x0000740008047a24 */ /* 0x000fea00078e0204 */
[----:B------:R-:W-:Y:S04]  /*ae40*/  IADD3 R4, R4, -c[0x0][0x168], RZ ;  /* 0x80005a0004047a10 */ /* 0x000fe80007ffe0ff */
[----:B------:R-:W-:Y:S11]  /*ae50*/  ISETP.GT.AND P0, PT, R4, -0x1, PT ;  /* 0xffffffff0400780c */ /* 0x000ff60003f04270 */
[----:B------:R-:W-:Y:S02]  /*ae60*/  @!UPT UIADD3 URZ, URZ, URZ, URZ ;  /* 0x0000003f3f3ff290 */ /* 0x000fe4000fffe03f */
[----:B------:R-:W-:-:S05]  /*ae70*/  @P0 BRA `(.L_x_175) ;  /* 0x0000008000000947 */ /* 0x000fca0003800000 */
[----:B------:R-:W-:Y:S01]  /*ae80*/  LOP3.LUT R4, RZ, R4, RZ, 0x33, !PT ;  /* 0x00000004ff047212 */ /* 0x000fe200078e33ff */
[----:B------:R-:W-:Y:S05]  /*ae90*/  IMAD.MOV.U32 R8, RZ, RZ, c[0x0][0x32c] ;  /* 0x0000cb00ff087624 */ /* 0x000fea00078e00ff */
[----:B------:R-:W-:Y:S11]  /*aea0*/  ISETP.NE.AND P0, PT, R8, 0x1, PT ;  /* 0x000000010800780c */ /* 0x000ff60003f05270 */
[----:B------:R-:W-:Y:S02]  /*aeb0*/  @!UPT UIADD3 URZ, URZ, URZ, URZ ;  /* 0x0000003f3f3ff290 */ /* 0x000fe4000fffe03f */
[----:B------:R-:W-:Y:S05]  /*aec0*/  @P0 IMAD.HI.U32 R8, R4, c[0x0][0x330], RZ ;  /* 0x0000cc0004080a27 */ /* 0x000fea00078e00ff */
[----:B------:R-:W-:Y:S04]  /*aed0*/  @P0 SHF.R.U32.HI R4, RZ, c[0x0][0x334], R8 ;  /* 0x0000cd00ff040a19 */ /* 0x000fe80000011608 */
[----:B------:R-:W-:Y:S01]  /*aee0*/  LOP3.LUT R4, RZ, R4, RZ, 0x33, !PT ;  /* 0x00000004ff047212 */ /* 0x000fe200078e33ff */
[----:B------:R-:W-:-:S05]  /*aef0*/  BRA `(.L_x_176) ;  /* 0x0000005000007947 */ /* 0x000fca0003800000 */
.L_x_175:
[----:B------:R-:W-:Y:S04]  /*af00*/  MOV R8, c[0x0][0x32c] ;  /* 0x0000cb0000087a02 */ /* 0x000fe80000000f00 */
[----:B------:R-:W-:Y:S11]  /*af10*/  ISETP.NE.AND P0, PT, R8, 0x1, PT ;  /* 0x000000010800780c */ /* 0x000ff60003f05270 */
[----:B------:R-:W-:Y:S02]  /*af20*/  @!UPT UIADD3 URZ, URZ, URZ, URZ ;  /* 0x0000003f3f3ff290 */ /* 0x000fe4000fffe03f */
[----:B------:R-:W-:Y:S05]  /*af30*/  @P0 IMAD.HI.U32 R8, R4, c[0x0][0x330], RZ ;  /* 0x0000cc0004080a27 */ /* 0x000fea00078e00ff */
[----:B------:R-:W-:Y:S02]  /*af40*/  @P0 SHF.R.U32.HI R4, RZ, c[0x0][0x334], R8 ;  /* 0x0000cd00ff040a19 */ /* 0x000fe40000011608 */
.L_x_176:
[----:B------:R-:W-:Y:S05]  /*af50*/  BSYNC B0 ;  /* 0x0000000000007941 */ /* 0x000fea0003800000 */
.L_x_174:
[----:B------:R-:W-:Y:S04]  /*af60*/  IMAD.IADD R8, R0, 0x1, -R58 ;  /* 0x0000000100087824 */ /* 0x000fe800078e0a3a */
[----:B------:R-:W-:Y:S05]  /*af70*/  IMAD R4, R4, c[0x0][0x32c], R8 ;  /* 0x0000cb0004047a24 */ /* 0x000fea00078e0208 */
[----:B------:R-:W-:Y:S02]  /*af80*/  IADD3 R8, R4, c[0x0][0x32c], RZ ;  /* 0x0000cb0004087a10 */ /* 0x000fe40007ffe0ff */
[----:B------:R-:W-:Y:S02]  /*af90*/  IMNMX R2, R2, R4, !PT ;  /* 0x0000000402027217 */ /* 0x000fe40007800200 */
[----:B------:R-:W-:Y:S02]  /*afa0*/  IMNMX R3, R3, R8, PT ;  /* 0x0000000803037217 */ /* 0x000fe40003800200 */
.L_x_173:
[C---:B------:R-:W-:Y:S01]  /*afb0*/  ISETP.GE.AND P0, PT, R0.reuse, 0x1, PT ;  /* 0x000000010000780c */ /* 0x040fe20003f06270 */
[----:B------:R-:W1:Y:S01]  /*afc0*/  SHFL.IDX PT, R4, R5, 0x1, 0x1c1f ;  /* 0x003c1f0005047f89 */ /* 0x000e6200000e0000 */
[----:B------:R-:W-:Y:S02]  /*afd0*/  ISETP.GE.AND P2, PT, R0, 0x9, PT ;  /* 0x000000090000780c */ /* 0x000fe40003f46270 */
[----:B------:R-:W-:Y:S02]  /*afe0*/  P2R R27, PR, RZ, 0x1 ;  /* 0x00000001ff1b7803 */ /* 0x000fe40000000000 */
[----:B------:R-:W-:Y:S02]  /*aff0*/  ISETP.GT.AND P0, PT, R2, RZ, !P0 ;  /* 0x000000ff0200720c */ /* 0x000fe40004704270 */
[----:B------:R-:W-:Y:S02]  /*b000*/  ISETP.GE.AND P1, PT, R0, 0x2, PT ;  /* 0x000000020000780c */ /* 0x000fe40003f26270 */
[C---:B------:R-:W-:Y:S02]  /*b010*/  ISETP.LT.OR P0, PT, R3.reuse, 0x1, P0 ;  /* 0x000000010300780c */ /* 0x040fe40000701670 */
[----:B------:R-:W-:Y:S02]  /*b020*/  P2R R26, PR, RZ, 0x2 ;  /* 0x00000002ff1a7803 */ /* 0x000fe40000000000 */
[----:B------:R-:W-:Y:S02]  /*b030*/  FSEL R29, R188, -INF , !P0 ;  /* 0xff800000bc1d7808 */ /* 0x000fe40004000000 */
[C---:B------:R-:W-:Y:S02]  /*b040*/  ISETP.GT.AND P0, PT, R2.reuse, 0x8, !P2 ;  /* 0x000000080200780c */ /* 0x040fe40005704270 */
[----:B------:R-:W-:Y:S02]  /*b050*/  ISETP.GT.AND P1, PT, R2, 0x1, !P1 ;  /* 0x000000010200780c */ /* 0x000fe40004f24270 */
[----:B------:R-:W-:Y:S02]  /*b060*/  P2R R25, PR, RZ, 0x4 ;  /* 0x00000004ff197803 */ /* 0x000fe40000000000 */
[C---:B------:R-:W-:Y:S02]  /*b070*/  ISETP.LT.OR P0, PT, R3.reuse, 0x9, P0 ;  /* 0x000000090300780c */ /* 0x040fe40000701670 */
[----:B------:R-:W-:Y:S02]  /*b080*/  ISETP.GE.AND P2, PT, R0, 0xa, PT ;  /* 0x0000000a0000780c */ /* 0x000fe40003f46270 */
[C---:B------:R-:W-:Y:S02]  /*b090*/  ISETP.LT.OR P1, PT, R3.reuse, 0x2, P1 ;  /* 0x000000020300780c */ /* 0x040fe40000f21670 */
[----:B------:R-:W-:Y:S02]  /*b0a0*/  FSEL R32, R16, -INF , !P0 ;  /* 0xff80000010207808 */ /* 0x000fe40004000000 */
[----:B------:R-:W-:Y:S02]  /*b0b0*/  ISETP.GT.AND P0, PT, R2, 0x9, !P2 ;  /* 0x000000090200780c */ /* 0x000fe40005704270 */
[----:B------:R-:W-:Y:S02]  /*b0c0*/  FSEL R31, R184, -INF , !P1 ;  /* 0xff800000b81f7808 */ /* 0x000fe40004800000 */
[----:B------:R-:W-:Y:S02]  /*b0d0*/  ISETP.LT.OR P0, PT, R3, 0xa, P0 ;  /* 0x0000000a0300780c */ /* 0x000fe40000701670 */
[----:B------:R-:W-:Y:S02]  /*b0e0*/  ISETP.GE.AND P1, PT, R0, 0x11, PT ;  /* 0x000000110000780c */ /* 0x000fe40003f26270 */
[----:B------:R-:W-:Y:S02]  /*b0f0*/  FSEL R34, R17, -INF , !P0 ;  /* 0xff80000011227808 */ /* 0x000fe40004000000 */
[----:B------:R-:W-:Y:S02]  /*b100*/  ISETP.GT.AND P0, PT, R2, 0x10, !P1 ;  /* 0x000000100200780c */ /* 0x000fe40004f04270 */
[----:B------:R-:W-:Y:S02]  /*b110*/  P2R R23, PR, RZ, 0x2 ;  /* 0x00000002ff177803 */ /* 0x000fe40000000000 */
[C---:B------:R-:W-:Y:S02]  /*b120*/  ISETP.LT.OR P0, PT, R3.reuse, 0x11, P0 ;  /* 0x000000110300780c */ /* 0x040fe40000701670 */
[----:B------:R-:W-:Y:S02]  /*b130*/  ISETP.GE.AND P1, PT, R0, 0x12, PT ;  /* 0x000000120000780c */ /* 0x000fe40003f26270 */
[----:B------:R-:W-:Y:S02]  /*b140*/  FSEL R40, R20, -INF , !P0 ;  /* 0xff80000014287808 */ /* 0x000fe40004000000 */
[----:B------:R-:W-:Y:S02]  /*b150*/  ISETP.GT.AND P0, PT, R2, 0x11, !P1 ;  /* 0x000000110200780c */ /* 0x000fe40004f04270 */
[----:B------:R-:W-:Y:S02]  /*b160*/  P2R R22, PR, RZ, 0x2 ;  /* 0x00000002ff167803 */ /* 0x000fe40000000000 */
[----:B------:R-:W-:Y:S02]  /*b170*/  ISETP.LT.OR P0, PT, R3, 0x12, P0 ;  /* 0x000000120300780c */ /* 0x000fe40000701670 */
        /* <DEDUP_REMOVED lines=73> */
[C---:B------:R-:W-:Y:S02]  /*b610*/  ISETP.GE.AND P6, PT, R0.reuse, 0x52, PT ;  /* 0x000000520000780c */ /* 0x040fe40003fc6270 */
[C---:B------:R-:W-:Y:S02]  /*b620*/  ISETP.LT.OR P0, PT, R3.reuse, 0x51, P0 ;  /* 0x000000510300780c */ /* 0x040fe40000701670 */
[----:B------:R-:W-:Y:S02]  /*b630*/  ISETP.GE.AND P5, PT, R0, 0x59, PT ;  /* 0x000000590000780c */ /* 0x000fe40003fa6270 */
[----:B------:R-:W-:Y:S02]  /*b640*/  FSEL R237, R84, -INF , !P0 ;  /* 0xff80000054ed7808 */ /* 0x000fe40004000000 */
[C---:B------:R-:W-:Y:S02]  /*b650*/  ISETP.GT.AND P0, PT, R2.reuse, 0x51, !P6 ;  /* 0x000000510200780c */ /* 0x040fe40007704270 */
[----:B------:R-:W-:Y:S02]  /*b660*/  P2R R24, PR, RZ, 0x4 ;  /* 0x00000004ff187803 */ /* 0x000fe40000000000 */
[----:B------:R-:W-:Y:S04]  /*b670*/  ISETP.LT.OR P0, PT, R3, 0x52, P0 ;  /* 0x000000520300780c */ /* 0x000fe80000701670 */
[----:B------:R-:W-:Y:S02]  /*b680*/  FSEL R243, R85, -INF , !P0 ;  /* 0xff80000055f37808 */ /* 0x000fe40004000000 */
[----:B------:R-:W-:Y:S04]  /*b690*/  ISETP.GT.AND P0, PT, R2, 0x58, !P5 ;  /* 0x000000580200780c */ /* 0x000fe80006f04270 */
[----:B------:R-:W-:Y:S04]  /*b6a0*/  ISETP.LT.OR P0, PT, R3, 0x59, P0 ;  /* 0x000000590300780c */ /* 0x000fe80000701670 */
[----:B------:R-:W-:Y:S02]  /*b6b0*/  FSEL R249, R96, -INF , !P0 ;  /* 0xff80000060f97808 */ /* 0x000fe40004000000 */
[----:B------:R-:W-:Y:S04]  /*b6c0*/  ISETP.GE.AND P0, PT, R0, 0x5a, PT ;  /* 0x0000005a0000780c */ /* 0x000fe80003f06270 */
[----:B------:R-:W-:Y:S01]  /*b6d0*/  ISETP.GT.AND P2, PT, R2, 0x59, !P0 ;  /* 0x000000590200780c */ /* 0x000fe20004744270 */
[--C-:B-1----:R-:W-:Y:S03]  /*b6e0*/  IMAD.IADD R2, R7, 0x1, R4.reuse ;  /* 0x0000000107027824 */ /* 0x102fe600078e0204 */
[----:B------:R-:W-:Y:S01]  /*b6f0*/  ISETP.LT.OR P2, PT, R3, 0x5a, P2 ;  /* 0x0000005a0300780c */ /* 0x000fe20001741670 */
[----:B------:R-:W-:Y:S03]  /*b700*/  IMAD.IADD R3, R6, 0x1, R4 ;  /* 0x0000000106037824 */ /* 0x000fe600078e0204 */
[----:B------:R-:W-:Y:S02]  /*b710*/  FSEL R250, R97, -INF , !P2 ;  /* 0xff80000061fa7808 */ /* 0x000fe40005000000 */
[----:B------:R-:W-:Y:S11]  /*b720*/  PLOP3.LUT P2, PT, PT, PT, UP0, 0x40, 0x0 ;  /* 0x000000000000781c */ /* 0x000ff60003f4e808 */
[----:B------:R-:W-:Y:S02]  /*b730*/  @!UPT UIADD3 URZ, URZ, URZ, URZ ;  /* 0x0000003f3f3ff290 */ /* 0x000fe4000fffe03f */
        /* <DEDUP_REMOVED lines=16> */
.L_x_179:
[----:B------:R-:W-:Y:S04]  /*b840*/  MOV R28, c[0x0][0x32c] ;  /* 0x0000cb00001c7a02 */ /* 0x000fe80000000f00 */
[----:B------:R-:W-:Y:S11]  /*b850*/  ISETP.NE.AND P2, PT, R28, 0x1, PT ;  /* 0x000000011c00780c */ /* 0x000ff60003f45270 */
[----:B------:R-:W-:Y:S02]  /*b860*/  @!UPT UIADD3 URZ, URZ, URZ, URZ ;  /* 0x0000003f3f3ff290 */ /* 0x000fe4000fffe03f */
[----:B------:R-:W-:Y:S05]  /*b870*/  @P2 IMAD.HI.U32 R28, R4, c[0x0][0x330], RZ ;  /* 0x0000cc00041c2a27 */ /* 0x000fea00078e00ff */
[----:B------:R-:W-:Y:S02]  /*b880*/  @P2 SHF.R.U32.HI R4, RZ, c[0x0][0x334], R28 ;  /* 0x0000cd00ff042a19 */ /* 0x000fe4000001161c */
.L_x_180:
[----:B------:R-:W-:Y:S05]  /*b890*/  BSYNC B0 ;  /* 0x0000000000007941 */ /* 0x000fea0003800000 */
.L_x_178:
[----:B------:R-:W-:Y:S04]  /*b8a0*/  IMAD.IADD R28, R0, 0x1, -R58 ;  /* 0x00000001001c7824 */ /* 0x000fe800078e0a3a */
[----:B------:R-:W-:Y:S05]  /*b8b0*/  IMAD R4, R4, c[0x0][0x32c], R28 ;  /* 0x0000cb0004047a24 */ /* 0x000fea00078e021c */
[----:B------:R-:W-:Y:S02]  /*b8c0*/  IADD3 R28, R4, c[0x0][0x32c], RZ ;  /* 0x0000cb00041c7a10 */ /* 0x000fe40007ffe0ff */
[----:B------:R-:W-:Y:S02]  /*b8d0*/  IMNMX R2, R2, R4, !PT ;  /* 0x0000000402027217 */ /* 0x000fe40007800200 */
[----:B------:R-:W-:Y:S02]  /*b8e0*/  IMNMX R3, R3, R28, PT ;  /* 0x0000001c03037217 */ /* 0x000fe40003800200 */
.L_x_177:
[----:B------:R-:W-:Y:S01]  /*b8f0*/  ISETP.NE.AND P2, PT, R26, RZ, PT ;  /* 0x000000ff1a00720c */ /* 0x000fe20003f45270 */
[----:B------:R-:W1:Y:S03]  /*b900*/  SHFL.IDX PT, R4, R5, 0x2, 0x1c1f ;  /* 0x005c1f0005047f89 */ /* 0x000e6600000e0000 */
[----:B------:R-:W-:Y:S04]  /*b910*/  ISETP.GT.AND P2, PT, R2, 0x1, !P2 ;  /* 0x000000010200780c */ /* 0x000fe80005744270 */
[----:B------:R-:W-:Y:S04]  /*b920*/  ISETP.LT.OR P2, PT, R3, 0x2, P2 ;  /* 0x000000020300780c */ /* 0x000fe80001741670 */
[----:B------:R-:W-:Y:S02]  /*b930*/  FSEL R33, R200, -INF , !P2 ;  /* 0xff800000c8217808 */ /* 0x000fe40005000000 */
[----:B------:R-:W-:Y:S04]  /*b940*/  ISETP.NE.AND P2, PT, R25, RZ, PT ;  /* 0x000000ff1900720c */ /* 0x000fe80003f45270 */
[----:B------:R-:W-:Y:S04]  /*b950*/  ISETP.GT.AND P2, PT, R2, 0x8, !P2 ;  /* 0x000000080200780c */ /* 0x000fe80005744270 */
[C---:B------:R-:W-:Y:S04]  /*b960*/  ISETP.LT.OR P2, PT, R3.reuse, 0x9, P2 ;  /* 0x000000090300780c */ /* 0x040fe80001741670 */
[----:B------:R-:W-:Y:S02]  /*b970*/  FSEL R37, R192, -INF , !P2 ;  /* 0xff800000c0257808 */ /* 0x000fe40005000000 */
[----:B------:R-:W-:Y:S04]  /*b980*/  ISETP.NE.AND P2, PT, R24, RZ, PT ;  /* 0x000000ff1800720c */ /* 0x000fe80003f45270 */
[----:B------:R-:W-:Y:S04]  /*b990*/  ISETP.GT.AND P2, PT, R2, 0x9, !P2 ;  /* 0x000000090200780c */ /* 0x000fe80005744270 */
[----:B------:R-:W-:Y:S04]  /*b9a0*/  ISETP.LT.OR P2, PT, R3, 0xa, P2 ;  /* 0x0000000a0300780c */ /* 0x000fe80001741670 */
[----:B------:R-:W-:Y:S02]  /*b9b0*/  FSEL R39, R190, -INF , !P2 ;  /* 0xff800000be277808 */ /* 0x000fe40005000000 */
[----:B------:R-:W-:Y:S04]  /*b9c0*/  ISETP.NE.AND P2, PT, R23, RZ, PT ;  /* 0x000000ff1700720c */ /* 0x000fe80003f45270 */
[----:B------:R-:W-:Y:S04]  /*b9d0*/  ISETP.GT.AND P2, PT, R2, 0x10, !P2 ;  /* 0x000000100200780c */ /* 0x000fe80005744270 */
[----:B------:R-:W-:Y:S04]  /*b9e0*/  ISETP.LT.OR P2, PT, R3, 0x11, P2 ;  /* 0x000000110300780c */ /* 0x000fe80001741670 */
[----:B------:R-:W-:Y:S02]  /*b9f0*/  FSEL R41, R181, -INF , !P2 ;  /* 0xff800000b5297808 */ /* 0x000fe40005000000 */
[----:B------:R-:W-:Y:S04]  /*ba00*/  ISETP.NE.AND P2, PT, R22, RZ, PT ;  /* 0x000000ff1600720c */ /* 0x000fe80003f45270 */
[C---:B------:R-:W-:Y:S04]  /*ba10*/  ISETP.GT.AND P2, PT, R2.reuse, 0x11, !P2 ;  /* 0x000000110200780c */ /* 0x040fe80005744270 */
[----:B------:R-:W-:Y:S04]  /*ba20*/  ISETP.LT.OR P2, PT, R3, 0x12, P2 ;  /* 0x000000120300780c */ /* 0x000fe80001741670 */
[----:B------:R-:W-:Y:S02]  /*ba30*/  FSEL R43, R171, -INF , !P2 ;  /* 0xff800000ab2b7808 */ /* 0x000fe40005000000 */
[----:B------:R-:W-:Y:S04]  /*ba40*/  ISETP.NE.AND P2, PT, R21, RZ, PT ;  /* 0x000000ff1500720c */ /* 0x000fe80003f45270 */
[----:B------:R-:W-:Y:S04]  /*ba50*/  ISETP.GT.AND P2, PT, R2, 0x18, !P2 ;  /* 0x000000180200780c */ /* 0x000fe80005744270 */
[C---:B------:R-:W-:Y:S04]  /*ba60*/  ISETP.LT.OR P2, PT, R3.reuse, 0x19, P2 ;  /* 0x000000190300780c */ /* 0x040fe80001741670 */
        /* <DEDUP_REMOVED lines=53> */
[----:B------:R-:W-:Y:S04]  /*bdc0*/  ISETP.GT.AND P2, PT, R2, 0x50, !P1 ;  /* 0x000000500200780c */ /* 0x000fe80004f44270 */
[C---:B------:R-:W-:Y:S04]  /*bdd0*/  ISETP.LT.OR P2, PT, R3.reuse, 0x51, P2 ;  /* 0x000000510300780c */ /* 0x040fe80001741670 */
[----:B------:R-:W-:Y:S02]  /*bde0*/  FSEL R239, R86, -INF , !P2 ;  /* 0xff80000056ef7808 */ /* 0x000fe40005000000 */
[C---:B------:R-:W-:Y:S04]  /*bdf0*/  ISETP.GT.AND P2, PT, R2.reuse, 0x51, !P6 ;  /* 0x000000510200780c */ /* 0x040fe80007744270 */
[----:B------:R-:W-:Y:S04]  /*be00*/  ISETP.LT.OR P2, PT, R3, 0x52, P2 ;  /* 0x000000520300780c */ /* 0x000fe80001741670 */
[----:B------:R-:W-:Y:S02]  /*be10*/  FSEL R241, R87, -INF , !P2 ;  /* 0xff80000057f17808 */ /* 0x000fe40005000000 */
[----:B------:R-:W-:Y:S04]  /*be20*/  ISETP.GT.AND P2, PT, R2, 0x58, !P5 ;  /* 0x000000580200780c */ /* 0x000fe80006f44270 */
[----:B------:R-:W-:Y:S04]  /*be30*/  ISETP.LT.OR P2, PT, R3, 0x59, P2 ;  /* 0x000000590300780c */ /* 0x000fe80001741670 */
[----:B------:R-:W-:Y:S02]  /*be40*/  FSEL R247, R98, -INF , !P2 ;  /* 0xff80000062f77808 */ /* 0x000fe40005000000 */
[----:B------:R-:W-:Y:S04]  /*be50*/  ISETP.NE.AND P2, PT, R27, RZ, PT ;  /* 0x000000ff1b00720c */ /* 0x000fe80003f45270 */
[----:B------:R-:W-:Y:S04]  /*be60*/  ISETP.GT.AND P2, PT, R2, RZ, !P2 ;  /* 0x000000ff0200720c */ /* 0x000fe80005744270 */
[----:B------:R-:W-:Y:S04]  /*be70*/  ISETP.LT.OR P2, PT, R3, 0x1, P2 ;  /* 0x000000010300780c */ /* 0x000fe80001741670 */
[----:B------:R-:W-:Y:S02]  /*be80*/  FSEL R30, R242, -INF , !P2 ;  /* 0xff800000f21e7808 */ /* 0x000fe40005000000 */
        /* <DEDUP_REMOVED lines=23> */
.L_x_183:
[----:B------:R-:W-:Y:S04]  /*c000*/  MOV R28, c[0x0][0x32c] ;  /* 0x0000cb00001c7a02 */ /* 0x000fe80000000f00 */
[----:B------:R-:W-:Y:S11]  /*c010*/  ISETP.NE.AND P2, PT, R28, 0x1, PT ;  /* 0x000000011c00780c */ /* 0x000ff60003f45270 */
[----:B------:R-:W-:Y:S02]  /*c020*/  @!UPT UIADD3 URZ, URZ, URZ, URZ ;  /* 0x0000003f3f3ff290 */ /* 0x000fe4000fffe03f */
[----:B------:R-:W-:Y:S05]  /*c030*/  @P2 IMAD.HI.U32 R28, R4, c[0x0][0x330], RZ ;  /* 0x0000cc00041c2a27 */ /* 0x000fea00078e00ff */
[----:B------:R-:W-:Y:S02]  /*c040*/  @P2 SHF.R.U32.HI R4, RZ, c[0x0][0x334], R28 ;  /* 0x0000cd00ff042a19 */ /* 0x000fe4000001161c */
.L_x_184:
[----:B------:R-:W-:Y:S05]  /*c050*/  BSYNC B0 ;  /* 0x0000000000007941 */ /* 0x000fea0003800000 */
.L_x_182:
[----:B------:R-:W-:Y:S04]  /*c060*/  IMAD.IADD R28, R0, 0x1, -R58 ;  /* 0x00000001001c7824 */ /* 0x000fe800078e0a3a */
[----:B------:R-:W-:Y:S05]  /*c070*/  IMAD R4, R4, c[0x0][0x32c], R28 ;  /* 0x0000cb0004047a24 */ /* 0x000fea00078e021c */
[----:B------:R-:W-:Y:S02]  /*c080*/  IADD3 R28, R4, c[0x0][0x32c], RZ ;  /* 0x0000cb00041c7a10 */ /* 0x000fe40007ffe0ff */
[----:B------:R-:W-:Y:S02]  /*c090*/  IMNMX R2, R2, R4, !PT ;  /* 0x0000000402027217 */ /* 0x000fe40007800200 */
[----:B------:R-:W-:Y:S02]  /*c0a0*/  IMNMX R3, R3, R28, PT ;  /* 0x0000001c03037217 */ /* 0x000fe40003800200 */
.L_x_181:
[----:B------:R-:W-:Y:S01]  /*c0b0*/  ISETP.NE.AND P2, PT, R26, RZ, PT ;  /* 0x000000ff1a00720c */ /* 0x000fe20003f45270 */
[----:B------:R-:W1:Y:S03]  /*c0c0*/  SHFL.IDX PT, R4, R5, 0x3, 0x1c1f ;  /* 0x007c1f0005047f89 */ /* 0x000e6600000e0000 */
        /* <DEDUP_REMOVED lines=111> */
.L_x_187:
[----:B------:R-:W-:Y:S04]  /*c7c0*/  MOV R5, c[0x0][0x32c] ;  /* 0x0000cb0000057a02 */ /* 0x000fe80000000f00 */
[----:B------:R-:W-:Y:S11]  /*c7d0*/  ISETP.NE.AND P2, PT, R5, 0x1, PT ;  /* 0x000000010500780c */ /* 0x000ff60003f45270 */
[----:B------:R-:W-:Y:S02]  /*c7e0*/  @!UPT UIADD3 URZ, URZ, URZ, URZ ;  /* 0x0000003f3f3ff290 */ /* 0x000fe4000fffe03f */
[----:B------:R-:W-:Y:S05]  /*c7f0*/  @P2 IMAD.HI.U32 R5, R4, c[0x0][0x330], RZ ;  /* 0x0000cc0004052a27 */ /* 0x000fea00078e00ff */
[----:B------:R-:W-:Y:S02]  /*c800*/  @P2 SHF.R.U32.HI R4, RZ, c[0x0][0x334], R5 ;  /* 0x0000cd00ff042a19 */ /* 0x000fe40000011605 */
.L_x_188:
[----:B------:R-:W-:Y:S05]  /*c810*/  BSYNC B0 ;  /* 0x0000000000007941 */ /* 0x000fea0003800000 */
.L_x_186:
[----:B------:R-:W-:Y:S04]  /*c820*/  IMAD.IADD R0, R0, 0x1, -R58 ;  /* 0x0000000100007824 */ /* 0x000fe800078e0a3a */
[----:B------:R-:W-:Y:S05]  /*c830*/  IMAD R4, R4, c[0x0][0x32c], R0 ;  /* 0x0000cb0004047a24 */ /* 0x000fea00078e0200 */
[----:B------:R-:W-:Y:S02]  /*c840*/  IADD3 R0, R4, c[0x0][0x32c], RZ ;  /* 0x0000cb0004007a10 */ /* 0x000fe40007ffe0ff */
[----:B------:R-:W-:Y:S02]  /*c850*/  IMNMX R2, R2, R4, !PT ;  /* 0x0000000402027217 */ /* 0x000fe40007800200 */
[----:B------:R-:W-:Y:S02]  /*c860*/  IMNMX R3, R3, R0, PT ;  /* 0x0000000003037217 */ /* 0x000fe40003800200 */
.L_x_185:
[----:B------:R-:W2:Y:S01]  /*c870*/  LDL.LU R4, [R1+0x4] ;  /* 0x0000040001047983 */ /* 0x000ea20000300800 */
[----:B------:R-:W-:Y:S02]  /*c880*/  ISETP.NE.AND P2, PT, R27, RZ, PT ;  /* 0x000000ff1b00720c */ /* 0x000fe40003f45270 */
[----:B------:R-:W-:Y:S01]  /*c890*/  FMNMX.FTZ R72, R29, R100, !PT ;  /* 0x000000641d487209 */ /* 0x000fe20007810000 */
[----:B------:R-:W3:Y:S01]  /*c8a0*/  LDL.LU R0, [R1] ;  /* 0x0000000001007983 */ /* 0x000ee20000300800 */
[----:B------:R-:W-:Y:S02]  /*c8b0*/  ISETP.GT.AND P2, PT, R2, RZ, !P2 ;  /* 0x000000ff0200720c */ /* 0x000fe40005744270 */
[----:B------:R-:W-:Y:S02]  /*c8c0*/  FMNMX.FTZ R72, R31, R72, !PT ;  /* 0x000000481f487209 */ /* 0x000fe40007810000 */
[C---:B------:R-:W-:Y:S02]  /*c8d0*/  ISETP.LT.OR P2, PT, R3.reuse, 0x1, P2 ;  /* 0x000000010300780c */ /* 0x040fe40001741670 */
[----:B------:R-:W-:Y:S02]  /*c8e0*/  FMNMX.FTZ R72, R32, R72, !PT ;  /* 0x0000004820487209 */ /* 0x000fe40007810000 */
[----:B------:R-:W-:Y:S02]  /*c8f0*/  ISETP.GT.AND P1, PT, R2, 0x50, !P1 ;  /* 0x000000500200780c */ /* 0x000fe40004f24270 */
[----:B------:R-:W-:Y:S02]  /*c900*/  FMNMX.FTZ R72, R34, R72, !PT ;  /* 0x0000004822487209 */ /* 0x000fe40007810000 */
[----:B------:R-:W-:Y:S02]  /*c910*/  ISETP.LT.OR P1, PT, R3, 0x51, P1 ;  /* 0x000000510300780c */ /* 0x000fe40000f21670 */
[----:B------:R-:W-:Y:S02]  /*c920*/  FMNMX.FTZ R72, R40, R72, !PT ;  /* 0x0000004828487209 */ /* 0x000fe40007810000 */
[----:B------:R-:W-:Y:S02]  /*c930*/  ISETP.GT.AND P6, PT, R2, 0x51, !P6 ;  /* 0x000000510200780c */ /* 0x000fe400077c4270 */
[----:B------:R-:W-:Y:S02]  /*c940*/  FMNMX.FTZ R72, R42, R72, !PT ;  /* 0x000000482a487209 */ /* 0x000fe40007810000 */
[----:B------:R-:W-:Y:S02]  /*c950*/  ISETP.GT.AND P5, PT, R2, 0x58, !P5 ;  /* 0x000000580200780c */ /* 0x000fe40006fa4270 */
[----:B------:R-:W-:Y:S02]  /*c960*/  FMNMX.FTZ R72, R44, R72, !PT ;  /* 0x000000482c487209 */ /* 0x000fe40007810000 */
[----:B------:R-:W-:Y:S02]  /*c970*/  ISETP.GT.AND P0, PT, R2, 0x59, !P0 ;  /* 0x000000590200780c */ /* 0x000fe40004704270 */
[----:B------:R-:W-:Y:S02]  /*c980*/  FMNMX.FTZ R72, R47, R72, !PT ;  /* 0x000000482f487209 */ /* 0x000fe40007810000 */
[----:B------:R-:W-:Y:S02]  /*c990*/  ISETP.LT.OR P6, PT, R3, 0x52, P6 ;  /* 0x000000520300780c */ /* 0x000fe400037c1670 */
[----:B------:R-:W-:Y:S02]  /*c9a0*/  FMNMX.FTZ R72, R57, R72, !PT ;  /* 0x0000004839487209 */ /* 0x000fe40007810000 */
[C---:B------:R-:W-:Y:S02]  /*c9b0*/  ISETP.LT.OR P5, PT, R3.reuse, 0x59, P5 ;  /* 0x000000590300780c */ /* 0x040fe40002fa1670 */
[----:B------:R-:W-:Y:S02]  /*c9c0*/  FMNMX.FTZ R72, R90, R72, !PT ;  /* 0x000000485a487209 */ /* 0x000fe40007810000 */
[----:B------:R-:W-:Y:S02]  /*c9d0*/  ISETP.LT.OR P0, PT, R3, 0x5a, P0 ;  /* 0x0000005a0300780c */ /* 0x000fe40000701670 */
[----:B------:R-:W-:Y:S02]  /*c9e0*/  FMNMX.FTZ R72, R176, R72, !PT ;  /* 0x00000048b0487209 */ /* 0x000fe40007810000 */
[----:B------:R-:W-:Y:S02]  /*c9f0*/  FSEL R73, R79, -INF , !P0 ;  /* 0xff8000004f497808 */ /* 0x000fe40004000000 */
[----:B------:R-:W-:Y:S02]  /*ca00*/  FMNMX.FTZ R72, R177, R72, !PT ;  /* 0x00000048b1487209 */ /* 0x000fe40007810000 */
[----:B------:R-:W-:Y:S02]  /*ca10*/  FSEL R194, R194, -INF , !P6 ;  /* 0xff800000c2c27808 */ /* 0x000fe40007000000 */
[----:B------:R-:W-:Y:S04]  /*ca20*/  FMNMX.FTZ R72, R178, R72, !PT ;  /* 0x00000048b2487209 */ /* 0x000fe80007810000 */
        /* <DEDUP_REMOVED lines=10> */
[----:B------:R-:W-:Y:S05]  /*cad0*/  FMNMX.FTZ R72, R250, R72, !PT ;  /* 0x00000048fa487209 */ /* 0x000fea0007810000 */
[----:B------:R-:W1:Y:S02]  /*cae0*/  SHFL.BFLY PT, R5, R72, 0x2, 0x1f ;  /* 0x0c401f0048057f89 */ /* 0x000e6400000e0000 */
[----:B-1----:R-:W-:Y:S06]  /*caf0*/  FMNMX.FTZ R72, R72, R5, !PT ;  /* 0x0000000548487209 */ /* 0x002fec0007810000 */
[----:B------:R-:W1:Y:S02]  /*cb00*/  SHFL.BFLY PT, R7, R72, 0x1, 0x1f ;  /* 0x0c201f0048077f89 */ /* 0x000e6400000e0000 */
[----:B-1----:R-:W-:Y:S02]  /*cb10*/  FMNMX.FTZ R72, R72, R7, !PT ;  /* 0x0000000748487209 */ /* 0x002fe40007810000 */
[----:B--2---:R-:W-:Y:S02]  /*cb20*/  FSEL R27, R4, -INF , !P2 ;  /* 0xff800000041b7808 */ /* 0x004fe40005000000 */
[----:B------:R-:W-:Y:S02]  /*cb30*/  ISETP.NE.AND P2, PT, R26, RZ, PT ;  /* 0x000000ff1a00720c */ /* 0x000fe40003f45270 */
[----:B------:R-:W-:Y:S02]  /*cb40*/  FMNMX.FTZ R4, R28, R102, !PT ;  /* 0x000000661c047209 */ /* 0x000fe40007810000 */
[----:B------:R-:W-:Y:S02]  /*cb50*/  ISETP.GT.AND P2, PT, R2, 0x1, !P2 ;  /* 0x000000010200780c */ /* 0x000fe40005744270 */
[----:B------:R-:W-:Y:S02]  /*cb60*/  FMNMX.FTZ R4, R35, R4, !PT ;  /* 0x0000000423047209 */ /* 0x000fe40007810000 */
[----:B------:R-:W-:Y:S02]  /*cb70*/  ISETP.LT.OR P2, PT, R3, 0x2, P2 ;  /* 0x000000020300780c */ /* 0x000fe40001741670 */
[----:B------:R-:W-:Y:S02]  /*cb80*/  FMNMX.FTZ R4, R36, R4, !PT ;  /* 0x0000000424047209 */ /* 0x000fe40007810000 */
[----:B---3--:R-:W-:Y:S02]  /*cb90*/  FSEL R26, R0, -INF , !P2 ;  /* 0xff800000001a7808 */ /* 0x008fe40005000000 */
[----:B------:R-:W-:Y:S02]  /*cba0*/  ISETP.NE.AND P2, PT, R25, RZ, PT ;  /* 0x000000ff1900720c */ /* 0x000fe40003f45270 */
[----:B------:R-:W-:Y:S02]  /*cbb0*/  FMNMX.FTZ R0, R30, R101, !PT ;  /* 0x000000651e007209 */ /* 0x000fe40007810000 */
[----:B------:R-:W-:Y:S02]  /*cbc0*/  ISETP.GT.AND P2, PT, R2, 0x8, !P2 ;  /* 0x000000080200780c */ /* 0x000fe40005744270 */
[----:B------:R-:W-:Y:S02]  /*cbd0*/  FMNMX.FTZ R0, R33, R0, !PT ;  /* 0x0000000021007209 */ /* 0x000fe40007810000 */
[----:B------:R-:W-:Y:S02]  /*cbe0*/  ISETP.LT.OR P2, PT, R3, 0x9, P2 ;  /* 0x000000090300780c */ /* 0x000fe40001741670 */
[----:B------:R-:W-:Y:S02]  /*cbf0*/  FMNMX.FTZ R0, R37, R0, !PT ;  /* 0x0000000025007209 */ /* 0x000fe40007810000 */
[----:B------:R-:W-:Y:S02]  /*cc00*/  FSEL R25, R252, -INF , !P2 ;  /* 0xff800000fc197808 */ /* 0x000fe40005000000 */
[----:B------:R-:W-:Y:S02]  /*cc10*/  ISETP.NE.AND P2, PT, R24, RZ, PT ;  /* 0x000000ff1800720c */ /* 0x000fe40003f45270 */
[----:B------:R-:W-:Y:S02]  /*cc20*/  FMNMX.FTZ R0, R39, R0, !PT ;  /* 0x0000000027007209 */ /* 0x000fe40007810000 */
[C---:B------:R-:W-:Y:S02]  /*cc30*/  ISETP.GT.AND P2, PT, R2.reuse, 0x9, !P2 ;  /* 0x000000090200780c */ /* 0x040fe40005744270 */
[----:B------:R-:W-:Y:S02]  /*cc40*/  FMNMX.FTZ R0, R41, R0, !PT ;  /* 0x0000000029007209 */ /* 0x000fe40007810000 */
[----:B------:R-:W-:Y:S02]  /*cc50*/  ISETP.LT.OR P2, PT, R3, 0xa, P2 ;  /* 0x0000000a0300780c */ /* 0x000fe40001741670 */
[----:B------:R-:W-:Y:S02]  /*cc60*/  FMNMX.FTZ R0, R43, R0, !PT ;  /* 0x000000002b007209 */ /* 0x000fe40007810000 */
[----:B------:R-:W-:Y:S02]  /*cc70*/  FSEL R24, R251, -INF , !P2 ;  /* 0xff800000fb187808 */ /* 0x000fe40005000000 */
        /* <DEDUP_REMOVED lines=22> */
[----:B------:R-:W-:Y:S01]  /*cde0*/  FMNMX.FTZ R4, R49, R4, !PT ;  /* 0x0000000431047209 */ /* 0x000fe20007810000 */
[----:B------:R-:W-:Y:S01]  /*cdf0*/  LDSM.16.MT88.4 R20, [R209+0x100] ;  /* 0x00010000d114783b */ /* 0x000fe20000004200 */
        /* <DEDUP_REMOVED lines=50> */
[----:B------:R-:W-:Y:S01]  /*d120*/  FMNMX.FTZ R4, R204, R4, !PT ;  /* 0x00000004cc047209 */ /* 0x000fe20007810000 */
[----:B------:R-:W1:Y:S01]  /*d130*/  SHFL.BFLY PT, R6, R0, 0x2, 0x1f ;  /* 0x0c401f0000067f89 */ /* 0x000e6200000e0000 */
        /* <DEDUP_REMOVED lines=16> */
[----:B------:R-:W-:Y:S01]  /*d240*/  FSEL R198, R74, -INF , !P2 ;  /* 0xff8000004ac67808 */ /* 0x000fe20005000000 */
[----:B------:R-:W-:Y:S01]  /*d250*/  FMUL.FTZ R74, R72, c[0x0][0x2d0] ;  /* 0x0000b400484a7a20 */ /* 0x000fe20000410000 */
        /* <DEDUP_REMOVED lines=10> */
[----:B-1----:R-:W-:Y:S02]  /*d300*/  FMNMX.FTZ R0, R0, R6, !PT ;  /* 0x0000000600007209 */ /* 0x002fe40007810000 */
[C---:B------:R-:W-:Y:S02]  /*d310*/  ISETP.LT.OR P2, PT, R3.reuse, 0x49, P2 ;  /* 0x000000490300780c */ /* 0x040fe40001741670 */
[----:B------:R-:W-:Y:S01]  /*d320*/  FMNMX.FTZ R4, R246, R4, !PT ;  /* 0x00000004f6047209 */ /* 0x000fe20007810000 */
[----:B------:R-:W1:Y:S01]  /*d330*/  SHFL.BFLY PT, R71, R0, 0x1, 0x1f ;  /* 0x0c201f0000477f89 */ /* 0x000e6200000e0000 */
[----:B------:R-:W-:Y:S02]  /*d340*/  FSEL R202, R78, -INF , !P2 ;  /* 0xff8000004eca7808 */ /* 0x000fe40005000000 */
[----:B------:R-:W-:Y:S02]  /*d350*/  ISETP.NE.AND P2, PT, R8, RZ, PT ;  /* 0x000000ff0800720c */ /* 0x000fe40003f45270 */
[----:B------:R-:W-:Y:S02]  /*d360*/  FMNMX.FTZ R5, R58, R5, !PT ;  /* 0x000000053a057209 */ /* 0x000fe40007810000 */
[----:B------:R-:W-:Y:S01]  /*d370*/  ISETP.GT.AND P2, PT, R2, 0x49, !P2 ;  /* 0x000000490200780c */ /* 0x000fe20005744270 */
[----:B------:R-:W2:Y:S01]  /*d380*/  SHFL.BFLY PT, R7, R4, 0x2, 0x1f ;  /* 0x0c401f0004077f89 */ /* 0x000ea200000e0000 */
[----:B------:R-:W-:Y:S02]  /*d390*/  FMNMX.FTZ R5, R62, R5, !PT ;  /* 0x000000053e057209 */ /* 0x000fe40007810000 */
[----:B------:R-:W-:Y:S02]  /*d3a0*/  ISETP.LT.OR P2, PT, R3, 0x4a, P2 ;  /* 0x0000004a0300780c */ /* 0x000fe40001741670 */
[----:B------:R-:W-:Y:S02]  /*d3b0*/  FMNMX.FTZ R5, R88, R5, !PT ;  /* 0x0000000558057209 */ /* 0x000fe40007810000 */
[----:B------:R-:W-:Y:S02]  /*d3c0*/  FSEL R193, R193, -INF , !P2 ;  /* 0xff800000c1c17808 */ /* 0x000fe40005000000 */
[----:B------:R-:W-:Y:S02]  /*d3d0*/  FSETP.NEU.FTZ.AND P2, PT, R72, -INF , PT ;  /* 0xff8000004800780b */ /* 0x000fe40003f5d000 */
[----:B------:R-:W-:Y:S02]  /*d3e0*/  FMNMX.FTZ R6, R98, R5, !PT ;  /* 0x0000000562067209 */ /* 0x000fe40007810000 */
[----:B------:R-:W-:Y:S02]  /*d3f0*/  FSEL R74, R74, RZ, P2 ;  /* 0x000000ff4a4a7208 */ /* 0x000fe40001000000 */
[----:B------:R-:W-:Y:S02]  /*d400*/  FSEL R199, R182, -INF , !P1 ;  /* 0xff800000b6c77808 */ /* 0x000fe40004800000 */
[----:B-1----:R-:W-:Y:S01]  /*d410*/  FMNMX.FTZ R71, R0, R71, !PT ;  /* 0x0000004700477209 */ /* 0x002fe20007810000 */
[--C-:B------:R-:W-:Y:S01]  /*d420*/  FFMA.FTZ R5, R29, c[0x0][0x2d0], -R74.reuse ;  /* 0x0000b4001d057a23 */ /* 0x100fe2000001084a */
[----:B------:R-:W-:Y:S01]  /*d430*/  FMNMX.FTZ R6, R168, R6, !PT ;  /* 0x00000006a8067209 */ /* 0x000fe20007810000 */
[--C-:B------:R-:W-:Y:S01]  /*d440*/  FFMA.FTZ R0, R32, c[0x0][0x2d0], -R74.reuse ;  /* 0x0000b40020007a23 */ /* 0x100fe2000001084a */
[----:B------:R-:W-:Y:S01]  /*d450*/  FSEL R182, R91, -INF , !P5 ;  /* 0xff8000005bb67808 */ /* 0x000fe20006800000 */
[----:B------:R1:W-:Y:S01]  /*d460*/  MUFU.EX2 R64, R5 ;  /* 0x0000000500407308 */ /* 0x0003e20000000800 */
[--C-:B------:R-:W-:Y:S01]  /*d470*/  FFMA.FTZ R16, R44, c[0x0][0x2d0], -R74.reuse ;  /* 0x0000b4002c107a23 */ /* 0x100fe2000001084a */
[----:B--2---:R-:W-:Y:S01]  /*d480*/  FMNMX.FTZ R4, R4, R7, !PT ;  /* 0x0000000704047209 */ /* 0x004fe20007810000 */
[C---:B------:R-:W-:Y:S01]  /*d490*/  FMUL.FTZ R75, R71.reuse, c[0x0][0x2d0] ;  /* 0x0000b400474b7a20 */ /* 0x040fe20000410000 */
[----:B------:R-:W-:Y:S03]  /*d4a0*/  FSETP.NEU.FTZ.AND P1, PT, R71, -INF , PT ;  /* 0xff8000004700780b */ /* 0x000fe60003f3d000 */
[----:B------:R-:W2:Y:S01]  /*d4b0*/  SHFL.BFLY PT, R70, R4, 0x1, 0x1f ;  /* 0x0c201f0004467f89 */ /* 0x000ea200000e0000 */
[----:B------:R-:W-:Y:S02]  /*d4c0*/  FSEL R75, R75, RZ, P1 ;  /* 0x000000ff4b4b7208 */ /* 0x000fe40000800000 */
[----:B------:R3:W-:Y:S03]  /*d4d0*/  MUFU.EX2 R84, R0 ;  /* 0x0000000000547308 */ /* 0x0007e60000000800 */
[--C-:B------:R-:W-:Y:S02]  /*d4e0*/  FFMA.FTZ R3, R39, c[0x0][0x2d0], -R75.reuse ;  /* 0x0000b40027037a23 */ /* 0x100fe4000001084b */
[--C-:B------:R-:W-:Y:S02]  /*d4f0*/  FFMA.FTZ R12, R43, c[0x0][0x2d0], -R75.reuse ;  /* 0x0000b4002b0c7a23 */ /* 0x100fe4000001084b */
[--C-:B------:R-:W-:Y:S03]  /*d500*/  FFMA.FTZ R8, R41, c[0x0][0x2d0], -R75.reuse ;  /* 0x0000b40029087a23 */ /* 0x100fe6000001084b */
[----:B------:R4:W-:Y:S01]  /*d510*/  MUFU.EX2 R86, R3 ;  /* 0x0000000300567308 */ /* 0x0009e20000000800 */
[----:B-1----:R-:W-:Y:S01]  /*d520*/  FMNMX.FTZ R5, R169, R6, !PT ;  /* 0x00000006a9057209 */ /* 0x002fe20007810000 */
[--C-:B------:R-:W-:Y:S03]  /*d530*/  FFMA.FTZ R6, R31, c[0x0][0x2d0], -R74.reuse ;  /* 0x0000b4001f067a23 */ /* 0x100fe6000001084a */
[----:B------:R-:W-:Y:S05]  /*d540*/  FMNMX.FTZ R5, R172, R5, !PT ;  /* 0x00000005ac057209 */ /* 0x000fea0007810000 */
[----:B------:R-:W-:Y:S01]  /*d550*/  MUFU.EX2 R53, R6 ;  /* 0x0000000600357308 */ /* 0x000fe20000000800 */
[----:B--2---:R-:W-:Y:S02]  /*d560*/  FMNMX.FTZ R70, R4, R70, !PT ;  /* 0x0000004604467209 */ /* 0x004fe40007810000 */
[----:B------:R-:W-:Y:S02]  /*d570*/  FMNMX.FTZ R5, R180, R5, !PT ;  /* 0x00000005b4057209 */ /* 0x000fe40007810000 */
[C---:B------:R-:W-:Y:S01]  /*d580*/  FSETP.NEU.FTZ.AND P0, PT, R70.reuse, -INF , PT ;  /* 0xff8000004600780b */ /* 0x040fe20003f1d000 */
[----:B------:R-:W-:Y:S01]  /*d590*/  FMUL.FTZ R96, R70, c[0x0][0x2d0] ;  /* 0x0000b40046607a20 */ /* 0x000fe20000410000 */
[----:B------:R-:W-:Y:S03]  /*d5a0*/  FMNMX.FTZ R5, R183, R5, !PT ;  /* 0x00000005b7057209 */ /* 0x000fe60007810000 */
[----:B------:R-:W-:Y:S01]  /*d5b0*/  MUFU.EX2 R31, R8 ;  /* 0x00000008001f7308 */ /* 0x000fe20000000800 */
[----:B---3--:R-:W-:Y:S01]  /*d5c0*/  FMNMX.FTZ R0, R186, R5, !PT ;  /* 0x00000005ba007209 */ /* 0x008fe20007810000 */
[----:B------:R-:W-:Y:S01]  /*d5d0*/  FFMA.FTZ R5, R34, c[0x0][0x2d0], -R74 ;  /* 0x0000b40022057a23 */ /* 0x000fe2000001084a */
[----:B------:R-:W-:Y:S02]  /*d5e0*/  FSEL R96, R96, RZ, P0 ;  /* 0x000000ff60607208 */ /* 0x000fe40000000000 */
[----:B------:R-:W-:Y:S03]  /*d5f0*/  FMNMX.FTZ R0, R187, R0, !PT ;  /* 0x00000000bb007209 */ /* 0x000fe60007810000 */
[--C-:B----4-:R-:W-:Y:S01]  /*d600*/  FFMA.FTZ R3, R28, c[0x0][0x2d0], -R96.reuse ;  /* 0x0000b4001c037a23 */ /* 0x110fe20000010860 */
[----:B------:R-:W-:Y:S01]  /*d610*/  FMNMX.FTZ R0, R198, R0, !PT ;  /* 0x00000000c6007209 */ /* 0x000fe20007810000 */
[----:B------:R-:W1:Y:S01]  /*d620*/  MUFU.EX2 R87, R5 ;  /* 0x0000000500577308 */ /* 0x000e620000000800 */
[--C-:B------:R-:W-:Y:S02]  /*d630*/  FFMA.FTZ R4, R38, c[0x0][0x2d0], -R96.reuse ;  /* 0x0000b40026047a23 */ /* 0x100fe40000010860 */
[----:B------:R-:W-:Y:S01]  /*d640*/  FMNMX.FTZ R0, R201, R0, !PT ;  /* 0x00000000c9007209 */ /* 0x000fe20007810000 */
[--C-:B------:R-:W-:Y:S02]  /*d650*/  FFMA.FTZ R32, R46, c[0x0][0x2d0], -R96.reuse ;  /* 0x0000b4002e207a23 */ /* 0x100fe40000010860 */
[----:B------:R-:W-:Y:S01]  /*d660*/  FFMA.FTZ R44, R51, c[0x0][0x2d0], -R96 ;  /* 0x0000b400332c7a23 */ /* 0x000fe20000010860 */
[----:B------:R-:W-:Y:S01]  /*d670*/  FMNMX.FTZ R0, R202, R0, !PT ;  /* 0x00000000ca007209 */ /* 0x000fe20007810000 */
[--C-:B------:R-:W-:Y:S02]  /*d680*/  FFMA.FTZ R28, R48, c[0x0][0x2d0], -R75.reuse ;  /* 0x0000b400301c7a23 */ /* 0x100fe4000001084b */
[----:B------:R2:W-:Y:S01]  /*d690*/  MUFU.EX2 R54, R3 ;  /* 0x0000000300367308 */ /* 0x0005e20000000800 */
[----:B------:R-:W-:Y:S01]  /*d6a0*/  FMNMX.FTZ R2, R193, R0, !PT ;  /* 0x00000000c1027209 */ /* 0x000fe20007810000 */
[--C-:B------:R-:W-:Y:S02]  /*d6b0*/  FFMA.FTZ R0, R33, c[0x0][0x2d0], -R75.reuse ;  /* 0x0000b40021007a23 */ /* 0x100fe4000001084b */
[----:B------:R-:W-:Y:S01]  /*d6c0*/  FFMA.FTZ R48, R57, c[0x0][0x2d0], -R74 ;  /* 0x0000b40039307a23 */ /* 0x000fe2000001084a */
[----:B------:R-:W-:Y:S05]  /*d6d0*/  FMNMX.FTZ R2, R199, R2, !PT ;  /* 0x00000002c7027209 */ /* 0x000fea0007810000 */
[----:B------:R3:W-:Y:S01]  /*d6e0*/  MUFU.EX2 R89, R0 ;  /* 0x0000000000597308 */ /* 0x0007e20000000800 */
[----:B-1----:R-:W-:Y:S01]  /*d6f0*/  F2FP.BF16.PACK_AB R78, R87, R84 ;  /* 0x00000054574e723e */ /* 0x002fe200000010ff */
[--C-:B------:R-:W-:Y:S08]  /*d700*/  FFMA.FTZ R5, R30, c[0x0][0x2d0], -R75.reuse ;  /* 0x0000b4001e057a23 */ /* 0x100ff0000001084b */
[----:B------:R-:W-:Y:S01]  /*d710*/  MUFU.EX2 R61, R4 ;  /* 0x00000004003d7308 */ /* 0x000fe20000000800 */
[--C-:B--2---:R-:W-:Y:S09]  /*d720*/  FFMA.FTZ R3, R35, c[0x0][0x2d0], -R96.reuse ;  /* 0x0000b40023037a23 */ /* 0x104ff20000010860 */
[----:B------:R1:W-:Y:S01]  /*d730*/  MUFU.EX2 R60, R3 ;  /* 0x00000003003c7308 */ /* 0x0003e20000000800 */
[----:B---3--:R-:W-:Y:S01]  /*d740*/  FMNMX.FTZ R0, R194, R2, !PT ;  /* 0x00000002c2007209 */ /* 0x008fe20007810000 */
[----:B------:R-:W-:Y:S03]  /*d750*/  FFMA.FTZ R2, R37, c[0x0][0x2d0], -R75 ;  /* 0x0000b40025027a23 */ /* 0x000fe6000001084b */
[----:B------:R-:W-:Y:S05]  /*d760*/  FMNMX.FTZ R0, R182, R0, !PT ;  /* 0x00000000b6007209 */ /* 0x000fea0007810000 */
[----:B------:R2:W3:Y:S01]  /*d770*/  MUFU.EX2 R85, R2 ;  /* 0x0000000200557308 */ /* 0x0004e20000000800 */
[----:B------:R-:W-:Y:S09]  /*d780*/  FMNMX.FTZ R0, R73, R0, !PT ;  /* 0x0000000049007209 */ /* 0x000ff20007810000 */
[----:B------:R-:W4:Y:S01]  /*d790*/  MUFU.EX2 R55, R5 ;  /* 0x0000000500377308 */ /* 0x000f220000000800 */
[----:B-1----:R-:W-:Y:S02]  /*d7a0*/  FFMA.FTZ R3, R36, c[0x0][0x2d0], -R96 ;  /* 0x0000b40024037a23 */ /* 0x002fe40000010860 */
[----:B------:R-:W-:Y:S07]  /*d7b0*/  LDSM.16.MT88.4 R36, [R212+0x100] ;  /* 0x00010000d424783b */ /* 0x000fee0000004200 */
[----:B------:R1:W-:Y:S01]  /*d7c0*/  MUFU.EX2 R52, R3 ;  /* 0x0000000300347308 */ /* 0x0003e20000000800 */
[----:B--2---:R-:W1:Y:S01]  /*d7d0*/  SHFL.BFLY PT, R2, R0, 0x2, 0x1f ;  /* 0x0c401f0000027f89 */ /* 0x004e6200000e0000 */
[----:B---3--:R-:W-:Y:S08]  /*d7e0*/  F2FP.BF16.PACK_AB R79, R86, R85 ;  /* 0x00000055564f723e */ /* 0x008ff000000010ff */
[----:B------:R-:W-:Y:S10]  /*d7f0*/  MUFU.EX2 R93, R12 ;  /* 0x0000000c005d7308 */ /* 0x000ff40000000800 */
[----:B------:R-:W-:Y:S01]  /*d800*/  MUFU.EX2 R33, R16 ;  /* 0x0000001000217308 */ /* 0x000fe20000000800 */
[----:B-1----:R-:W-:Y:S01]  /*d810*/  FMNMX.FTZ R3, R0, R2, !PT ;  /* 0x0000000200037209 */ /* 0x002fe20007810000 */
[----:B------:R-:W-:Y:S01]  /*d820*/  FFMA.FTZ R2, R40, c[0x0][0x2d0], -R74 ;  /* 0x0000b40028027a23 */ /* 0x000fe2000001084a */
[----:B------:R-:W-:Y:S01]  /*d830*/  FSEL R0, R72, RZ, P2 ;  /* 0x000000ff48007208 */ /* 0x000fe20001000000 */
[----:B------:R-:W-:Y:S06]  /*d840*/  FFMA.FTZ R40, R50, c[0x0][0x2d0], -R96 ;  /* 0x0000b40032287a23 */ /* 0x000fec0000010860 */
[----:B------:R1:W-:Y:S01]  /*d850*/  MUFU.EX2 R80, R2 ;  /* 0x0000000200507308 */ /* 0x0003e20000000800 */
[----:B------:R-:W2:Y:S01]  /*d860*/  SHFL.BFLY PT, R4, R3, 0x1, 0x1f ;  /* 0x0c201f0003047f89 */ /* 0x000ea200000e0000 */
[----:B------:R-:W-:Y:S01]  /*d870*/  FADD.FTZ R0, -R0, R100 ;  /* 0x0000006400007221 */ /* 0x000fe20000010100 */
[----:B------:R-:W-:Y:S03]  /*d880*/  MOV R100, R64 ;  /* 0x0000004000647202 */ /* 0x000fe60000000f00 */
[----:B------:R-:W-:Y:S04]  /*d890*/  FMUL.FTZ R0, R0, c[0x0][0x2d0] ;  /* 0x0000b40000007a20 */ /* 0x000fe80000410000 */
[----:B------:R3:W5:Y:S01]  /*d8a0*/  MUFU.EX2 R69, R0 ;  /* 0x0000000000457308 */ /* 0x0007620000000800 */
[----:B-1----:R-:W-:Y:S02]  /*d8b0*/  FSEL R2, R71, RZ, P1 ;  /* 0x000000ff47027208 */ /* 0x002fe40000800000 */
[----:B--2---:R-:W-:Y:S03]  /*d8c0*/  FMNMX.FTZ R3, R3, R4, !PT ;  /* 0x0000000403037209 */ /* 0x004fe60007810000 */
[----:B------:R-:W-:Y:S02]  /*d8d0*/  FADD.FTZ R2, -R2, R101 ;  /* 0x0000006502027221 */ /* 0x000fe40000010100 */
[C---:B------:R-:W-:Y:S02]  /*d8e0*/  FMUL.FTZ R97, R3.reuse, c[0x0][0x2d0] ;  /* 0x0000b40003617a20 */ /* 0x040fe40000410000 */
[----:B------:R-:W-:Y:S01]  /*d8f0*/  FMUL.FTZ R2, R2, c[0x0][0x2d0] ;  /* 0x0000b40002027a20 */ /* 0x000fe20000410000 */
[----:B---3--:R-:W-:Y:S01]  /*d900*/  FSEL R0, R70, RZ, P0 ;  /* 0x000000ff46007208 */ /* 0x008fe20000000000 */
[----:B----4-:R-:W-:Y:S01]  /*d910*/  IMAD.MOV.U32 R101, RZ, RZ, R55 ;  /* 0x000000ffff657224 */ /* 0x010fe200078e0037 */
[----:B------:R-:W-:Y:S01]  /*d920*/  FSETP.NEU.FTZ.AND P0, PT, R3, -INF , PT ;  /* 0xff8000000300780b */ /* 0x000fe20003f1d000 */
[----:B------:R-:W1:Y:S01]  /*d930*/  MUFU.EX2 R68, R2 ;  /* 0x0000000200447308 */ /* 0x000e620000000800 */
[----:B-----5:R-:W-:Y:S01]  /*d940*/  FMUL.FTZ R5, R69, R105 ;  /* 0x0000006945057220 */ /* 0x020fe20000410000 */
[----:B------:R-:W-:Y:S01]  /*d950*/  MOV R105, R87 ;  /* 0x0000005700697202 */ /* 0x000fe20000000f00 */
[----:B------:R-:W-:Y:S01]  /*d960*/  FADD.FTZ R0, -R0, R102 ;  /* 0x0000006600007221 */ /* 0x000fe20000010100 */
[----:B------:R-:W-:Y:S01]  /*d970*/  FSEL R97, R97, RZ, P0 ;  /* 0x000000ff61617208 */ /* 0x000fe20000000000 */
[----:B------:R-:W-:Y:S01]  /*d980*/  FMUL.FTZ R16, R69, R116 ;  /* 0x0000007445107220 */ /* 0x000fe20000410000 */
[----:B------:R-:W-:Y:S01]  /*d990*/  F2FP.BF16.PACK_AB R77, R89, R101 ;  /* 0x00000065594d723e */ /* 0x000fe200000010ff */
[----:B------:R-:W-:Y:S01]  /*d9a0*/  FMUL.FTZ R0, R0, c[0x0][0x2d0] ;  /* 0x0000b40000007a20 */ /* 0x000fe20000410000 */
[----:B------:R-:W-:Y:S01]  /*d9b0*/  MOV R102, R54 ;  /* 0x0000003600667202 */ /* 0x000fe20000000f00 */
[----:B------:R-:W-:Y:S02]  /*d9c0*/  FMUL.FTZ R17, R69, R117 ;  /* 0x0000007545117220 */ /* 0x000fe40000410000 */
[----:B------:R2:W3:Y:S01]  /*d9d0*/  MUFU.EX2 R2, R0 ;  /* 0x0000000000027308 */ /* 0x0004e20000000800 */
[--C-:B------:R-:W-:Y:S01]  /*d9e0*/  FFMA.FTZ R4, R25, c[0x0][0x2d0], -R97.reuse ;  /* 0x0000b40019047a23 */ /* 0x100fe20000010861 */
[----:B------:R-:W-:Y:S01]  /*d9f0*/  F2FP.BF16.PACK_AB R64, R60, R102 ;  /* 0x000000663c40723e */ /* 0x000fe200000010ff */
[--C-:B------:R-:W-:Y:S02]  /*da00*/  FFMA.FTZ R58, R58, c[0x0][0x2d0], -R97.reuse ;  /* 0x0000b4003a3a7a23 */ /* 0x100fe40000010861 */
[--C-:B------:R-:W-:Y:S05]  /*da10*/  FFMA.FTZ R62, R62, c[0x0][0x2d0], -R97.reuse ;  /* 0x0000b4003e3e7a23 */ /* 0x100fea0000010861 */
[----:B------:R4:W5:Y:S01]  /*da20*/  MUFU.EX2 R91, R4 ;  /* 0x00000004005b7308 */ /* 0x0009620000000800 */
[C---:B-1----:R-:W-:Y:S01]  /*da30*/  FMUL.FTZ R7, R68.reuse, R107 ;  /* 0x0000006b44077220 */ /* 0x042fe20000410000 */
[----:B------:R-:W-:Y:S01]  /*da40*/  MOV R107, R52 ;  /* 0x00000034006b7202 */ /* 0x000fe20000000f00 */
[C---:B------:R-:W-:Y:S02]  /*da50*/  FMUL.FTZ R6, R68.reuse, R106 ;  /* 0x0000006a44067220 */ /* 0x040fe40000410000 */
[C---:B------:R-:W-:Y:S01]  /*da60*/  FMUL.FTZ R18, R68.reuse, R118 ;  /* 0x0000007644127220 */ /* 0x040fe20000410000 */
[----:B------:R-:W-:Y:S01]  /*da70*/  F2FP.BF16.PACK_AB R66, R61, R107 ;  /* 0x0000006b3d42723e */ /* 0x000fe200000010ff */
[C---:B------:R-:W-:Y:S02]  /*da80*/  FMUL.FTZ R19, R68.reuse, R119 ;  /* 0x0000007744137220 */ /* 0x040fe40000410000 */
[C---:B------:R-:W-:Y:S01]  /*da90*/  FMUL.FTZ R34, R68.reuse, R134 ;  /* 0x0000008644227220 */ /* 0x040fe20000410000 */
[----:B------:R-:W-:Y:S01]  /*daa0*/  LDSM.16.MT88.4 R116, [R209+0x2900] ;  /* 0x00290000d174783b */ /* 0x000fe20000004200 */
[C---:B------:R-:W-:Y:S02]  /*dab0*/  FMUL.FTZ R35, R68.reuse, R135 ;  /* 0x0000008744237220 */ /* 0x040fe40000410000 */
[--C-:B--2---:R-:W-:Y:S02]  /*dac0*/  FFMA.FTZ R0, R27, c[0x0][0x2d0], -R97.reuse ;  /* 0x0000b4001b007a23 */ /* 0x104fe40000010861 */
[----:B------:R-:W-:Y:S02]  /*dad0*/  FMUL.FTZ R50, R68, R150 ;  /* 0x0000009644327220 */ /* 0x000fe40000410000 */
[----:B------:R1:W2:Y:S01]  /*dae0*/  MUFU.EX2 R9, R0 ;  /* 0x0000000000097308 */ /* 0x0002a20000000800 */
[C---:B---3--:R-:W-:Y:S02]  /*daf0*/  FMUL.FTZ R8, R2.reuse, R108 ;  /* 0x0000006c02087220 */ /* 0x048fe40000410000 */
[----:B------:R-:W-:Y:S02]  /*db00*/  FMUL.FTZ R12, R2, R112 ;  /* 0x00000070020c7220 */ /* 0x000fe40000410000 */
[----:B----4-:R-:W-:Y:S02]  /*db10*/  FFMA.FTZ R4, R24, c[0x0][0x2d0], -R97 ;  /* 0x0000b40018047a23 */ /* 0x010fe40000010861 */
[----:B-----5:R-:W-:Y:S02]  /*db20*/  IMAD.MOV.U32 R150, RZ, RZ, R91 ;  /* 0x000000ffff967224 */ /* 0x020fe400078e005b */
[----:B------:R-:W-:Y:S01]  /*db30*/  FMUL.FTZ R51, R68, R151 ;  /* 0x0000009744337220 */ /* 0x000fe20000410000 */
[----:B------:R-:W3:Y:S01]  /*db40*/  MUFU.EX2 R63, R4 ;  /* 0x00000004003f7308 */ /* 0x000ee20000000800 */
[C---:B------:R-:W-:Y:S02]  /*db50*/  FMUL.FTZ R13, R2.reuse, R113 ;  /* 0x00000071020d7220 */ /* 0x040fe40000410000 */
[----:B------:R-:W-:Y:S02]  /*db60*/  FFMA.FTZ R24, R45, c[0x0][0x2d0], -R75 ;  /* 0x0000b4002d187a23 */ /* 0x000fe4000001084b */
[----:B------:R-:W-:Y:S02]  /*db70*/  IMAD.MOV.U32 R151, RZ, RZ, R89 ;  /* 0x000000ffff977224 */ /* 0x000fe400078e0059 */
[C---:B------:R-:W-:Y:S02]  /*db80*/  FMUL.FTZ R45, R2.reuse, R145 ;  /* 0x00000091022d7220 */ /* 0x040fe40000410000 */
[C---:B------:R-:W-:Y:S01]  /*db90*/  FMUL.FTZ R25, R2.reuse, R125 ;  /* 0x0000007d02197220 */ /* 0x040fe20000410000 */
[----:B------:R4:W5:Y:S01]  /*dba0*/  MUFU.EX2 R30, R24 ;  /* 0x00000018001e7308 */ /* 0x0009620000000800 */
[C---:B------:R-:W-:Y:S02]  /*dbb0*/  FMUL.FTZ R29, R2.reuse, R129 ;  /* 0x00000081021d7220 */ /* 0x040fe40000410000 */
[----:B------:R-:W-:Y:S02]  /*dbc0*/  FMUL.FTZ R41, R2, R141 ;  /* 0x0000008d02297220 */ /* 0x000fe40000410000 */
[----:B-1----:R-:W-:Y:S02]  /*dbd0*/  FFMA.FTZ R0, R26, c[0x0][0x2d0], -R97 ;  /* 0x0000b4001a007a23 */ /* 0x002fe40000010861 */
[----:B--2---:R-:W-:Y:S02]  /*dbe0*/  IMAD.MOV.U32 R108, RZ, RZ, R9 ;  /* 0x000000ffff6c7224 */ /* 0x004fe400078e0009 */
[C---:B------:R-:W-:Y:S01]  /*dbf0*/  FMUL.FTZ R9, R2.reuse, R109 ;  /* 0x0000006d02097220 */ /* 0x040fe20000410000 */
[----:B------:R1:W2:Y:S01]  /*dc00*/  MUFU.EX2 R92, R0 ;  /* 0x00000000005c7308 */ /* 0x0002a20000000800 */
[----:B------:R-:W-:Y:S02]  /*dc10*/  FMUL.FTZ R57, R2, R157 ;  /* 0x0000009d02397220 */ /* 0x000fe40000410000 */
[----:B------:R-:W-:Y:S01]  /*dc20*/  IMAD.MOV.U32 R109, RZ, RZ, R86 ;  /* 0x000000ffff6d7224 */ /* 0x000fe200078e0056 */
[----:B---3--:R-:W-:Y:S01]  /*dc30*/  F2FP.BF16.PACK_AB R67, R63, R91 ;  /* 0x0000005b3f43723e */ /* 0x008fe200000010ff */
[----:B------:R-:W-:Y:S05]  /*dc40*/  FFMA.FTZ R4, R42, c[0x0][0x2d0], -R74 ;  /* 0x0000b4002a047a23 */ /* 0x000fea000001084a */
[----:B------:R3:W-:Y:S01]  /*dc50*/  MUFU.EX2 R59, R4 ;  /* 0x00000004003b7308 */ /* 0x0007e20000000800 */
[----:B----4-:R-:W-:Y:S01]  /*dc60*/  FMUL.FTZ R24, R2, R124 ;  /* 0x0000007c02187220 */ /* 0x010fe20000410000 */
[----:B-----5:R-:W-:Y:S08]  /*dc70*/  MOV R129, R30 ;  /* 0x0000001e00817202 */ /* 0x020ff00000000f00 */
[----:B------:R4:W-:Y:S01]  /*dc80*/  MUFU.EX2 R124, R32 ;  /* 0x00000020007c7308 */ /* 0x0009e20000000800 */
[----:B-1----:R-:W-:Y:S02]  /*dc90*/  FSEL R0, R3, RZ, P0 ;  /* 0x000000ff03007208 */ /* 0x002fe40000000000 */
[----:B--2---:R-:W-:Y:S02]  /*dca0*/  F2FP.BF16.PACK_AB R65, R92, R108 ;  /* 0x0000006c5c41723e */ /* 0x004fe400000010ff */
[C---:B------:R-:W-:Y:S01]  /*dcb0*/  ISETP.GT.AND P0, PT, R227.reuse, UR6, PT ;  /* 0x00000006e3007c0c */ /* 0x040fe2000bf04270 */
[----:B------:R-:W-:Y:S01]  /*dcc0*/  FADD.FTZ R0, -R0, R103 ;  /* 0x0000006700007221 */ /* 0x000fe20000010100 */
[----:B------:R-:W-:Y:S01]  /*dcd0*/  IADD3 R227, R227, -0x1, RZ ;  /* 0xffffffffe3e37810 */ /* 0x000fe20007ffe0ff */
[----:B------:R-:W-:Y:S02]  /*dce0*/  IMAD.MOV.U32 R103, RZ, RZ, R53 ;  /* 0x000000ffff677224 */ /* 0x000fe400078e0035 */
[----:B------:R-:W-:Y:S01]  /*dcf0*/  FMUL.FTZ R0, R0, c[0x0][0x2d0] ;  /* 0x0000b40000007a20 */ /* 0x000fe20000410000 */
[----:B------:R-:W1:Y:S01]  /*dd00*/  LDSM.16.MT88.4 R52, [R210+0x100] ;  /* 0x00010000d234783b */ /* 0x000e620000004200 */
[----:B---3--:R-:W-:Y:S01]  /*dd10*/  FMUL.FTZ R4, R69, R104 ;  /* 0x0000006845047220 */ /* 0x008fe20000410000 */
[----:B------:R-:W-:Y:S01]  /*dd20*/  F2FP.BF16.PACK_AB R76, R103, R100 ;  /* 0x00000064674c723e */ /* 0x000fe200000010ff */
[----:B------:R-:W-:Y:S06]  /*dd30*/  MUFU.EX2 R104, R62 ;  /* 0x0000003e00687308 */ /* 0x000fec0000000800 */
[-C--:B------:R-:W-:Y:S01]  /*dd40*/  HMMA.16816.F32.BF16 R4, R76, R20.reuse, R4 ;  /* 0x000000144c04723c */ /* 0x080fe20000041804 */
[----:B----4-:R-:W-:Y:S03]  /*dd50*/  FMUL.FTZ R32, R69, R132 ;  /* 0x0000008445207220 */ /* 0x010fe60000410000 */
[----:B------:R-:W2:Y:S02]  /*dd60*/  MUFU.EX2 R0, R0 ;  /* 0x0000000000007308 */ /* 0x000ea40000000800 */
[C---:B--2---:R-:W-:Y:S02]  /*dd70*/  FMUL.FTZ R10, R0.reuse, R110 ;  /* 0x0000006e000a7220 */ /* 0x044fe40000410000 */
[C---:B------:R-:W-:Y:S06]  /*dd80*/  FMUL.FTZ R11, R0.reuse, R111 ;  /* 0x0000006f000b7220 */ /* 0x040fec0000410000 */
[----:B------:R-:W-:Y:S01]  /*dd90*/  MUFU.EX2 R110, R44 ;  /* 0x0000002c006e7308 */ /* 0x000fe20000000800 */
[C---:B------:R-:W-:Y:S01]  /*dda0*/  FMUL.FTZ R15, R0.reuse, R115 ;  /* 0x00000073000f7220 */ /* 0x040fe20000410000 */
[----:B------:R-:W-:Y:S01]  /*ddb0*/  MOV R115, R85 ;  /* 0x0000005500737202 */ /* 0x000fe20000000f00 */
[C---:B------:R-:W-:Y:S02]  /*ddc0*/  FMUL.FTZ R27, R0.reuse, R127 ;  /* 0x0000007f001b7220 */ /* 0x040fe40000410000 */
[----:B------:R-:W-:Y:S01]  /*ddd0*/  IMAD.MOV.U32 R127, RZ, RZ, R80 ;  /* 0x000000ffff7f7224 */ /* 0x000fe200078e0050 */
[C---:B------:R-:W-:Y:S01]  /*dde0*/  HMMA.16816.F32.BF16 R8, R64.reuse, R20, R8 ;  /* 0x000000144008723c */ /* 0x040fe20000041808 */
[C---:B------:R-:W-:Y:S01]  /*ddf0*/  FMUL.FTZ R14, R0.reuse, R114 ;  /* 0x00000072000e7220 */ /* 0x040fe20000410000 */
[----:B------:R-:W2:Y:S01]  /*de00*/  LDSM.16.MT88.4 R80, [R211+0x100] ;  /* 0x00010000d350783b */ /* 0x000ea20000004200 */
[C---:B------:R-:W-:Y:S01]  /*de10*/  FMUL.FTZ R26, R0.reuse, R126 ;  /* 0x0000007e001a7220 */ /* 0x040fe20000410000 */
[----:B------:R-:W-:Y:S01]  /*de20*/  MOV R126, R31 ;  /* 0x0000001f007e7202 */ /* 0x000fe20000000f00 */
[----:B------:R3:W-:Y:S01]  /*de30*/  MUFU.EX2 R111, R28 ;  /* 0x0000001c006f7308 */ /* 0x0007e20000000800 */
[C---:B------:R-:W-:Y:S02]  /*de40*/  FMUL.FTZ R30, R0.reuse, R130 ;  /* 0x00000082001e7220 */ /* 0x040fe40000410000 */
[-C--:B------:R-:W-:Y:S01]  /*de50*/  HMMA.16816.F32.BF16 R12, R64, R22.reuse, R12 ;  /* 0x00000016400c723c */ /* 0x080fe2000004180c */
[----:B------:R-:W-:Y:S03]  /*de60*/  FFMA.FTZ R20, R47, c[0x0][0x2d0], -R74 ;  /* 0x0000b4002f147a23 */ /* 0x000fe6000001084a */
[----:B------:R-:W-:Y:S02]  /*de70*/  IMAD.MOV.U32 R130, RZ, RZ, R33 ;  /* 0x000000ffff827224 */ /* 0x000fe400078e0021 */
[C---:B------:R-:W-:Y:S01]  /*de80*/  FMUL.FTZ R33, R69.reuse, R133 ;  /* 0x0000008545217220 */ /* 0x040fe20000410000 */
[----:B------:R4:W-:Y:S01]  /*de90*/  MUFU.EX2 R112, R20 ;  /* 0x0000001400707308 */ /* 0x0009e20000000800 */
[C---:B------:R-:W-:Y:S01]  /*dea0*/  HMMA.16816.F32.BF16 R16, R76.reuse, R22, R16 ;  /* 0x000000164c10723c */ /* 0x040fe20000041810 */
[C---:B------:R-:W-:Y:S01]  /*deb0*/  FMUL.FTZ R21, R69.reuse, R121 ;  /* 0x0000007945157220 */ /* 0x040fe20000410000 */
[----:B------:R-:W-:Y:S02]  /*dec0*/  LDSM.16.MT88.4 R132, [R212+0x2900] ;  /* 0x00290000d484783b */ /* 0x000fe40000004200 */
[C---:B------:R-:W-:Y:S01]  /*ded0*/  FMUL.FTZ R31, R0.reuse, R131 ;  /* 0x00000083001f7220 */ /* 0x040fe20000410000 */
[----:B------:R-:W-:Y:S01]  /*dee0*/  MOV R121, R60 ;  /* 0x0000003c00797202 */ /* 0x000fe20000000f00 */
[----:B------:R-:W-:Y:S01]  /*def0*/  FMUL.FTZ R42, R0, R142 ;  /* 0x0000008e002a7220 */ /* 0x000fe20000410000 */
[----:B------:R-:W-:Y:S01]  /*df00*/  MOV R131, R63 ;  /* 0x0000003f00837202 */ /* 0x000fe20000000f00 */
[C---:B------:R-:W-:Y:S01]  /*df10*/  FMUL.FTZ R22, R68.reuse, R122 ;  /* 0x0000007a44167220 */ /* 0x040fe20000410000 */
[----:B------:R5:W-:Y:S03]  /*df20*/  MUFU.EX2 R114, R40 ;  /* 0x0000002800727308 */ /* 0x000be60000000800 */
[----:B------:R-:W-:Y:S02]  /*df30*/  FMUL.FTZ R23, R68, R123 ;  /* 0x0000007b44177220 */ /* 0x000fe40000410000 */
[----:B---3--:R-:W-:Y:S02]  /*df40*/  FMUL.FTZ R28, R2, R128 ;  /* 0x00000080021c7220 */ /* 0x008fe40000410000 */
[----:B------:R-:W-:Y:S02]  /*df50*/  FMUL.FTZ R43, R0, R143 ;  /* 0x0000008f002b7220 */ /* 0x000fe40000410000 */
[----:B------:R-:W-:Y:S01]  /*df60*/  FMUL.FTZ R44, R2, R144 ;  /* 0x00000090022c7220 */ /* 0x000fe20000410000 */
[----:B------:R3:W-:Y:S01]  /*df70*/  MUFU.EX2 R122, R48 ;  /* 0x00000030007a7308 */ /* 0x0007e20000000800 */
[C---:B------:R-:W-:Y:S02]  /*df80*/  FMUL.FTZ R46, R0.reuse, R146 ;  /* 0x00000092002e7220 */ /* 0x040fe40000410000 */
[----:B------:R-:W-:Y:S02]  /*df90*/  FMUL.FTZ R47, R0, R147 ;  /* 0x00000093002f7220 */ /* 0x000fe40000410000 */
[----:B----4-:R-:W-:Y:S02]  /*dfa0*/  FMUL.FTZ R20, R69, R120 ;  /* 0x0000007845147220 */ /* 0x010fe40000410000 */
[----:B------:R-:W-:Y:S02]  /*dfb0*/  IMAD.MOV.U32 R120, RZ, RZ, R84 ;  /* 0x000000ffff787224 */ /* 0x000fe400078e0054 */
[----:B------:R-:W4:Y:S01]  /*dfc0*/  LDSM.16.MT88.4 R84, [R209+0x900] ;  /* 0x00090000d154783b */ /* 0x000f220000004200 */
[----:B------:R1:W-:Y:S01]  /*dfd0*/  MUFU.EX2 R123, R58 ;  /* 0x0000003a007b7308 */ /* 0x0003e20000000800 */
[----:B------:R-:W-:Y:S01]  /*dfe0*/  FMUL.FTZ R60, R2, R160 ;  /* 0x000000a0023c7220 */ /* 0x000fe20000410000 */
[-C--:B------:R-:W-:Y:S01]  /*dff0*/  HMMA.16816.F32.BF16 R20, R76, R36.reuse, R20 ;  /* 0x000000244c14723c */ /* 0x080fe20000041814 */
[----:B------:R-:W-:Y:S01]  /*e000*/  FMUL.FTZ R62, R0, R162 ;  /* 0x000000a2003e7220 */ /* 0x000fe20000410000 */
[----:B------:R-:W-:Y:S01]  /*e010*/  MOV R162, R92 ;  /* 0x0000005c00a27202 */ /* 0x000fe20000000f00 */
[----:B------:R-:W-:Y:S02]  /*e020*/  FFMA.FTZ R92, R95, c[0x0][0x2d0], -R75 ;  /* 0x0000b4005f5c7a23 */ /* 0x000fe4000001084b */
[----:B-----5:R-:W-:Y:S02]  /*e030*/  FMUL.FTZ R40, R2, R140 ;  /* 0x0000008c02287220 */ /* 0x020fe40000410000 */
[----:B------:R-:W-:Y:S01]  /*e040*/  FMUL.FTZ R63, R0, R163 ;  /* 0x000000a3003f7220 */ /* 0x000fe20000410000 */
[C---:B------:R-:W-:Y:S01]  /*e050*/  HMMA.16816.F32.BF16 R24, R64.reuse, R36, R24 ;  /* 0x000000244018723c */ /* 0x040fe20000041818 */
[----:B------:R-:W-:Y:S03]  /*e060*/  IMAD.MOV.U32 R160, RZ, RZ, R61 ;  /* 0x000000ffffa07224 */ /* 0x000fe600078e003d */
[----:B---3--:R-:W-:Y:S01]  /*e070*/  FMUL.FTZ R48, R69, R148 ;  /* 0x0000009445307220 */ /* 0x008fe20000410000 */
[----:B------:R-:W-:Y:S01]  /*e080*/  MOV R148, R93 ;  /* 0x0000005d00947202 */ /* 0x000fe20000000f00 */
[----:B------:R-:W-:Y:S02]  /*e090*/  FMUL.FTZ R61, R2, R161 ;  /* 0x000000a1023d7220 */ /* 0x000fe40000410000 */
[-C--:B------:R-:W-:Y:S01]  /*e0a0*/  HMMA.16816.F32.BF16 R28, R64, R38.reuse, R28 ;  /* 0x00000026401c723c */ /* 0x080fe2000004181c */
[----:B------:R-:W-:Y:S03]  /*e0b0*/  FFMA.FTZ R36, R49, c[0x0][0x2d0], -R96 ;  /* 0x0000b40031247a23 */ /* 0x000fe60000010860 */
[C---:B------:R-:W-:Y:S01]  /*e0c0*/  FMUL.FTZ R37, R69.reuse, R137 ;  /* 0x0000008945257220 */ /* 0x040fe20000410000 */
[----:B------:R3:W-:Y:S01]  /*e0d0*/  MUFU.EX2 R128, R36 ;  /* 0x0000002400807308 */ /* 0x0007e20000000800 */
[C---:B------:R-:W-:Y:S02]  /*e0e0*/  FMUL.FTZ R49, R69.reuse, R149 ;  /* 0x0000009545317220 */ /* 0x040fe40000410000 */
[C---:B------:R-:W-:Y:S01]  /*e0f0*/  HMMA.16816.F32.BF16 R32, R76.reuse, R38, R32 ;  /* 0x000000264c20723c */ /* 0x040fe20000041820 */
[----:B------:R-:W-:Y:S03]  /*e100*/  IMAD.MOV.U32 R149, RZ, RZ, R59 ;  /* 0x000000ffff957224 */ /* 0x000fe600078e003b */
[C---:B-1----:R-:W-:Y:S02]  /*e110*/  FMUL.FTZ R58, R0.reuse, R158 ;  /* 0x0000009e003a7220 */ /* 0x042fe40000410000 */
[----:B------:R-:W-:Y:S02]  /*e120*/  FMUL.FTZ R59, R0, R159 ;  /* 0x0000009f003b7220 */ /* 0x000fe40000410000 */
[C---:B------:R-:W-:Y:S02]  /*e130*/  FMUL.FTZ R38, R68.reuse, R138 ;  /* 0x0000008a44267220 */ /* 0x040fe40000410000 */
[----:B------:R-:W-:Y:S02]  /*e140*/  MUFU.EX2 R138, R92 ;  /* 0x0000005c008a7308 */ /* 0x000fe40000000800 */
[----:B------:R-:W-:Y:S02]  /*e150*/  FMUL.FTZ R39, R68, R139 ;  /* 0x0000008b44277220 */ /* 0x000fe40000410000 */
[C---:B---3--:R-:W-:Y:S07]  /*e160*/  FMUL.FTZ R36, R69.reuse, R136 ;  /* 0x0000008845247220 */ /* 0x048fee0000410000 */
[-C--:B------:R-:W-:Y:S08]  /*e170*/  HMMA.16816.F32.BF16 R36, R76, R52.reuse, R36 ;  /* 0x000000344c24723c */ /* 0x080ff00000041824 */
[C---:B------:R-:W-:Y:S07]  /*e180*/  HMMA.16816.F32.BF16 R40, R64.reuse, R52, R40 ;  /* 0x000000344028723c */ /* 0x040fee0000041828 */
[--C-:B------:R-:W-:Y:S01]  /*e190*/  FFMA.FTZ R52, R56, c[0x0][0x2d0], -R97.reuse ;  /* 0x0000b40038347a23 */ /* 0x100fe20000010861 */
[-C--:B------:R-:W-:Y:S01]  /*e1a0*/  HMMA.16816.F32.BF16 R44, R64, R54.reuse, R44 ;  /* 0x00000036402c723c */ /* 0x080fe2000004182c */
[----:B------:R-:W-:Y:S02]  /*e1b0*/  FMUL.FTZ R56, R2, R156 ;  /* 0x0000009c02387220 */ /* 0x000fe40000410000 */
[----:B------:R1:W3:Y:S01]  /*e1c0*/  MUFU.EX2 R113, R52 ;  /* 0x0000003400717308 */ /* 0x0002e20000000800 */
[C---:B------:R-:W-:Y:S04]  /*e1d0*/  FMUL.FTZ R53, R69.reuse, R153 ;  /* 0x0000009945357220 */ /* 0x040fe80000410000 */
[C---:B------:R-:W-:Y:S07]  /*e1e0*/  HMMA.16816.F32.BF16 R48, R76.reuse, R54, R48 ;  /* 0x000000364c30723c */ /* 0x040fee0000041830 */
[C---:B------:R-:W-:Y:S02]  /*e1f0*/  FMUL.FTZ R54, R68.reuse, R154 ;  /* 0x0000009a44367220 */ /* 0x040fe40000410000 */
[----:B------:R-:W-:Y:S03]  /*e200*/  FMUL.FTZ R55, R68, R155 ;  /* 0x0000009b44377220 */ /* 0x000fe60000410000 */
[----:B-1----:R-:W-:Y:S07]  /*e210*/  FMUL.FTZ R52, R69, R152 ;  /* 0x0000009845347220 */ /* 0x002fee0000410000 */
[-C--:B--2---:R-:W-:Y:S08]  /*e220*/  HMMA.16816.F32.BF16 R52, R76, R80.reuse, R52 ;  /* 0x000000504c34723c */ /* 0x084ff00000041834 */
[C---:B------:R-:W-:Y:S07]  /*e230*/  HMMA.16816.F32.BF16 R56, R64.reuse, R80, R56 ;  /* 0x000000504038723c */ /* 0x040fee0000041838 */
[----:B------:R-:W-:Y:S01]  /*e240*/  FFMA.FTZ R80, R88, c[0x0][0x2d0], -R97 ;  /* 0x0000b40058507a23 */ /* 0x000fe20000010861 */
[-C--:B------:R-:W-:Y:S01]  /*e250*/  HMMA.16816.F32.BF16 R60, R64, R82.reuse, R60 ;  /* 0x00000052403c723c */ /* 0x080fe2000004183c */
[----:B---3--:R-:W-:Y:S02]  /*e260*/  F2FP.BF16.PACK_AB R81, R123, R113 ;  /* 0x000000717b51723e */ /* 0x008fe400000010ff */
[----:B------:R1:W2:Y:S04]  /*e270*/  MUFU.EX2 R161, R80 ;  /* 0x0000005000a17308 */ /* 0x0002a80000000800 */
[C---:B------:R-:W-:Y:S02]  /*e280*/  FMUL.FTZ R64, R69.reuse, R164 ;  /* 0x000000a445407220 */ /* 0x040fe40000410000 */
[----:B------:R-:W-:Y:S03]  /*e290*/  FMUL.FTZ R65, R69, R165 ;  /* 0x000000a545417220 */ /* 0x000fe60000410000 */
[C---:B------:R-:W-:Y:S02]  /*e2a0*/  FMUL.FTZ R66, R68.reuse, R166 ;  /* 0x000000a644427220 */ /* 0x040fe40000410000 */
[----:B------:R-:W-:Y:S07]  /*e2b0*/  FMUL.FTZ R67, R68, R167 ;  /* 0x000000a744437220 */ /* 0x000fee0000410000 */
[----:B------:R-:W-:Y:S01]  /*e2c0*/  HMMA.16816.F32.BF16 R64, R76, R82, R64 ;  /* 0x000000524c40723c */ /* 0x000fe20000041840 */
[--C-:B-1----:R-:W-:Y:S06]  /*e2d0*/  FFMA.FTZ R80, R90, c[0x0][0x2d0], -R74.reuse ;  /* 0x0000b4005a507a23 */ /* 0x102fec000001084a */
[----:B------:R-:W-:Y:S01]  /*e2e0*/  F2FP.BF16.PACK_AB R76, R149, R127 ;  /* 0x0000007f954c723e */ /* 0x000fe200000010ff */
[----:B------:R-:W1:Y:S01]  /*e2f0*/  LDSM.16.MT88.4 R88, [R212+0x900] ;  /* 0x00090000d458783b */ /* 0x000e620000004200 */
[----:B------:R-:W-:Y:S01]  /*e300*/  F2FP.BF16.PACK_AB R77, R148, R126 ;  /* 0x0000007e944d723e */ /* 0x000fe200000010ff */
[----:B------:R3:W-:Y:S02]  /*e310*/  MUFU.EX2 R106, R80 ;  /* 0x00000050006a7308 */ /* 0x0007e40000000800 */
[----:B------:R-:W-:Y:S02]  /*e320*/  F2FP.BF16.PACK_AB R78, R112, R130 ;  /* 0x00000082704e723e */ /* 0x000fe400000010ff */
[----:B------:R-:W-:Y:S02]  /*e330*/  F2FP.BF16.PACK_AB R79, R111, R129 ;  /* 0x000000816f4f723e */ /* 0x000fe400000010ff */
[----:B------:R-:W-:Y:S02]  /*e340*/  F2FP.BF16.PACK_AB R82, R110, R114 ;  /* 0x000000726e52723e */ /* 0x000fe400000010ff */
[----:B--2---:R-:W-:Y:S03]  /*e350*/  F2FP.BF16.PACK_AB R83, R161, R104 ;  /* 0x00000068a153723e */ /* 0x004fe600000010ff */
[-C--:B----4-:R-:W-:Y:S01]  /*e360*/  HMMA.16816.F32.BF16 R4, R76, R84.reuse, R4 ;  /* 0x000000544c04723c */ /* 0x090fe20000041804 */
[--C-:B---3--:R-:W-:Y:S02]  /*e370*/  FFMA.FTZ R80, R94, c[0x0][0x2d0], -R75.reuse ;  /* 0x0000b4005e507a23 */ /* 0x108fe4000001084b */
[----:B------:R-:W2:Y:S02]  /*e380*/  LDSM.16.MT88.4 R92, [R210+0x900] ;  /* 0x00090000d25c783b */ /* 0x000ea40000004200 */
[----:B------:R3:W-:Y:S02]  /*e390*/  MUFU.EX2 R139, R80 ;  /* 0x00000050008b7308 */ /* 0x0007e40000000800 */
[----:B---3--:R-:W-:Y:S07]  /*e3a0*/  F2FP.BF16.PACK_AB R80, R128, R124 ;  /* 0x0000007c8050723e */ /* 0x008fee00000010ff */
[C---:B------:R-:W-:Y:S07]  /*e3b0*/  HMMA.16816.F32.BF16 R8, R80.reuse, R84, R8 ;  /* 0x000000545008723c */ /* 0x040fee0000041808 */
[--C-:B------:R-:W-:Y:S01]  /*e3c0*/  FFMA.FTZ R84, R176, c[0x0][0x2d0], -R74.reuse ;  /* 0x0000b400b0547a23 */ /* 0x100fe2000001084a */
[-C--:B------:R-:W-:Y:S03]  /*e3d0*/  HMMA.16816.F32.BF16 R12, R80, R86.reuse, R12 ;  /* 0x00000056500c723c */ /* 0x080fe6000004180c */
[----:B------:R3:W-:Y:S05]  /*e3e0*/  MUFU.EX2 R163, R84 ;  /* 0x0000005400a37308 */ /* 0x0007ea0000000800 */
[C---:B------:R-:W-:Y:S08]  /*e3f0*/  HMMA.16816.F32.BF16 R16, R76.reuse, R86, R16 ;  /* 0x000000564c10723c */ /* 0x040ff00000041810 */
[-C--:B-1----:R-:W-:Y:S08]  /*e400*/  HMMA.16816.F32.BF16 R20, R76, R88.reuse, R20 ;  /* 0x000000584c14723c */ /* 0x082ff00000041814 */
[C---:B------:R-:W-:Y:S01]  /*e410*/  HMMA.16816.F32.BF16 R24, R80.reuse, R88, R24 ;  /* 0x000000585018723c */ /* 0x040fe20000041818 */
[----:B---3--:R-:W-:Y:S06]  /*e420*/  FFMA.FTZ R84, R177, c[0x0][0x2d0], -R74 ;  /* 0x0000b400b1547a23 */ /* 0x008fec000001084a */
[--C-:B------:R-:W-:Y:S01]  /*e430*/  FFMA.FTZ R88, R170, c[0x0][0x2d0], -R96.reuse ;  /* 0x0000b400aa587a23 */ /* 0x100fe20000010860 */
[-C--:B------:R-:W-:Y:S01]  /*e440*/  HMMA.16816.F32.BF16 R28, R80, R90.reuse, R28 ;  /* 0x0000005a501c723c */ /* 0x080fe2000004181c */
[----:B------:R1:W-:Y:S07]  /*e450*/  MUFU.EX2 R125, R84 ;  /* 0x00000054007d7308 */ /* 0x0003ee0000000800 */
[C---:B------:R-:W-:Y:S03]  /*e460*/  HMMA.16816.F32.BF16 R32, R76.reuse, R90, R32 ;  /* 0x0000005a4c20723c */ /* 0x040fe60000041820 */
[----:B------:R3:W-:Y:S05]  /*e470*/  MUFU.EX2 R136, R88 ;  /* 0x0000005800887308 */ /* 0x0007ea0000000800 */
[-C--:B--2---:R-:W-:Y:S08]  /*e480*/  HMMA.16816.F32.BF16 R36, R76, R92.reuse, R36 ;  /* 0x0000005c4c24723c */ /* 0x084ff00000041824 */
[C---:B------:R-:W-:Y:S01]  /*e490*/  HMMA.16816.F32.BF16 R40, R80.reuse, R92, R40 ;  /* 0x0000005c5028723c */ /* 0x040fe20000041828 */
[----:B-1----:R-:W-:Y:S04]  /*e4a0*/  FFMA.FTZ R84, R171, c[0x0][0x2d0], -R75 ;  /* 0x0000b400ab547a23 */ /* 0x002fe8000001084b */
[----:B------:R1:W-:Y:S02]  /*e4b0*/  MUFU.EX2 R252, R84 ;  /* 0x0000005400fc7308 */ /* 0x0003e40000000800 */
[----:B------:R-:W-:Y:S01]  /*e4c0*/  FFMA.FTZ R92, R168, c[0x0][0x2d0], -R97 ;  /* 0x0000b400a85c7a23 */ /* 0x000fe20000010861 */
[-C--:B------:R-:W-:Y:S01]  /*e4d0*/  HMMA.16816.F32.BF16 R44, R80, R94.reuse, R44 ;  /* 0x0000005e502c723c */ /* 0x080fe2000004182c */
[--C-:B---3--:R-:W-:Y:S06]  /*e4e0*/  FFMA.FTZ R88, R173, c[0x0][0x2d0], -R96.reuse ;  /* 0x0000b400ad587a23 */ /* 0x108fec0000010860 */
[----:B------:R2:W-:Y:S01]  /*e4f0*/  MUFU.EX2 R240, R92 ;  /* 0x0000005c00f07308 */ /* 0x0005e20000000800 */
[C---:B------:R-:W-:Y:S09]  /*e500*/  HMMA.16816.F32.BF16 R48, R76.reuse, R94, R48 ;  /* 0x0000005e4c30723c */ /* 0x040ff20000041830 */
[----:B------:R3:W-:Y:S03]  /*e510*/  MUFU.EX2 R142, R88 ;  /* 0x00000058008e7308 */ /* 0x0007e60000000800 */
[----:B-1----:R-:W-:Y:S07]  /*e520*/  FFMA.FTZ R84, R174, c[0x0][0x2d0], -R75 ;  /* 0x0000b400ae547a23 */ /* 0x002fee000001084b */
[----:B------:R1:W-:Y:S01]  /*e530*/  MUFU.EX2 R143, R84 ;  /* 0x00000054008f7308 */ /* 0x0003e20000000800 */
[----:B--2---:R-:W-:Y:S09]  /*e540*/  FFMA.FTZ R92, R169, c[0x0][0x2d0], -R97 ;  /* 0x0000b400a95c7a23 */ /* 0x004ff20000010861 */
[----:B------:R2:W-:Y:S01]  /*e550*/  MUFU.EX2 R238, R92 ;  /* 0x0000005c00ee7308 */ /* 0x0005e20000000800 */
[--C-:B---3--:R-:W-:Y:S09]  /*e560*/  FFMA.FTZ R88, R175, c[0x0][0x2d0], -R96.reuse ;  /* 0x0000b400af587a23 */ /* 0x108ff20000010860 */
[----:B------:R3:W4:Y:S01]  /*e570*/  MUFU.EX2 R141, R88 ;  /* 0x00000058008d7308 */ /* 0x0007220000000800 */
[----:B-1----:R-:W-:Y:S09]  /*e580*/  FFMA.FTZ R84, R99, c[0x0][0x2d0], -R96 ;  /* 0x0000b40063547a23 */ /* 0x002ff20000010860 */
[----:B------:R1:W-:Y:S01]  /*e590*/  MUFU.EX2 R137, R84 ;  /* 0x0000005400897308 */ /* 0x0003e20000000800 */
[----:B--2---:R-:W-:Y:S09]  /*e5a0*/  FFMA.FTZ R92, R181, c[0x0][0x2d0], -R75 ;  /* 0x0000b400b55c7a23 */ /* 0x004ff2000001084b */
[----:B------:R2:W-:Y:S01]  /*e5b0*/  MUFU.EX2 R145, R92 ;  /* 0x0000005c00917308 */ /* 0x0005e20000000800 */
[--C-:B---3--:R-:W-:Y:S09]  /*e5c0*/  FFMA.FTZ R88, R178, c[0x0][0x2d0], -R74.reuse ;  /* 0x0000b400b2587a23 */ /* 0x108ff2000001084a */
[----:B------:R3:W-:Y:S01]  /*e5d0*/  MUFU.EX2 R251, R88 ;  /* 0x0000005800fb7308 */ /* 0x0007e20000000800 */
[----:B-1----:R-:W1:Y:S08]  /*e5e0*/  LDSM.16.MT88.4 R84, [R211+0x900] ;  /* 0x00090000d354783b */ /* 0x002e700000004200 */
[----:B--2---:R-:W-:Y:S01]  /*e5f0*/  LDSM.16.MT88.4 R92, [R210+0x1100] ;  /* 0x00110000d25c783b */ /* 0x004fe20000004200 */
[--C-:B---3--:R-:W-:Y:S04]  /*e600*/  FFMA.FTZ R88, R98, c[0x0][0x2d0], -R97.reuse ;  /* 0x0000b40062587a23 */ /* 0x108fe80000010861 */
[----:B------:R2:W3:Y:S01]  /*e610*/  MUFU.EX2 R140, R88 ;  /* 0x00000058008c7308 */ /* 0x0004e20000000800 */
[-C--:B-1----:R-:W-:Y:S08]  /*e620*/  HMMA.16816.F32.BF16 R52, R76, R84.reuse, R52 ;  /* 0x000000544c34723c */ /* 0x082ff00000041834 */
[C---:B------:R-:W-:Y:S01]  /*e630*/  HMMA.16816.F32.BF16 R56, R80.reuse, R84, R56 ;  /* 0x000000545038723c */ /* 0x040fe20000041838 */
[----:B--2---:R-:W1:Y:S06]  /*e640*/  LDSM.16.MT88.4 R88, [R209+0x1100] ;  /* 0x00110000d158783b */ /* 0x004e6c0000004200 */
[----:B------:R-:W-:Y:S01]  /*e650*/  FFMA.FTZ R84, R172, c[0x0][0x2d0], -R97 ;  /* 0x0000b400ac547a23 */ /* 0x000fe20000010861 */
[-C--:B------:R-:W-:Y:S03]  /*e660*/  HMMA.16816.F32.BF16 R60, R80, R86.reuse, R60 ;  /* 0x00000056503c723c */ /* 0x080fe6000004183c */
[----:B------:R2:W5:Y:S04]  /*e670*/  MUFU.EX2 R236, R84 ;  /* 0x0000005400ec7308 */ /* 0x0005680000000800 */
[--C-:B------:R-:W-:Y:S01]  /*e680*/  FFMA.FTZ R80, R184, c[0x0][0x2d0], -R74.reuse ;  /* 0x0000b400b8507a23 */ /* 0x100fe2000001084a */
[----:B------:R-:W-:Y:S01]  /*e690*/  HMMA.16816.F32.BF16 R64, R76, R86, R64 ;  /* 0x000000564c40723c */ /* 0x000fe20000041840 */
[----:B----4-:R-:W-:Y:S03]  /*e6a0*/  F2FP.BF16.PACK_AB R82, R141, R142 ;  /* 0x0000008e8d52723e */ /* 0x010fe600000010ff */
[----:B---3--:R-:W-:Y:S01]  /*e6b0*/  F2FP.BF16.PACK_AB R81, R240, R140 ;  /* 0x0000008cf051723e */ /* 0x008fe200000010ff */
[----:B------:R3:W-:Y:S02]  /*e6c0*/  MUFU.EX2 R147, R80 ;  /* 0x0000005000937308 */ /* 0x0007e40000000800 */
[----:B------:R-:W-:Y:S02]  /*e6d0*/  F2FP.BF16.PACK_AB R76, R106, R122 ;  /* 0x0000007a6a4c723e */ /* 0x000fe400000010ff */
[----:B------:R-:W-:Y:S03]  /*e6e0*/  F2FP.BF16.PACK_AB R77, R138, R139 ;  /* 0x0000008b8a4d723e */ /* 0x000fe600000010ff */
[----:B------:R-:W-:Y:S02]  /*e6f0*/  F2FP.BF16.PACK_AB R78, R125, R163 ;  /* 0x000000a37d4e723e */ /* 0x000fe400000010ff */
[----:B------:R-:W-:Y:S01]  /*e700*/  F2FP.BF16.PACK_AB R79, R143, R252 ;  /* 0x000000fc8f4f723e */ /* 0x000fe200000010ff */
[----:B--2---:R-:W2:Y:S01]  /*e710*/  LDSM.16.MT88.4 R84, [R212+0x1100] ;  /* 0x00110000d454783b */ /* 0x004ea20000004200 */
[----:B-----5:R-:W-:Y:S05]  /*e720*/  F2FP.BF16.PACK_AB R83, R236, R238 ;  /* 0x000000eeec53723e */ /* 0x020fea00000010ff */
[-C--:B-1----:R-:W-:Y:S01]  /*e730*/  HMMA.16816.F32.BF16 R4, R76, R88.reuse, R4 ;  /* 0x000000584c04723c */ /* 0x082fe20000041804 */
[--C-:B---3--:R-:W-:Y:S04]  /*e740*/  FFMA.FTZ R80, R179, c[0x0][0x2d0], -R75.reuse ;  /* 0x0000b400b3507a23 */ /* 0x108fe8000001084b */
[----:B------:R1:W-:Y:S02]  /*e750*/  MUFU.EX2 R146, R80 ;  /* 0x0000005000927308 */ /* 0x0003e40000000800 */
[----:B-1----:R-:W-:Y:S07]  /*e760*/  F2FP.BF16.PACK_AB R80, R136, R137 ;  /* 0x000000898850723e */ /* 0x002fee00000010ff */
[C---:B------:R-:W-:Y:S07]  /*e770*/  HMMA.16816.F32.BF16 R8, R80.reuse, R88, R8 ;  /* 0x000000585008723c */ /* 0x040fee0000041808 */
[--C-:B------:R-:W-:Y:S01]  /*e780*/  FFMA.FTZ R88, R195, c[0x0][0x2d0], -R74.reuse ;  /* 0x0000b400c3587a23 */ /* 0x100fe2000001084a */
[-C--:B------:R-:W-:Y:S03]  /*e790*/  HMMA.16816.F32.BF16 R12, R80, R90.reuse, R12 ;  /* 0x0000005a500c723c */ /* 0x080fe6000004180c */
[----:B------:R1:W-:Y:S05]  /*e7a0*/  MUFU.EX2 R235, R88 ;  /* 0x0000005800eb7308 */ /* 0x0003ea0000000800 */
[C---:B------:R-:W-:Y:S08]  /*e7b0*/  HMMA.16816.F32.BF16 R16, R76.reuse, R90, R16 ;  /* 0x0000005a4c10723c */ /* 0x040ff00000041810 */
[-C--:B--2---:R-:W-:Y:S08]  /*e7c0*/  HMMA.16816.F32.BF16 R20, R76, R84.reuse, R20 ;  /* 0x000000544c14723c */ /* 0x084ff00000041814 */
[C---:B------:R-:W-:Y:S01]  /*e7d0*/  HMMA.16816.F32.BF16 R24, R80.reuse, R84, R24 ;  /* 0x000000545018723c */ /* 0x040fe20000041818 */
[----:B-1----:R-:W-:Y:S06]  /*e7e0*/  FFMA.FTZ R88, R196, c[0x0][0x2d0], -R74 ;  /* 0x0000b400c4587a23 */ /* 0x002fec000001084a */
[--C-:B------:R-:W-:Y:S01]  /*e7f0*/  FFMA.FTZ R84, R185, c[0x0][0x2d0], -R96.reuse ;  /* 0x0000b400b9547a23 */ /* 0x100fe20000010860 */
[-C--:B------:R-:W-:Y:S01]  /*e800*/  HMMA.16816.F32.BF16 R28, R80, R86.reuse, R28 ;  /* 0x00000056501c723c */ /* 0x080fe2000004181c */
[----:B------:R1:W-:Y:S07]  /*e810*/  MUFU.EX2 R196, R88 ;  /* 0x0000005800c47308 */ /* 0x0003ee0000000800 */
[C---:B------:R-:W-:Y:S03]  /*e820*/  HMMA.16816.F32.BF16 R32, R76.reuse, R86, R32 ;  /* 0x000000564c20723c */ /* 0x040fe60000041820 */
[----:B------:R2:W-:Y:S05]  /*e830*/  MUFU.EX2 R144, R84 ;  /* 0x0000005400907308 */ /* 0x0005ea0000000800 */
[-C--:B------:R-:W-:Y:S08]  /*e840*/  HMMA.16816.F32.BF16 R36, R76, R92.reuse, R36 ;  /* 0x0000005c4c24723c */ /* 0x080ff00000041824 */
[C---:B------:R-:W-:Y:S01]  /*e850*/  HMMA.16816.F32.BF16 R40, R80.reuse, R92, R40 ;  /* 0x0000005c5028723c */ /* 0x040fe20000041828 */
[----:B-1----:R-:W-:Y:S04]  /*e860*/  FFMA.FTZ R88, R190, c[0x0][0x2d0], -R75 ;  /* 0x0000b400be587a23 */ /* 0x002fe8000001084b */
[----:B------:R1:W-:Y:S02]  /*e870*/  MUFU.EX2 R195, R88 ;  /* 0x0000005800c37308 */ /* 0x0003e40000000800 */
[----:B------:R-:W-:Y:S01]  /*e880*/  FFMA.FTZ R92, R183, c[0x0][0x2d0], -R97 ;  /* 0x0000b400b75c7a23 */ /* 0x000fe20000010861 */
[-C--:B------:R-:W-:Y:S01]  /*e890*/  HMMA.16816.F32.BF16 R44, R80, R94.reuse, R44 ;  /* 0x0000005e502c723c */ /* 0x080fe2000004182c */
[----:B------:R-:W-:Y:S03]  /*e8a0*/  MOV R183, R101 ;  /* 0x0000006500b77202 */ /* 0x000fe60000000f00 */
[--C-:B--2---:R-:W-:Y:S03]  /*e8b0*/  FFMA.FTZ R84, R188, c[0x0][0x2d0], -R96.reuse ;  /* 0x0000b400bc547a23 */ /* 0x104fe60000010860 */
[----:B------:R2:W-:Y:S01]  /*e8c0*/  MUFU.EX2 R155, R92 ;  /* 0x0000005c009b7308 */ /* 0x0005e20000000800 */
[C---:B------:R-:W-:Y:S09]  /*e8d0*/  HMMA.16816.F32.BF16 R48, R76.reuse, R94, R48 ;  /* 0x0000005e4c30723c */ /* 0x040ff20000041830 */
[----:B------:R3:W-:Y:S03]  /*e8e0*/  MUFU.EX2 R190, R84 ;  /* 0x0000005400be7308 */ /* 0x0007e60000000800 */
[----:B-1----:R-:W-:Y:S07]  /*e8f0*/  FFMA.FTZ R88, R192, c[0x0][0x2d0], -R75 ;  /* 0x0000b400c0587a23 */ /* 0x002fee000001084b */
[----:B------:R1:W-:Y:S01]  /*e900*/  MUFU.EX2 R192, R88 ;  /* 0x0000005800c07308 */ /* 0x0003e20000000800 */
[----:B--2---:R-:W-:Y:S09]  /*e910*/  FFMA.FTZ R92, R186, c[0x0][0x2d0], -R97 ;  /* 0x0000b400ba5c7a23 */ /* 0x004ff20000010861 */
[----:B------:R2:W-:Y:S01]  /*e920*/  MUFU.EX2 R154, R92 ;  /* 0x0000005c009a7308 */ /* 0x0005e20000000800 */
[--C-:B---3--:R-:W-:Y:S01]  /*e930*/  FFMA.FTZ R84, R189, c[0x0][0x2d0], -R96.reuse ;  /* 0x0000b400bd547a23 */ /* 0x108fe20000010860 */
[----:B------:R-:W-:Y:S08]  /*e940*/  MOV R189, R103 ;  /* 0x0000006700bd7202 */ /* 0x000ff00000000f00 */
[----:B------:R3:W-:Y:S01]  /*e950*/  MUFU.EX2 R185, R84 ;  /* 0x0000005400b97308 */ /* 0x0007e20000000800 */
[----:B-1----:R-:W1:Y:S01]  /*e960*/  LDSM.16.MT88.4 R88, [R211+0x1100] ;  /* 0x00110000d358783b */ /* 0x002e620000004200 */
[----:B--2---:R-:W-:Y:S01]  /*e970*/  FFMA.FTZ R92, R203, c[0x0][0x2d0], -R75 ;  /* 0x0000b400cb5c7a23 */ /* 0x004fe2000001084b */
[----:B------:R-:W-:Y:S07]  /*e980*/  MOV R203, R113 ;  /* 0x0000007100cb7202 */ /* 0x000fee0000000f00 */
[----:B------:R2:W-:Y:S01]  /*e990*/  MUFU.EX2 R178, R92 ;  /* 0x0000005c00b27308 */ /* 0x0005e20000000800 */
[----:B---3--:R-:W-:Y:S02]  /*e9a0*/  FFMA.FTZ R84, R191, c[0x0][0x2d0], -R96 ;  /* 0x0000b400bf547a23 */ /* 0x008fe40000010860 */
[----:B------:R-:W-:Y:S07]  /*e9b0*/  IMAD.MOV.U32 R191, RZ, RZ, R102 ;  /* 0x000000ffffbf7224 */ /* 0x000fee00078e0066 */
[----:B------:R3:W4:Y:S01]  /*e9c0*/  MUFU.EX2 R188, R84 ;  /* 0x0000005400bc7308 */ /* 0x0007220000000800 */
[----:B--2---:R-:W-:Y:S01]  /*e9d0*/  LDSM.16.MT88.4 R92, [R210+0x1900] ;  /* 0x00190000d25c783b */ /* 0x004fe20000004200 */
[-C--:B-1----:R-:W-:Y:S08]  /*e9e0*/  HMMA.16816.F32.BF16 R52, R76, R88.reuse, R52 ;  /* 0x000000584c34723c */ /* 0x082ff00000041834 */
[C---:B------:R-:W-:Y:S01]  /*e9f0*/  HMMA.16816.F32.BF16 R56, R80.reuse, R88, R56 ;  /* 0x000000585038723c */ /* 0x040fe20000041838 */
[----:B---3--:R-:W-:Y:S02]  /*ea00*/  FFMA.FTZ R84, R197, c[0x0][0x2d0], -R74 ;  /* 0x0000b400c5547a23 */ /* 0x008fe4000001084a */
[----:B------:R-:W2:Y:S02]  /*ea10*/  LDL.LU R197, [R1+0x18] ;  /* 0x0000180001c57983 */ /* 0x000ea40000300800 */
[----:B------:R1:W-:Y:S02]  /*ea20*/  MUFU.EX2 R184, R84 ;  /* 0x0000005400b87308 */ /* 0x0003e40000000800 */
[----:B------:R-:W3:Y:S01]  /*ea30*/  LDL.LU R186, [R1+0x14] ;  /* 0x0000140001ba7983 */ /* 0x000ee20000300800 */
[-C--:B------:R-:W-:Y:S01]  /*ea40*/  HMMA.16816.F32.BF16 R60, R80, R90.reuse, R60 ;  /* 0x0000005a503c723c */ /* 0x080fe2000004183c */
[----:B------:R-:W-:Y:S03]  /*ea50*/  FFMA.FTZ R88, R187, c[0x0][0x2d0], -R97 ;  /* 0x0000b400bb587a23 */ /* 0x000fe60000010861 */
[----:B------:R-:W-:Y:S03]  /*ea60*/  IMAD.MOV.U32 R187, RZ, RZ, R100 ;  /* 0x000000ffffbb7224 */ /* 0x000fe600078e0064 */
[--C-:B------:R-:W-:Y:S01]  /*ea70*/  FFMA.FTZ R80, R206, c[0x0][0x2d0], -R74.reuse ;  /* 0x0000b400ce507a23 */ /* 0x100fe2000001084a */
[----:B------:R-:W-:Y:S01]  /*ea80*/  HMMA.16816.F32.BF16 R64, R76, R90, R64 ;  /* 0x0000005a4c40723c */ /* 0x000fe20000041840 */
[----:B----4-:R-:W-:Y:S02]  /*ea90*/  F2FP.BF16.PACK_AB R82, R188, R185 ;  /* 0x000000b9bc52723e */ /* 0x010fe400000010ff */
[----:B------:R4:W-:Y:S01]  /*eaa0*/  MUFU.EX2 R179, R80 ;  /* 0x0000005000b37308 */ /* 0x0009e20000000800 */
[----:B------:R-:W-:Y:S03]  /*eab0*/  IMAD.MOV.U32 R206, RZ, RZ, R111 ;  /* 0x000000ffffce7224 */ /* 0x000fe600078e006f */
[----:B------:R-:W-:Y:S02]  /*eac0*/  F2FP.BF16.PACK_AB R76, R147, R251 ;  /* 0x000000fb934c723e */ /* 0x000fe400000010ff */
[----:B------:R-:W-:Y:S03]  /*ead0*/  F2FP.BF16.PACK_AB R77, R145, R146 ;  /* 0x00000092914d723e */ /* 0x000fe600000010ff */
[----:B------:R-:W-:Y:S01]  /*eae0*/  F2FP.BF16.PACK_AB R78, R196, R235 ;  /* 0x000000ebc44e723e */ /* 0x000fe200000010ff */
[----:B-1----:R-:W-:Y:S01]  /*eaf0*/  FFMA.FTZ R84, R180, c[0x0][0x2d0], -R97 ;  /* 0x0000b400b4547a23 */ /* 0x002fe20000010861 */
[----:B------:R-:W-:Y:S01]  /*eb00*/  F2FP.BF16.PACK_AB R79, R192, R195 ;  /* 0x000000c3c04f723e */ /* 0x000fe200000010ff */
[----:B------:R-:W1:Y:S10]  /*eb10*/  MUFU.EX2 R180, R88 ;  /* 0x0000005800b47308 */ /* 0x000e740000000800 */
[----:B------:R5:W5:Y:S01]  /*eb20*/  MUFU.EX2 R181, R84 ;  /* 0x0000005400b57308 */ /* 0x000b620000000800 */
[--C-:B----4-:R-:W-:Y:S01]  /*eb30*/  FFMA.FTZ R80, R200, c[0x0][0x2d0], -R75.reuse ;  /* 0x0000b400c8507a23 */ /* 0x110fe2000001084b */
[----:B------:R-:W-:Y:S08]  /*eb40*/  MOV R200, R112 ;  /* 0x0000007000c87202 */ /* 0x000ff00000000f00 */
[----:B------:R4:W-:Y:S01]  /*eb50*/  MUFU.EX2 R153, R80 ;  /* 0x0000005000997308 */ /* 0x0009e20000000800 */
[----:B-1----:R-:W-:Y:S01]  /*eb60*/  F2FP.BF16.PACK_AB R83, R180, R154 ;  /* 0x0000009ab453723e */ /* 0x002fe200000010ff */
[----:B------:R-:W-:Y:S08]  /*eb70*/  LDSM.16.MT88.4 R88, [R212+0x1900] ;  /* 0x00190000d458783b */ /* 0x000ff00000004200 */
[----:B-----5:R-:W1:Y:S01]  /*eb80*/  LDSM.16.MT88.4 R84, [R209+0x1900] ;  /* 0x00190000d154783b */ /* 0x020e620000004200 */
[----:B------:R-:W-:Y:S02]  /*eb90*/  F2FP.BF16.PACK_AB R81, R155, R181 ;  /* 0x000000b59b51723e */ /* 0x000fe400000010ff */
[----:B----4-:R-:W-:Y:S01]  /*eba0*/  F2FP.BF16.PACK_AB R80, R190, R144 ;  /* 0x00000090be50723e */ /* 0x010fe200000010ff */
[-C--:B-1----:R-:W-:Y:S08]  /*ebb0*/  HMMA.16816.F32.BF16 R4, R76, R84.reuse, R4 ;  /* 0x000000544c04723c */ /* 0x082ff00000041804 */
[C---:B------:R-:W-:Y:S07]  /*ebc0*/  HMMA.16816.F32.BF16 R8, R80.reuse, R84, R8 ;  /* 0x000000545008723c */ /* 0x040fee0000041808 */
[----:B------:R-:W-:Y:S01]  /*ebd0*/  FFMA.FTZ R84, R232, c[0x0][0x2d0], -R74 ;  /* 0x0000b400e8547a23 */ /* 0x000fe2000001084a */
[-C--:B------:R-:W-:Y:S01]  /*ebe0*/  HMMA.16816.F32.BF16 R12, R80, R86.reuse, R12 ;  /* 0x00000056500c723c */ /* 0x080fe2000004180c */
[----:B------:R-:W-:Y:S02]  /*ebf0*/  IMAD.MOV.U32 R232, RZ, RZ, R114 ;  /* 0x000000ffffe87224 */ /* 0x000fe400078e0072 */
[----:B------:R1:W-:Y:S05]  /*ec00*/  MUFU.EX2 R159, R84 ;  /* 0x00000054009f7308 */ /* 0x0003ea0000000800 */
[C---:B------:R-:W-:Y:S08]  /*ec10*/  HMMA.16816.F32.BF16 R16, R76.reuse, R86, R16 ;  /* 0x000000564c10723c */ /* 0x040ff00000041810 */
[-C--:B------:R-:W-:Y:S08]  /*ec20*/  HMMA.16816.F32.BF16 R20, R76, R88.reuse, R20 ;  /* 0x000000584c14723c */ /* 0x080ff00000041814 */
[C---:B------:R-:W-:Y:S01]  /*ec30*/  HMMA.16816.F32.BF16 R24, R80.reuse, R88, R24 ;  /* 0x000000585018723c */ /* 0x040fe20000041818 */
[----:B-1----:R-:W-:Y:S03]  /*ec40*/  FFMA.FTZ R84, R233, c[0x0][0x2d0], -R74 ;  /* 0x0000b400e9547a23 */ /* 0x002fe6000001084a */
[----:B------:R-:W-:Y:S03]  /*ec50*/  MOV R233, R115 ;  /* 0x0000007300e97202 */ /* 0x000fe60000000f00 */
[----:B------:R-:W-:Y:S01]  /*ec60*/  FFMA.FTZ R88, R205, c[0x0][0x2d0], -R96 ;  /* 0x0000b400cd587a23 */ /* 0x000fe20000010860 */
[-C--:B------:R-:W-:Y:S01]  /*ec70*/  HMMA.16816.F32.BF16 R28, R80, R90.reuse, R28 ;  /* 0x0000005a501c723c */ /* 0x080fe2000004181c */
[----:B------:R1:W-:Y:S03]  /*ec80*/  MUFU.EX2 R177, R84 ;  /* 0x0000005400b17308 */ /* 0x0003e60000000800 */
[----:B------:R-:W-:Y:S04]  /*ec90*/  MOV R205, R150 ;  /* 0x0000009600cd7202 */ /* 0x000fe80000000f00 */
[C---:B------:R-:W-:Y:S03]  /*eca0*/  HMMA.16816.F32.BF16 R32, R76.reuse, R90, R32 ;  /* 0x0000005a4c20723c */ /* 0x040fe60000041820 */
[----:B------:R4:W-:Y:S05]  /*ecb0*/  MUFU.EX2 R157, R88 ;  /* 0x00000058009d7308 */ /* 0x0009ea0000000800 */
[-C--:B------:R-:W-:Y:S08]  /*ecc0*/  HMMA.16816.F32.BF16 R36, R76, R92.reuse, R36 ;  /* 0x0000005c4c24723c */ /* 0x080ff00000041824 */
[C---:B------:R-:W-:Y:S01]  /*ecd0*/  HMMA.16816.F32.BF16 R40, R80.reuse, R92, R40 ;  /* 0x0000005c5028723c */ /* 0x040fe20000041828 */
[----:B-1----:R-:W-:Y:S03]  /*ece0*/  FFMA.FTZ R84, R230, c[0x0][0x2d0], -R75 ;  /* 0x0000b400e6547a23 */ /* 0x002fe6000001084b */
[----:B------:R-:W-:Y:S01]  /*ecf0*/  IMAD.MOV.U32 R230, RZ, RZ, R120 ;  /* 0x000000ffffe67224 */ /* 0x000fe200078e0078 */
[----:B------:R1:W-:Y:S01]  /*ed00*/  MUFU.EX2 R158, R84 ;  /* 0x00000054009e7308 */ /* 0x0003e20000000800 */
[----:B------:R-:W-:Y:S02]  /*ed10*/  IMAD.MOV.U32 R120, RZ, RZ, R108 ;  /* 0x000000ffff787224 */ /* 0x000fe400078e006c */
[-C--:B------:R-:W-:Y:S01]  /*ed20*/  HMMA.16816.F32.BF16 R44, R80, R94.reuse, R44 ;  /* 0x0000005e502c723c */ /* 0x080fe2000004182c */
[----:B------:R-:W-:Y:S03]  /*ed30*/  FFMA.FTZ R92, R201, c[0x0][0x2d0], -R97 ;  /* 0x0000b400c95c7a23 */ /* 0x000fe60000010861 */
[----:B----4-:R-:W-:Y:S02]  /*ed40*/  FFMA.FTZ R88, R207, c[0x0][0x2d0], -R96 ;  /* 0x0000b400cf587a23 */ /* 0x010fe40000010860 */
[----:B------:R-:W-:Y:S01]  /*ed50*/  IMAD.MOV.U32 R207, RZ, RZ, R160 ;  /* 0x000000ffffcf7224 */ /* 0x000fe200078e00a0 */
[----:B------:R4:W-:Y:S01]  /*ed60*/  MUFU.EX2 R172, R92 ;  /* 0x0000005c00ac7308 */ /* 0x0009e20000000800 */
[C---:B------:R-:W-:Y:S09]  /*ed70*/  HMMA.16816.F32.BF16 R48, R76.reuse, R94, R48 ;  /* 0x0000005e4c30723c */ /* 0x040ff20000041830 */
[----:B------:R5:W-:Y:S03]  /*ed80*/  MUFU.EX2 R175, R88 ;  /* 0x0000005800af7308 */ /* 0x000be60000000800 */
[----:B-1----:R-:W-:Y:S02]  /*ed90*/  FFMA.FTZ R84, R231, c[0x0][0x2d0], -R75 ;  /* 0x0000b400e7547a23 */ /* 0x002fe4000001084b */
[----:B------:R-:W-:Y:S01]  /*eda0*/  IMAD.MOV.U32 R231, RZ, RZ, R189 ;  /* 0x000000ffffe77224 */ /* 0x000fe200078e00bd */
[----:B------:R-:W-:Y:S04]  /*edb0*/  MOV R189, R163 ;  /* 0x000000a300bd7202 */ /* 0x000fe80000000f00 */
[----:B------:R1:W-:Y:S01]  /*edc0*/  MUFU.EX2 R176, R84 ;  /* 0x0000005400b07308 */ /* 0x0003e20000000800 */
[----:B----4-:R-:W-:Y:S09]  /*edd0*/  FFMA.FTZ R92, R202, c[0x0][0x2d0], -R97 ;  /* 0x0000b400ca5c7a23 */ /* 0x010ff20000010861 */
[----:B------:R4:W-:Y:S01]  /*ede0*/  MUFU.EX2 R171, R92 ;  /* 0x0000005c00ab7308 */ /* 0x0009e20000000800 */
[--C-:B-----5:R-:W-:Y:S01]  /*edf0*/  FFMA.FTZ R88, R229, c[0x0][0x2d0], -R96.reuse ;  /* 0x0000b400e5587a23 */ /* 0x120fe20000010860 */
[----:B------:R-:W-:Y:S08]  /*ee00*/  MOV R229, R109 ;  /* 0x0000006d00e57202 */ /* 0x000ff00000000f00 */
[----:B------:R5:W2:Y:S01]  /*ee10*/  MUFU.EX2 R174, R88 ;  /* 0x0000005800ae7308 */ /* 0x000aa20000000800 */
[----:B-1----:R-:W-:Y:S01]  /*ee20*/  FFMA.FTZ R84, R204, c[0x0][0x2d0], -R96 ;  /* 0x0000b400cc547a23 */ /* 0x002fe20000010860 */
[----:B------:R-:W-:Y:S01]  /*ee30*/  MOV R204, R191 ;  /* 0x000000bf00cc7202 */ /* 0x000fe20000000f00 */
[----:B------:R-:W-:Y:S07]  /*ee40*/  IMAD.MOV.U32 R191, RZ, RZ, R162 ;  /* 0x000000ffffbf7224 */ /* 0x000fee00078e00a2 */
[----:B------:R1:W-:Y:S01]  /*ee50*/  MUFU.EX2 R152, R84 ;  /* 0x0000005400987308 */ /* 0x0003e20000000800 */
[----:B----4-:R-:W-:Y:S09]  /*ee60*/  FFMA.FTZ R92, R241, c[0x0][0x2d0], -R75 ;  /* 0x0000b400f15c7a23 */ /* 0x010ff2000001084b */
[----:B------:R4:W-:Y:S01]  /*ee70*/  MUFU.EX2 R103, R92 ;  /* 0x0000005c00677308 */ /* 0x0009e20000000800 */
[--C-:B-----5:R-:W-:Y:S02]  /*ee80*/  FFMA.FTZ R88, R237, c[0x0][0x2d0], -R74.reuse ;  /* 0x0000b400ed587a23 */ /* 0x120fe4000001084a */
[----:B------:R-:W-:Y:S07]  /*ee90*/  IMAD.MOV.U32 R237, RZ, RZ, R105 ;  /* 0x000000ffffed7224 */ /* 0x000fee00078e0069 */
[----:B------:R5:W-:Y:S01]  /*eea0*/  MUFU.EX2 R173, R88 ;  /* 0x0000005800ad7308 */ /* 0x000be20000000800 */
[----:B-1----:R-:W1:Y:S08]  /*eeb0*/  LDSM.16.MT88.4 R84, [R211+0x1900] ;  /* 0x00190000d354783b */ /* 0x002e700000004200 */
[----:B----4-:R-:W-:Y:S01]  /*eec0*/  LDSM.16.MT88.4 R92, [R210+0x2100] ;  /* 0x00210000d25c783b */ /* 0x010fe20000004200 */
[----:B-----5:R-:W-:Y:S01]  /*eed0*/  FFMA.FTZ R88, R198, c[0x0][0x2d0], -R97 ;  /* 0x0000b400c6587a23 */ /* 0x020fe20000010861 */
[----:B------:R-:W-:Y:S02]  /*eee0*/  MOV R198, R121 ;  /* 0x0000007900c67202 */ /* 0x000fe40000000f00 */
[----:B------:R-:W-:Y:S01]  /*eef0*/  MOV R121, R107 ;  /* 0x0000006b00797202 */ /* 0x000fe20000000f00 */
[----:B------:R4:W5:Y:S01]  /*ef00*/  MUFU.EX2 R156, R88 ;  /* 0x00000058009c7308 */ /* 0x0009620000000800 */
[----:B--2---:R-:W-:Y:S01]  /*ef10*/  FFMA.FTZ R68, R68, R197, R183 ;  /* 0x000000c544447223 */ /* 0x004fe200000100b7 */
[----:B------:R-:W-:Y:S01]  /*ef20*/  MOV R183, R106 ;  /* 0x0000006a00b77202 */ /* 0x000fe20000000f00 */
[-C--:B-1----:R-:W-:Y:S01]  /*ef30*/  HMMA.16816.F32.BF16 R52, R76, R84.reuse, R52 ;  /* 0x000000544c34723c */ /* 0x082fe20000041834 */
[----:B---3--:R-:W-:Y:S01]  /*ef40*/  FFMA.FTZ R69, R69, R186, R187 ;  /* 0x000000ba45457223 */ /* 0x008fe200000100bb */
[----:B------:R-:W-:Y:S02]  /*ef50*/  MOV R186, R104 ;  /* 0x0000006800ba7202 */ /* 0x000fe40000000f00 */
[----:B------:R-:W-:Y:S02]  /*ef60*/  MOV R187, R110 ;  /* 0x0000006e00bb7202 */ /* 0x000fe40000000f00 */
[----:B------:R-:W-:Y:S02]  /*ef70*/  MOV R197, R161 ;  /* 0x000000a100c57202 */ /* 0x000fe40000000f00 */
[C---:B------:R-:W-:Y:S01]  /*ef80*/  HMMA.16816.F32.BF16 R56, R80.reuse, R84, R56 ;  /* 0x000000545038723c */ /* 0x040fe20000041838 */
[----:B----4-:R-:W1:Y:S06]  /*ef90*/  LDSM.16.MT88.4 R88, [R209+0x2100] ;  /* 0x00210000d158783b */ /* 0x010e6c0000004200 */
[----:B------:R-:W-:Y:S01]  /*efa0*/  FFMA.FTZ R84, R193, c[0x0][0x2d0], -R97 ;  /* 0x0000b400c1547a23 */ /* 0x000fe20000010861 */
[-C--:B------:R-:W-:Y:S03]  /*efb0*/  HMMA.16816.F32.BF16 R60, R80, R86.reuse, R60 ;  /* 0x00000056503c723c */ /* 0x080fe6000004183c */
[----:B------:R2:W3:Y:S04]  /*efc0*/  MUFU.EX2 R98, R84 ;  /* 0x0000005400627308 */ /* 0x0004e80000000800 */
[--C-:B------:R-:W-:Y:S01]  /*efd0*/  FFMA.FTZ R80, R243, c[0x0][0x2d0], -R74.reuse ;  /* 0x0000b400f3507a23 */ /* 0x100fe2000001084a */
[----:B------:R-:W-:Y:S01]  /*efe0*/  HMMA.16816.F32.BF16 R64, R76, R86, R64 ;  /* 0x000000564c40723c */ /* 0x000fe20000041840 */
[----:B------:R-:W-:Y:S03]  /*eff0*/  F2FP.BF16.PACK_AB R82, R174, R175 ;  /* 0x000000afae52723e */ /* 0x000fe600000010ff */
[----:B-----5:R-:W-:Y:S01]  /*f000*/  F2FP.BF16.PACK_AB R81, R172, R156 ;  /* 0x0000009cac51723e */ /* 0x020fe200000010ff */
[----:B------:R4:W5:Y:S02]  /*f010*/  MUFU.EX2 R170, R80 ;  /* 0x0000005000aa7308 */ /* 0x0009640000000800 */
[----:B------:R-:W-:Y:S02]  /*f020*/  F2FP.BF16.PACK_AB R76, R179, R184 ;  /* 0x000000b8b34c723e */ /* 0x000fe400000010ff */
[----:B------:R-:W-:Y:S03]  /*f030*/  F2FP.BF16.PACK_AB R77, R178, R153 ;  /* 0x00000099b24d723e */ /* 0x000fe600000010ff */
[----:B------:R-:W-:Y:S02]  /*f040*/  F2FP.BF16.PACK_AB R78, R177, R159 ;  /* 0x0000009fb14e723e */ /* 0x000fe400000010ff */
[----:B------:R-:W-:Y:S01]  /*f050*/  F2FP.BF16.PACK_AB R79, R176, R158 ;  /* 0x0000009eb04f723e */ /* 0x000fe200000010ff */
[----:B--2---:R-:W2:Y:S01]  /*f060*/  LDSM.16.MT88.4 R84, [R212+0x2100] ;  /* 0x00210000d454783b */ /* 0x004ea20000004200 */
[----:B---3--:R-:W-:Y:S05]  /*f070*/  F2FP.BF16.PACK_AB R83, R98, R171 ;  /* 0x000000ab6253723e */ /* 0x008fea00000010ff */
[-C--:B-1----:R-:W-:Y:S01]  /*f080*/  HMMA.16816.F32.BF16 R4, R76, R88.reuse, R4 ;  /* 0x000000584c04723c */ /* 0x082fe20000041804 */
[--C-:B----4-:R-:W-:Y:S01]  /*f090*/  FFMA.FTZ R80, R239, c[0x0][0x2d0], -R75.reuse ;  /* 0x0000b400ef507a23 */ /* 0x110fe2000001084b */
[----:B-----5:R-:W-:Y:S03]  /*f0a0*/  F2FP.BF16.PACK_AB R164, R170, R173 ;  /* 0x000000adaaa4723e */ /* 0x020fe600000010ff */
[----:B------:R1:W3:Y:S02]  /*f0b0*/  MUFU.EX2 R169, R80 ;  /* 0x0000005000a97308 */ /* 0x0002e40000000800 */
[----:B-1----:R-:W-:Y:S02]  /*f0c0*/  F2FP.BF16.PACK_AB R80, R157, R152 ;  /* 0x000000989d50723e */ /* 0x002fe400000010ff */
[----:B---3--:R-:W-:Y:S05]  /*f0d0*/  F2FP.BF16.PACK_AB R165, R103, R169 ;  /* 0x000000a967a5723e */ /* 0x008fea00000010ff */
[C---:B------:R-:W-:Y:S07]  /*f0e0*/  HMMA.16816.F32.BF16 R8, R80.reuse, R88, R8 ;  /* 0x000000585008723c */ /* 0x040fee0000041808 */
[--C-:B------:R-:W-:Y:S01]  /*f0f0*/  FFMA.FTZ R88, R249, c[0x0][0x2d0], -R74.reuse ;  /* 0x0000b400f9587a23 */ /* 0x100fe2000001084a */
[-C--:B------:R-:W-:Y:S01]  /*f100*/  HMMA.16816.F32.BF16 R12, R80, R90.reuse, R12 ;  /* 0x0000005a500c723c */ /* 0x080fe2000004180c */
[----:B------:R-:W-:Y:S02]  /*f110*/  FFMA.FTZ R74, R250, c[0x0][0x2d0], -R74 ;  /* 0x0000b400fa4a7a23 */ /* 0x000fe4000001084a */
[----:B------:R1:W-:Y:S05]  /*f120*/  MUFU.EX2 R168, R88 ;  /* 0x0000005800a87308 */ /* 0x0003ea0000000800 */
[C---:B------:R-:W-:Y:S05]  /*f130*/  HMMA.16816.F32.BF16 R16, R76.reuse, R90, R16 ;  /* 0x0000005a4c10723c */ /* 0x040fea0000041810 */
[----:B------:R3:W4:Y:S03]  /*f140*/  MUFU.EX2 R102, R74 ;  /* 0x0000004a00667308 */ /* 0x0007260000000800 */
[-C--:B--2---:R-:W-:Y:S08]  /*f150*/  HMMA.16816.F32.BF16 R20, R76, R84.reuse, R20 ;  /* 0x000000544c14723c */ /* 0x084ff00000041814 */
[C---:B------:R-:W-:Y:S01]  /*f160*/  HMMA.16816.F32.BF16 R24, R80.reuse, R84, R24 ;  /* 0x000000545018723c */ /* 0x040fe20000041818 */
[----:B-1----:R-:W1:Y:S07]  /*f170*/  LDSM.16.MT88.4 R88, [R211+0x2100] ;  /* 0x00210000d358783b */ /* 0x002e6e0000004200 */
[-C--:B------:R-:W-:Y:S01]  /*f180*/  HMMA.16816.F32.BF16 R28, R80, R86.reuse, R28 ;  /* 0x00000056501c723c */ /* 0x080fe2000004181c */
[--C-:B---3--:R-:W-:Y:S03]  /*f190*/  FFMA.FTZ R74, R247, c[0x0][0x2d0], -R75.reuse ;  /* 0x0000b400f74a7a23 */ /* 0x108fe6000001084b */
[----:B----4-:R-:W-:Y:S01]  /*f1a0*/  F2FP.BF16.PACK_AB R166, R102, R168 ;  /* 0x000000a866a6723e */ /* 0x010fe200000010ff */
[----:B------:R-:W-:Y:S03]  /*f1b0*/  FFMA.FTZ R75, R248, c[0x0][0x2d0], -R75 ;  /* 0x0000b400f84b7a23 */ /* 0x000fe6000001084b */
[C---:B------:R-:W-:Y:S01]  /*f1c0*/  HMMA.16816.F32.BF16 R32, R76.reuse, R86, R32 ;  /* 0x000000564c20723c */ /* 0x040fe20000041820 */
[----:B------:R2:W-:Y:S07]  /*f1d0*/  MUFU.EX2 R101, R74 ;  /* 0x0000004a00657308 */ /* 0x0005ee0000000800 */
[-C--:B------:R-:W-:Y:S03]  /*f1e0*/  HMMA.16816.F32.BF16 R36, R76, R92.reuse, R36 ;  /* 0x0000005c4c24723c */ /* 0x080fe60000041824 */
[----:B------:R-:W3:Y:S05]  /*f1f0*/  MUFU.EX2 R100, R75 ;  /* 0x0000004b00647308 */ /* 0x000eea0000000800 */
[C---:B------:R-:W-:Y:S08]  /*f200*/  HMMA.16816.F32.BF16 R40, R80.reuse, R92, R40 ;  /* 0x0000005c5028723c */ /* 0x040ff00000041828 */
[-C--:B------:R-:W-:Y:S01]  /*f210*/  HMMA.16816.F32.BF16 R44, R80, R94.reuse, R44 ;  /* 0x0000005e502c723c */ /* 0x080fe2000004182c */
[--C-:B--2---:R-:W-:Y:S04]  /*f220*/  FFMA.FTZ R74, R242, c[0x0][0x2d0], -R96.reuse ;  /* 0x0000b400f24a7a23 */ /* 0x104fe80000010860 */
[----:B------:R2:W-:Y:S03]  /*f230*/  MUFU.EX2 R99, R74 ;  /* 0x0000004a00637308 */ /* 0x0005e60000000800 */
[C---:B------:R-:W-:Y:S01]  /*f240*/  HMMA.16816.F32.BF16 R48, R76.reuse, R94, R48 ;  /* 0x0000005e4c30723c */ /* 0x040fe20000041830 */
[----:B---3--:R-:W-:Y:S07]  /*f250*/  F2FP.BF16.PACK_AB R167, R100, R101 ;  /* 0x0000006564a7723e */ /* 0x008fee00000010ff */
[-C--:B-1----:R-:W-:Y:S08]  /*f260*/  HMMA.16816.F32.BF16 R52, R76, R88.reuse, R52 ;  /* 0x000000584c34723c */ /* 0x082ff00000041834 */
[C---:B------:R-:W-:Y:S01]  /*f270*/  HMMA.16816.F32.BF16 R56, R80.reuse, R88, R56 ;  /* 0x000000585038723c */ /* 0x040fe20000041838 */
[--C-:B--2---:R-:W-:Y:S07]  /*f280*/  FFMA.FTZ R74, R244, c[0x0][0x2d0], -R96.reuse ;  /* 0x0000b400f44a7a23 */ /* 0x104fee0000010860 */
[-C--:B------:R-:W-:Y:S01]  /*f290*/  HMMA.16816.F32.BF16 R60, R80, R90.reuse, R60 ;  /* 0x0000005a503c723c */ /* 0x080fe2000004183c */
[----:B------:R1:W2:Y:S07]  /*f2a0*/  MUFU.EX2 R85, R74 ;  /* 0x0000004a00557308 */ /* 0x0002ae0000000800 */
[----:B------:R-:W-:Y:S01]  /*f2b0*/  HMMA.16816.F32.BF16 R64, R76, R90, R64 ;  /* 0x0000005a4c40723c */ /* 0x000fe20000041840 */
[----:B------:R-:W3:Y:S07]  /*f2c0*/  LDL.LU R76, [R1+0x1c] ;  /* 0x00001c00014c7983 */ /* 0x000eee0000300800 */
[-C--:B------:R-:W-:Y:S07]  /*f2d0*/  HMMA.16816.F32.BF16 R104, R164, R116.reuse, R4 ;  /* 0x00000074a468723c */ /* 0x080fee0000041804 */
[----:B------:R-:W-:Y:S01]  /*f2e0*/  FADD.FTZ R4, R231, R69 ;  /* 0x00000045e7047221 */ /* 0x000fe20000010000 */
[----:B------:R-:W-:Y:S01]  /*f2f0*/  MOV R231, R148 ;  /* 0x0000009400e77202 */ /* 0x000fe20000000f00 */
[--C-:B-1----:R-:W-:Y:S03]  /*f300*/  FFMA.FTZ R74, R245, c[0x0][0x2d0], -R96.reuse ;  /* 0x0000b400f54a7a23 */ /* 0x102fe60000010860 */
[----:B------:R-:W-:Y:S01]  /*f310*/  FFMA.FTZ R96, R246, c[0x0][0x2d0], -R96 ;  /* 0x0000b400f6607a23 */ /* 0x000fe20000010860 */
[----:B------:R1:W-:Y:S01]  /*f320*/  MUFU.EX2 R86, R74 ;  /* 0x0000004a00567308 */ /* 0x0003e20000000800 */
[----:B------:R-:W-:Y:S01]  /*f330*/  FADD.FTZ R6, R151, R68 ;  /* 0x0000004497067221 */ /* 0x000fe20000010000 */
[----:B--2---:R-:W-:Y:S01]  /*f340*/  F2FP.BF16.PACK_AB R160, R85, R99 ;  /* 0x0000006355a0723e */ /* 0x004fe200000010ff */
[----:B------:R-:W-:Y:S01]  /*f350*/  FADD.FTZ R4, R230, R4 ;  /* 0x00000004e6047221 */ /* 0x000fe20000010000 */
[----:B------:R-:W-:Y:S01]  /*f360*/  MOV R230, R232 ;  /* 0x000000e800e67202 */ /* 0x000fe20000000f00 */
[----:B------:R-:W-:Y:S01]  /*f370*/  FADD.FTZ R6, R233, R6 ;  /* 0x00000006e9067221 */ /* 0x000fe20000010000 */
[----:B------:R-:W-:Y:S01]  /*f380*/  MOV R232, R200 ;  /* 0x000000c800e87202 */ /* 0x000fe20000000f00 */
[----:B------:R-:W-:Y:S01]  /*f390*/  IMAD.MOV.U32 R233, RZ, RZ, R203 ;  /* 0x000000ffffe97224 */ /* 0x000fe200078e00cb */
[----:B------:R-:W-:Y:S01]  /*f3a0*/  MOV R203, R206 ;  /* 0x000000ce00cb7202 */ /* 0x000fe20000000f00 */
[----:B------:R-:W-:Y:S01]  /*f3b0*/  FADD.FTZ R4, R237, R4 ;  /* 0x00000004ed047221 */ /* 0x000fe20000010000 */
[----:B------:R-:W2:Y:S01]  /*f3c0*/  MUFU.EX2 R96, R96 ;  /* 0x0000006000607308 */ /* 0x000ea20000000800 */
[----:B------:R-:W-:Y:S01]  /*f3d0*/  IMAD.MOV.U32 R200, RZ, RZ, R187 ;  /* 0x000000ffffc87224 */ /* 0x000fe200078e00bb */
[----:B------:R-:W-:Y:S02]  /*f3e0*/  MOV R206, R123 ;  /* 0x0000007b00ce7202 */ /* 0x000fe40000000f00 */
[----:B------:R-:W-:Y:S01]  /*f3f0*/  MOV R187, R122 ;  /* 0x0000007a00bb7202 */ /* 0x000fe20000000f00 */
[--C-:B-1----:R-:W-:Y:S05]  /*f400*/  FFMA.FTZ R74, R199, c[0x0][0x2d0], -R97.reuse ;  /* 0x0000b400c74a7a23 */ /* 0x102fea0000010861 */
[----:B------:R1:W-:Y:S01]  /*f410*/  MUFU.EX2 R84, R74 ;  /* 0x0000004a00547308 */ /* 0x0003e20000000800 */
[----:B--2---:R-:W-:Y:S01]  /*f420*/  F2FP.BF16.PACK_AB R162, R96, R86 ;  /* 0x0000005660a2723e */ /* 0x004fe200000010ff */
[--C-:B-1----:R-:W-:Y:S08]  /*f430*/  FFMA.FTZ R74, R194, c[0x0][0x2d0], -R97.reuse ;  /* 0x0000b400c24a7a23 */ /* 0x102ff00000010861 */
[----:B------:R1:W2:Y:S02]  /*f440*/  MUFU.EX2 R75, R74 ;  /* 0x0000004a004b7308 */ /* 0x0002a40000000800 */
[--C-:B-1----:R-:W-:Y:S01]  /*f450*/  FFMA.FTZ R74, R182, c[0x0][0x2d0], -R97.reuse ;  /* 0x0000b400b64a7a23 */ /* 0x102fe20000010861 */
[----:B--2---:R-:W-:Y:S01]  /*f460*/  F2FP.BF16.PACK_AB R161, R75, R84 ;  /* 0x000000544ba1723e */ /* 0x004fe200000010ff */
[----:B------:R-:W-:Y:S02]  /*f470*/  FFMA.FTZ R97, R73, c[0x0][0x2d0], -R97 ;  /* 0x0000b40049617a23 */ /* 0x000fe40000010861 */
[----:B------:R-:W2:Y:S04]  /*f480*/  LDL.LU R73, [R1+0x20] ;  /* 0x0000200001497983 */ /* 0x000ea80000300800 */
[----:B------:R-:W-:Y:S10]  /*f490*/  MUFU.EX2 R74, R74 ;  /* 0x0000004a004a7308 */ /* 0x000ff40000000800 */
[----:B------:R-:W1:Y:S02]  /*f4a0*/  MUFU.EX2 R97, R97 ;  /* 0x0000006100617308 */ /* 0x000e640000000800 */
[----:B-1----:R-:W-:Y:S07]  /*f4b0*/  F2FP.BF16.PACK_AB R163, R97, R74 ;  /* 0x0000004a61a3723e */ /* 0x002fee00000010ff */
[C---:B------:R-:W-:Y:S08]  /*f4c0*/  HMMA.16816.F32.BF16 R108, R160.reuse, R116, R8 ;  /* 0x00000074a06c723c */ /* 0x040ff00000041808 */
[-C--:B------:R-:W-:Y:S08]  /*f4d0*/  HMMA.16816.F32.BF16 R112, R160, R118.reuse, R12 ;  /* 0x00000076a070723c */ /* 0x080ff0000004180c */
[C---:B------:R-:W-:Y:S01]  /*f4e0*/  HMMA.16816.F32.BF16 R116, R164.reuse, R118, R16 ;  /* 0x00000076a474723c */ /* 0x040fe20000041810 */
[----:B---3--:R-:W-:Y:S03]  /*f4f0*/  FFMA.FTZ R2, R2, R76, R204 ;  /* 0x0000004c02027223 */ /* 0x008fe600000100cc */
[----:B------:R-:W-:Y:S02]  /*f500*/  IMAD.MOV.U32 R204, RZ, RZ, R149 ;  /* 0x000000ffffcc7224 */ /* 0x000fe400078e0095 */
[----:B------:R-:W-:Y:S01]  /*f510*/  FADD.FTZ R2, R198, R2 ;  /* 0x00000002c6027221 */ /* 0x000fe20000010000 */
[----:B------:R-:W1:Y:S05]  /*f520*/  LDSM.16.MT88.4 R148, [R210+0x2900] ;  /* 0x00290000d294783b */ /* 0x000e6a0000004200 */
[----:B------:R-:W-:Y:S02]  /*f530*/  FADD.FTZ R5, R121, R2 ;  /* 0x0000000279057221 */ /* 0x000fe40000010000 */
[----:B------:R-:W-:Y:S02]  /*f540*/  FADD.FTZ R2, R229, R6 ;  /* 0x00000006e5027221 */ /* 0x000fe40000010000 */
[----:B------:R-:W-:Y:S02]  /*f550*/  FADD.FTZ R6, R127, R4 ;  /* 0x000000047f067221 */ /* 0x000fe40000010000 */
[----:B--2---:R-:W-:Y:S02]  /*f560*/  FFMA.FTZ R8, R0, R73, R120 ;  /* 0x0000004900087223 */ /* 0x004fe40000010078 */
[----:B------:R-:W-:Y:S01]  /*f570*/  FADD.FTZ R0, R207, R5 ;  /* 0x00000005cf007221 */ /* 0x000fe20000010000 */
[-C--:B------:R-:W-:Y:S01]  /*f580*/  HMMA.16816.F32.BF16 R120, R164, R132.reuse, R20 ;  /* 0x00000084a478723c */ /* 0x080fe20000041814 */
[----:B------:R-:W-:Y:S02]  /*f590*/  FADD.FTZ R8, R191, R8 ;  /* 0x00000008bf087221 */ /* 0x000fe40000010000 */
[----:B------:R-:W-:Y:S02]  /*f5a0*/  FADD.FTZ R5, R126, R2 ;  /* 0x000000027e057221 */ /* 0x000fe40000010000 */
[----:B------:R-:W-:Y:S02]  /*f5b0*/  FADD.FTZ R7, R124, R0 ;  /* 0x000000007c077221 */ /* 0x000fe40000010000 */
[----:B------:R-:W-:Y:S02]  /*f5c0*/  FADD.FTZ R4, R205, R8 ;  /* 0x00000008cd047221 */ /* 0x000fe40000010000 */
[----:B------:R-:W-:Y:S03]  /*f5d0*/  FADD.FTZ R2, R204, R6 ;  /* 0x00000006cc027221 */ /* 0x000fe60000010000 */
        /* <DEDUP_REMOVED lines=10> */
[----:B------:R-:W-:Y:S01]  /*f680*/  IMAD.MOV.U32 R191, RZ, RZ, R189 ;  /* 0x000000ffffbf7224 */ /* 0x000fe200078e00bd */
[----:B------:R-:W2:Y:S01]  /*f690*/  LDSM.16.MT88.4 R4, [R211+0x2900] ;  /* 0x00290000d304783b */ /* 0x000ea20000004200 */
[----:B------:R-:W-:Y:S01]  /*f6a0*/  FADD.FTZ R8, R200, R2 ;  /* 0x00000002c8087221 */ /* 0x000fe20000010000 */
[----:B------:R-:W-:Y:S01]  /*f6b0*/  MOV R189, R125 ;  /* 0x0000007d00bd7202 */ /* 0x000fe20000000f00 */
[----:B------:R-:W-:Y:S01]  /*f6c0*/  FADD.FTZ R9, R187, R0 ;  /* 0x00000000bb097221 */ /* 0x000fe20000010000 */
[C---:B------:R-:W-:Y:S01]  /*f6d0*/  HMMA.16816.F32.BF16 R124, R160.reuse, R132, R24 ;  /* 0x00000084a07c723c */ /* 0x040fe20000041818 */
[----:B------:R-:W-:Y:S02]  /*f6e0*/  FADD.FTZ R2, R139, R10 ;  /* 0x0000000a8b027221 */ /* 0x000fe40000010000 */
[----:B------:R-:W-:Y:S02]  /*f6f0*/  FADD.FTZ R0, R137, R8 ;  /* 0x0000000889007221 */ /* 0x000fe40000010000 */
[----:B------:R-:W-:Y:S02]  /*f700*/  FADD.FTZ R8, R186, R11 ;  /* 0x0000000bba087221 */ /* 0x000fe40000010000 */
[----:B------:R-:W-:Y:S01]  /*f710*/  FADD.FTZ R9, R183, R9 ;  /* 0x00000009b7097221 */ /* 0x000fe20000010000 */
[-C--:B------:R-:W-:Y:S01]  /*f720*/  HMMA.16816.F32.BF16 R128, R160, R134.reuse, R28 ;  /* 0x00000086a080723c */ /* 0x080fe2000004181c */
[----:B------:R-:W-:Y:S03]  /*f730*/  FADD.FTZ R2, R138, R2 ;  /* 0x000000028a027221 */ /* 0x000fe60000010000 */
[----:B------:R-:W-:Y:S02]  /*f740*/  FADD.FTZ R0, R136, R0 ;  /* 0x0000000088007221 */ /* 0x000fe40000010000 */
[----:B------:R-:W-:Y:S02]  /*f750*/  FADD.FTZ R12, R197, R8 ;  /* 0x00000008c50c7221 */ /* 0x000fe40000010000 */
[----:B------:R-:W-:Y:S01]  /*f760*/  FADD.FTZ R8, R191, R9 ;  /* 0x00000009bf087221 */ /* 0x000fe20000010000 */
[C---:B------:R-:W-:Y:S03]  /*f770*/  HMMA.16816.F32.BF16 R132, R164.reuse, R134, R32 ;  /* 0x00000086a484723c */ /* 0x040fe60000041820 */
[----:B------:R-:W-:Y:S02]  /*f780*/  FADD.FTZ R2, R252, R2 ;  /* 0x00000002fc027221 */ /* 0x000fe40000010000 */
[----:B------:R-:W-:Y:S02]  /*f790*/  FADD.FTZ R0, R142, R0 ;  /* 0x000000008e007221 */ /* 0x000fe40000010000 */
[----:B------:R-:W-:Y:S01]  /*f7a0*/  FADD.FTZ R12, R140, R12 ;  /* 0x0000000c8c0c7221 */ /* 0x000fe20000010000 */
[-C--:B-1----:R-:W-:Y:S01]  /*f7b0*/  HMMA.16816.F32.BF16 R136, R164, R148.reuse, R36 ;  /* 0x00000094a488723c */ /* 0x082fe20000041824 */
[----:B------:R-:W-:Y:S03]  /*f7c0*/  FADD.FTZ R10, R189, R8 ;  /* 0x00000008bd0a7221 */ /* 0x000fe60000010000 */
[----:B------:R-:W-:Y:S02]  /*f7d0*/  FADD.FTZ R9, R143, R2 ;  /* 0x000000028f097221 */ /* 0x000fe40000010000 */
[----:B------:R-:W-:Y:S02]  /*f7e0*/  FADD.FTZ R11, R141, R0 ;  /* 0x000000008d0b7221 */ /* 0x000fe40000010000 */
[----:B------:R-:W-:Y:S01]  /*f7f0*/  FADD.FTZ R8, R240, R12 ;  /* 0x0000000cf0087221 */ /* 0x000fe20000010000 */
[C---:B------:R-:W-:Y:S03]  /*f800*/  HMMA.16816.F32.BF16 R140, R160.reuse, R148, R40 ;  /* 0x00000094a08c723c */ /* 0x040fe60000041828 */
[----:B------:R-:W-:Y:S02]  /*f810*/  FADD.FTZ R2, R251, R10 ;  /* 0x0000000afb027221 */ /* 0x000fe40000010000 */
[----:B------:R-:W-:Y:S02]  /*f820*/  FADD.FTZ R0, R146, R9 ;  /* 0x0000000992007221 */ /* 0x000fe40000010000 */
[----:B------:R-:W-:Y:S02]  /*f830*/  FADD.FTZ R11, R144, R11 ;  /* 0x0000000b900b7221 */ /* 0x000fe40000010000 */
[----:B------:R-:W-:Y:S03]  /*f840*/  FADD.FTZ R8, R238, R8 ;  /* 0x00000008ee087221 */ /* 0x000fe60000010000 */
[----:B------:R-:W-:Y:S02]  /*f850*/  FADD.FTZ R10, R147, R2 ;  /* 0x00000002930a7221 */ /* 0x000fe40000010000 */
[----:B------:R-:W-:Y:S02]  /*f860*/  FADD.FTZ R9, R145, R0 ;  /* 0x0000000091097221 */ /* 0x000fe40000010000 */
[----:B------:R-:W-:Y:S01]  /*f870*/  FADD.FTZ R2, R190, R11 ;  /* 0x0000000bbe027221 */ /* 0x000fe20000010000 */
[-C--:B------:R-:W-:Y:S01]  /*f880*/  HMMA.16816.F32.BF16 R144, R160, R150.reuse, R44 ;  /* 0x00000096a090723c */ /* 0x080fe2000004182c */
[----:B------:R-:W-:Y:S02]  /*f890*/  FADD.FTZ R8, R236, R8 ;  /* 0x00000008ec087221 */ /* 0x000fe40000010000 */
[----:B------:R-:W-:Y:S02]  /*f8a0*/  FADD.FTZ R0, R235, R10 ;  /* 0x0000000aeb007221 */ /* 0x000fe40000010000 */
[----:B------:R-:W-:Y:S02]  /*f8b0*/  FADD.FTZ R9, R195, R9 ;  /* 0x00000009c3097221 */ /* 0x000fe40000010000 */
[----:B------:R-:W-:Y:S01]  /*f8c0*/  FADD.FTZ R11, R185, R2 ;  /* 0x00000002b90b7221 */ /* 0x000fe20000010000 */
[C---:B------:R-:W-:Y:S01]  /*f8d0*/  HMMA.16816.F32.BF16 R148, R164.reuse, R150, R48 ;  /* 0x00000096a494723c */ /* 0x040fe20000041830 */
[----:B------:R-:W-:Y:S03]  /*f8e0*/  FADD.FTZ R8, R181, R8 ;  /* 0x00000008b5087221 */ /* 0x000fe60000010000 */
        /* <DEDUP_REMOVED lines=8> */
[----:B------:R-:W-:Y:S01]  /*f970*/  FADD.FTZ R2, R179, R10 ;  /* 0x0000000ab3027221 */ /* 0x000fe20000010000 */
[-C--:B--2---:R-:W-:Y:S01]  /*f980*/  HMMA.16816.F32.BF16 R152, R164, R4.reuse, R52 ;  /* 0x00000004a498723c */ /* 0x084fe20000041834 */
[----:B------:R-:W-:Y:S02]  /*f990*/  FADD.FTZ R8, R180, R8 ;  /* 0x00000008b4087221 */ /* 0x000fe40000010000 */
[----:B------:R-:W-:Y:S02]  /*f9a0*/  FADD.FTZ R0, R178, R11 ;  /* 0x0000000bb2007221 */ /* 0x000fe40000010000 */
[----:B------:R-:W-:Y:S02]  /*f9b0*/  FADD.FTZ R10, R157, R9 ;  /* 0x000000099d0a7221 */ /* 0x000fe40000010000 */
[----:B------:R-:W-:Y:S02]  /*f9c0*/  FADD.FTZ R11, R159, R2 ;  /* 0x000000029f0b7221 */ /* 0x000fe40000010000 */
[----:B------:R-:W-:Y:S03]  /*f9d0*/  FADD.FTZ R8, R156, R8 ;  /* 0x000000089c087221 */ /* 0x000fe60000010000 */
[----:B------:R-:W-:Y:S02]  /*f9e0*/  FADD.FTZ R9, R158, R0 ;  /* 0x000000009e097221 */ /* 0x000fe40000010000 */
[----:B------:R-:W-:Y:S01]  /*f9f0*/  FADD.FTZ R2, R175, R10 ;  /* 0x0000000aaf027221 */ /* 0x000fe20000010000 */
[C---:B------:R-:W-:Y:S01]  /*fa00*/  HMMA.16816.F32.BF16 R156, R160.reuse, R4, R56 ;  /* 0x00000004a09c723c */ /* 0x040fe20000041838 */
[----:B------:R-:W-:Y:S06]  /*fa10*/  FADD.FTZ R0, R177, R11 ;  /* 0x0000000bb1007221 */ /* 0x000fec0000010000 */
[----:B------:R-:W-:Y:S01]  /*fa20*/  FADD.FTZ R4, R172, R8 ;  /* 0x00000008ac047221 */ /* 0x000fe20000010000 */
[-C--:B------:R-:W-:Y:S01]  /*fa30*/  HMMA.16816.F32.BF16 R160, R160, R6.reuse, R60 ;  /* 0x00000006a0a0723c */ /* 0x080fe2000004183c */
[----:B------:R-:W-:Y:S03]  /*fa40*/  FADD.FTZ R8, R176, R9 ;  /* 0x00000009b0087221 */ /* 0x000fe60000010000 */
[----:B------:R-:W-:Y:S02]  /*fa50*/  FADD.FTZ R9, R174, R2 ;  /* 0x00000002ae097221 */ /* 0x000fe40000010000 */
[----:B------:R-:W-:Y:S02]  /*fa60*/  FADD.FTZ R4, R171, R4 ;  /* 0x00000004ab047221 */ /* 0x000fe40000010000 */
[----:B------:R-:W-:Y:S01]  /*fa70*/  FADD.FTZ R5, R173, R0 ;  /* 0x00000000ad057221 */ /* 0x000fe20000010000 */
[----:B------:R-:W-:Y:S03]  /*fa80*/  HMMA.16816.F32.BF16 R164, R164, R6, R64 ;  /* 0x00000006a4a4723c */ /* 0x000fe60000041840 */
[----:B------:R-:W-:Y:S02]  /*fa90*/  FADD.FTZ R2, R169, R8 ;  /* 0x00000008a9027221 */ /* 0x000fe40000010000 */
[----:B------:R-:W-:Y:S02]  /*faa0*/  FADD.FTZ R4, R98, R4 ;  /* 0x0000000462047221 */ /* 0x000fe40000010000 */
[----:B------:R-:W-:Y:S02]  /*fab0*/  FADD.FTZ R0, R99, R9 ;  /* 0x0000000963007221 */ /* 0x000fe40000010000 */
[----:B------:R-:W-:Y:S03]  /*fac0*/  FADD.FTZ R5, R170, R5 ;  /* 0x00000005aa057221 */ /* 0x000fe60000010000 */
[----:B------:R-:W-:Y:S01]  /*fad0*/  FADD.FTZ R8, R103, R2 ;  /* 0x0000000267087221 */ /* 0x000fe20000010000 */
[----:B------:R-:W-:Y:S01]  /*fae0*/  MOV R103, R3 ;  /* 0x0000000300677202 */ /* 0x000fe20000000f00 */
[----:B------:R-:W-:Y:S02]  /*faf0*/  FADD.FTZ R2, R84, R4 ;  /* 0x0000000454027221 */ /* 0x000fe40000010000 */
[----:B------:R-:W-:Y:S02]  /*fb00*/  FADD.FTZ R4, R85, R0 ;  /* 0x0000000055047221 */ /* 0x000fe40000010000 */
[----:B------:R-:W-:Y:S02]  /*fb10*/  FADD.FTZ R0, R168, R5 ;  /* 0x00000005a8007221 */ /* 0x000fe40000010000 */
[----:B------:R-:W-:Y:S01]  /*fb20*/  FADD.FTZ R5, R101, R8 ;  /* 0x0000000865057221 */ /* 0x000fe20000010000 */
[----:B------:R-:W-:Y:S01]  /*fb30*/  MOV R101, R71 ;  /* 0x0000004700657202 */ /* 0x000fe20000000f00 */
[----:B------:R-:W-:Y:S01]  /*fb40*/  FADD.FTZ R6, R102, R0 ;  /* 0x0000000066067221 */ /* 0x000fe20000010000 */
[----:B------:R-:W-:Y:S01]  /*fb50*/  MOV R102, R70 ;  /* 0x0000004600667202 */ /* 0x000fe20000000f00 */
[----:B------:R-:W-:Y:S02]  /*fb60*/  FADD.FTZ R5, R100, R5 ;  /* 0x0000000564057221 */ /* 0x000fe40000010000 */
[----:B------:R-:W-:Y:S01]  /*fb70*/  FADD.FTZ R2, R75, R2 ;  /* 0x000000024b027221 */ /* 0x000fe20000010000 */
[----:B------:R1:W-:Y:S01]  /*fb80*/  STL [R1+0x14], R6 ;  /* 0x0000140601007387 */ /* 0x0003e20000100800 */
[----:B------:R-:W-:Y:S02]  /*fb90*/  FADD.FTZ R4, R86, R4 ;  /* 0x0000000456047221 */ /* 0x000fe40000010000 */
[----:B------:R-:W-:Y:S01]  /*fba0*/  FADD.FTZ R0, R74, R2 ;  /* 0x000000024a007221 */ /* 0x000fe20000010000 */
[----:B------:R1:W-:Y:S01]  /*fbb0*/  STL [R1+0x18], R5 ;  /* 0x0000180501007387 */ /* 0x0003e20000100800 */
[----:B------:R-:W-:Y:S02]  /*fbc0*/  FADD.FTZ R2, R96, R4 ;  /* 0x0000000460027221 */ /* 0x000fe40000010000 */
[----:B------:R-:W-:Y:S02]  /*fbd0*/  FADD.FTZ R0, R97, R0 ;  /* 0x0000000061007221 */ /* 0x000fe40000010000 */
[----:B------:R-:W-:Y:S01]  /*fbe0*/  IMAD.MOV.U32 R100, RZ, RZ, R72 ;  /* 0x000000ffff647224 */ /* 0x000fe200078e0048 */
[----:B------:R1:W-:Y:S04]  /*fbf0*/  STL [R1+0x1c], R2 ;  /* 0x00001c0201007387 */ /* 0x0003e80000100800 */
[----:B------:R1:W-:Y:S01]  /*fc00*/  STL [R1+0x20], R0 ;  /* 0x0000200001007387 */ /* 0x0003e20000100800 */
[----:B------:R-:W-:-:S05]  /*fc10*/  @P0 BRA `(.L_x_189) ;  /* 0xffff957000000947 */ /* 0x000fca000383ffff */
.L_x_170:
[----:B------:R-:W2:Y:S01]  /*fc20*/  S2UR UR6, SR_CTAID.X ;  /* 0x00000000000679c3 */ /* 0x000ea20000002500 */
[----:B------:R-:W-:Y:S01]  /*fc30*/  ULDC.64 UR14, c[0x0][0x2c8] ;  /* 0x0000b200000e7ab9 */ /* 0x000fe20000000a00 */
[----:B------:R-:W-:Y:S01]  /*fc40*/  PLOP3.LUT P0, PT, PT, PT, UP0, 0x40, 0x0 ;  /* 0x000000000000781c */ /* 0x000fe20003f0e808 */
[----:B------:R-:W-:-:S02]  /*fc50*/  ULDC UR13, c[0x0][0x168] ;  /* 0x00005a00000d7ab9 */ /* 0x000fc40000000800 */
[----:B--2---:R-:W-:-:S04]  /*fc60*/  ULEA UR6, UR6, 0x7f, 0x7 ;  /* 0x0000007f06067891 */ /* 0x004fc8000f8e383f */
[----:B------:R-:W-:Y:S02]  /*fc70*/  UIMAD.WIDE.U32 UR16, UR6, UR14, URZ ;  /* 0x0000000e061072a5 */ /* 0x000fe4000f8e003f */
[----:B------:R-:W-:Y:S02]  /*fc80*/  UIADD3 UR14, -UR13, 0x1, URZ ;  /* 0x000000010d0e7890 */ /* 0x000fe4000fffe13f */
[----:B------:R-:W-:Y:S02]  /*fc90*/  @UP2 USHF.R.U32.HI UR6, URZ, UR15, UR17 ;  /* 0x0000000f3f062299 */ /* 0x000fe40008011611 */
[----:B------:R-:W-:Y:S02]  /*fca0*/  ULDC UR13, c[0x0][0x1d0] ;  /* 0x00007400000d7ab9 */ /* 0x000fe40000000800 */
[----:B------:R-:W-:-:S04]  /*fcb0*/  UIMAD UR13, UR7, UR13, UR14 ;  /* 0x0000000d070d72a4 */ /* 0x000fc8000f8e020e */
[----:B------:R-:W-:-:S03]  /*fcc0*/  UIADD3 UR14, UR13, UR6, URZ ;  /* 0x000000060d0e7290 */ /* 0x000fc6000fffe03f */
[----:B------:R-:W-:Y:S02]  /*fcd0*/  ULDC UR13, c[0x0][0x324] ;  /* 0x0000c900000d7ab9 */ /* 0x000fe40000000800 */
[----:B------:R-:W-:Y:S01]  /*fce0*/  UIADD3 UR13, UR14, -UR13, URZ ;  /* 0x8000000d0e0d7290 */ /* 0x000fe2000fffe03f */
[----:B------:R-:W-:Y:S05]  /*fcf0*/  @P0 BRA `(.L_x_190) ;  /* 0x0000016000000947 */ /* 0x000fea0003800000 */
        /* <DEDUP_REMOVED lines=12> */
.L_x_191:
[----:B------:R-:W-:Y:S02]  /*fdc0*/  ULDC UR6, c[0x0][0x32c] ;  /* 0x0000cb0000067ab9 */ /* 0x000fe40000000800 */
[----:B------:R-:W-:-:S03]  /*fdd0*/  UISETP.NE.AND UP3, UPT, UR6, 0x1, UPT ;  /* 0x000000010600788c */ /* 0x000fc6000bf65270 */
[----:B------:R-:W-:Y:S02]  /*fde0*/  ULDC.64 UR6, c[0x0][0x330] ;  /* 0x0000cc0000067ab9 */ /* 0x000fe40000000a00 */
[----:B------:R-:W-:-:S07]  /*fdf0*/  UIMAD.WIDE.U32 UR16, UR14, UR6, URZ ;  /* 0x000000060e1072a5 */ /* 0x000fce000f8e003f */
[----:B------:R-:W-:Y:S02]  /*fe00*/  @UP3 UMOV UR15, UR17 ;  /* 0x00000011000f3c82 */ /* 0x000fe40008000000 */
[----:B------:R-:W-:Y:S02]  /*fe10*/  @UP3 USHF.R.U32.HI UR14, URZ, UR7, UR15 ;  /* 0x000000073f0e3299 */ /* 0x000fe4000801160f */
.L_x_192:
[----:B------:R-:W-:Y:S02]  /*fe20*/  ULDC UR6, c[0x0][0x32c] ;  /* 0x0000cb0000067ab9 */ /* 0x000fe40000000800 */
[----:B------:R-:W-:-:S04]  /*fe30*/  UIMAD UR6, UR14, UR6, URZ ;  /* 0x000000060e0672a4 */ /* 0x000fc8000f8e023f */
[----:B------:R-:W-:-:S04]  /*fe40*/  UISETP.LT.AND UP3, UPT, UR13, UR6, UPT ;  /* 0x000000060d00728c */ /* 0x000fc8000bf61270 */
[----:B------:R-:W-:-:S04]  /*fe50*/  USEL UR13, UR13, UR6, !UP3 ;  /* 0x000000060d0d7287 */ /* 0x000fc8000d800000 */
.L_x_190:
[----:B------:R-:W-:-:S04]  /*fe60*/  UIADD3 UR13, UR13, 0x5f, URZ ;  /* 0x0000005f0d0d7890 */ /* 0x000fc8000fffe03f */
[----:B------:R-:W-:-:S04]  /*fe70*/  UIMAD.WIDE UR6, UR13, 0x2aaaaaab, URZ ;  /* 0x2aaaaaab0d0678a5 */ /* 0x000fc8000f8e023f */
        /* <DEDUP_REMOVED lines=8> */
[----:B-1----:R-:W-:Y:S01]  /*ff00*/  IMAD.MOV.U32 R2, RZ, RZ, R72 ;  /* 0x000000ffff027224 */ /* 0x002fe200078e0048 */
[----:B------:R-:W-:Y:S02]  /*ff10*/  MOV R101, R70 ;  /* 0x0000004600657202 */ /* 0x000fe40000000f00 */
.L_x_196:
[----:B------:R-:W-:Y:S04]  /*ff20*/  DEPBAR.LE SB0, 0x0 ;  /* 0x000080000000791a */ /* 0x000fe80000000000 */
[----:B------:R-:W-:Y:S01]  /*ff30*/  BAR.SYNC.DEFER_BLOCKING 0x0 ;  /* 0x0000000000007b1d */ /* 0x000fe20000010000 */
[----:B------:R-:W-:Y:S05]  /*ff40*/  ISETP.LT.AND P0, PT, R227, UR5, PT ;  /* 0x00000005e3007c0c */ /* 0x000fea000bf01270 */
[----:B--2--5:R1:W2:Y:S04]  /*ff50*/  LDSM.16.M88.4 R96, [R215+0x6100] ;  /* 0x00610000d760783b */ /* 0x0242a80000000200 */
        /* <DEDUP_REMOVED lines=30> */
[----:B------:R-:W-:Y:S04]  /*10140*/  SHFL.IDX PT, R12, R3, 0x1, 0x181f ;  /* 0x00381f00030c7f89 */ /* 0x000fe800000e0000 */
[----:B------:R-:W3:Y:S04]  /*10150*/  SHFL.IDX PT, R4, R3, RZ, 0x181f ;  /* 0x00181fff03047589 */ /* 0x000ee800000e0000 */
[----:B------:R-:W-:Y:S04]  /*10160*/  SHFL.IDX PT, R5, R0, RZ, 0x181f ;  /* 0x00181fff00057589 */ /* 0x000fe800000e0000 */
[----:B------:R-:W4:Y:S04]  /*10170*/  SHFL.IDX PT, R10, R3, 0x2, 0x181f ;  /* 0x00581f00030a7f89 */ /* 0x000f2800000e0000 */
[----:B------:R-:W-:Y:S04]  /*10180*/  SHFL.IDX PT, R6, R0, 0x1, 0x181f ;  /* 0x00381f0000067f89 */ /* 0x000fe800000e0000 */
[----:B------:R-:W5:Y:S04]  /*10190*/  SHFL.IDX PT, R8, R3, 0x3, 0x181f ;  /* 0x00781f0003087f89 */ /* 0x000f6800000e0000 */
[----:B------:R-:W1:Y:S04]  /*101a0*/  SHFL.IDX PT, R11, R0, 0x2, 0x181f ;  /* 0x00581f00000b7f89 */ /* 0x000e6800000e0000 */
[----:B------:R-:W1:Y:S04]  /*101b0*/  SHFL.IDX PT, R7, R3, 0x4, 0x181f ;  /* 0x00981f0003077f89 */ /* 0x000e6800000e0000 */
[----:B------:R-:W1:Y:S04]  /*101c0*/  SHFL.IDX PT, R9, R0, 0x3, 0x181f ;  /* 0x00781f0000097f89 */ /* 0x000e6800000e0000 */
[----:B------:R-:W-:Y:S04]  /*101d0*/  SHFL.IDX PT, R3, R3, 0x5, 0x181f ;  /* 0x00b81f0003037f89 */ /* 0x000fe800000e0000 */
[----:B------:R-:W1:Y:S04]  /*101e0*/  SHFL.IDX PT, R14, R0, 0x4, 0x181f ;  /* 0x00981f00000e7f89 */ /* 0x000e6800000e0000 */
[----:B------:R-:W2:Y:S01]  /*101f0*/  SHFL.IDX PT, R0, R0, 0x5, 0x181f ;  /* 0x00b81f0000007f89 */ /* 0x000ea200000e0000 */
[-C--:B---3--:R-:W-:Y:S02]  /*10200*/  IADD3 R4, P0, R4, R226.reuse, RZ ;  /* 0x000000e204047210 */ /* 0x088fe40007f1e0ff */
[-C--:B----4-:R-:W-:Y:S02]  /*10210*/  IADD3 R10, P5, R10, R226.reuse, RZ ;  /* 0x000000e20a0a7210 */ /* 0x090fe40007fbe0ff */
[-C--:B-----5:R-:W-:Y:S01]  /*10220*/  IADD3 R8, P2, R8, R226.reuse, RZ ;  /* 0x000000e208087210 */ /* 0x0a0fe20007f5e0ff */
[--C-:B------:R-:W-:Y:S01]  /*10230*/  IMAD.X R5, R5, 0x1, R225.reuse, P0 ;  /* 0x0000000105057824 */ /* 0x100fe200000e06e1 */
[-C--:B------:R-:W-:Y:S02]  /*10240*/  IADD3 R12, P0, R12, R226.reuse, RZ ;  /* 0x000000e20c0c7210 */ /* 0x080fe40007f1e0ff */
[-C--:B-1----:R-:W-:Y:S03]  /*10250*/  IADD3.X R11, R11, R225.reuse, RZ, P5, !PT ;  /* 0x000000e10b0b7210 */ /* 0x082fe60002ffe4ff */
[--C-:B------:R-:W-:Y:S01]  /*10260*/  IMAD.X R13, R6, 0x1, R225.reuse, P0 ;  /* 0x00000001060d7824 */ /* 0x100fe200000e06e1 */
[-C--:B------:R-:W-:Y:S01]  /*10270*/  IADD3 R6, P1, R7, R226.reuse, RZ ;  /* 0x000000e207067210 */ /* 0x080fe20007f3e0ff */
[--C-:B------:R-:W-:Y:S04]  /*10280*/  IMAD.X R9, R9, 0x1, R225.reuse, P2 ;  /* 0x0000000109097824 */ /* 0x100fe800010e06e1 */
[----:B------:R-:W-:Y:S01]  /*10290*/  IMAD.X R7, R14, 0x1, R225, P1 ;  /* 0x000000010e077824 */ /* 0x000fe200008e06e1 */
[----:B--2---:R1:W-:Y:S04]  /*102a0*/  LDGSTS.E.BYPASS.LTC128B.128 [R15], [R4.64], !P3 ;  /* 0x00000000040f7fae */ /* 0x0043e8000d901d70 */
[----:B------:R2:W-:Y:S04]  /*102b0*/  LDGSTS.E.BYPASS.LTC128B.128 [R15+0x800], [R12.64], !P3 ;  /* 0x008000000c0f7fae */ /* 0x0005e8000d901d70 */
[----:B------:R2:W-:Y:S04]  /*102c0*/  LDGSTS.E.BYPASS.LTC128B.128 [R15+0x1000], [R10.64], !P3 ;  /* 0x010000000a0f7fae */ /* 0x0005e8000d901d70 */
[----:B------:R2:W-:Y:S04]  /*102d0*/  LDGSTS.E.BYPASS.LTC128B.128 [R15+0x1800], [R8.64], !P3 ;  /* 0x01800000080f7fae */ /* 0x0005e8000d901d70 */
[----:B------:R2:W-:Y:S01]  /*102e0*/  LDGSTS.E.BYPASS.LTC128B.128 [R15+0x2000], [R6.64], !P3 ;  /* 0x02000000060f7fae */ /* 0x0005e2000d901d70 */
[----:B-1----:R-:W-:Y:S04]  /*102f0*/  IADD3 R4, P0, R3, R226, RZ ;  /* 0x000000e203047210 */ /* 0x002fe80007f1e0ff */
[----:B------:R-:W-:Y:S05]  /*10300*/  IADD3.X R5, R0, R225, RZ, P0, !PT ;  /* 0x000000e100057210 */ /* 0x000fea00007fe4ff */
[----:B------:R2:W-:Y:S04]  /*10310*/  LDGSTS.E.BYPASS.LTC128B.128 [R15+0x2800], [R4.64], !P3 ;  /* 0x02800000040f7fae */ /* 0x0005e8000d901d70 */
.L_x_194:
        /* <DEDUP_REMOVED lines=90> */
[----:B------:R-:W1:Y:S01]  /*108c0*/  MUFU.TANH R168, R4 ;  /* 0x0000000400a87308 */ /* 0x000e620000002400 */
[----:B------:R-:W-:Y:S02]  /*108d0*/  FMUL.FTZ R5, R5, c[0x0][0x320] ;  /* 0x0000c80005057a20 */ /* 0x000fe40000410000 */
[----:B------:R-:W-:Y:S02]  /*108e0*/  FMUL.FTZ R6, R6, c[0x0][0x320] ;  /* 0x0000c80006067a20 */ /* 0x000fe40000410000 */
[----:B------:R-:W-:Y:S04]  /*108f0*/  FMUL.FTZ R7, R7, c[0x0][0x320] ;  /* 0x0000c80007077a20 */ /* 0x000fe80000410000 */
        /* <DEDUP_REMOVED lines=8> */
[----:B------:R-:W-:Y:S02]  /*10980*/  FMUL.FTZ R16, R16, c[0x0][0x320] ;  /* 0x0000c80010107a20 */ /* 0x000fe40000410000 */
[----:B------:R-:W-:Y:S02]  /*10990*/  FMUL.FTZ R17, R17, c[0x0][0x320] ;  /* 0x0000c80011117a20 */ /* 0x000fe40000410000 */
[----:B------:R-:W-:Y:S02]  /*109a0*/  FMUL.FTZ R18, R18, c[0x0][0x320] ;  /* 0x0000c80012127a20 */ /* 0x000fe40000410000 */
[----:B------:R-:W-:Y:S02]  /*109b0*/  FMUL.FTZ R19, R19, c[0x0][0x320] ;  /* 0x0000c80013137a20 */ /* 0x000fe40000410000 */
[----:B------:R-:W-:Y:S01]  /*109c0*/  FMUL.FTZ R13, R13, c[0x0][0x320] ;  /* 0x0000c8000d0d7a20 */ /* 0x000fe20000410000 */
[----:B------:R4:W1:Y:S01]  /*109d0*/  MUFU.TANH R185, R7 ;  /* 0x0000000700b97308 */ /* 0x0008620000002400 */
[----:B------:R-:W-:Y:S09]  /*109e0*/  FMUL.FTZ R14, R14, c[0x0][0x320] ;  /* 0x0000c8000e0e7a20 */ /* 0x000ff20000410000 */
[----:B------:R-:W1:Y:S10]  /*109f0*/  MUFU.TANH R183, R8 ;  /* 0x0000000800b77308 */ /* 0x000e740000002400 */
[----:B------:R-:W1:Y:S01]  /*10a00*/  MUFU.TANH R186, R9 ;  /* 0x0000000900ba7308 */ /* 0x000e620000002400 */
[----:B----4-:R-:W4:Y:S09]  /*10a10*/  LDSM.16.M88.4 R4, [R213+0x800] ;  /* 0x00080000d504783b */ /* 0x010f320000000200 */
[----:B------:R-:W1:Y:S10]  /*10a20*/  MUFU.TANH R181, R10 ;  /* 0x0000000a00b57308 */ /* 0x000e740000002400 */
[----:B------:R5:W1:Y:S10]  /*10a30*/  MUFU.TANH R187, R11 ;  /* 0x0000000b00bb7308 */ /* 0x000a740000002400 */
[----:B------:R-:W1:Y:S10]  /*10a40*/  MUFU.TANH R180, R12 ;  /* 0x0000000c00b47308 */ /* 0x000e740000002400 */
[----:B------:R-:W1:Y:S01]  /*10a50*/  MUFU.TANH R170, R13 ;  /* 0x0000000d00aa7308 */ /* 0x000e620000002400 */
[----:B-----5:R-:W5:Y:S01]  /*10a60*/  LDSM.16.M88.4 R8, [R213+0x1000] ;  /* 0x00100000d508783b */ /* 0x020f620000000200 */
[-C--:B----4-:R-:W-:Y:S08]  /*10a70*/  HMMA.16816.F32.BF16 R20, R172, R4.reuse, R20 ;  /* 0x00000004ac14723c */ /* 0x090ff00000041814 */
[----:B------:R-:W4:Y:S01]  /*10a80*/  MUFU.TANH R182, R14 ;  /* 0x0000000e00b67308 */ /* 0x000f220000002400 */
[C---:B------:R-:W-:Y:S09]  /*10a90*/  HMMA.16816.F32.BF16 R24, R176.reuse, R4, R24 ;  /* 0x00000004b018723c */ /* 0x040ff20000041818 */
[----:B------:R-:W1:Y:S01]  /*10aa0*/  MUFU.TANH R171, R15 ;  /* 0x0000000f00ab7308 */ /* 0x000e620000002400 */
[-C--:B------:R-:W-:Y:S08]  /*10ab0*/  HMMA.16816.F32.BF16 R28, R176, R6.reuse, R28 ;  /* 0x00000006b01c723c */ /* 0x080ff0000004181c */
[C---:B------:R-:W-:Y:S01]  /*10ac0*/  HMMA.16816.F32.BF16 R32, R172.reuse, R6, R32 ;  /* 0x00000006ac20723c */ /* 0x040fe20000041820 */
[----:B------:R-:W1:Y:S01]  /*10ad0*/  MUFU.TANH R16, R16 ;  /* 0x0000001000107308 */ /* 0x000e620000002400 */
[----:B------:R-:W1:Y:S02]  /*10ae0*/  LDSM.16.M88.4 R4, [R213+0x1800] ;  /* 0x00180000d504783b */ /* 0x000e640000000200 */
[----:B------:R-:W-:Y:S02]  /*10af0*/  FMUL.FTZ R20, R20, c[0x0][0x320] ;  /* 0x0000c80014147a20 */ /* 0x000fe40000410000 */
[----:B------:R-:W-:Y:S02]  /*10b00*/  FMUL.FTZ R21, R21, c[0x0][0x320] ;  /* 0x0000c80015157a20 */ /* 0x000fe40000410000 */
[----:B------:R-:W-:Y:S03]  /*10b10*/  FMUL.FTZ R22, R22, c[0x0][0x320] ;  /* 0x0000c80016167a20 */ /* 0x000fe60000410000 */
[----:B------:R-:W1:Y:S01]  /*10b20*/  MUFU.TANH R17, R17 ;  /* 0x0000001100117308 */ /* 0x000e620000002400 */
[----:B------:R-:W-:Y:S02]  /*10b30*/  FMUL.FTZ R23, R23, c[0x0][0x320] ;  /* 0x0000c80017177a20 */ /* 0x000fe40000410000 */
[----:B------:R-:W-:Y:S01]  /*10b40*/  FMUL.FTZ R24, R24, c[0x0][0x320] ;  /* 0x0000c80018187a20 */ /* 0x000fe20000410000 */
[-C--:B-----5:R-:W-:Y:S03]  /*10b50*/  HMMA.16816.F32.BF16 R36, R172, R8.reuse, R36 ;  /* 0x00000008ac24723c */ /* 0x0a0fe60000041824 */
[----:B------:R-:W-:Y:S02]  /*10b60*/  FMUL.FTZ R30, R30, c[0x0][0x320] ;  /* 0x0000c8001e1e7a20 */ /* 0x000fe40000410000 */
[----:B------:R-:W-:Y:S01]  /*10b70*/  FMUL.FTZ R25, R25, c[0x0][0x320] ;  /* 0x0000c80019197a20 */ /* 0x000fe20000410000 */
[----:B------:R-:W1:Y:S01]  /*10b80*/  MUFU.TANH R18, R18 ;  /* 0x0000001200127308 */ /* 0x000e620000002400 */
[----:B------:R-:W-:Y:S01]  /*10b90*/  FMUL.FTZ R26, R26, c[0x0][0x320] ;  /* 0x0000c8001a1a7a20 */ /* 0x000fe20000410000 */
[C---:B------:R-:W-:Y:S04]  /*10ba0*/  HMMA.16816.F32.BF16 R40, R176.reuse, R8, R40 ;  /* 0x00000008b028723c */ /* 0x040fe80000041828 */
[----:B------:R-:W-:Y:S02]  /*10bb0*/  FMUL.FTZ R27, R27, c[0x0][0x320] ;  /* 0x0000c8001b1b7a20 */ /* 0x000fe40000410000 */
[----:B------:R-:W-:Y:S02]  /*10bc0*/  FMUL.FTZ R28, R28, c[0x0][0x320] ;  /* 0x0000c8001c1c7a20 */ /* 0x000fe40000410000 */
[----:B------:R-:W2:Y:S01]  /*10bd0*/  MUFU.TANH R194, R30 ;  /* 0x0000001e00c27308 */ /* 0x000ea20000002400 */
[-C--:B------:R-:W-:Y:S03]  /*10be0*/  HMMA.16816.F32.BF16 R44, R176, R10.reuse, R44 ;  /* 0x0000000ab02c723c */ /* 0x080fe6000004182c */
[----:B------:R-:W-:Y:S02]  /*10bf0*/  FMUL.FTZ R29, R29, c[0x0][0x320] ;  /* 0x0000c8001d1d7a20 */ /* 0x000fe40000410000 */
[----:B------:R-:W-:Y:S02]  /*10c00*/  FMUL.FTZ R31, R31, c[0x0][0x320] ;  /* 0x0000c8001f1f7a20 */ /* 0x000fe40000410000 */
[----:B------:R-:W-:Y:S01]  /*10c10*/  FMUL.FTZ R32, R32, c[0x0][0x320] ;  /* 0x0000c80020207a20 */ /* 0x000fe20000410000 */
[C---:B------:R-:W-:Y:S01]  /*10c20*/  HMMA.16816.F32.BF16 R48, R172.reuse, R10, R48 ;  /* 0x0000000aac30723c */ /* 0x040fe20000041830 */
[----:B------:R-:W2:Y:S01]  /*10c30*/  MUFU.TANH R19, R19 ;  /* 0x0000001300137308 */ /* 0x000ea20000002400 */
[----:B------:R-:W5:Y:S02]  /*10c40*/  LDSM.16.M88.4 R8, [R213+0x2000] ;  /* 0x00200000d508783b */ /* 0x000f640000000200 */
[----:B------:R-:W-:Y:S02]  /*10c50*/  FMUL.FTZ R33, R33, c[0x0][0x320] ;  /* 0x0000c80021217a20 */ /* 0x000fe40000410000 */
[----:B------:R-:W-:Y:S02]  /*10c60*/  FMUL.FTZ R34, R34, c[0x0][0x320] ;  /* 0x0000c80022227a20 */ /* 0x000fe40000410000 */
[-C--:B-1----:R-:W-:Y:S03]  /*10c70*/  HMMA.16816.F32.BF16 R52, R172, R4.reuse, R52 ;  /* 0x00000004ac34723c */ /* 0x082fe60000041834 */
[----:B------:R-:W1:Y:S01]  /*10c80*/  MUFU.TANH R20, R20 ;  /* 0x0000001400147308 */ /* 0x000e620000002400 */
[----:B------:R-:W-:Y:S02]  /*10c90*/  FMUL.FTZ R35, R35, c[0x0][0x320] ;  /* 0x0000c80023237a20 */ /* 0x000fe40000410000 */
[----:B------:R-:W-:Y:S02]  /*10ca0*/  FMUL.FTZ R36, R36, c[0x0][0x320] ;  /* 0x0000c80024247a20 */ /* 0x000fe40000410000 */
[C---:B------:R-:W-:Y:S04]  /*10cb0*/  HMMA.16816.F32.BF16 R56, R176.reuse, R4, R56 ;  /* 0x00000004b038723c */ /* 0x040fe80000041838 */
[----:B------:R-:W-:Y:S01]  /*10cc0*/  FMUL.FTZ R37, R37, c[0x0][0x320] ;  /* 0x0000c80025257a20 */ /* 0x000fe20000410000 */
[----:B------:R-:W1:Y:S01]  /*10cd0*/  MUFU.TANH R21, R21 ;  /* 0x0000001500157308 */ /* 0x000e620000002400 */
[----:B------:R-:W-:Y:S02]  /*10ce0*/  FMUL.FTZ R38, R38, c[0x0][0x320] ;  /* 0x0000c80026267a20 */ /* 0x000fe40000410000 */
[-C--:B------:R-:W-:Y:S04]  /*10cf0*/  HMMA.16816.F32.BF16 R60, R176, R6.reuse, R60 ;  /* 0x00000006b03c723c */ /* 0x080fe8000004183c */
[----:B------:R-:W-:Y:S02]  /*10d00*/  FMUL.FTZ R39, R39, c[0x0][0x320] ;  /* 0x0000c80027277a20 */ /* 0x000fe40000410000 */
[----:B------:R-:W-:Y:S01]  /*10d10*/  FMUL.FTZ R40, R40, c[0x0][0x320] ;  /* 0x0000c80028287a20 */ /* 0x000fe20000410000 */
[----:B------:R-:W1:Y:S01]  /*10d20*/  MUFU.TANH R103, R22 ;  /* 0x0000001600677308 */ /* 0x000e620000002400 */
[C---:B------:R-:W-:Y:S01]  /*10d30*/  HMMA.16816.F32.BF16 R64, R172.reuse, R6, R64 ;  /* 0x00000006ac40723c */ /* 0x040fe20000041840 */
[----:B------:R-:W1:Y:S01]  /*10d40*/  LDSM.16.M88.4 R4, [R213+0x2800] ;  /* 0x00280000d504783b */ /* 0x000e620000000200 */
[----:B------:R-:W-:Y:S04]  /*10d50*/  DEPBAR.LE SB0, 0x0 ;  /* 0x000080000000791a */ /* 0x000fe80000000000 */
[----:B------:R-:W-:Y:S02]  /*10d60*/  FMUL.FTZ R41, R41, c[0x0][0x320] ;  /* 0x0000c80029297a20 */ /* 0x000fe40000410000 */
[----:B------:R-:W-:Y:S01]  /*10d70*/  FMUL.FTZ R56, R56, c[0x0][0x320] ;  /* 0x0000c80038387a20 */ /* 0x000fe20000410000 */
[----:B------:R-:W1:Y:S01]  /*10d80*/  MUFU.TANH R15, R23 ;  /* 0x00000017000f7308 */ /* 0x000e620000002400 */
[----:B------:R-:W-:Y:S01]  /*10d90*/  BAR.SYNC.DEFER_BLOCKING 0x0 ;  /* 0x0000000000007b1d */ /* 0x000fe20000010000 */
[-C--:B-----5:R-:W-:Y:S05]  /*10da0*/  HMMA.16816.F32.BF16 R68, R172, R8.reuse, R68 ;  /* 0x00000008ac44723c */ /* 0x0a0fea0000041844 */
[----:B------:R-:W-:Y:S02]  /*10db0*/  FMUL.FTZ R57, R57, c[0x0][0x320] ;  /* 0x0000c80039397a20 */ /* 0x000fe40000410000 */
[----:B------:R-:W-:Y:S01]  /*10dc0*/  FMUL.FTZ R58, R58, c[0x0][0x320] ;  /* 0x0000c8003a3a7a20 */ /* 0x000fe20000410000 */
[----:B------:R-:W1:Y:S01]  /*10dd0*/  MUFU.TANH R24, R24 ;  /* 0x0000001800187308 */ /* 0x000e620000002400 */
[C---:B------:R-:W-:Y:S04]  /*10de0*/  HMMA.16816.F32.BF16 R72, R176.reuse, R8, R72 ;  /* 0x00000008b048723c */ /* 0x040fe80000041848 */
[----:B------:R-:W-:Y:S02]  /*10df0*/  FMUL.FTZ R59, R59, c[0x0][0x320] ;  /* 0x0000c8003b3b7a20 */ /* 0x000fe40000410000 */
[----:B------:R-:W-:Y:S02]  /*10e00*/  FMUL.FTZ R62, R62, c[0x0][0x320] ;  /* 0x0000c8003e3e7a20 */ /* 0x000fe40000410000 */
[-C--:B------:R-:W-:Y:S01]  /*10e10*/  HMMA.16816.F32.BF16 R76, R176, R10.reuse, R76 ;  /* 0x0000000ab04c723c */ /* 0x080fe2000004184c */
[----:B------:R-:W2:Y:S03]  /*10e20*/  MUFU.TANH R25, R25 ;  /* 0x0000001900197308 */ /* 0x000ea60000002400 */
[----:B------:R-:W-:Y:S02]  /*10e30*/  FMUL.FTZ R63, R63, c[0x0][0x320] ;  /* 0x0000c8003f3f7a20 */ /* 0x000fe40000410000 */
[----:B------:R-:W-:Y:S02]  /*10e40*/  FMUL.FTZ R42, R42, c[0x0][0x320] ;  /* 0x0000c8002a2a7a20 */ /* 0x000fe40000410000 */
[C---:B------:R-:W-:Y:S03]  /*10e50*/  HMMA.16816.F32.BF16 R80, R172.reuse, R10, R80 ;  /* 0x0000000aac50723c */ /* 0x040fe60000041850 */
[----:B------:R-:W2:Y:S01]  /*10e60*/  MUFU.TANH R188, R26 ;  /* 0x0000001a00bc7308 */ /* 0x000ea20000002400 */
[----:B------:R-:W-:Y:S02]  /*10e70*/  FMUL.FTZ R43, R43, c[0x0][0x320] ;  /* 0x0000c8002b2b7a20 */ /* 0x000fe40000410000 */
[----:B------:R-:W-:Y:S02]  /*10e80*/  FMUL.FTZ R44, R44, c[0x0][0x320] ;  /* 0x0000c8002c2c7a20 */ /* 0x000fe40000410000 */
[-C--:B-1----:R-:W-:Y:S04]  /*10e90*/  HMMA.16816.F32.BF16 R84, R172, R4.reuse, R84 ;  /* 0x00000004ac54723c */ /* 0x082fe80000041854 */
[----:B------:R-:W-:Y:S01]  /*10ea0*/  FMUL.FTZ R74, R74, c[0x0][0x320] ;  /* 0x0000c8004a4a7a20 */ /* 0x000fe20000410000 */
[----:B------:R-:W1:Y:S01]  /*10eb0*/  MUFU.TANH R189, R27 ;  /* 0x0000001b00bd7308 */ /* 0x000e620000002400 */
        /* <DEDUP_REMOVED lines=16> */
[----:B-----5:R-:W-:Y:S02]  /*10fc0*/  FMUL.FTZ R74, R94, c[0x0][0x320] ;  /* 0x0000c8005e4a7a20 */ /* 0x020fe40000410000 */
        /* <DEDUP_REMOVED lines=104> */
[----:B------:R-:W1:Y:S01]  /*11650*/  MUFU.TANH R99, R99 ;  /* 0x0000006300637308 */ /* 0x000e620000002400 */
[----:B------:R-:W-:-:S05]  /*11660*/  @!P0 BRA `(.L_x_195) ;  /* 0x000003d000008947 */ /* 0x000fca0003800000 */
[----:B--234-:R-:W2:Y:S01]  /*11670*/  LDL R3, [R1+0x2c] ;  /* 0x00002c0001037983 */ /* 0x01cea20000100800 */
[----:B------:R-:W-:Y:S01]  /*11680*/  IMAD.MOV.U32 R228, RZ, RZ, RZ ;  /* 0x000000ffffe47224 */ /* 0x000fe200078e00ff */
[----:B------:R-:W-:Y:S02]  /*11690*/  PLOP3.LUT P1, PT, PT, PT, UP1, 0x80, 0x0 ;  /* 0x000000000000781c */ /* 0x000fe40003f2f018 */
[----:B------:R-:W3:Y:S01]  /*116a0*/  LDL R12, [R1+0x10] ;  /* 0x00001000010c7983 */ /* 0x000ee20000100800 */
[----:B------:R-:W-:Y:S03]  /*116b0*/  PLOP3.LUT P0, PT, PT, PT, UP1, 0x80, 0x0 ;  /* 0x000000000000781c */ /* 0x000fe60003f0f018 */
[----:B-1----:R-:W4:Y:S01]  /*116c0*/  LDL R38, [R1+0x8] ;  /* 0x0000080001267983 */ /* 0x002f220000100800 */
[----:B--2---:R-:W-:Y:S05]  /*116d0*/  IMAD R3, R227, 0x60, R3 ;  /* 0x00000060e3037824 */ /* 0x004fea00078e0203 */
[----:B---3--:R-:W-:Y:S05]  /*116e0*/  IADD3 R3, R3, -0x60, R12 ;  /* 0xffffffa003037810 */ /* 0x008fea0007ffe00c */
[----:B------:R-:W-:Y:S04]  /*116f0*/  @P1 IMAD.HI.U32 R4, R3, c[0x0][0x2bc], RZ ;  /* 0x0000af0003041a27 */ /* 0x000fe800078e00ff */
[--C-:B------:R-:W-:Y:S01]  /*11700*/  IMAD.MOV.U32 R0, RZ, RZ, R3.reuse ;  /* 0x000000ffff007224 */ /* 0x100fe200078e0003 */
[----:B------:R-:W-:Y:S04]  /*11710*/  @P0 SHF.R.U32.HI R0, RZ, c[0x0][0x2c0], R4 ;  /* 0x0000b000ff000a19 */ /* 0x000fe80000011604 */
[C---:B------:R-:W-:Y:S04]  /*11720*/  @!P4 IADD3 R5, P0, R0.reuse, UR42, RZ ;  /* 0x0000002a0005cc10 */ /* 0x040fe8000ff1e0ff */
[----:B------:R-:W-:Y:S01]  /*11730*/  @!P4 LEA.HI.X.SX32 R6, R0, UR4, 0x1, P0 ;  /* 0x000000040006cc11 */ /* 0x000fe200080f0eff */
[----:B------:R-:W-:Y:S01]  /*11740*/  IMAD.MOV R0, RZ, RZ, -R0 ;  /* 0x000000ffff007224 */ /* 0x000fe200078e0a00 */
[C---:B------:R-:W-:Y:S03]  /*11750*/  @!P4 LEA R4, P0, R5.reuse, c[0x0][0x2a0], 0x2 ;  /* 0x0000a8000504ca11 */ /* 0x040fe600078010ff */
[----:B------:R-:W-:Y:S01]  /*11760*/  IMAD R234, R0, c[0x0][0x2b8], R3 ;  /* 0x0000ae0000ea7a24 */ /* 0x000fe200078e0203 */
[----:B------:R-:W-:Y:S04]  /*11770*/  @!P4 LEA.HI.X R5, R5, c[0x0][0x2a4], R6, 0x2, P0 ;  /* 0x0000a9000505ca11 */ /* 0x000fe800000f1406 */
[----:B------:R-:W-:Y:S01]  /*11780*/  SHF.R.S32.HI R0, RZ, 0x1f, R234 ;  /* 0x0000001fff007819 */ /* 0x000fe200000114ea */
[----:B------:R1:W2:Y:S04]  /*11790*/  @!P4 LDG.E R228, [R4.64] ;  /* 0x0000003004e4c981 */ /* 0x0002a8000c1e1900 */
        /* <DEDUP_REMOVED lines=12> */
[----:B------:R-:W-:Y:S04]  /*11860*/  SHFL.IDX PT, R12, R3, 0x1, 0x181f ;  /* 0x00381f00030c7f89 */ /* 0x000fe800000e0000 */
[----:B------:R-:W1:Y:S04]  /*11870*/  SHFL.IDX PT, R4, R3, RZ, 0x181f ;  /* 0x00181fff03047589 */ /* 0x000e6800000e0000 */
[----:B------:R-:W2:Y:S04]  /*11880*/  SHFL.IDX PT, R5, R0, RZ, 0x181f ;  /* 0x00181fff00057589 */ /* 0x000ea800000e0000 */
[----:B------:R-:W3:Y:S04]  /*11890*/  SHFL.IDX PT, R10, R3, 0x2, 0x181f ;  /* 0x00581f00030a7f89 */ /* 0x000ee800000e0000 */
[----:B------:R-:W5:Y:S04]  /*118a0*/  SHFL.IDX PT, R6, R0, 0x1, 0x181f ;  /* 0x00381f0000067f89 */ /* 0x000f6800000e0000 */
[----:B------:R-:W5:Y:S04]  /*118b0*/  SHFL.IDX PT, R8, R3, 0x3, 0x181f ;  /* 0x00781f0003087f89 */ /* 0x000f6800000e0000 */
[----:B------:R-:W5:Y:S04]  /*118c0*/  SHFL.IDX PT, R11, R0, 0x2, 0x181f ;  /* 0x00581f00000b7f89 */ /* 0x000f6800000e0000 */
[----:B------:R-:W5:Y:S01]  /*118d0*/  SHFL.IDX PT, R7, R3, 0x4, 0x181f ;  /* 0x00981f0003077f89 */ /* 0x000f6200000e0000 */
[-C--:B-1----:R-:W-:Y:S03]  /*118e0*/  IADD3 R4, P0, R4, R226.reuse, RZ ;  /* 0x000000e204047210 */ /* 0x082fe60007f1e0ff */
[----:B------:R-:W1:Y:S02]  /*118f0*/  SHFL.IDX PT, R9, R0, 0x3, 0x181f ;  /* 0x00781f0000097f89 */ /* 0x000e6400000e0000 */
[--C-:B--2---:R-:W-:Y:S01]  /*11900*/  IMAD.X R5, R5, 0x1, R225.reuse, P0 ;  /* 0x0000000105057824 */ /* 0x104fe200000e06e1 */
[-C--:B------:R-:W-:Y:S01]  /*11910*/  IADD3 R12, P0, R12, R226.reuse, RZ ;  /* 0x000000e20c0c7210 */ /* 0x080fe20007f1e0ff */
[----:B------:R-:W2:Y:S01]  /*11920*/  SHFL.IDX PT, R3, R3, 0x5, 0x181f ;  /* 0x00b81f0003037f89 */ /* 0x000ea200000e0000 */
[-C--:B---3--:R-:W-:Y:S03]  /*11930*/  IADD3 R10, P5, R10, R226.reuse, RZ ;  /* 0x000000e20a0a7210 */ /* 0x088fe60007fbe0ff */
[----:B----4-:R2:W-:Y:S01]  /*11940*/  LDGSTS.E.BYPASS.LTC128B.128 [R38+0x3100], [R4.64], !P3 ;  /* 0x0310000004267fae */ /* 0x0105e2000d901d70 */
[--C-:B-----5:R-:W-:Y:S03]  /*11950*/  IMAD.X R13, R6, 0x1, R225.reuse, P0 ;  /* 0x00000001060d7824 */ /* 0x120fe600000e06e1 */
[----:B------:R-:W3:Y:S01]  /*11960*/  SHFL.IDX PT, R14, R0, 0x4, 0x181f ;  /* 0x00981f00000e7f89 */ /* 0x000ee200000e0000 */
[-C--:B------:R-:W-:Y:S03]  /*11970*/  IADD3 R8, P2, R8, R226.reuse, RZ ;  /* 0x000000e208087210 */ /* 0x080fe60007f5e0ff */
[----:B------:R-:W4:Y:S01]  /*11980*/  SHFL.IDX PT, R0, R0, 0x5, 0x181f ;  /* 0x00b81f0000007f89 */ /* 0x000f2200000e0000 */
[--C-:B------:R-:W-:Y:S03]  /*11990*/  IMAD.X R11, R11, 0x1, R225.reuse, P5 ;  /* 0x000000010b0b7824 */ /* 0x100fe600028e06e1 */
[----:B------:R4:W-:Y:S01]  /*119a0*/  LDGSTS.E.BYPASS.LTC128B.128 [R38+0x3900], [R12.64], !P3 ;  /* 0x039000000c267fae */ /* 0x0009e2000d901d70 */
[-C--:B------:R-:W-:Y:S03]  /*119b0*/  IADD3 R6, P1, R7, R226.reuse, RZ ;  /* 0x000000e207067210 */ /* 0x080fe60007f3e0ff */
[----:B------:R4:W-:Y:S01]  /*119c0*/  LDGSTS.E.BYPASS.LTC128B.128 [R38+0x4100], [R10.64], !P3 ;  /* 0x041000000a267fae */ /* 0x0009e2000d901d70 */
[--C-:B-1----:R-:W-:Y:S05]  /*119d0*/  IMAD.X R9, R9, 0x1, R225.reuse, P2 ;  /* 0x0000000109097824 */ /* 0x102fea00010e06e1 */
[----:B------:R1:W-:Y:S01]  /*119e0*/  LDGSTS.E.BYPASS.LTC128B.128 [R38+0x4900], [R8.64], !P3 ;  /* 0x0490000008267fae */ /* 0x0003e2000d901d70 */
[----:B--2---:R-:W-:Y:S01]  /*119f0*/  IADD3 R4, P0, R3, R226, RZ ;  /* 0x000000e203047210 */ /* 0x004fe20007f1e0ff */
[--C-:B---3--:R-:W-:Y:S04]  /*11a00*/  IMAD.X R7, R14, 0x1, R225.reuse, P1 ;  /* 0x000000010e077824 */ /* 0x108fe800008e06e1 */
[----:B----4-:R-:W-:Y:S01]  /*11a10*/  IMAD.X R5, R0, 0x1, R225, P0 ;  /* 0x0000000100057824 */ /* 0x010fe200000e06e1 */
[----:B------:R1:W-:Y:S04]  /*11a20*/  LDGSTS.E.BYPASS.LTC128B.128 [R38+0x5100], [R6.64], !P3 ;  /* 0x0510000006267fae */ /* 0x0003e8000d901d70 */
[----:B------:R1:W-:Y:S03]  /*11a30*/  LDGSTS.E.BYPASS.LTC128B.128 [R38+0x5900], [R4.64], !P3 ;  /* 0x0590000004267fae */ /* 0x0003e6000d901d70 */
.L_x_195:
[----:B-1234-:R-:W-:Y:S01]  /*11a40*/  FMNMX.FTZ R72, R168, R2, !PT ;  /* 0x00000002a8487209 */ /* 0x01efe20007810000 */
[----:B------:R-:W-:Y:S01]  /*11a50*/  LDSM.16.MT88.4 R52, [R210+0x100] ;  /* 0x00010000d234783b */ /* 0x000fe20000004200 */
[----:B------:R-:W-:Y:S02]  /*11a60*/  FMNMX.FTZ R0, R169, R100, !PT ;  /* 0x00000064a9007209 */ /* 0x000fe40007810000 */
[----:B------:R-:W-:Y:S02]  /*11a70*/  FMNMX.FTZ R72, R184, R72, !PT ;  /* 0x00000048b8487209 */ /* 0x000fe40007810000 */
[----:B------:R-:W-:Y:S02]  /*11a80*/  FMNMX.FTZ R0, R185, R0, !PT ;  /* 0x00000000b9007209 */ /* 0x000fe40007810000 */
[----:B------:R-:W-:Y:S01]  /*11a90*/  FMNMX.FTZ R72, R16, R72, !PT ;  /* 0x0000004810487209 */ /* 0x000fe20007810000 */
[----:B------:R-:W-:Y:S01]  /*11aa0*/  LDSM.16.MT88.4 R80, [R211+0x100] ;  /* 0x00010000d350783b */ /* 0x000fe20000004200 */
[----:B------:R-:W-:Y:S02]  /*11ab0*/  FMNMX.FTZ R0, R18, R0, !PT ;  /* 0x0000000012007209 */ /* 0x000fe40007810000 */
[----:B------:R-:W-:Y:S02]  /*11ac0*/  FMNMX.FTZ R72, R17, R72, !PT ;  /* 0x0000004811487209 */ /* 0x000fe40007810000 */
        /* <DEDUP_REMOVED lines=40> */
[----:B------:R-:W-:Y:S02]  /*11d50*/  MOV R92, R23 ;  /* 0x00000017005c7202 */ /* 0x000fe40000000f00 */
        /* <DEDUP_REMOVED lines=31> */
[----:B------:R-:W2:Y:S01]  /*11f50*/  SHFL.BFLY PT, R71, R0, 0x2, 0x1f ;  /* 0x0c401f0000477f89 */ /* 0x000ea200000e0000 */
        /* <DEDUP_REMOVED lines=16> */
[----:B------:R-:W-:Y:S02]  /*12060*/  MOV R93, R22 ;  /* 0x00000016005d7202 */ /* 0x000fe40000000f00 */
[----:B------:R-:W-:Y:S02]  /*12070*/  FMNMX.FTZ R3, R175, R3, !PT ;  /* 0x00000003af037209 */ /* 0x000fe40007810000 */
[----:B--2---:R-:W-:Y:S02]  /*12080*/  FMNMX.FTZ R71, R0, R71, !PT ;  /* 0x0000004700477209 */ /* 0x004fe40007810000 */
[----:B------:R-:W-:Y:S01]  /*12090*/  FMNMX.FTZ R0, R251, R4, !PT ;  /* 0x00000004fb007209 */ /* 0x000fe20007810000 */
[----:B------:R-:W2:Y:S01]  /*120a0*/  SHFL.BFLY PT, R5, R3, 0x2, 0x1f ;  /* 0x0c401f0003057f89 */ /* 0x000ea200000e0000 */
[----:B------:R-:W-:Y:S02]  /*120b0*/  MOV R87, R30 ;  /* 0x0000001e00577202 */ /* 0x000fe40000000f00 */
[----:B------:R-:W-:Y:S02]  /*120c0*/  FMNMX.FTZ R0, R93, R0, !PT ;  /* 0x000000005d007209 */ /* 0x000fe40007810000 */
[----:B------:R-:W-:Y:S02]  /*120d0*/  MOV R89, R28 ;  /* 0x0000001c00597202 */ /* 0x000fe40000000f00 */
[----:B------:R-:W-:Y:S01]  /*120e0*/  FMNMX.FTZ R0, R87, R0, !PT ;  /* 0x0000000057007209 */ /* 0x000fe20007810000 */
[----:B------:R-:W3:Y:S01]  /*120f0*/  SHFL.BFLY PT, R6, R71, 0x1, 0x1f ;  /* 0x0c201f0047067f89 */ /* 0x000ee200000e0000 */
[----:B------:R-:W-:Y:S02]  /*12100*/  MOV R85, R36 ;  /* 0x0000002400557202 */ /* 0x000fe40000000f00 */
[----:B------:R-:W-:Y:S02]  /*12110*/  FMNMX.FTZ R0, R89, R0, !PT ;  /* 0x0000000059007209 */ /* 0x000fe40007810000 */
[----:B------:R-:W-:Y:S02]  /*12120*/  ISETP.GT.AND P0, PT, R227, UR6, PT ;  /* 0x00000006e3007c0c */ /* 0x000fe4000bf04270 */
[----:B------:R-:W-:Y:S01]  /*12130*/  FMNMX.FTZ R0, R57, R0, !PT ;  /* 0x0000000039007209 */ /* 0x000fe20007810000 */
[----:B------:R-:W-:Y:S01]  /*12140*/  LDSM.16.MT88.4 R36, [R212+0x100] ;  /* 0x00010000d424783b */ /* 0x000fe20000004200 */
[----:B-1----:R-:W-:Y:S02]  /*12150*/  FMNMX.FTZ R72, R72, R7, !PT ;  /* 0x0000000748487209 */ /* 0x002fe40007810000 */
[----:B------:R-:W-:Y:S02]  /*12160*/  FMNMX.FTZ R4, R85, R0, !PT ;  /* 0x0000000055047209 */ /* 0x000fe40007810000 */
[----:B------:R-:W-:Y:S01]  /*12170*/  IADD3 R227, R227, -0x1, RZ ;  /* 0xffffffffe3e37810 */ /* 0x000fe20007ffe0ff */
[----:B------:R-:W-:Y:S01]  /*12180*/  FADD.FTZ R0, -R72, R2 ;  /* 0x0000000248007221 */ /* 0x000fe20000010100 */
[----:B------:R-:W-:Y:S01]  /*12190*/  FMNMX.FTZ R4, R178, R4, !PT ;  /* 0x00000004b2047209 */ /* 0x000fe20007810000 */
[----:B------:R-:W-:Y:S01]  /*121a0*/  FMUL.FTZ R96, R72, c[0x0][0x2d0] ;  /* 0x0000b40048607a20 */ /* 0x000fe20000410000 */
[----:B--2---:R-:W-:Y:S01]  /*121b0*/  FMNMX.FTZ R3, R3, R5, !PT ;  /* 0x0000000503037209 */ /* 0x004fe20007810000 */
[----:B------:R-:W-:Y:S01]  /*121c0*/  FMUL.FTZ R2, R0, c[0x0][0x2d0] ;  /* 0x0000b40000027a20 */ /* 0x000fe20000410000 */
[----:B------:R-:W-:Y:S01]  /*121d0*/  FMNMX.FTZ R0, R179, R4, !PT ;  /* 0x00000004b3007209 */ /* 0x000fe20007810000 */
[--C-:B------:R-:W-:Y:S02]  /*121e0*/  FFMA.FTZ R5, R20, c[0x0][0x2d0], -R96.reuse ;  /* 0x0000b40014057a23 */ /* 0x100fe40000010860 */
[----:B------:R1:W2:Y:S01]  /*121f0*/  MUFU.EX2 R73, R2 ;  /* 0x0000000200497308 */ /* 0x0002a20000000800 */
[----:B------:R-:W4:Y:S01]  /*12200*/  SHFL.BFLY PT, R70, R3, 0x1, 0x1f ;  /* 0x0c201f0003467f89 */ /* 0x000f2200000e0000 */
[----:B---3--:R-:W-:Y:S01]  /*12210*/  FMNMX.FTZ R71, R71, R6, !PT ;  /* 0x0000000647477209 */ /* 0x008fe20007810000 */
[----:B------:R-:W-:Y:S01]  /*12220*/  FFMA.FTZ R4, R168, c[0x0][0x2d0], -R96 ;  /* 0x0000b400a8047a23 */ /* 0x000fe20000010860 */
[----:B------:R-:W-:Y:S03]  /*12230*/  FMNMX.FTZ R0, R74, R0, !PT ;  /* 0x000000004a007209 */ /* 0x000fe60007810000 */
[----:B------:R-:W-:Y:S01]  /*12240*/  FMUL.FTZ R97, R71, c[0x0][0x2d0] ;  /* 0x0000b40047617a20 */ /* 0x000fe20000410000 */
[----:B------:R-:W-:Y:S02]  /*12250*/  FMNMX.FTZ R0, R75, R0, !PT ;  /* 0x000000004b007209 */ /* 0x000fe40007810000 */
[----:B------:R2:W-:Y:S01]  /*12260*/  MUFU.EX2 R40, R5 ;  /* 0x0000000500287308 */ /* 0x0005e20000000800 */
[----:B------:R-:W-:Y:S02]  /*12270*/  FFMA.FTZ R7, R103, c[0x0][0x2d0], -R97 ;  /* 0x0000b40067077a23 */ /* 0x000fe40000010861 */
[----:B-1----:R-:W-:Y:S01]  /*12280*/  FADD.FTZ R2, -R71, R100 ;  /* 0x0000006447027221 */ /* 0x002fe20000010100 */
[----:B----4-:R-:W-:Y:S02]  /*12290*/  FMNMX.FTZ R70, R3, R70, !PT ;  /* 0x0000004603467209 */ /* 0x010fe40007810000 */
[----:B------:R-:W1:Y:S01]  /*122a0*/  SHFL.BFLY PT, R3, R0, 0x2, 0x1f ;  /* 0x0c401f0000037f89 */ /* 0x000e6200000e0000 */
[----:B------:R-:W-:Y:S02]  /*122b0*/  FMUL.FTZ R2, R2, c[0x0][0x2d0] ;  /* 0x0000b40002027a20 */ /* 0x000fe40000410000 */
[----:B------:R-:W-:Y:S02]  /*122c0*/  FMUL.FTZ R98, R70, c[0x0][0x2d0] ;  /* 0x0000b40046627a20 */ /* 0x000fe40000410000 */
[----:B------:R3:W4:Y:S01]  /*122d0*/  MUFU.EX2 R69, R2 ;  /* 0x0000000200457308 */ /* 0x0007220000000800 */
[----:B--2---:R-:W-:Y:S01]  /*122e0*/  FMUL.FTZ R5, R73, R105 ;  /* 0x0000006949057220 */ /* 0x004fe20000410000 */
[----:B-1----:R-:W-:Y:S01]  /*122f0*/  FMNMX.FTZ R0, R0, R3, !PT ;  /* 0x0000000300007209 */ /* 0x002fe20007810000 */
[--C-:B------:R-:W-:Y:S02]  /*12300*/  FFMA.FTZ R3, R17, c[0x0][0x2d0], -R96.reuse ;  /* 0x0000b40011037a23 */ /* 0x100fe40000010860 */
[----:B------:R-:W-:Y:S01]  /*12310*/  FMUL.FTZ R17, R73, R117 ;  /* 0x0000007549117220 */ /* 0x000fe20000410000 */
[----:B------:R-:W-:Y:S04]  /*12320*/  MOV R117, R87 ;  /* 0x0000005700757202 */ /* 0x000fe80000000f00 */
[----:B------:R1:W2:Y:S01]  /*12330*/  MUFU.EX2 R11, R3 ;  /* 0x00000003000b7308 */ /* 0x0002a20000000800 */
[----:B---3--:R-:W-:Y:S02]  /*12340*/  FADD.FTZ R2, -R70, R101 ;  /* 0x0000006546027221 */ /* 0x008fe40000010100 */
[----:B----4-:R-:W-:Y:S02]  /*12350*/  FMUL.FTZ R6, R69, R106 ;  /* 0x0000006a45067220 */ /* 0x010fe40000410000 */
[----:B------:R-:W-:Y:S05]  /*12360*/  FMUL.FTZ R2, R2, c[0x0][0x2d0] ;  /* 0x0000b40002027a20 */ /* 0x000fea0000410000 */
[----:B------:R3:W4:Y:S10]  /*12370*/  MUFU.EX2 R68, R2 ;  /* 0x0000000200447308 */ /* 0x0007340000000800 */
[----:B------:R-:W-:Y:S01]  /*12380*/  MUFU.EX2 R101, R4 ;  /* 0x0000000400657308 */ /* 0x000fe20000000800 */
[--C-:B-1----:R-:W-:Y:S01]  /*12390*/  FFMA.FTZ R3, R169, c[0x0][0x2d0], -R97.reuse ;  /* 0x0000b400a9037a23 */ /* 0x102fe20000010861 */
[----:B--2---:R-:W-:Y:S08]  /*123a0*/  MOV R106, R11 ;  /* 0x0000000b006a7202 */ /* 0x004ff00000000f00 */
[----:B------:R1:W-:Y:S01]  /*123b0*/  MUFU.EX2 R100, R3 ;  /* 0x0000000300647308 */ /* 0x0003e20000000800 */
[--C-:B---3--:R-:W-:Y:S01]  /*123c0*/  FFMA.FTZ R2, R184, c[0x0][0x2d0], -R96.reuse ;  /* 0x0000b400b8027a23 */ /* 0x108fe20000010860 */
[----:B------:R-:W-:Y:S01]  /*123d0*/  MOV R184, R62 ;  /* 0x0000003e00b87202 */ /* 0x000fe20000000f00 */
[C---:B----4-:R-:W-:Y:S02]  /*123e0*/  FMUL.FTZ R29, R68.reuse, R129 ;  /* 0x00000081441d7220 */ /* 0x050fe40000410000 */
[----:B------:R-:W-:Y:S05]  /*123f0*/  FMUL.FTZ R45, R68, R145 ;  /* 0x00000091442d7220 */ /* 0x000fea0000410000 */
[----:B------:R2:W3:Y:S10]  /*12400*/  MUFU.EX2 R61, R2 ;  /* 0x00000002003d7308 */ /* 0x0004f40000000800 */
[----:B------:R4:W-:Y:S01]  /*12410*/  MUFU.EX2 R169, R7 ;  /* 0x0000000700a97308 */ /* 0x0009e20000000800 */
[--C-:B-1----:R-:W-:Y:S09]  /*12420*/  FFMA.FTZ R3, R185, c[0x0][0x2d0], -R97.reuse ;  /* 0x0000b400b9037a23 */ /* 0x102ff20000010861 */
[----:B------:R1:W5:Y:S01]  /*12430*/  MUFU.EX2 R60, R3 ;  /* 0x00000003003c7308 */ /* 0x0003620000000800 */
[----:B--2---:R-:W-:Y:S01]  /*12440*/  FFMA.FTZ R2, R16, c[0x0][0x2d0], -R96 ;  /* 0x0000b40010027a23 */ /* 0x004fe20000010860 */
[----:B---3--:R-:W-:Y:S01]  /*12450*/  F2FP.BF16.PACK_AB R76, R61, R101 ;  /* 0x000000653d4c723e */ /* 0x008fe200000010ff */
[--C-:B------:R-:W-:Y:S02]  /*12460*/  FFMA.FTZ R16, R35, c[0x0][0x2d0], -R97.reuse ;  /* 0x0000b40023107a23 */ /* 0x100fe40000010861 */
[C---:B------:R-:W-:Y:S05]  /*12470*/  FMUL.FTZ R35, R69.reuse, R135 ;  /* 0x0000008745237220 */ /* 0x040fea0000410000 */
[----:B------:R2:W3:Y:S01]  /*12480*/  MUFU.EX2 R8, R2 ;  /* 0x0000000200087308 */ /* 0x0004e20000000800 */
[C---:B----4-:R-:W-:Y:S09]  /*12490*/  FMUL.FTZ R7, R69.reuse, R107 ;  /* 0x0000006b45077220 */ /* 0x050ff20000410000 */
[----:B------:R4:W-:Y:S01]  /*124a0*/  MUFU.EX2 R95, R16 ;  /* 0x00000010005f7308 */ /* 0x0009e20000000800 */
[--C-:B-1----:R-:W-:Y:S01]  /*124b0*/  FFMA.FTZ R3, R18, c[0x0][0x2d0], -R97.reuse ;  /* 0x0000b40012037a23 */ /* 0x102fe20000010861 */
[----:B-----5:R-:W-:Y:S01]  /*124c0*/  F2FP.BF16.PACK_AB R77, R60, R100 ;  /* 0x000000643c4d723e */ /* 0x020fe200000010ff */
[----:B------:R-:W-:Y:S01]  /*124d0*/  FMUL.FTZ R18, R69, R118 ;  /* 0x0000007645127220 */ /* 0x000fe20000410000 */
[----:B------:R-:W-:Y:S06]  /*124e0*/  MOV R118, R89 ;  /* 0x0000005900767202 */ /* 0x000fec0000000f00 */
[----:B------:R1:W-:Y:S01]  /*124f0*/  MUFU.EX2 R10, R3 ;  /* 0x00000003000a7308 */ /* 0x0003e20000000800 */
[----:B--2---:R-:W1:Y:S01]  /*12500*/  SHFL.BFLY PT, R2, R0, 0x1, 0x1f ;  /* 0x0c201f0000027f89 */ /* 0x004e6200000e0000 */
[----:B---3--:R-:W-:Y:S04]  /*12510*/  MOV R185, R8 ;  /* 0x0000000800b97202 */ /* 0x008fe80000000f00 */
[----:B------:R-:W-:Y:S01]  /*12520*/  F2FP.BF16.PACK_AB R78, R106, R185 ;  /* 0x000000b96a4e723e */ /* 0x000fe200000010ff */
[----:B----4-:R-:W-:Y:S01]  /*12530*/  FMUL.FTZ R16, R73, R116 ;  /* 0x0000007449107220 */ /* 0x010fe20000410000 */
[----:B------:R-:W-:Y:S02]  /*12540*/  MOV R116, R84 ;  /* 0x0000005400747202 */ /* 0x000fe40000000f00 */
[----:B-1----:R-:W-:Y:S01]  /*12550*/  FMNMX.FTZ R3, R0, R2, !PT ;  /* 0x0000000200037209 */ /* 0x002fe20007810000 */
[--C-:B------:R-:W-:Y:S01]  /*12560*/  FFMA.FTZ R2, R183, c[0x0][0x2d0], -R98.reuse ;  /* 0x0000b400b7027a23 */ /* 0x100fe20000010862 */
[----:B------:R-:W-:Y:S01]  /*12570*/  MOV R183, R91 ;  /* 0x0000005b00b77202 */ /* 0x000fe20000000f00 */
[--C-:B------:R-:W-:Y:S02]  /*12580*/  FFMA.FTZ R0, R19, c[0x0][0x2d0], -R97.reuse ;  /* 0x0000b40013007a23 */ /* 0x100fe40000010861 */
[----:B------:R1:W2:Y:S01]  /*12590*/  MUFU.EX2 R14, R2 ;  /* 0x00000002000e7308 */ /* 0x0002a20000000800 */
[----:B------:R-:W-:Y:S09]  /*125a0*/  FMUL.FTZ R19, R69, R119 ;  /* 0x0000007745137220 */ /* 0x000ff20000410000 */
[----:B------:R3:W4:Y:S01]  /*125b0*/  MUFU.EX2 R12, R0 ;  /* 0x00000000000c7308 */ /* 0x0007220000000800 */
[----:B-1----:R-:W-:Y:S01]  /*125c0*/  FFMA.FTZ R2, R186, c[0x0][0x2d0], -R98 ;  /* 0x0000b400ba027a23 */ /* 0x002fe20000010862 */
[----:B--2---:R-:W-:Y:S08]  /*125d0*/  MOV R103, R14 ;  /* 0x0000000e00677202 */ /* 0x004ff00000000f00 */
[----:B------:R1:W2:Y:S01]  /*125e0*/  MUFU.EX2 R186, R2 ;  /* 0x0000000200ba7308 */ /* 0x0002a20000000800 */
[----:B---3--:R-:W-:Y:S01]  /*125f0*/  FADD.FTZ R0, -R3, R102 ;  /* 0x0000006603007221 */ /* 0x008fe20000010100 */
[----:B----4-:R-:W-:Y:S01]  /*12600*/  MOV R105, R12 ;  /* 0x0000000c00697202 */ /* 0x010fe20000000f00 */
[--C-:B------:R-:W-:Y:S02]  /*12610*/  FFMA.FTZ R12, R34, c[0x0][0x2d0], -R97.reuse ;  /* 0x0000b400220c7a23 */ /* 0x100fe40000010861 */
[----:B------:R-:W-:Y:S02]  /*12620*/  FMUL.FTZ R0, R0, c[0x0][0x2d0] ;  /* 0x0000b40000007a20 */ /* 0x000fe40000410000 */
[----:B------:R-:W-:Y:S04]  /*12630*/  FMUL.FTZ R34, R69, R134 ;  /* 0x0000008645227220 */ /* 0x000fe80000410000 */
[----:B------:R-:W3:Y:S01]  /*12640*/  MUFU.EX2 R0, R0 ;  /* 0x0000000000007308 */ /* 0x000ee20000000800 */
[--C-:B-1----:R-:W-:Y:S01]  /*12650*/  FFMA.FTZ R2, R180, c[0x0][0x2d0], -R98.reuse ;  /* 0x0000b400b4027a23 */ /* 0x102fe20000010862 */
[----:B------:R-:W-:Y:S02]  /*12660*/  MOV R180, R85 ;  /* 0x0000005500b47202 */ /* 0x000fe40000000f00 */
[----:B--2---:R-:W-:Y:S06]  /*12670*/  F2FP.BF16.PACK_AB R64, R186, R103 ;  /* 0x00000067ba40723e */ /* 0x004fec00000010ff */
[----:B------:R1:W-:Y:S01]  /*12680*/  MUFU.EX2 R9, R2 ;  /* 0x0000000200097308 */ /* 0x0003e20000000800 */
[C---:B---3--:R-:W-:Y:S01]  /*12690*/  FMUL.FTZ R11, R0.reuse, R111 ;  /* 0x0000006f000b7220 */ /* 0x048fe20000410000 */
[----:B------:R-:W-:Y:S01]  /*126a0*/  MOV R111, R56 ;  /* 0x00000038006f7202 */ /* 0x000fe20000000f00 */
[C---:B------:R-:W-:Y:S02]  /*126b0*/  FMUL.FTZ R14, R0.reuse, R114 ;  /* 0x00000072000e7220 */ /* 0x040fe40000410000 */
[C---:B------:R-:W-:Y:S01]  /*126c0*/  FMUL.FTZ R26, R0.reuse, R126 ;  /* 0x0000007e001a7220 */ /* 0x040fe20000410000 */
[----:B------:R-:W-:Y:S01]  /*126d0*/  MOV R126, R93 ;  /* 0x0000005d007e7202 */ /* 0x000fe20000000f00 */
[C---:B------:R-:W-:Y:S02]  /*126e0*/  FMUL.FTZ R27, R0.reuse, R127 ;  /* 0x0000007f001b7220 */ /* 0x040fe40000410000 */
[C---:B------:R-:W-:Y:S02]  /*126f0*/  FMUL.FTZ R42, R0.reuse, R142 ;  /* 0x0000008e002a7220 */ /* 0x040fe40000410000 */
[----:B------:R-:W-:Y:S02]  /*12700*/  FMUL.FTZ R43, R0, R143 ;  /* 0x0000008f002b7220 */ /* 0x000fe40000410000 */
[----:B-1----:R-:W-:Y:S02]  /*12710*/  FFMA.FTZ R2, R170, c[0x0][0x2d0], -R98 ;  /* 0x0000b400aa027a23 */ /* 0x002fe40000010862 */
[----:B------:R1:W-:Y:S01]  /*12720*/  MUFU.EX2 R170, R12 ;  /* 0x0000000c00aa7308 */ /* 0x0003e20000000800 */
[C---:B------:R-:W-:Y:S02]  /*12730*/  FMUL.FTZ R46, R0.reuse, R146 ;  /* 0x00000092002e7220 */ /* 0x040fe40000410000 */
[----:B------:R-:W-:Y:S02]  /*12740*/  FFMA.FTZ R56, R193, c[0x0][0x2d0], -R96 ;  /* 0x0000b400c1387a23 */ /* 0x000fe40000010860 */
[C---:B------:R-:W-:Y:S02]  /*12750*/  FMUL.FTZ R47, R0.reuse, R147 ;  /* 0x00000093002f7220 */ /* 0x040fe40000410000 */
[----:B------:R-:W-:Y:S03]  /*12760*/  FMUL.FTZ R62, R0, R162 ;  /* 0x000000a2003e7220 */ /* 0x000fe60000410000 */
[----:B------:R2:W-:Y:S01]  /*12770*/  MUFU.EX2 R13, R2 ;  /* 0x00000002000d7308 */ /* 0x0005e20000000800 */
[C---:B-1----:R-:W-:Y:S01]  /*12780*/  FMUL.FTZ R12, R68.reuse, R112 ;  /* 0x00000070440c7220 */ /* 0x042fe20000410000 */
[----:B------:R-:W-:Y:S01]  /*12790*/  MOV R112, R57 ;  /* 0x0000003900707202 */ /* 0x000fe20000000f00 */
[----:B------:R-:W-:Y:S02]  /*127a0*/  FMUL.FTZ R57, R68, R157 ;  /* 0x0000009d44397220 */ /* 0x000fe40000410000 */
[----:B--2---:R-:W-:Y:S04]  /*127b0*/  FMUL.FTZ R2, R3, c[0x0][0x2d0] ;  /* 0x0000b40003027a20 */ /* 0x004fe80000410000 */
[--C-:B------:R-:W-:Y:S01]  /*127c0*/  FFMA.FTZ R4, R181, c[0x0][0x2d0], -R2.reuse ;  /* 0x0000b400b5047a23 */ /* 0x100fe20000010802 */
[----:B------:R-:W-:Y:S01]  /*127d0*/  MOV R181, R10 ;  /* 0x0000000a00b57202 */ /* 0x000fe20000000f00 */
[--C-:B------:R-:W-:Y:S02]  /*127e0*/  FFMA.FTZ R28, R188, c[0x0][0x2d0], -R2.reuse ;  /* 0x0000b400bc1c7a23 */ /* 0x100fe40000010802 */
[----:B------:R1:W-:Y:S01]  /*127f0*/  MUFU.EX2 R102, R4 ;  /* 0x0000000400667308 */ /* 0x0003e20000000800 */
[----:B------:R-:W-:Y:S01]  /*12800*/  F2FP.BF16.PACK_AB R79, R105, R181 ;  /* 0x000000b5694f723e */ /* 0x000fe200000010ff */
[--C-:B------:R-:W-:Y:S02]  /*12810*/  FFMA.FTZ R44, R194, c[0x0][0x2d0], -R2.reuse ;  /* 0x0000b400c22c7a23 */ /* 0x100fe40000010802 */
[--C-:B------:R-:W-:Y:S02]  /*12820*/  FFMA.FTZ R48, R196, c[0x0][0x2d0], -R2.reuse ;  /* 0x0000b400c4307a23 */ /* 0x100fe40000010802 */
[--C-:B------:R-:W-:Y:S04]  /*12830*/  FFMA.FTZ R74, R74, c[0x0][0x2d0], -R2.reuse ;  /* 0x0000b4004a4a7a23 */ /* 0x100fe80000010802 */
[----:B------:R2:W-:Y:S10]  /*12840*/  MUFU.EX2 R50, R44 ;  /* 0x0000002c00327308 */ /* 0x0005f40000000800 */
[----:B------:R3:W-:Y:S01]  /*12850*/  MUFU.EX2 R114, R48 ;  /* 0x0000003000727308 */ /* 0x0007e20000000800 */
[--C-:B-1----:R-:W-:Y:S09]  /*12860*/  FFMA.FTZ R4, R187, c[0x0][0x2d0], -R2.reuse ;  /* 0x0000b400bb047a23 */ /* 0x102ff20000010802 */
[----:B------:R1:W4:Y:S01]  /*12870*/  MUFU.EX2 R187, R4 ;  /* 0x0000000400bb7308 */ /* 0x0003220000000800 */
[----:B--2---:R-:W-:Y:S02]  /*12880*/  FMUL.FTZ R44, R68, R144 ;  /* 0x00000090442c7220 */ /* 0x004fe40000410000 */
[----:B---3--:R-:W-:Y:S02]  /*12890*/  FMUL.FTZ R48, R73, R148 ;  /* 0x0000009449307220 */ /* 0x008fe40000410000 */
[--C-:B-1----:R-:W-:Y:S01]  /*128a0*/  FFMA.FTZ R4, R182, c[0x0][0x2d0], -R2.reuse ;  /* 0x0000b400b6047a23 */ /* 0x102fe20000010802 */
[----:B----4-:R-:W-:Y:S02]  /*128b0*/  F2FP.BF16.PACK_AB R65, R187, R102 ;  /* 0x00000066bb41723e */ /* 0x010fe400000010ff */
[----:B------:R-:W-:Y:S02]  /*128c0*/  MOV R182, R63 ;  /* 0x0000003f00b67202 */ /* 0x000fe40000000f00 */
[----:B------:R1:W2:Y:S01]  /*128d0*/  MUFU.EX2 R8, R4 ;  /* 0x0000000400087308 */ /* 0x0002a20000000800 */
[----:B------:R-:W-:Y:S02]  /*128e0*/  FMUL.FTZ R63, R0, R163 ;  /* 0x000000a3003f7220 */ /* 0x000fe40000410000 */
[----:B-1----:R-:W-:Y:S01]  /*128f0*/  FFMA.FTZ R4, R171, c[0x0][0x2d0], -R2 ;  /* 0x0000b400ab047a23 */ /* 0x002fe20000010802 */
[----:B--2---:R-:W-:Y:S01]  /*12900*/  MOV R107, R8 ;  /* 0x00000008006b7202 */ /* 0x004fe20000000f00 */
[C---:B------:R-:W-:Y:S01]  /*12910*/  FMUL.FTZ R8, R68.reuse, R108 ;  /* 0x0000006c44087220 */ /* 0x040fe20000410000 */
[----:B------:R-:W-:Y:S04]  /*12920*/  MOV R108, R9 ;  /* 0x00000009006c7202 */ /* 0x000fe80000000f00 */
[----:B------:R1:W2:Y:S01]  /*12930*/  MUFU.EX2 R10, R4 ;  /* 0x00000004000a7308 */ /* 0x0002a20000000800 */
[----:B------:R-:W-:Y:S01]  /*12940*/  FMUL.FTZ R9, R68, R109 ;  /* 0x0000006d44097220 */ /* 0x000fe20000410000 */
[----:B------:R-:W-:Y:S02]  /*12950*/  MOV R171, R86 ;  /* 0x0000005600ab7202 */ /* 0x000fe40000000f00 */
[----:B------:R-:W-:Y:S01]  /*12960*/  LDSM.16.MT88.4 R84, [R209+0x900] ;  /* 0x00090000d154783b */ /* 0x000fe20000004200 */
[--C-:B-1----:R-:W-:Y:S01]  /*12970*/  FFMA.FTZ R4, R21, c[0x0][0x2d0], -R96.reuse ;  /* 0x0000b40015047a23 */ /* 0x102fe20000010860 */
[----:B--2---:R-:W-:Y:S06]  /*12980*/  MOV R109, R10 ;  /* 0x0000000a006d7202 */ /* 0x004fec0000000f00 */
[----:B------:R-:W1:Y:S01]  /*12990*/  LDSM.16.MT88.4 R20, [R209+0x100] ;  /* 0x00010000d114783b */ /* 0x000e620000004200 */
[----:B------:R-:W-:Y:S01]  /*129a0*/  FMUL.FTZ R10, R0, R110 ;  /* 0x0000006e000a7220 */ /* 0x000fe20000410000 */
[----:B------:R2:W-:Y:S01]  /*129b0*/  MUFU.EX2 R41, R4 ;  /* 0x0000000400297308 */ /* 0x0005e20000000800 */
[----:B------:R-:W-:Y:S02]  /*129c0*/  F2FP.BF16.PACK_AB R67, R109, R107 ;  /* 0x0000006b6d43723e */ /* 0x000fe400000010ff */
[----:B------:R-:W-:Y:S01]  /*129d0*/  MOV R110, R61 ;  /* 0x0000003d006e7202 */ /* 0x000fe20000000f00 */
[----:B------:R-:W-:Y:S02]  /*129e0*/  FMUL.FTZ R61, R68, R161 ;  /* 0x000000a1443d7220 */ /* 0x000fe40000410000 */
[--C-:B--2---:R-:W-:Y:S02]  /*129f0*/  FFMA.FTZ R4, R15, c[0x0][0x2d0], -R97.reuse ;  /* 0x0000b4000f047a23 */ /* 0x104fe40000010861 */
[----:B------:R-:W-:Y:S01]  /*12a00*/  FMUL.FTZ R15, R0, R115 ;  /* 0x00000073000f7220 */ /* 0x000fe20000410000 */
[----:B------:R-:W-:Y:S01]  /*12a10*/  MOV R115, R60 ;  /* 0x0000003c00737202 */ /* 0x000fe20000000f00 */
[----:B------:R2:W-:Y:S01]  /*12a20*/  MUFU.EX2 R31, R4 ;  /* 0x00000004001f7308 */ /* 0x0005e20000000800 */
[--C-:B------:R-:W-:Y:S02]  /*12a30*/  FFMA.FTZ R60, R198, c[0x0][0x2d0], -R97.reuse ;  /* 0x0000b400c63c7a23 */ /* 0x100fe40000010861 */
[----:B--2---:R-:W-:Y:S02]  /*12a40*/  FFMA.FTZ R4, R32, c[0x0][0x2d0], -R96 ;  /* 0x0000b40020047a23 */ /* 0x004fe40000010860 */
[----:B------:R-:W-:Y:S05]  /*12a50*/  FFMA.FTZ R32, R189, c[0x0][0x2d0], -R2 ;  /* 0x0000b400bd207a23 */ /* 0x000fea0000010802 */
[----:B------:R2:W3:Y:S02]  /*12a60*/  MUFU.EX2 R94, R4 ;  /* 0x00000004005e7308 */ /* 0x0004e40000000800 */
[----:B--2---:R-:W-:Y:S01]  /*12a70*/  FFMA.FTZ R4, R33, c[0x0][0x2d0], -R96 ;  /* 0x0000b40021047a23 */ /* 0x004fe20000010860 */
[----:B---3--:R-:W-:Y:S01]  /*12a80*/  MOV R127, R94 ;  /* 0x0000005e007f7202 */ /* 0x008fe20000000f00 */
[C---:B------:R-:W-:Y:S06]  /*12a90*/  FMUL.FTZ R33, R73.reuse, R133 ;  /* 0x0000008549217220 */ /* 0x040fec0000410000 */
[----:B------:R2:W3:Y:S10]  /*12aa0*/  MUFU.EX2 R49, R4 ;  /* 0x0000000400317308 */ /* 0x0004f40000000800 */
[----:B------:R4:W-:Y:S01]  /*12ab0*/  MUFU.EX2 R133, R56 ;  /* 0x0000003800857308 */ /* 0x0009e20000000800 */
[C---:B--2---:R-:W-:Y:S01]  /*12ac0*/  FMUL.FTZ R4, R73.reuse, R104 ;  /* 0x0000006849047220 */ /* 0x044fe20000410000 */
[----:B------:R-:W-:Y:S01]  /*12ad0*/  MOV R104, R13 ;  /* 0x0000000d00687202 */ /* 0x000fe20000000f00 */
[----:B------:R-:W-:Y:S01]  /*12ae0*/  FMUL.FTZ R13, R68, R113 ;  /* 0x00000071440d7220 */ /* 0x000fe20000410000 */
[----:B---3--:R-:W-:Y:S01]  /*12af0*/  MOV R148, R49 ;  /* 0x0000003100947202 */ /* 0x008fe20000000f00 */
[----:B------:R-:W-:Y:S01]  /*12b00*/  FMUL.FTZ R49, R73, R149 ;  /* 0x0000009549317220 */ /* 0x000fe20000410000 */
[----:B------:R-:W-:Y:S01]  /*12b10*/  MOV R149, R50 ;  /* 0x0000003200957202 */ /* 0x000fe20000000f00 */
[----:B------:R-:W-:Y:S01]  /*12b20*/  FMUL.FTZ R50, R69, R150 ;  /* 0x0000009645327220 */ /* 0x000fe20000410000 */
[-C--:B-1----:R-:W-:Y:S05]  /*12b30*/  HMMA.16816.F32.BF16 R4, R76, R20.reuse, R4 ;  /* 0x000000144c04723c */ /* 0x082fea0000041804 */
[----:B------:R-:W-:Y:S01]  /*12b40*/  F2FP.BF16.PACK_AB R66, R104, R108 ;  /* 0x0000006c6842723e */ /* 0x000fe200000010ff */
[----:B----4-:R-:W-:Y:S01]  /*12b50*/  FMUL.FTZ R56, R68, R156 ;  /* 0x0000009c44387220 */ /* 0x010fe20000410000 */
[----:B------:R-:W-:Y:S01]  /*12b60*/  MOV R113, R59 ;  /* 0x0000003b00717202 */ /* 0x000fe20000000f00 */
[----:B------:R-:W-:Y:S04]  /*12b70*/  FMUL.FTZ R59, R0, R159 ;  /* 0x0000009f003b7220 */ /* 0x000fe80000410000 */
[C---:B------:R-:W-:Y:S07]  /*12b80*/  HMMA.16816.F32.BF16 R8, R64.reuse, R20, R8 ;  /* 0x000000144008723c */ /* 0x040fee0000041808 */
[--C-:B------:R-:W-:Y:S01]  /*12b90*/  FFMA.FTZ R20, R24, c[0x0][0x2d0], -R98.reuse ;  /* 0x0000b40018147a23 */ /* 0x100fe20000010862 */
[-C--:B------:R-:W-:Y:S03]  /*12ba0*/  HMMA.16816.F32.BF16 R12, R64, R22.reuse, R12 ;  /* 0x00000016400c723c */ /* 0x080fe6000004180c */
[----:B------:R1:W2:Y:S01]  /*12bb0*/  MUFU.EX2 R168, R20 ;  /* 0x0000001400a87308 */ /* 0x0002a20000000800 */
[----:B------:R-:W-:Y:S01]  /*12bc0*/  FMUL.FTZ R21, R73, R121 ;  /* 0x0000007949157220 */ /* 0x000fe20000410000 */
[----:B------:R-:W-:Y:S01]  /*12bd0*/  MOV R121, R169 ;  /* 0x000000a900797202 */ /* 0x000fe20000000f00 */
[--C-:B------:R-:W-:Y:S01]  /*12be0*/  FFMA.FTZ R24, R25, c[0x0][0x2d0], -R98.reuse ;  /* 0x0000b40019187a23 */ /* 0x100fe20000010862 */
[----:B------:R-:W-:Y:S01]  /*12bf0*/  MOV R169, R90 ;  /* 0x0000005a00a97202 */ /* 0x000fe20000000f00 */
[C---:B------:R-:W-:Y:S04]  /*12c00*/  HMMA.16816.F32.BF16 R16, R76.reuse, R22, R16 ;  /* 0x000000164c10723c */ /* 0x040fe80000041810 */
[C---:B------:R-:W-:Y:S01]  /*12c10*/  FMUL.FTZ R25, R68.reuse, R125 ;  /* 0x0000007d44197220 */ /* 0x040fe20000410000 */
[----:B------:R3:W4:Y:S01]  /*12c20*/  MUFU.EX2 R30, R24 ;  /* 0x00000018001e7308 */ /* 0x0007220000000800 */
[----:B------:R-:W-:Y:S01]  /*12c30*/  MOV R125, R92 ;  /* 0x0000005c007d7202 */ /* 0x000fe20000000f00 */
[C---:B------:R-:W-:Y:S02]  /*12c40*/  FMUL.FTZ R23, R69.reuse, R123 ;  /* 0x0000007b45177220 */ /* 0x040fe40000410000 */
[----:B------:R-:W-:Y:S03]  /*12c50*/  FMUL.FTZ R22, R69, R122 ;  /* 0x0000007a45167220 */ /* 0x000fe60000410000 */
[--C-:B------:R-:W-:Y:S03]  /*12c60*/  FFMA.FTZ R92, R199, c[0x0][0x2d0], -R97.reuse ;  /* 0x0000b400c75c7a23 */ /* 0x100fe60000010861 */
[----:B------:R5:W-:Y:S01]  /*12c70*/  MUFU.EX2 R123, R28 ;  /* 0x0000001c007b7308 */ /* 0x000be20000000800 */
[----:B-1----:R-:W-:Y:S01]  /*12c80*/  FMUL.FTZ R20, R73, R120 ;  /* 0x0000007849147220 */ /* 0x002fe20000410000 */
[----:B------:R-:W-:Y:S02]  /*12c90*/  MOV R120, R95 ;  /* 0x0000005f00787202 */ /* 0x000fe40000000f00 */
[----:B--2---:R-:W-:Y:S02]  /*12ca0*/  MOV R122, R168 ;  /* 0x000000a8007a7202 */ /* 0x004fe40000000f00 */
[----:B------:R-:W-:Y:S04]  /*12cb0*/  MOV R168, R58 ;  /* 0x0000003a00a87202 */ /* 0x000fe80000000f00 */
[----:B------:R1:W-:Y:S01]  /*12cc0*/  MUFU.EX2 R135, R92 ;  /* 0x0000005c00877308 */ /* 0x0003e20000000800 */
[-C--:B------:R-:W-:Y:S03]  /*12cd0*/  HMMA.16816.F32.BF16 R20, R76, R36.reuse, R20 ;  /* 0x000000244c14723c */ /* 0x080fe60000041814 */
[----:B---3--:R-:W-:Y:S01]  /*12ce0*/  FMUL.FTZ R24, R68, R124 ;  /* 0x0000007c44187220 */ /* 0x008fe20000410000 */
[----:B----4-:R-:W-:Y:S01]  /*12cf0*/  MOV R129, R30 ;  /* 0x0000001e00817202 */ /* 0x010fe20000000f00 */
[C---:B------:R-:W-:Y:S01]  /*12d00*/  FMUL.FTZ R30, R0.reuse, R130 ;  /* 0x00000082001e7220 */ /* 0x040fe20000410000 */
[----:B------:R-:W-:Y:S01]  /*12d10*/  MOV R130, R31 ;  /* 0x0000001f00827202 */ /* 0x000fe20000000f00 */
[----:B------:R-:W-:Y:S01]  /*12d20*/  FMUL.FTZ R31, R0, R131 ;  /* 0x00000083001f7220 */ /* 0x000fe20000410000 */
[----:B------:R-:W-:Y:S01]  /*12d30*/  MOV R124, R40 ;  /* 0x00000028007c7202 */ /* 0x000fe20000000f00 */
[--C-:B------:R-:W-:Y:S01]  /*12d40*/  FFMA.FTZ R40, R191, c[0x0][0x2d0], -R98.reuse ;  /* 0x0000b400bf287a23 */ /* 0x100fe20000010862 */
[C---:B------:R-:W-:Y:S03]  /*12d50*/  HMMA.16816.F32.BF16 R24, R64.reuse, R36, R24 ;  /* 0x000000244018723c */ /* 0x040fe60000041818 */
[----:B------:R2:W-:Y:S01]  /*12d60*/  MUFU.EX2 R119, R40 ;  /* 0x0000002800777308 */ /* 0x0005e20000000800 */
[C---:B-----5:R-:W-:Y:S01]  /*12d70*/  FMUL.FTZ R28, R68.reuse, R128 ;  /* 0x00000080441c7220 */ /* 0x060fe20000410000 */
[----:B------:R-:W-:Y:S01]  /*12d80*/  MOV R131, R41 ;  /* 0x0000002900837202 */ /* 0x000fe20000000f00 */
[----:B------:R-:W-:Y:S02]  /*12d90*/  FMUL.FTZ R41, R68, R141 ;  /* 0x0000008d44297220 */ /* 0x000fe40000410000 */
[----:B------:R-:W-:Y:S03]  /*12da0*/  FFMA.FTZ R36, R190, c[0x0][0x2d0], -R98 ;  /* 0x0000b400be247a23 */ /* 0x000fe60000010862 */
[-C--:B------:R-:W-:Y:S02]  /*12db0*/  HMMA.16816.F32.BF16 R28, R64, R38.reuse, R28 ;  /* 0x00000026401c723c */ /* 0x080fe4000004181c */
[----:B------:R3:W-:Y:S01]  /*12dc0*/  MUFU.EX2 R128, R32 ;  /* 0x0000002000807308 */ /* 0x0007e20000000800 */
[C---:B------:R-:W-:Y:S01]  /*12dd0*/  FMUL.FTZ R37, R73.reuse, R137 ;  /* 0x0000008949257220 */ /* 0x040fe20000410000 */
[----:B-1----:R-:W-:Y:S01]  /*12de0*/  LDSM.16.MT88.4 R92, [R210+0x900] ;  /* 0x00090000d25c783b */ /* 0x002fe20000004200 */
[----:B------:R-:W-:Y:S07]  /*12df0*/  FMUL.FTZ R58, R0, R158 ;  /* 0x0000009e003a7220 */ /* 0x000fee0000410000 */
[----:B------:R1:W4:Y:S01]  /*12e00*/  MUFU.EX2 R51, R36 ;  /* 0x0000002400337308 */ /* 0x0003220000000800 */
[----:B--2---:R-:W-:Y:S02]  /*12e10*/  FMUL.FTZ R40, R68, R140 ;  /* 0x0000008c44287220 */ /* 0x004fe40000410000 */
[C---:B---3--:R-:W-:Y:S07]  /*12e20*/  FMUL.FTZ R32, R73.reuse, R132 ;  /* 0x0000008449207220 */ /* 0x048fee0000410000 */
[C---:B------:R-:W-:Y:S04]  /*12e30*/  HMMA.16816.F32.BF16 R32, R76.reuse, R38, R32 ;  /* 0x000000264c20723c */ /* 0x040fe80000041820 */
[----:B-1----:R-:W-:Y:S01]  /*12e40*/  FMUL.FTZ R36, R73, R136 ;  /* 0x0000008849247220 */ /* 0x002fe20000410000 */
[----:B----4-:R-:W-:Y:S01]  /*12e50*/  MOV R150, R51 ;  /* 0x0000003300967202 */ /* 0x010fe20000000f00 */
[C---:B------:R-:W-:Y:S01]  /*12e60*/  FMUL.FTZ R51, R69.reuse, R151 ;  /* 0x0000009745337220 */ /* 0x040fe20000410000 */
[----:B------:R-:W-:Y:S01]  /*12e70*/  MOV R151, R170 ;  /* 0x000000aa00977202 */ /* 0x000fe20000000f00 */
[C---:B------:R-:W-:Y:S01]  /*12e80*/  FMUL.FTZ R38, R69.reuse, R138 ;  /* 0x0000008a45267220 */ /* 0x040fe20000410000 */
[----:B------:R-:W-:Y:S02]  /*12e90*/  MOV R170, R88 ;  /* 0x0000005800aa7202 */ /* 0x000fe40000000f00 */
[----:B------:R-:W1:Y:S01]  /*12ea0*/  LDSM.16.MT88.4 R88, [R212+0x900] ;  /* 0x00090000d458783b */ /* 0x000e620000004200 */
[----:B------:R-:W-:Y:S02]  /*12eb0*/  FMUL.FTZ R39, R69, R139 ;  /* 0x0000008b45277220 */ /* 0x000fe40000410000 */
[----:B------:R2:W-:Y:S05]  /*12ec0*/  MUFU.EX2 R139, R60 ;  /* 0x0000003c008b7308 */ /* 0x0005ea0000000800 */
[-C--:B------:R-:W-:Y:S08]  /*12ed0*/  HMMA.16816.F32.BF16 R36, R76, R52.reuse, R36 ;  /* 0x000000344c24723c */ /* 0x080ff00000041824 */
[C---:B------:R-:W-:Y:S07]  /*12ee0*/  HMMA.16816.F32.BF16 R40, R64.reuse, R52, R40 ;  /* 0x000000344028723c */ /* 0x040fee0000041828 */
[--C-:B------:R-:W-:Y:S01]  /*12ef0*/  FFMA.FTZ R52, R192, c[0x0][0x2d0], -R96.reuse ;  /* 0x0000b400c0347a23 */ /* 0x100fe20000010860 */
[-C--:B------:R-:W-:Y:S03]  /*12f00*/  HMMA.16816.F32.BF16 R44, R64, R54.reuse, R44 ;  /* 0x00000036402c723c */ /* 0x080fe6000004182c */
[----:B------:R3:W-:Y:S01]  /*12f10*/  MUFU.EX2 R132, R52 ;  /* 0x0000003400847308 */ /* 0x0007e20000000800 */
[----:B------:R-:W-:Y:S02]  /*12f20*/  FMUL.FTZ R53, R73, R153 ;  /* 0x0000009949357220 */ /* 0x000fe40000410000 */
[----:B--2---:R-:W-:Y:S02]  /*12f30*/  FMUL.FTZ R60, R68, R160 ;  /* 0x000000a0443c7220 */ /* 0x004fe40000410000 */
[C---:B------:R-:W-:Y:S07]  /*12f40*/  HMMA.16816.F32.BF16 R48, R76.reuse, R54, R48 ;  /* 0x000000364c30723c */ /* 0x040fee0000041830 */
[C---:B------:R-:W-:Y:S02]  /*12f50*/  FMUL.FTZ R55, R69.reuse, R155 ;  /* 0x0000009b45377220 */ /* 0x040fe40000410000 */
[----:B------:R-:W-:Y:S03]  /*12f60*/  FMUL.FTZ R54, R69, R154 ;  /* 0x0000009a45367220 */ /* 0x000fe60000410000 */
[----:B---3--:R-:W-:Y:S07]  /*12f70*/  FMUL.FTZ R52, R73, R152 ;  /* 0x0000009849347220 */ /* 0x008fee0000410000 */
[-C--:B------:R-:W-:Y:S08]  /*12f80*/  HMMA.16816.F32.BF16 R52, R76, R80.reuse, R52 ;  /* 0x000000504c34723c */ /* 0x080ff00000041834 */
        /* <DEDUP_REMOVED lines=10> */
[--C-:B--2---:R-:W-:Y:S03]  /*13030*/  FFMA.FTZ R80, R195, c[0x0][0x2d0], -R96.reuse ;  /* 0x0000b400c3507a23 */ /* 0x104fe60000010860 */
[----:B------:R-:W-:Y:S02]  /*13040*/  F2FP.BF16.PACK_AB R78, R148, R127 ;  /* 0x0000007f944e723e */ /* 0x000fe400000010ff */
[----:B------:R-:W-:Y:S01]  /*13050*/  F2FP.BF16.PACK_AB R79, R120, R151 ;  /* 0x00000097784f723e */ /* 0x000fe200000010ff */
[----:B------:R2:W-:Y:S02]  /*13060*/  MUFU.EX2 R134, R80 ;  /* 0x0000005000867308 */ /* 0x0005e40000000800 */
[----:B------:R-:W-:Y:S02]  /*13070*/  F2FP.BF16.PACK_AB R76, R131, R124 ;  /* 0x0000007c834c723e */ /* 0x000fe400000010ff */
[----:B------:R-:W-:Y:S02]  /*13080*/  F2FP.BF16.PACK_AB R77, R130, R121 ;  /* 0x00000079824d723e */ /* 0x000fe400000010ff */
[----:B------:R-:W-:Y:S02]  /*13090*/  F2FP.BF16.PACK_AB R82, R119, R150 ;  /* 0x000000967752723e */ /* 0x000fe400000010ff */
[----:B------:R-:W-:Y:S03]  /*130a0*/  F2FP.BF16.PACK_AB R83, R114, R149 ;  /* 0x000000957253723e */ /* 0x000fe600000010ff */
[-C--:B------:R-:W-:Y:S03]  /*130b0*/  HMMA.16816.F32.BF16 R4, R76, R84.reuse, R4 ;  /* 0x000000544c04723c */ /* 0x080fe60000041804 */
[----:B--2---:R-:W-:Y:S04]  /*130c0*/  FFMA.FTZ R80, R197, c[0x0][0x2d0], -R96 ;  /* 0x0000b400c5507a23 */ /* 0x004fe80000010860 */
[----:B------:R2:W-:Y:S02]  /*130d0*/  MUFU.EX2 R136, R80 ;  /* 0x0000005000887308 */ /* 0x0005e40000000800 */
[----:B--2---:R-:W-:Y:S07]  /*130e0*/  F2FP.BF16.PACK_AB R80, R129, R122 ;  /* 0x0000007a8150723e */ /* 0x004fee00000010ff */
[C---:B------:R-:W-:Y:S07]  /*130f0*/  HMMA.16816.F32.BF16 R8, R80.reuse, R84, R8 ;  /* 0x000000545008723c */ /* 0x040fee0000041808 */
[--C-:B------:R-:W-:Y:S01]  /*13100*/  FFMA.FTZ R84, R200, c[0x0][0x2d0], -R97.reuse ;  /* 0x0000b400c8547a23 */ /* 0x100fe20000010861 */
[-C--:B------:R-:W-:Y:S03]  /*13110*/  HMMA.16816.F32.BF16 R12, R80, R86.reuse, R12 ;  /* 0x00000056500c723c */ /* 0x080fe6000004180c */
[----:B------:R2:W3:Y:S05]  /*13120*/  MUFU.EX2 R137, R84 ;  /* 0x0000005400897308 */ /* 0x0004ea0000000800 */
[C---:B------:R-:W-:Y:S08]  /*13130*/  HMMA.16816.F32.BF16 R16, R76.reuse, R86, R16 ;  /* 0x000000564c10723c */ /* 0x040ff00000041810 */
[-C--:B-1----:R-:W-:Y:S08]  /*13140*/  HMMA.16816.F32.BF16 R20, R76, R88.reuse, R20 ;  /* 0x000000584c14723c */ /* 0x082ff00000041814 */
[C---:B------:R-:W-:Y:S04]  /*13150*/  HMMA.16816.F32.BF16 R24, R80.reuse, R88, R24 ;  /* 0x000000585018723c */ /* 0x040fe80000041818 */
[----:B--2---:R-:W-:Y:S01]  /*13160*/  FFMA.FTZ R84, R204, c[0x0][0x2d0], -R98 ;  /* 0x0000b400cc547a23 */ /* 0x004fe20000010862 */
[----:B---3--:R-:W-:Y:S02]  /*13170*/  MOV R204, R137 ;  /* 0x0000008900cc7202 */ /* 0x008fe40000000f00 */
[----:B------:R-:W-:Y:S01]  /*13180*/  FFMA.FTZ R88, R232, c[0x0][0x2d0], -R2 ;  /* 0x0000b400e8587a23 */ /* 0x000fe20000010802 */
[-C--:B------:R-:W-:Y:S01]  /*13190*/  HMMA.16816.F32.BF16 R28, R80, R90.reuse, R28 ;  /* 0x0000005a501c723c */ /* 0x080fe2000004181c */
[----:B------:R1:W-:Y:S03]  /*131a0*/  MUFU.EX2 R137, R84 ;  /* 0x0000005400897308 */ /* 0x0003e60000000800 */
[----:B------:R-:W-:Y:S04]  /*131b0*/  MOV R232, R134 ;  /* 0x0000008600e87202 */ /* 0x000fe80000000f00 */
[C---:B------:R-:W-:Y:S03]  /*131c0*/  HMMA.16816.F32.BF16 R32, R76.reuse, R90, R32 ;  /* 0x0000005a4c20723c */ /* 0x040fe60000041820 */
[----:B------:R2:W-:Y:S05]  /*131d0*/  MUFU.EX2 R142, R88 ;  /* 0x00000058008e7308 */ /* 0x0005ea0000000800 */
[-C--:B------:R-:W-:Y:S08]  /*131e0*/  HMMA.16816.F32.BF16 R36, R76, R92.reuse, R36 ;  /* 0x0000005c4c24723c */ /* 0x080ff00000041824 */
[C---:B------:R-:W-:Y:S04]  /*131f0*/  HMMA.16816.F32.BF16 R40, R80.reuse, R92, R40 ;  /* 0x0000005c5028723c */ /* 0x040fe80000041828 */
[----:B-1----:R-:W-:Y:S01]  /*13200*/  FFMA.FTZ R84, R203, c[0x0][0x2d0], -R98 ;  /* 0x0000b400cb547a23 */ /* 0x002fe20000010862 */
[----:B------:R-:W-:Y:S02]  /*13210*/  MOV R203, R136 ;  /* 0x0000008800cb7202 */ /* 0x000fe40000000f00 */
[----:B------:R-:W-:Y:S01]  /*13220*/  FFMA.FTZ R92, R230, c[0x0][0x2d0], -R96 ;  /* 0x0000b400e65c7a23 */ /* 0x000fe20000010860 */
[-C--:B------:R-:W-:Y:S01]  /*13230*/  HMMA.16816.F32.BF16 R44, R80, R94.reuse, R44 ;  /* 0x0000005e502c723c */ /* 0x080fe2000004182c */
[----:B------:R1:W-:Y:S03]  /*13240*/  MUFU.EX2 R143, R84 ;  /* 0x00000054008f7308 */ /* 0x0003e60000000800 */
[----:B--2---:R-:W-:Y:S01]  /*13250*/  FFMA.FTZ R88, R207, c[0x0][0x2d0], -R98 ;  /* 0x0000b400cf587a23 */ /* 0x004fe20000010862 */
[----:B------:R-:W-:Y:S02]  /*13260*/  MOV R207, R133 ;  /* 0x0000008500cf7202 */ /* 0x000fe40000000f00 */
[----:B------:R-:W-:Y:S01]  /*13270*/  MOV R230, R120 ;  /* 0x0000007800e67202 */ /* 0x000fe20000000f00 */
[C---:B------:R-:W-:Y:S03]  /*13280*/  HMMA.16816.F32.BF16 R48, R76.reuse, R94, R48 ;  /* 0x0000005e4c30723c */ /* 0x040fe60000041830 */
[----:B------:R2:W-:Y:S10]  /*13290*/  MUFU.EX2 R141, R88 ;  /* 0x00000058008d7308 */ /* 0x0005f40000000800 */
[----:B------:R3:W-:Y:S01]  /*132a0*/  MUFU.EX2 R147, R92 ;  /* 0x0000005c00937308 */ /* 0x0007e20000000800 */
[----:B-1----:R-:W-:Y:S01]  /*132b0*/  FFMA.FTZ R84, R205, c[0x0][0x2d0], -R2 ;  /* 0x0000b400cd547a23 */ /* 0x002fe20000010802 */
[----:B------:R-:W-:Y:S08]  /*132c0*/  MOV R205, R135 ;  /* 0x0000008700cd7202 */ /* 0x000ff00000000f00 */
[----:B------:R1:W4:Y:S01]  /*132d0*/  MUFU.EX2 R136, R84 ;  /* 0x0000005400887308 */ /* 0x0003220000000800 */
[----:B--2---:R-:W-:Y:S01]  /*132e0*/  FFMA.FTZ R88, R231, c[0x0][0x2d0], -R98 ;  /* 0x0000b400e7587a23 */ /* 0x004fe20000010862 */
[----:B------:R-:W-:Y:S02]  /*132f0*/  MOV R231, R132 ;  /* 0x0000008400e77202 */ /* 0x000fe40000000f00 */
[----:B------:R-:W-:Y:S02]  /*13300*/  MOV R132, R113 ;  /* 0x0000007100847202 */ /* 0x000fe40000000f00 */
[----:B------:R-:W-:Y:S04]  /*13310*/  MOV R113, R186 ;  /* 0x000000ba00717202 */ /* 0x000fe80000000f00 */
[----:B------:R2:W5:Y:S01]  /*13320*/  MUFU.EX2 R201, R88 ;  /* 0x0000005800c97308 */ /* 0x0005620000000800 */
[----:B---3--:R-:W-:Y:S01]  /*13330*/  FFMA.FTZ R92, R233, c[0x0][0x2d0], -R96 ;  /* 0x0000b400e95c7a23 */ /* 0x008fe20000010860 */
[----:B------:R-:W-:Y:S02]  /*13340*/  MOV R233, R127 ;  /* 0x0000007f00e97202 */ /* 0x000fe40000000f00 */
[----:B------:R-:W-:Y:S06]  /*13350*/  MOV R127, R105 ;  /* 0x00000069007f7202 */ /* 0x000fec0000000f00 */
[----:B------:R3:W-:Y:S01]  /*13360*/  MUFU.EX2 R199, R92 ;  /* 0x0000005c00c77308 */ /* 0x0007e20000000800 */
[----:B-1----:R-:W1:Y:S01]  /*13370*/  LDSM.16.MT88.4 R84, [R211+0x900] ;  /* 0x00090000d354783b */ /* 0x002e620000004200 */
[----:B--2---:R-:W-:Y:S01]  /*13380*/  FFMA.FTZ R88, R235, c[0x0][0x2d0], -R2 ;  /* 0x0000b400eb587a23 */ /* 0x004fe20000010802 */
[----:B------:R-:W-:Y:S07]  /*13390*/  MOV R235, R114 ;  /* 0x0000007200eb7202 */ /* 0x000fee0000000f00 */
[----:B------:R2:W-:Y:S01]  /*133a0*/  MUFU.EX2 R140, R88 ;  /* 0x00000058008c7308 */ /* 0x0005e20000000800 */
[----:B---3--:R-:W-:Y:S01]  /*133b0*/  FFMA.FTZ R92, R206, c[0x0][0x2d0], -R96 ;  /* 0x0000b400ce5c7a23 */ /* 0x008fe20000010860 */
[----:B------:R-:W-:Y:S02]  /*133c0*/  MOV R206, R233 ;  /* 0x000000e900ce7202 */ /* 0x000fe40000000f00 */
[----:B------:R-:W-:Y:S06]  /*133d0*/  MOV R233, R148 ;  /* 0x0000009400e97202 */ /* 0x000fec0000000f00 */
[----:B------:R3:W-:Y:S01]  /*133e0*/  MUFU.EX2 R197, R92 ;  /* 0x0000005c00c57308 */ /* 0x0007e20000000800 */
[----:B--2---:R-:W-:Y:S01]  /*133f0*/  FFMA.FTZ R88, R238, c[0x0][0x2d0], -R2 ;  /* 0x0000b400ee587a23 */ /* 0x004fe20000010802 */
[----:B------:R-:W-:Y:S01]  /*13400*/  MOV R238, R119 ;  /* 0x0000007700ee7202 */ /* 0x000fe20000000f00 */
[-C--:B-1----:R-:W-:Y:S07]  /*13410*/  HMMA.16816.F32.BF16 R52, R76, R84.reuse, R52 ;  /* 0x000000544c34723c */ /* 0x082fee0000041834 */
[----:B------:R1:W2:Y:S01]  /*13420*/  MUFU.EX2 R200, R88 ;  /* 0x0000005800c87308 */ /* 0x0002a20000000800 */
[C---:B------:R-:W-:Y:S01]  /*13430*/  HMMA.16816.F32.BF16 R56, R80.reuse, R84, R56 ;  /* 0x000000545038723c */ /* 0x040fe20000041838 */
[----:B---3--:R-:W-:Y:S06]  /*13440*/  LDSM.16.MT88.4 R92, [R210+0x1100] ;  /* 0x00110000d25c783b */ /* 0x008fec0000004200 */
[--C-:B------:R-:W-:Y:S01]  /*13450*/  FFMA.FTZ R84, R236, c[0x0][0x2d0], -R97.reuse ;  /* 0x0000b400ec547a23 */ /* 0x100fe20000010861 */
[-C--:B------:R-:W-:Y:S03]  /*13460*/  HMMA.16816.F32.BF16 R60, R80, R86.reuse, R60 ;  /* 0x00000056503c723c */ /* 0x080fe6000004183c */
[----:B------:R3:W-:Y:S04]  /*13470*/  MUFU.EX2 R146, R84 ;  /* 0x0000005400927308 */ /* 0x0007e80000000800 */
[--C-:B------:R-:W-:Y:S01]  /*13480*/  FFMA.FTZ R80, R239, c[0x0][0x2d0], -R97.reuse ;  /* 0x0000b400ef507a23 */ /* 0x100fe20000010861 */
[----:B------:R-:W-:Y:S01]  /*13490*/  HMMA.16816.F32.BF16 R64, R76, R86, R64 ;  /* 0x000000564c40723c */ /* 0x000fe20000041840 */
[----:B-1----:R-:W1:Y:S03]  /*134a0*/  LDSM.16.MT88.4 R88, [R209+0x1100] ;  /* 0x00110000d158783b */ /* 0x002e660000004200 */
[----:B----4-:R-:W-:Y:S01]  /*134b0*/  F2FP.BF16.PACK_AB R81, R142, R136 ;  /* 0x000000888e51723e */ /* 0x010fe200000010ff */
[----:B------:R4:W-:Y:S01]  /*134c0*/  MUFU.EX2 R198, R80 ;  /* 0x0000005000c67308 */ /* 0x0009e20000000800 */
[----:B-----5:R-:W-:Y:S02]  /*134d0*/  F2FP.BF16.PACK_AB R82, R201, R141 ;  /* 0x0000008dc952723e */ /* 0x020fe400000010ff */
[----:B------:R-:W-:Y:S04]  /*134e0*/  F2FP.BF16.PACK_AB R76, R207, R231 ;  /* 0x000000e7cf4c723e */ /* 0x000fe800000010ff */
[----:B------:R-:W-:Y:S02]  /*134f0*/  F2FP.BF16.PACK_AB R77, R138, R139 ;  /* 0x0000008b8a4d723e */ /* 0x000fe400000010ff */
[----:B------:R-:W-:Y:S02]  /*13500*/  F2FP.BF16.PACK_AB R78, R203, R232 ;  /* 0x000000e8cb4e723e */ /* 0x000fe400000010ff */
[----:B------:R-:W-:Y:S02]  /*13510*/  F2FP.BF16.PACK_AB R79, R204, R205 ;  /* 0x000000cdcc4f723e */ /* 0x000fe400000010ff */
[----:B--2---:R-:W-:Y:S01]  /*13520*/  F2FP.BF16.PACK_AB R83, R200, R140 ;  /* 0x0000008cc853723e */ /* 0x004fe200000010ff */
[----:B---3--:R-:W2:Y:S01]  /*13530*/  LDSM.16.MT88.4 R84, [R212+0x1100] ;  /* 0x00110000d454783b */ /* 0x008ea20000004200 */
[----:B----4-:R-:W-:Y:S01]  /*13540*/  FFMA.FTZ R80, R202, c[0x0][0x2d0], -R96 ;  /* 0x0000b400ca507a23 */ /* 0x010fe20000010860 */
[----:B------:R-:W-:Y:S03]  /*13550*/  MOV R202, R151 ;  /* 0x0000009700ca7202 */ /* 0x000fe60000000f00 */
[----:B------:R3:W-:Y:S01]  /*13560*/  MUFU.EX2 R196, R80 ;  /* 0x0000005000c47308 */ /* 0x0007e20000000800 */
[-C--:B-1----:R-:W-:Y:S03]  /*13570*/  HMMA.16816.F32.BF16 R4, R76, R88.reuse, R4 ;  /* 0x000000584c04723c */ /* 0x082fe60000041804 */
[----:B---3--:R-:W-:Y:S07]  /*13580*/  F2FP.BF16.PACK_AB R80, R143, R137 ;  /* 0x000000898f50723e */ /* 0x008fee00000010ff */
[C---:B------:R-:W-:Y:S07]  /*13590*/  HMMA.16816.F32.BF16 R8, R80.reuse, R88, R8 ;  /* 0x000000585008723c */ /* 0x040fee0000041808 */
[--C-:B------:R-:W-:Y:S01]  /*135a0*/  FFMA.FTZ R88, R229, c[0x0][0x2d0], -R97.reuse ;  /* 0x0000b400e5587a23 */ /* 0x100fe20000010861 */
[-C--:B------:R-:W-:Y:S03]  /*135b0*/  HMMA.16816.F32.BF16 R12, R80, R90.reuse, R12 ;  /* 0x0000005a500c723c */ /* 0x080fe6000004180c */
[----:B------:R1:W-:Y:S01]  /*135c0*/  MUFU.EX2 R194, R88 ;  /* 0x0000005800c27308 */ /* 0x0003e20000000800 */
[----:B------:R-:W-:Y:S02]  /*135d0*/  MOV R229, R123 ;  /* 0x0000007b00e57202 */ /* 0x000fe40000000f00 */
[----:B------:R-:W-:Y:S02]  /*135e0*/  MOV R123, R113 ;  /* 0x00000071007b7202 */ /* 0x000fe40000000f00 */
[C---:B------:R-:W-:Y:S08]  /*135f0*/  HMMA.16816.F32.BF16 R16, R76.reuse, R90, R16 ;  /* 0x0000005a4c10723c */ /* 0x040ff00000041810 */
[-C--:B--2---:R-:W-:Y:S08]  /*13600*/  HMMA.16816.F32.BF16 R20, R76, R84.reuse, R20 ;  /* 0x000000544c14723c */ /* 0x084ff00000041814 */
[C---:B------:R-:W-:Y:S04]  /*13610*/  HMMA.16816.F32.BF16 R24, R80.reuse, R84, R24 ;  /* 0x000000545018723c */ /* 0x040fe80000041818 */
[--C-:B-1----:R-:W-:Y:S01]  /*13620*/  FFMA.FTZ R88, R237, c[0x0][0x2d0], -R97.reuse ;  /* 0x0000b400ed587a23 */ /* 0x102fe20000010861 */
[----:B------:R-:W-:Y:S02]  /*13630*/  MOV R237, R122 ;  /* 0x0000007a00ed7202 */ /* 0x000fe40000000f00 */
        /* <DEDUP_REMOVED lines=10> */
[--C-:B------:R-:W-:Y:S01]  /*136e0*/  FFMA.FTZ R92, R126, c[0x0][0x2d0], -R2.reuse ;  /* 0x0000b4007e5c7a23 */ /* 0x100fe20000010802 */
[-C--:B------:R-:W-:Y:S01]  /*136f0*/  HMMA.16816.F32.BF16 R44, R80, R94.reuse, R44 ;  /* 0x0000005e502c723c */ /* 0x080fe2000004182c */
[----:B------:R1:W-:Y:S03]  /*13700*/  MUFU.EX2 R145, R88 ;  /* 0x0000005800917308 */ /* 0x0003e60000000800 */
[----:B--2---:R-:W-:Y:S01]  /*13710*/  FFMA.FTZ R84, R248, c[0x0][0x2d0], -R2 ;  /* 0x0000b400f8547a23 */ /* 0x004fe20000010802 */
[----:B------:R-:W-:Y:S02]  /*13720*/  MOV R126, R116 ;  /* 0x00000074007e7202 */ /* 0x000fe40000000f00 */
[----:B------:R-:W-:Y:S01]  /*13730*/  MOV R116, R111 ;  /* 0x0000006f00747202 */ /* 0x000fe20000000f00 */
[C---:B------:R-:W-:Y:S03]  /*13740*/  HMMA.16816.F32.BF16 R48, R76.reuse, R94, R48 ;  /* 0x0000005e4c30723c */ /* 0x040fe60000041830 */
[----:B------:R2:W3:Y:S01]  /*13750*/  MUFU.EX2 R192, R84 ;  /* 0x0000005400c07308 */ /* 0x0004e20000000800 */
[----:B------:R-:W-:Y:S02]  /*13760*/  MOV R111, R185 ;  /* 0x000000b9006f7202 */ /* 0x000fe40000000f00 */
[----:B------:R-:W-:Y:S02]  /*13770*/  MOV R248, R108 ;  /* 0x0000006c00f87202 */ /* 0x000fe40000000f00 */
[----:B------:R-:W-:Y:S05]  /*13780*/  MOV R121, R111 ;  /* 0x0000006f00797202 */ /* 0x000fea0000000f00 */
[----:B------:R4:W-:Y:S01]  /*13790*/  MUFU.EX2 R154, R92 ;  /* 0x0000005c009a7308 */ /* 0x0009e20000000800 */
[--C-:B-1----:R-:W-:Y:S01]  /*137a0*/  FFMA.FTZ R88, R240, c[0x0][0x2d0], -R98.reuse ;  /* 0x0000b400f0587a23 */ /* 0x102fe20000010862 */
[----:B------:R-:W-:Y:S08]  /*137b0*/  MOV R240, R106 ;  /* 0x0000006a00f07202 */ /* 0x000ff00000000f00 */
[----:B------:R1:W-:Y:S01]  /*137c0*/  MUFU.EX2 R193, R88 ;  /* 0x0000005800c17308 */ /* 0x0003e20000000800 */
[----:B--2---:R-:W-:Y:S01]  /*137d0*/  FFMA.FTZ R84, R244, c[0x0][0x2d0], -R98 ;  /* 0x0000b400f4547a23 */ /* 0x004fe20000010862 */
[----:B------:R-:W-:Y:S08]  /*137e0*/  MOV R244, R115 ;  /* 0x0000007300f47202 */ /* 0x000ff00000000f00 */
[----:B------:R2:W-:Y:S01]  /*137f0*/  MUFU.EX2 R190, R84 ;  /* 0x0000005400be7308 */ /* 0x0005e20000000800 */
[----:B----4-:R-:W-:Y:S09]  /*13800*/  FFMA.FTZ R92, R246, c[0x0][0x2d0], -R96 ;  /* 0x0000b400f65c7a23 */ /* 0x010ff20000010860 */
[----:B------:R4:W-:Y:S01]  /*13810*/  MUFU.EX2 R153, R92 ;  /* 0x0000005c00997308 */ /* 0x0009e20000000800 */
[----:B-1----:R-:W1:Y:S01]  /*13820*/  LDSM.16.MT88.4 R88, [R211+0x1100] ;  /* 0x00110000d358783b */ /* 0x002e620000004200 */
[----:B--2---:R-:W-:Y:S08]  /*13830*/  FFMA.FTZ R84, R247, c[0x0][0x2d0], -R98 ;  /* 0x0000b400f7547a23 */ /* 0x004ff00000010862 */
[----:B------:R2:W5:Y:S01]  /*13840*/  MUFU.EX2 R191, R84 ;  /* 0x0000005400bf7308 */ /* 0x0005620000000800 */
[----:B----4-:R-:W-:Y:S02]  /*13850*/  FFMA.FTZ R92, R242, c[0x0][0x2d0], -R96 ;  /* 0x0000b400f25c7a23 */ /* 0x010fe40000010860 */
[----:B--2---:R-:W-:Y:S01]  /*13860*/  FFMA.FTZ R84, R251, c[0x0][0x2d0], -R2 ;  /* 0x0000b400fb547a23 */ /* 0x004fe20000010802 */
[-C--:B-1----:R-:W-:Y:S06]  /*13870*/  HMMA.16816.F32.BF16 R52, R76, R88.reuse, R52 ;  /* 0x000000584c34723c */ /* 0x082fec0000041834 */
[----:B------:R1:W2:Y:S02]  /*13880*/  MUFU.EX2 R155, R84 ;  /* 0x00000054009b7308 */ /* 0x0002a40000000800 */
[C---:B------:R-:W-:Y:S07]  /*13890*/  HMMA.16816.F32.BF16 R56, R80.reuse, R88, R56 ;  /* 0x000000585038723c */ /* 0x040fee0000041838 */
[--C-:B------:R-:W-:Y:S01]  /*138a0*/  FFMA.FTZ R88, R249, c[0x0][0x2d0], -R96.reuse ;  /* 0x0000b400f9587a23 */ /* 0x100fe20000010860 */
[-C--:B------:R-:W-:Y:S03]  /*138b0*/  HMMA.16816.F32.BF16 R60, R80, R90.reuse, R60 ;  /* 0x0000005a503c723c */ /* 0x080fe6000004183c */
[----:B------:R4:W-:Y:S04]  /*138c0*/  MUFU.EX2 R189, R88 ;  /* 0x0000005800bd7308 */ /* 0x0009e80000000800 */
[--C-:B------:R-:W-:Y:S01]  /*138d0*/  FFMA.FTZ R80, R252, c[0x0][0x2d0], -R97.reuse ;  /* 0x0000b400fc507a23 */ /* 0x100fe20000010861 */
[----:B------:R-:W-:Y:S01]  /*138e0*/  HMMA.16816.F32.BF16 R64, R76, R90, R64 ;  /* 0x0000005a4c40723c */ /* 0x000fe20000041840 */
[----:B-1----:R-:W1:Y:S03]  /*138f0*/  LDSM.16.MT88.4 R84, [R209+0x1900] ;  /* 0x00190000d154783b */ /* 0x002e660000004200 */
[----:B---3--:R-:W-:Y:S01]  /*13900*/  F2FP.BF16.PACK_AB R81, R192, R144 ;  /* 0x00000090c051723e */ /* 0x008fe200000010ff */
[----:B------:R3:W-:Y:S01]  /*13910*/  MUFU.EX2 R152, R80 ;  /* 0x0000005000987308 */ /* 0x0007e20000000800 */
[----:B-----5:R-:W-:Y:S02]  /*13920*/  F2FP.BF16.PACK_AB R82, R191, R190 ;  /* 0x000000bebf52723e */ /* 0x020fe400000010ff */
[----:B------:R-:W-:Y:S04]  /*13930*/  F2FP.BF16.PACK_AB R76, R199, R147 ;  /* 0x00000093c74c723e */ /* 0x000fe800000010ff */
[----:B------:R-:W-:Y:S02]  /*13940*/  F2FP.BF16.PACK_AB R77, R198, R146 ;  /* 0x00000092c64d723e */ /* 0x000fe400000010ff */
[----:B------:R-:W-:Y:S02]  /*13950*/  F2FP.BF16.PACK_AB R78, R197, R196 ;  /* 0x000000c4c54e723e */ /* 0x000fe400000010ff */
[----:B------:R-:W-:Y:S02]  /*13960*/  F2FP.BF16.PACK_AB R79, R195, R194 ;  /* 0x000000c2c34f723e */ /* 0x000fe400000010ff */
[----:B--2---:R-:W-:Y:S01]  /*13970*/  F2FP.BF16.PACK_AB R83, R154, R155 ;  /* 0x0000009b9a53723e */ /* 0x004fe200000010ff */
[----:B----4-:R-:W2:Y:S01]  /*13980*/  LDSM.16.MT88.4 R88, [R212+0x1900] ;  /* 0x00190000d458783b */ /* 0x010ea20000004200 */
[--C-:B---3--:R-:W-:Y:S01]  /*13990*/  FFMA.FTZ R80, R125, c[0x0][0x2d0], -R97.reuse ;  /* 0x0000b4007d507a23 */ /* 0x108fe20000010861 */
[----:B------:R-:W-:Y:S02]  /*139a0*/  MOV R125, R117 ;  /* 0x00000075007d7202 */ /* 0x000fe40000000f00 */
[----:B------:R-:W-:Y:S01]  /*139b0*/  MOV R117, R112 ;  /* 0x0000007000757202 */ /* 0x000fe20000000f00 */
[----:B------:R3:W-:Y:S01]  /*139c0*/  MUFU.EX2 R188, R80 ;  /* 0x0000005000bc7308 */ /* 0x0007e20000000800 */
[----:B------:R-:W-:Y:S04]  /*139d0*/  MOV R112, R187 ;  /* 0x000000bb00707202 */ /* 0x000fe80000000f00 */
[----:B------:R-:W-:Y:S01]  /*139e0*/  MOV R122, R112 ;  /* 0x00000070007a7202 */ /* 0x000fe20000000f00 */
[-C--:B-1----:R-:W-:Y:S04]  /*139f0*/  HMMA.16816.F32.BF16 R4, R76, R84.reuse, R4 ;  /* 0x000000544c04723c */ /* 0x082fe80000041804 */
[----:B------:R1:W-:Y:S01]  /*13a00*/  MUFU.EX2 R187, R92 ;  /* 0x0000005c00bb7308 */ /* 0x0003e20000000800 */
[----:B---3--:R-:W-:Y:S07]  /*13a10*/  F2FP.BF16.PACK_AB R80, R193, R145 ;  /* 0x00000091c150723e */ /* 0x008fee00000010ff */
[C---:B------:R-:W-:Y:S01]  /*13a20*/  HMMA.16816.F32.BF16 R8, R80.reuse, R84, R8 ;  /* 0x000000545008723c */ /* 0x040fe20000041808 */
[----:B-1----:R-:W1:Y:S06]  /*13a30*/  LDSM.16.MT88.4 R92, [R210+0x1900] ;  /* 0x00190000d25c783b */ /* 0x002e6c0000004200 */
[----:B------:R-:W-:Y:S01]  /*13a40*/  FFMA.FTZ R84, R243, c[0x0][0x2d0], -R96 ;  /* 0x0000b400f3547a23 */ /* 0x000fe20000010860 */
[-C--:B------:R-:W-:Y:S03]  /*13a50*/  HMMA.16816.F32.BF16 R12, R80, R86.reuse, R12 ;  /* 0x00000056500c723c */ /* 0x080fe6000004180c */
[----:B------:R3:W-:Y:S05]  /*13a60*/  MUFU.EX2 R186, R84 ;  /* 0x0000005400ba7308 */ /* 0x0007ea0000000800 */
[C---:B------:R-:W-:Y:S08]  /*13a70*/  HMMA.16816.F32.BF16 R16, R76.reuse, R86, R16 ;  /* 0x000000564c10723c */ /* 0x040ff00000041810 */
[-C--:B--2---:R-:W-:Y:S08]  /*13a80*/  HMMA.16816.F32.BF16 R20, R76, R88.reuse, R20 ;  /* 0x000000584c14723c */ /* 0x084ff00000041814 */
[C---:B------:R-:W-:Y:S04]  /*13a90*/  HMMA.16816.F32.BF16 R24, R80.reuse, R88, R24 ;  /* 0x000000585018723c */ /* 0x040fe80000041818 */
[--C-:B---3--:R-:W-:Y:S03]  /*13aa0*/  FFMA.FTZ R84, R250, c[0x0][0x2d0], -R97.reuse ;  /* 0x0000b400fa547a23 */ /* 0x108fe60000010861 */
[----:B------:R-:W-:Y:S01]  /*13ab0*/  FFMA.FTZ R88, R126, c[0x0][0x2d0], -R98 ;  /* 0x0000b4007e587a23 */ /* 0x000fe20000010862 */
[-C--:B------:R-:W-:Y:S01]  /*13ac0*/  HMMA.16816.F32.BF16 R28, R80, R90.reuse, R28 ;  /* 0x0000005a501c723c */ /* 0x080fe2000004181c */
[----:B------:R2:W-:Y:S03]  /*13ad0*/  MUFU.EX2 R185, R84 ;  /* 0x0000005400b97308 */ /* 0x0005e60000000800 */
[----:B------:R-:W-:Y:S04]  /*13ae0*/  MOV R126, R101 ;  /* 0x00000065007e7202 */ /* 0x000fe80000000f00 */
[C---:B------:R-:W-:Y:S03]  /*13af0*/  HMMA.16816.F32.BF16 R32, R76.reuse, R90, R32 ;  /* 0x0000005a4c20723c */ /* 0x040fe60000041820 */
[----:B------:R3:W-:Y:S05]  /*13b00*/  MUFU.EX2 R158, R88 ;  /* 0x00000058009e7308 */ /* 0x0007ea0000000800 */
[-C--:B-1----:R-:W-:Y:S08]  /*13b10*/  HMMA.16816.F32.BF16 R36, R76, R92.reuse, R36 ;  /* 0x0000005c4c24723c */ /* 0x082ff00000041824 */
[C---:B------:R-:W-:Y:S04]  /*13b20*/  HMMA.16816.F32.BF16 R40, R80.reuse, R92, R40 ;  /* 0x0000005c5028723c */ /* 0x040fe80000041828 */
[--C-:B--2---:R-:W-:Y:S01]  /*13b30*/  FFMA.FTZ R84, R182, c[0x0][0x2d0], -R97.reuse ;  /* 0x0000b400b6547a23 */ /* 0x104fe20000010861 */
[----:B------:R-:W-:Y:S02]  /*13b40*/  MOV R182, R184 ;  /* 0x000000b800b67202 */ /* 0x000fe40000000f00 */
[--C-:B------:R-:W-:Y:S01]  /*13b50*/  FFMA.FTZ R92, R117, c[0x0][0x2d0], -R2.reuse ;  /* 0x0000b400755c7a23 */ /* 0x100fe20000010802 */
[-C--:B------:R-:W-:Y:S01]  /*13b60*/  HMMA.16816.F32.BF16 R44, R80, R94.reuse, R44 ;  /* 0x0000005e502c723c */ /* 0x080fe2000004182c */
[----:B------:R1:W-:Y:S03]  /*13b70*/  MUFU.EX2 R184, R84 ;  /* 0x0000005400b87308 */ /* 0x0003e60000000800 */
[----:B---3--:R-:W-:Y:S01]  /*13b80*/  FFMA.FTZ R88, R125, c[0x0][0x2d0], -R2 ;  /* 0x0000b4007d587a23 */ /* 0x008fe20000010802 */
[----:B------:R-:W-:Y:S02]  /*13b90*/  MOV R117, R116 ;  /* 0x0000007400757202 */ /* 0x000fe40000000f00 */
[----:B------:R-:W-:Y:S01]  /*13ba0*/  MOV R116, R110 ;  /* 0x0000006e00747202 */ /* 0x000fe20000000f00 */
[C---:B------:R-:W-:Y:S03]  /*13bb0*/  HMMA.16816.F32.BF16 R48, R76.reuse, R94, R48 ;  /* 0x0000005e4c30723c */ /* 0x040fe60000041830 */
[----:B------:R2:W-:Y:S01]  /*13bc0*/  MUFU.EX2 R157, R88 ;  /* 0x00000058009d7308 */ /* 0x0005e20000000800 */
[----:B------:R-:W-:Y:S02]  /*13bd0*/  MOV R110, R181 ;  /* 0x000000b5006e7202 */ /* 0x000fe40000000f00 */
[----:B------:R-:W-:Y:S02]  /*13be0*/  MOV R120, R116 ;  /* 0x0000007400787202 */ /* 0x000fe40000000f00 */
[----:B------:R-:W-:Y:S04]  /*13bf0*/  MOV R125, R100 ;  /* 0x00000064007d7202 */ /* 0x000fe80000000f00 */
[----:B------:R-:W-:Y:S01]  /*13c00*/  MOV R247, R120 ;  /* 0x0000007800f77202 */ /* 0x000fe20000000f00 */
[----:B------:R3:W-:Y:S01]  /*13c10*/  MUFU.EX2 R181, R92 ;  /* 0x0000005c00b57308 */ /* 0x0007e20000000800 */
[----:B------:R-:W-:Y:S01]  /*13c20*/  MOV R120, R110 ;  /* 0x0000006e00787202 */ /* 0x000fe20000000f00 */
[----:B-1----:R-:W-:Y:S01]  /*13c30*/  FFMA.FTZ R84, R132, c[0x0][0x2d0], -R98 ;  /* 0x0000b40084547a23 */ /* 0x002fe20000010862 */
[----:B------:R-:W-:Y:S07]  /*13c40*/  MOV R132, R168 ;  /* 0x000000a800847202 */ /* 0x000fee0000000f00 */
[----:B------:R1:W-:Y:S01]  /*13c50*/  MUFU.EX2 R159, R84 ;  /* 0x00000054009f7308 */ /* 0x0003e20000000800 */
[--C-:B--2---:R-:W-:Y:S01]  /*13c60*/  FFMA.FTZ R88, R118, c[0x0][0x2d0], -R2.reuse ;  /* 0x0000b40076587a23 */ /* 0x104fe20000010802 */
[----:B------:R-:W-:Y:S04]  /*13c70*/  MOV R118, R102 ;  /* 0x0000006600767202 */ /* 0x000fe80000000f00 */
[----:B------:R-:W-:Y:S04]  /*13c80*/  MOV R236, R118 ;  /* 0x0000007600ec7202 */ /* 0x000fe80000000f00 */
[----:B------:R2:W4:Y:S01]  /*13c90*/  MUFU.EX2 R156, R88 ;  /* 0x00000058009c7308 */ /* 0x0005220000000800 */
[----:B---3--:R-:W-:Y:S09]  /*13ca0*/  FFMA.FTZ R92, R180, c[0x0][0x2d0], -R2 ;  /* 0x0000b400b45c7a23 */ /* 0x008ff20000010802 */
[----:B------:R3:W-:Y:S01]  /*13cb0*/  MUFU.EX2 R180, R92 ;  /* 0x0000005c00b47308 */ /* 0x0007e20000000800 */
[----:B-1----:R-:W1:Y:S01]  /*13cc0*/  LDSM.16.MT88.4 R84, [R211+0x1900] ;  /* 0x00190000d354783b */ /* 0x002e620000004200 */
[--C-:B--2---:R-:W-:Y:S08]  /*13cd0*/  FFMA.FTZ R88, R183, c[0x0][0x2d0], -R98.reuse ;  /* 0x0000b400b7587a23 */ /* 0x104ff00000010862 */
[----:B------:R2:W-:Y:S01]  /*13ce0*/  MUFU.EX2 R183, R88 ;  /* 0x0000005800b77308 */ /* 0x0005e20000000800 */
[--C-:B---3--:R-:W-:Y:S01]  /*13cf0*/  FFMA.FTZ R92, R117, c[0x0][0x2d0], -R97.reuse ;  /* 0x0000b400755c7a23 */ /* 0x108fe20000010861 */
[----:B------:R-:W-:Y:S08]  /*13d00*/  MOV R117, R103 ;  /* 0x0000006700757202 */ /* 0x000ff00000000f00 */
[----:B------:R3:W-:Y:S01]  /*13d10*/  MUFU.EX2 R168, R92 ;  /* 0x0000005c00a87308 */ /* 0x0007e20000000800 */
[----:B------:R-:W-:Y:S02]  /*13d20*/  MOV R239, R117 ;  /* 0x0000007500ef7202 */ /* 0x000fe40000000f00 */
[----:B------:R-:W-:Y:S01]  /*13d30*/  LDSM.16.MT88.4 R116, [R209+0x2900] ;  /* 0x00290000d174783b */ /* 0x000fe20000004200 */
[----:B--2---:R-:W-:Y:S01]  /*13d40*/  FFMA.FTZ R88, R182, c[0x0][0x2d0], -R98 ;  /* 0x0000b400b6587a23 */ /* 0x004fe20000010862 */
[-C--:B-1----:R-:W-:Y:S05]  /*13d50*/  HMMA.16816.F32.BF16 R52, R76, R84.reuse, R52 ;  /* 0x000000544c34723c */ /* 0x082fea0000041834 */
[----:B------:R1:W2:Y:S03]  /*13d60*/  MUFU.EX2 R182, R88 ;  /* 0x0000005800b67308 */ /* 0x0002a60000000800 */
        /* <DEDUP_REMOVED lines=9> */
[----:B------:R4:W5:Y:S01]  /*13e00*/  MUFU.EX2 R170, R80 ;  /* 0x0000005000aa7308 */ /* 0x0009620000000800 */
[----:B--2---:R-:W-:Y:S02]  /*13e10*/  F2FP.BF16.PACK_AB R82, R182, R183 ;  /* 0x000000b7b652723e */ /* 0x004fe400000010ff */
[----:B------:R-:W-:Y:S04]  /*13e20*/  F2FP.BF16.PACK_AB R76, R189, R153 ;  /* 0x00000099bd4c723e */ /* 0x000fe800000010ff */
[----:B------:R-:W-:Y:S02]  /*13e30*/  F2FP.BF16.PACK_AB R77, R188, R152 ;  /* 0x00000098bc4d723e */ /* 0x000fe400000010ff */
[----:B------:R-:W-:Y:S02]  /*13e40*/  F2FP.BF16.PACK_AB R78, R186, R187 ;  /* 0x000000bbba4e723e */ /* 0x000fe400000010ff */
[----:B------:R-:W-:Y:S02]  /*13e50*/  F2FP.BF16.PACK_AB R79, R184, R185 ;  /* 0x000000b9b84f723e */ /* 0x000fe400000010ff */
[----:B------:R-:W-:Y:S01]  /*13e60*/  F2FP.BF16.PACK_AB R83, R180, R181 ;  /* 0x000000b5b453723e */ /* 0x000fe200000010ff */
[----:B---3--:R-:W2:Y:S01]  /*13e70*/  LDSM.16.MT88.4 R84, [R212+0x2100] ;  /* 0x00210000d454783b */ /* 0x008ea20000004200 */
[--C-:B----4-:R-:W-:Y:S01]  /*13e80*/  FFMA.FTZ R80, R169, c[0x0][0x2d0], -R97.reuse ;  /* 0x0000b400a9507a23 */ /* 0x110fe20000010861 */
[----:B-----5:R-:W-:Y:S03]  /*13e90*/  F2FP.BF16.PACK_AB R164, R170, R171 ;  /* 0x000000abaaa4723e */ /* 0x020fe600000010ff */
[----:B------:R3:W4:Y:S01]  /*13ea0*/  MUFU.EX2 R169, R80 ;  /* 0x0000005000a97308 */ /* 0x0007220000000800 */
[-C--:B-1----:R-:W-:Y:S03]  /*13eb0*/  HMMA.16816.F32.BF16 R4, R76, R88.reuse, R4 ;  /* 0x000000584c04723c */ /* 0x082fe60000041804 */
[----:B---3--:R-:W-:Y:S02]  /*13ec0*/  F2FP.BF16.PACK_AB R80, R158, R159 ;  /* 0x0000009f9e50723e */ /* 0x008fe400000010ff */
[----:B----4-:R-:W-:Y:S05]  /*13ed0*/  F2FP.BF16.PACK_AB R165, R168, R169 ;  /* 0x000000a9a8a5723e */ /* 0x010fea00000010ff */
[C---:B------:R-:W-:Y:S07]  /*13ee0*/  HMMA.16816.F32.BF16 R8, R80.reuse, R88, R8 ;  /* 0x000000585008723c */ /* 0x040fee0000041808 */
[--C-:B------:R-:W-:Y:S01]  /*13ef0*/  FFMA.FTZ R88, R172, c[0x0][0x2d0], -R96.reuse ;  /* 0x0000b400ac587a23 */ /* 0x100fe20000010860 */
[-C--:B------:R-:W-:Y:S03]  /*13f00*/  HMMA.16816.F32.BF16 R12, R80, R90.reuse, R12 ;  /* 0x0000005a500c723c */ /* 0x080fe6000004180c */
[----:B------:R1:W-:Y:S05]  /*13f10*/  MUFU.EX2 R103, R88 ;  /* 0x0000005800677308 */ /* 0x0003ea0000000800 */
[C---:B------:R-:W-:Y:S08]  /*13f20*/  HMMA.16816.F32.BF16 R16, R76.reuse, R90, R16 ;  /* 0x0000005a4c10723c */ /* 0x040ff00000041810 */
[-C--:B--2---:R-:W-:Y:S08]  /*13f30*/  HMMA.16816.F32.BF16 R20, R76, R84.reuse, R20 ;  /* 0x000000544c14723c */ /* 0x084ff00000041814 */
[C---:B------:R-:W-:Y:S04]  /*13f40*/  HMMA.16816.F32.BF16 R24, R80.reuse, R84, R24 ;  /* 0x000000545018723c */ /* 0x040fe80000041818 */
[----:B-1----:R-:W-:Y:S03]  /*13f50*/  FFMA.FTZ R88, R173, c[0x0][0x2d0], -R96 ;  /* 0x0000b400ad587a23 */ /* 0x002fe60000010860 */
[--C-:B------:R-:W-:Y:S01]  /*13f60*/  FFMA.FTZ R84, R176, c[0x0][0x2d0], -R98.reuse ;  /* 0x0000b400b0547a23 */ /* 0x100fe20000010862 */
[-C--:B------:R-:W-:Y:S01]  /*13f70*/  HMMA.16816.F32.BF16 R28, R80, R86.reuse, R28 ;  /* 0x00000056501c723c */ /* 0x080fe2000004181c */
[----:B------:R1:W2:Y:S07]  /*13f80*/  MUFU.EX2 R102, R88 ;  /* 0x0000005800667308 */ /* 0x0002ae0000000800 */
[C---:B------:R-:W-:Y:S08]  /*13f90*/  HMMA.16816.F32.BF16 R32, R76.reuse, R86, R32 ;  /* 0x000000564c20723c */ /* 0x040ff00000041820 */
[-C--:B------:R-:W-:Y:S08]  /*13fa0*/  HMMA.16816.F32.BF16 R36, R76, R92.reuse, R36 ;  /* 0x0000005c4c24723c */ /* 0x080ff00000041824 */
[C---:B------:R-:W-:Y:S01]  /*13fb0*/  HMMA.16816.F32.BF16 R40, R80.reuse, R92, R40 ;  /* 0x0000005c5028723c */ /* 0x040fe20000041828 */
[----:B------:R-:W3:Y:S03]  /*13fc0*/  LDL.LU R93, [R1+0x14] ;  /* 0x00001400015d7983 */ /* 0x000ee60000300800 */
[--C-:B-1----:R-:W-:Y:S01]  /*13fd0*/  FFMA.FTZ R88, R174, c[0x0][0x2d0], -R97.reuse ;  /* 0x0000b400ae587a23 */ /* 0x102fe20000010861 */
[----:B------:R-:W4:Y:S01]  /*13fe0*/  LDL.LU R92, [R1+0x18] ;  /* 0x00001800015c7983 */ /* 0x000f220000300800 */
[----:B--2---:R-:W-:Y:S02]  /*13ff0*/  F2FP.BF16.PACK_AB R166, R102, R103 ;  /* 0x0000006766a6723e */ /* 0x004fe400000010ff */
[----:B------:R1:W-:Y:S01]  /*14000*/  MUFU.EX2 R101, R88 ;  /* 0x0000005800657308 */ /* 0x0003e20000000800 */
[-C--:B------:R-:W-:Y:S08]  /*14010*/  HMMA.16816.F32.BF16 R44, R80, R94.reuse, R44 ;  /* 0x0000005e502c723c */ /* 0x080ff0000004182c */
[C---:B------:R-:W-:Y:S04]  /*14020*/  HMMA.16816.F32.BF16 R48, R76.reuse, R94, R48 ;  /* 0x0000005e4c30723c */ /* 0x040fe80000041830 */
[----:B-1----:R-:W-:Y:S02]  /*14030*/  FFMA.FTZ R88, R99, c[0x0][0x2d0], -R97 ;  /* 0x0000b40063587a23 */ /* 0x002fe40000010861 */
[----:B------:R1:W-:Y:S10]  /*14040*/  MUFU.EX2 R99, R84 ;  /* 0x0000005400637308 */ /* 0x0003f40000000800 */
[----:B------:R2:W5:Y:S01]  /*14050*/  MUFU.EX2 R100, R88 ;  /* 0x0000005800647308 */ /* 0x0005620000000800 */
[----:B-1----:R-:W-:Y:S09]  /*14060*/  FFMA.FTZ R84, R177, c[0x0][0x2d0], -R98 ;  /* 0x0000b400b1547a23 */ /* 0x002ff20000010862 */
[----:B------:R1:W1:Y:S01]  /*14070*/  MUFU.EX2 R97, R84 ;  /* 0x0000005400617308 */ /* 0x0002620000000800 */
[----:B--2---:R-:W2:Y:S01]  /*14080*/  LDSM.16.MT88.4 R88, [R211+0x2100] ;  /* 0x00210000d358783b */ /* 0x004ea20000004200 */
[----:B-----5:R-:W-:Y:S01]  /*14090*/  F2FP.BF16.PACK_AB R167, R100, R101 ;  /* 0x0000006564a7723e */ /* 0x020fe200000010ff */
[--C-:B-1----:R-:W-:Y:S01]  /*140a0*/  FFMA.FTZ R84, R178, c[0x0][0x2d0], -R2.reuse ;  /* 0x0000b400b2547a23 */ /* 0x102fe20000010802 */
[----:B------:R-:W-:Y:S06]  /*140b0*/  F2FP.BF16.PACK_AB R160, R97, R99 ;  /* 0x0000006361a0723e */ /* 0x000fec00000010ff */
[----:B------:R1:W-:Y:S01]  /*140c0*/  MUFU.EX2 R87, R84 ;  /* 0x0000005400577308 */ /* 0x0003e20000000800 */
[-C--:B--2---:R-:W-:Y:S03]  /*140d0*/  HMMA.16816.F32.BF16 R52, R76, R88.reuse, R52 ;  /* 0x000000584c34723c */ /* 0x084fe60000041834 */
[--C-:B-1----:R-:W-:Y:S02]  /*140e0*/  FFMA.FTZ R84, R179, c[0x0][0x2d0], -R2.reuse ;  /* 0x0000b400b3547a23 */ /* 0x102fe40000010802 */
[----:B------:R-:W-:Y:S03]  /*140f0*/  FFMA.FTZ R2, R75, c[0x0][0x2d0], -R2 ;  /* 0x0000b4004b027a23 */ /* 0x000fe60000010802 */
[C---:B------:R-:W-:Y:S01]  /*14100*/  HMMA.16816.F32.BF16 R56, R80.reuse, R88, R56 ;  /* 0x000000585038723c */ /* 0x040fe20000041838 */
[----:B------:R1:W2:Y:S01]  /*14110*/  MUFU.EX2 R96, R84 ;  /* 0x0000005400607308 */ /* 0x0002a20000000800 */
[----:B------:R-:W5:Y:S06]  /*14120*/  LDL.LU R75, [R1+0x1c] ;  /* 0x00001c00014b7983 */ /* 0x000f6c0000300800 */
[-C--:B------:R-:W-:Y:S08]  /*14130*/  HMMA.16816.F32.BF16 R60, R80, R90.reuse, R60 ;  /* 0x0000005a503c723c */ /* 0x080ff0000004183c */
[----:B------:R-:W-:Y:S04]  /*14140*/  HMMA.16816.F32.BF16 R64, R76, R90, R64 ;  /* 0x0000005a4c40723c */ /* 0x000fe80000041840 */
[--C-:B-1----:R-:W-:Y:S02]  /*14150*/  FFMA.FTZ R84, R132, c[0x0][0x2d0], -R98.reuse ;  /* 0x0000b40084547a23 */ /* 0x102fe40000010862 */
[----:B------:R-:W1:Y:S01]  /*14160*/  LDSM.16.MT88.4 R132, [R212+0x2900] ;  /* 0x00290000d484783b */ /* 0x000e620000004200 */
[----:B--2---:R-:W-:Y:S01]  /*14170*/  F2FP.BF16.PACK_AB R161, R96, R87 ;  /* 0x0000005760a1723e */ /* 0x004fe200000010ff */
[----:B------:R2:W-:Y:S04]  /*14180*/  MUFU.EX2 R86, R84 ;  /* 0x0000005400567308 */ /* 0x0005e80000000800 */
[----:B--2---:R-:W-:Y:S06]  /*14190*/  FFMA.FTZ R84, R175, c[0x0][0x2d0], -R98 ;  /* 0x0000b400af547a23 */ /* 0x004fec0000010862 */
[----:B------:R-:W2:Y:S10]  /*141a0*/  MUFU.EX2 R85, R84 ;  /* 0x0000005400557308 */ /* 0x000eb40000000800 */
[----:B------:R-:W-:Y:S10]  /*141b0*/  MUFU.EX2 R84, R74 ;  /* 0x0000004a00547308 */ /* 0x000ff40000000800 */
[----:B------:R1:W1:Y:S01]  /*141c0*/  MUFU.EX2 R74, R2 ;  /* 0x00000002004a7308 */ /* 0x0002620000000800 */
[----:B--2---:R-:W-:Y:S01]  /*141d0*/  F2FP.BF16.PACK_AB R162, R85, R86 ;  /* 0x0000005655a2723e */ /* 0x004fe200000010ff */
[----:B-1----:R-:W2:Y:S01]  /*141e0*/  LDL.LU R2, [R1+0x20] ;  /* 0x0000200001027983 */ /* 0x002ea20000300800 */
[----:B------:R-:W-:Y:S01]  /*141f0*/  F2FP.BF16.PACK_AB R163, R74, R84 ;  /* 0x000000544aa3723e */ /* 0x000fe200000010ff */
[----:B---3--:R-:W-:Y:S01]  /*14200*/  FFMA.FTZ R73, R73, R93, R126 ;  /* 0x0000005d49497223 */ /* 0x008fe2000001007e */
[----:B------:R-:W-:Y:S02]  /*14210*/  MOV R126, R104 ;  /* 0x00000068007e7202 */ /* 0x000fe40000000f00 */
[-C--:B------:R-:W-:Y:S05]  /*14220*/  HMMA.16816.F32.BF16 R104, R164, R116.reuse, R4 ;  /* 0x00000074a468723c */ /* 0x080fea0000041804 */
[----:B----4-:R-:W-:Y:S01]  /*14230*/  FFMA.FTZ R69, R69, R92, R125 ;  /* 0x0000005c45457223 */ /* 0x010fe2000001007d */
[----:B------:R-:W-:Y:S02]  /*14240*/  MOV R125, R109 ;  /* 0x0000006d007d7202 */ /* 0x000fe40000000f00 */
[C---:B------:R-:W-:Y:S04]  /*14250*/  HMMA.16816.F32.BF16 R108, R160.reuse, R116, R8 ;  /* 0x00000074a06c723c */ /* 0x040fe80000041808 */
[----:B------:R-:W-:Y:S03]  /*14260*/  FADD.FTZ R4, R244, R69 ;  /* 0x00000045f4047221 */ /* 0x000fe60000010000 */
[----:B------:R-:W-:Y:S01]  /*14270*/  FADD.FTZ R8, R247, R73 ;  /* 0x00000049f7087221 */ /* 0x000fe20000010000 */
[-C--:B------:R-:W-:Y:S04]  /*14280*/  HMMA.16816.F32.BF16 R112, R160, R118.reuse, R12 ;  /* 0x00000076a070723c */ /* 0x080fe8000004180c */
        /* <DEDUP_REMOVED lines=9> */
[----:B------:R-:W-:Y:S04]  /*14320*/  FADD.FTZ R4, R206, R8 ;  /* 0x00000008ce047221 */ /* 0x000fe80000010000 */
[----:B------:R-:W-:Y:S02]  /*14330*/  FADD.FTZ R11, R233, R4 ;  /* 0x00000004e90b7221 */ /* 0x000fe40000010000 */
[----:B-----5:R-:W-:Y:S01]  /*14340*/  FFMA.FTZ R68, R68, R75, R239 ;  /* 0x0000004b44447223 */ /* 0x020fe200000100ef */
[----:B------:R-:W-:Y:S01]  /*14350*/  MOV R239, R150 ;  /* 0x0000009600ef7202 */ /* 0x000fe20000000f00 */
[----:B--2---:R-:W-:Y:S01]  /*14360*/  FFMA.FTZ R0, R0, R2, R236 ;  /* 0x0000000200007223 */ /* 0x004fe200000100ec */
[----:B------:R-:W-:Y:S01]  /*14370*/  MOV R236, R149 ;  /* 0x0000009500ec7202 */ /* 0x000fe20000000f00 */
[----:B------:R-:W-:Y:S01]  /*14380*/  FADD.FTZ R2, R123, R68 ;  /* 0x000000447b027221 */ /* 0x000fe20000010000 */
[----:B------:R-:W1:Y:S01]  /*14390*/  LDSM.16.MT88.4 R148, [R210+0x2900] ;  /* 0x00290000d294783b */ /* 0x000e620000004200 */
[----:B------:R-:W-:Y:S02]  /*143a0*/  FADD.FTZ R0, R122, R0 ;  /* 0x000000007a007221 */ /* 0x000fe40000010000 */
[----:B------:R-:W-:Y:S01]  /*143b0*/  FADD.FTZ R2, R248, R2 ;  /* 0x00000002f8027221 */ /* 0x000fe20000010000 */
[-C--:B------:R-:W-:Y:S03]  /*143c0*/  HMMA.16816.F32.BF16 R120, R164, R132.reuse, R20 ;  /* 0x00000084a478723c */ /* 0x080fe60000041814 */
[----:B------:R-:W-:Y:S02]  /*143d0*/  FADD.FTZ R0, R245, R0 ;  /* 0x00000000f5007221 */ /* 0x000fe40000010000 */
        /* <DEDUP_REMOVED lines=11> */
[C---:B------:R-:W-:Y:S01]  /*14490*/  HMMA.16816.F32.BF16 R132, R164.reuse, R134, R32 ;  /* 0x00000086a484723c */ /* 0x040fe20000041820 */
[----:B------:R-:W2:Y:S03]  /*144a0*/  LDSM.16.MT88.4 R4, [R211+0x2900] ;  /* 0x00290000d304783b */ /* 0x000ea60000004200 */
        /* <DEDUP_REMOVED lines=9> */
[-C--:B-1----:R-:W-:Y:S03]  /*14540*/  HMMA.16816.F32.BF16 R136, R164, R148.reuse, R36 ;  /* 0x00000094a488723c */ /* 0x082fe60000041824 */
        /* <DEDUP_REMOVED lines=62> */
[----:B------:R-:W-:Y:S01]  /*14930*/  STL [R1+0x14], R5 ;  /* 0x0000140501007387 */ /* 0x000fe20000100800 */
[----:B------:R-:W-:Y:S01]  /*14940*/  FADD.FTZ R2, R86, R2 ;  /* 0x0000000256027221 */ /* 0x000fe20000010000 */
[----:B------:R-:W-:Y:S01]  /*14950*/  MOV R100, R71 ;  /* 0x0000004700647202 */ /* 0x000fe20000000f00 */
[----:B------:R-:W-:Y:S01]  /*14960*/  FADD.FTZ R0, R96, R8 ;  /* 0x0000000860007221 */ /* 0x000fe20000010000 */
[----:B------:R-:W-:Y:S01]  /*14970*/  STL [R1+0x18], R4 ;  /* 0x0000180401007387 */ /* 0x000fe20000100800 */
[----:B------:R-:W-:Y:S02]  /*14980*/  FADD.FTZ R2, R85, R2 ;  /* 0x0000000255027221 */ /* 0x000fe40000010000 */
[----:B------:R-:W-:Y:S03]  /*14990*/  FADD.FTZ R0, R84, R0 ;  /* 0x0000000054007221 */ /* 0x000fe60000010000 */
[----:B------:R1:W-:Y:S01]  /*149a0*/  STL [R1+0x1c], R2 ;  /* 0x00001c0201007387 */ /* 0x0003e20000100800 */
[----:B------:R-:W-:Y:S05]  /*149b0*/  FADD.FTZ R0, R74, R0 ;  /* 0x000000004a007221 */ /* 0x000fea0000010000 */
[----:B------:R2:W-:Y:S01]  /*149c0*/  STL [R1+0x20], R0 ;  /* 0x0000200001007387 */ /* 0x0005e20000100800 */
[----:B-1----:R-:W-:Y:S01]  /*149d0*/  MOV R2, R72 ;  /* 0x0000004800027202 */ /* 0x002fe20000000f00 */
[----:B------:R-:W-:-:S05]  /*149e0*/  @P0 BRA `(.L_x_196) ;  /* 0xffffb53000000947 */ /* 0x000fca000383ffff */
.L_x_193:
[----:B------:R-:W-:-:S13]  /*149f0*/  ISETP.GE.AND P0, PT, R227, UR5, PT ;  /* 0x00000005e3007c0c */ /* 0x000fda000bf06270 */
[----:B------:R-:W-:Y:S05]  /*14a00*/  @!P0 BRA `(.L_x_197) ;  /* 0x00006aa000008947 */ /* 0x000fea0003800000 */
[----:B------:R-:W-:Y:S01]  /*14a10*/  IMAD.MOV.U32 R101, RZ, RZ, R71 ;  /* 0x000000ffff657224 */ /* 0x000fe200078e0047 */
[----:B------:R-:W-:Y:S01]  /*14a20*/  MOV R103, R3 ;  /* 0x0000000300677202 */ /* 0x000fe20000000f00 */
[----:B------:R-:W-:Y:S01]  /*14a30*/  IMAD.MOV.U32 R100, RZ, RZ, R72 ;  /* 0x000000ffff647224 */ /* 0x000fe200078e0048 */
[----:B------:R-:W-:Y:S02]  /*14a40*/  MOV R102, R70 ;  /* 0x0000004600667202 */ /* 0x000fe40000000f00 */
.L_x_215:
[----:B------:R-:W-:Y:S04]  /*14a50*/  DEPBAR.LE SB0, 0x0 ;  /* 0x000080000000791a */ /* 0x000fe80000000000 */
[----:B------:R-:W-:Y:S01]  /*14a60*/  BAR.SYNC.DEFER_BLOCKING 0x0 ;  /* 0x0000000000007b1d */ /* 0x000fe20000010000 */
[----:B-12---:R-:W-:Y:S01]  /*14a70*/  IMAD.WIDE.U32 R2, R234, c[0x0][0x208], RZ ;  /* 0x00008200ea027a25 */ /* 0x006fe200078e00ff */
[----:B--2---:R-:W-:Y:S05]  /*14a80*/  SHF.R.S32.HI R0, RZ, 0x1f, R234 ;  /* 0x0000001fff007819 */ /* 0x004fea00000114ea */
[----:B------:R-:W-:Y:S04]  /*14a90*/  IMAD R0, R0, c[0x0][0x208], RZ ;  /* 0x0000820000007a24 */ /* 0x000fe800078e02ff */
[----:B------:R-:W-:Y:S05]  /*14aa0*/  IMAD R0, R234, c[0x0][0x20c], R0 ;  /* 0x00008300ea007a24 */ /* 0x000fea00078e0200 */
[----:B------:R-:W-:Y:S02]  /*14ab0*/  IADD3 R3, R3, R0, RZ ;  /* 0x0000000003037210 */ /* 0x000fe40007ffe0ff */
[----:B------:R-:W-:Y:S03]  /*14ac0*/  SHF.R.S32.HI R0, RZ, 0x1f, R228 ;  /* 0x0000001fff007819 */ /* 0x000fe600000114e4 */
[----:B------:R-:W-:Y:S01]  /*14ad0*/  IMAD.WIDE.U32 R2, R228, c[0x0][0x218], R2 ;  /* 0x00008600e4027a25 */ /* 0x000fe200078e0002 */
[----:B-----5:R-:W-:Y:S03]  /*14ae0*/  LDSM.16.M88.4 R96, [R215+0x6100] ;  /* 0x00610000d760783b */ /* 0x020fe60000000200 */
[----:B------:R-:W-:Y:S05]  /*14af0*/  IMAD R0, R0, c[0x0][0x218], RZ ;  /* 0x0000860000007a24 */ /* 0x000fea00078e02ff */
[----:B------:R-:W2:Y:S04]  /*14b00*/  LDL R197, [R1+0xc] ;  /* 0x00000c0001c57983 */ /* 0x000ea80000100800 */
[----:B------:R-:W1:Y:S08]  /*14b10*/  LDSM.16.M88.4 R16, [R208+0x3100] ;  /* 0x00310000d010783b */ /* 0x000e700000000200 */
[----:B------:R-:W3:Y:S08]  /*14b20*/  LDSM.16.M88.4 R92, [R215+0x8100] ;  /* 0x00810000d75c783b */ /* 0x000ef00000000200 */
[----:B------:R-:W4:Y:S08]  /*14b30*/  LDSM.16.M88.4 R32, [R208+0x3900] ;  /* 0x00390000d020783b */ /* 0x000f300000000200 */
[----:B------:R-:W1:Y:S08]  /*14b40*/  LDSM.16.M88.4 R48, [R208+0x4100] ;  /* 0x00410000d030783b */ /* 0x000e700000000200 */
[----:B------:R-:W1:Y:S08]  /*14b50*/  LDSM.16.M88.4 R64, [R208+0x4900] ;  /* 0x00490000d040783b */ /* 0x000e700000000200 */
[----:B------:R-:W1:Y:S08]  /*14b60*/  LDSM.16.M88.4 R80, [R208+0x5100] ;  /* 0x00510000d050783b */ /* 0x000e700000000200 */
[----:B------:R-:W3:Y:S08]  /*14b70*/  LDSM.16.M88.4 R168, [R208+0x5900] ;  /* 0x00590000d0a8783b */ /* 0x000ef00000000200 */
[----:B------:R-:W-:Y:S08]  /*14b80*/  LDSM.16.M88.4 R172, [R218+0x6100] ;  /* 0x00610000daac783b */ /* 0x000ff00000000200 */
[----:B------:R-:W4:Y:S08]  /*14b90*/  LDSM.16.M88.4 R176, [R219] ;  /* 0x00000000dbb0783b */ /* 0x000f300000000200 */
[----:B------:R-:W4:Y:S08]  /*14ba0*/  LDSM.16.M88.4 R180, [R218+0x8100] ;  /* 0x00810000dab4783b */ /* 0x000f300000000200 */
[----:B------:R-:W2:Y:S01]  /*14bb0*/  LDSM.16.M88.4 R184, [R224] ;  /* 0x00000000e0b8783b */ /* 0x000ea20000000200 */
[-C--:B-1----:R-:W-:Y:S08]  /*14bc0*/  HMMA.16816.F32.BF16 R4, R96, R16.reuse, RZ ;  /* 0x000000106004723c */ /* 0x082ff000000418ff */
[C---:B---3--:R-:W-:Y:S08]  /*14bd0*/  HMMA.16816.F32.BF16 R8, R92.reuse, R16, RZ ;  /* 0x000000105c08723c */ /* 0x048ff000000418ff */
[-C--:B------:R-:W-:Y:S08]  /*14be0*/  HMMA.16816.F32.BF16 R12, R92, R18.reuse, RZ ;  /* 0x000000125c0c723c */ /* 0x080ff000000418ff */
[C---:B------:R-:W-:Y:S08]  /*14bf0*/  HMMA.16816.F32.BF16 R16, R96.reuse, R18, RZ ;  /* 0x000000126010723c */ /* 0x040ff000000418ff */
[-C--:B----4-:R-:W-:Y:S08]  /*14c00*/  HMMA.16816.F32.BF16 R20, R96, R32.reuse, RZ ;  /* 0x000000206014723c */ /* 0x090ff000000418ff */
        /* <DEDUP_REMOVED lines=19> */
[----:B------:R-:W1:Y:S07]  /*14d40*/  LDSM.16.M88.4 R168, [R223] ;  /* 0x00000000dfa8783b */ /* 0x000e6e0000000200 */
[-C--:B------:R-:W-:Y:S08]  /*14d50*/  HMMA.16816.F32.BF16 R4, R172, R176.reuse, R4 ;  /* 0x000000b0ac04723c */ /* 0x080ff00000041804 */
[C---:B------:R-:W-:Y:S08]  /*14d60*/  HMMA.16816.F32.BF16 R8, R180.reuse, R176, R8 ;  /* 0x000000b0b408723c */ /* 0x040ff00000041808 */
[-C--:B------:R-:W-:Y:S08]  /*14d70*/  HMMA.16816.F32.BF16 R12, R180, R178.reuse, R12 ;  /* 0x000000b2b40c723c */ /* 0x080ff0000004180c */
[C---:B------:R-:W-:Y:S01]  /*14d80*/  HMMA.16816.F32.BF16 R16, R172.reuse, R178, R16 ;  /* 0x000000b2ac10723c */ /* 0x040fe20000041810 */
[----:B------:R-:W3:Y:S07]  /*14d90*/  LDSM.16.M88.4 R176, [R222] ;  /* 0x00000000deb0783b */ /* 0x000eee0000000200 */
[-C--:B--2---:R-:W-:Y:S08]  /*14da0*/  HMMA.16816.F32.BF16 R20, R172, R184.reuse, R20 ;  /* 0x000000b8ac14723c */ /* 0x084ff00000041814 */
[C---:B------:R-:W-:Y:S07]  /*14db0*/  HMMA.16816.F32.BF16 R24, R180.reuse, R184, R24 ;  /* 0x000000b8b418723c */ /* 0x040fee0000041818 */
[----:B------:R-:W-:Y:S01]  /*14dc0*/  IMAD R184, R228, c[0x0][0x21c], R0 ;  /* 0x00008700e4b87a24 */ /* 0x000fe200078e0200 */
[-C--:B------:R-:W-:Y:S04]  /*14dd0*/  HMMA.16816.F32.BF16 R28, R180, R186.reuse, R28 ;  /* 0x000000bab41c723c */ /* 0x080fe8000004181c */
[----:B------:R-:W-:Y:S04]  /*14de0*/  IADD3 R0, P0, R2, UR44, RZ ;  /* 0x0000002c02007c10 */ /* 0x000fe8000ff1e0ff */
[C---:B------:R-:W-:Y:S04]  /*14df0*/  HMMA.16816.F32.BF16 R32, R172.reuse, R186, R32 ;  /* 0x000000baac20723c */ /* 0x040fe80000041820 */
[----:B------:R-:W-:Y:S02]  /*14e00*/  IADD3.X R3, R3, UR9, R184, P0, !PT ;  /* 0x0000000903037c10 */ /* 0x000fe400087fe4b8 */
[C---:B------:R-:W-:Y:S02]  /*14e10*/  LEA R2, P0, R0.reuse, c[0x0][0x1f8], 0x1 ;  /* 0x00007e0000027a11 */ /* 0x040fe400078008ff */
[-C--:B-1----:R-:W-:Y:S03]  /*14e20*/  HMMA.16816.F32.BF16 R36, R172, R168.reuse, R36 ;  /* 0x000000a8ac24723c */ /* 0x082fe60000041824 */
[----:B------:R-:W-:Y:S01]  /*14e30*/  SHFL.IDX PT, R193, R2, 0x4, 0x181f ;  /* 0x00981f0002c17f89 */ /* 0x000fe200000e0000 */
[----:B------:R-:W-:Y:S04]  /*14e40*/  LEA.HI.X R0, R0, c[0x0][0x1fc], R3, 0x1, P0 ;  /* 0x00007f0000007a11 */ /* 0x000fe800000f0c03 */
[C---:B------:R-:W-:Y:S03]  /*14e50*/  HMMA.16816.F32.BF16 R40, R180.reuse, R168, R40 ;  /* 0x000000a8b428723c */ /* 0x040fe60000041828 */
[----:B------:R-:W-:Y:S05]  /*14e60*/  SHFL.IDX PT, R194, R2, 0x5, 0x181f ;  /* 0x00b81f0002c27f89 */ /* 0x000fea00000e0000 */
[-C--:B------:R-:W-:Y:S03]  /*14e70*/  HMMA.16816.F32.BF16 R44, R180, R170.reuse, R44 ;  /* 0x000000aab42c723c */ /* 0x080fe6000004182c */
[----:B------:R-:W-:Y:S05]  /*14e80*/  SHFL.IDX PT, R185, R0, RZ, 0x181f ;  /* 0x00181fff00b97589 */ /* 0x000fea00000e0000 */
[C---:B------:R-:W-:Y:S03]  /*14e90*/  HMMA.16816.F32.BF16 R48, R172.reuse, R170, R48 ;  /* 0x000000aaac30723c */ /* 0x040fe60000041830 */
[----:B------:R-:W1:Y:S05]  /*14ea0*/  LDSM.16.M88.4 R168, [R221] ;  /* 0x00000000dda8783b */ /* 0x000e6a0000000200 */
[-C--:B---3--:R-:W-:Y:S03]  /*14eb0*/  HMMA.16816.F32.BF16 R52, R172, R176.reuse, R52 ;  /* 0x000000b0ac34723c */ /* 0x088fe60000041834 */
[----:B------:R-:W-:Y:S05]  /*14ec0*/  SHFL.IDX PT, R184, R0, 0x1, 0x181f ;  /* 0x00381f0000b87f89 */ /* 0x000fea00000e0000 */
[C---:B------:R-:W-:Y:S03]  /*14ed0*/  HMMA.16816.F32.BF16 R56, R180.reuse, R176, R56 ;  /* 0x000000b0b438723c */ /* 0x040fe60000041838 */
[----:B------:R-:W-:Y:S05]  /*14ee0*/  SHFL.IDX PT, R192, R0, 0x2, 0x181f ;  /* 0x00581f0000c07f89 */ /* 0x000fea00000e0000 */
[-C--:B------:R-:W-:Y:S03]  /*14ef0*/  HMMA.16816.F32.BF16 R60, R180, R178.reuse, R60 ;  /* 0x000000b2b43c723c */ /* 0x080fe6000004183c */
[----:B------:R-:W-:Y:S05]  /*14f00*/  SHFL.IDX PT, R196, R0, 0x3, 0x181f ;  /* 0x00781f0000c47f89 */ /* 0x000fea00000e0000 */
[C---:B------:R-:W-:Y:S03]  /*14f10*/  HMMA.16816.F32.BF16 R64, R172.reuse, R178, R64 ;  /* 0x000000b2ac40723c */ /* 0x040fe60000041840 */
[----:B------:R-:W-:Y:S05]  /*14f20*/  SHFL.IDX PT, R195, R0, 0x4, 0x181f ;  /* 0x00981f0000c37f89 */ /* 0x000fea00000e0000 */
[-C--:B-1----:R-:W-:Y:S03]  /*14f30*/  HMMA.16816.F32.BF16 R68, R172, R168.reuse, R68 ;  /* 0x000000a8ac44723c */ /* 0x082fe60000041844 */
[----:B------:R-:W-:Y:S05]  /*14f40*/  SHFL.IDX PT, R3, R2, RZ, 0x181f ;  /* 0x00181fff02037589 */ /* 0x000fea00000e0000 */
[C---:B------:R-:W-:Y:S03]  /*14f50*/  HMMA.16816.F32.BF16 R72, R180.reuse, R168, R72 ;  /* 0x000000a8b448723c */ /* 0x040fe60000041848 */
[----:B------:R-:W1:Y:S05]  /*14f60*/  SHFL.IDX PT, R190, R2, 0x1, 0x181f ;  /* 0x00381f0002be7f89 */ /* 0x000e6a00000e0000 */
[-C--:B------:R-:W-:Y:S03]  /*14f70*/  HMMA.16816.F32.BF16 R76, R180, R170.reuse, R76 ;  /* 0x000000aab44c723c */ /* 0x080fe6000004184c */
[----:B------:R-:W2:Y:S05]  /*14f80*/  SHFL.IDX PT, R188, R2, 0x2, 0x181f ;  /* 0x00581f0002bc7f89 */ /* 0x000eaa00000e0000 */
[C---:B------:R-:W-:Y:S03]  /*14f90*/  HMMA.16816.F32.BF16 R80, R172.reuse, R170, R80 ;  /* 0x000000aaac50723c */ /* 0x040fe60000041850 */
[----:B------:R3:W-:Y:S01]  /*14fa0*/  SHFL.IDX PT, R189, R2, 0x3, 0x181f ;  /* 0x00781f0002bd7f89 */ /* 0x0007e200000e0000 */
[-C--:B-1----:R-:W-:Y:S07]  /*14fb0*/  IADD3 R190, P0, R190, R226.reuse, RZ ;  /* 0x000000e2bebe7210 */ /* 0x082fee0007f1e0ff */
[----:B------:R-:W-:Y:S01]  /*14fc0*/  SHFL.IDX PT, R0, R0, 0x5, 0x181f ;  /* 0x00b81f0000007f89 */ /* 0x000fe200000e0000 */
[-C--:B------:R-:W-:Y:S02]  /*14fd0*/  IADD3.X R191, R184, R225.reuse, RZ, P0, !PT ;  /* 0x000000e1b8bf7210 */ /* 0x080fe400007fe4ff */
[-C--:B--2---:R-:W-:Y:S02]  /*14fe0*/  IADD3 R188, P0, R188, R226.reuse, RZ ;  /* 0x000000e2bcbc7210 */ /* 0x084fe40007f1e0ff */
[-C--:B---3--:R-:W-:Y:S04]  /*14ff0*/  IADD3 R2, P1, R3, R226.reuse, RZ ;  /* 0x000000e203027210 */ /* 0x088fe80007f3e0ff */
[-C--:B------:R-:W-:Y:S02]  /*15000*/  IADD3.X R3, R185, R225.reuse, RZ, P1, !PT ;  /* 0x000000e1b9037210 */ /* 0x080fe40000ffe4ff */
[----:B------:R-:W1:Y:S01]  /*15010*/  LDSM.16.M88.4 R184, [R220] ;  /* 0x00000000dcb8783b */ /* 0x000e620000000200 */
[-C--:B------:R-:W-:Y:S04]  /*15020*/  IADD3 R176, P1, R193, R226.reuse, RZ ;  /* 0x000000e2c1b07210 */ /* 0x080fe80007f3e0ff */
[-C--:B------:R-:W-:Y:S03]  /*15030*/  IADD3.X R177, R195, R225.reuse, RZ, P1, !PT ;  /* 0x000000e1c3b17210 */ /* 0x080fe60000ffe4ff */
[----:B------:R-:W-:Y:S01]  /*15040*/  @!PT LDS RZ, [RZ] ;  /* 0x00000000fffff984 */ /* 0x000fe20000000800 */
[----:B------:R-:W-:Y:S01]  /*15050*/  @!PT LDS RZ, [RZ] ;  /* 0x00000000fffff984 */ /* 0x000fe20000000800 */
[----:B------:R-:W-:Y:S01]  /*15060*/  @!PT LDS RZ, [RZ] ;  /* 0x00000000fffff984 */ /* 0x000fe20000000800 */
[----:B------:R2:W-:Y:S08]  /*15070*/  LDGSTS.E.BYPASS.LTC128B.128 [R197], [R2.64], !P3 ;  /* 0x0000000002c57fae */ /* 0x0005f0000d901d70 */
[----:B------:R3:W-:Y:S01]  /*15080*/  LDGSTS.E.BYPASS.LTC128B.128 [R197+0x800], [R190.64], !P3 ;  /* 0x00800000bec57fae */ /* 0x0007e2000d901d70 */
[-C--:B-1----:R-:W-:Y:S03]  /*15090*/  HMMA.16816.F32.BF16 R84, R172, R184.reuse, R84 ;  /* 0x000000b8ac54723c */ /* 0x082fe60000041854 */
[-C--:B---3--:R-:W-:Y:S02]  /*150a0*/  IADD3 R190, P2, R189, R226.reuse, RZ ;  /* 0x000000e2bdbe7210 */ /* 0x088fe40007f5e0ff */
[-C--:B------:R-:W-:Y:S02]  /*150b0*/  IADD3.X R189, R192, R225.reuse, RZ, P0, !PT ;  /* 0x000000e1c0bd7210 */ /* 0x080fe400007fe4ff */
[-C--:B------:R-:W-:Y:S01]  /*150c0*/  IADD3.X R191, R196, R225.reuse, RZ, P2, !PT ;  /* 0x000000e1c4bf7210 */ /* 0x080fe200017fe4ff */
[C---:B------:R-:W-:Y:S02]  /*150d0*/  HMMA.16816.F32.BF16 R88, R180.reuse, R184, R88 ;  /* 0x000000b8b458723c */ /* 0x040fe40000041858 */
[----:B------:R1:W-:Y:S02]  /*150e0*/  LDGSTS.E.BYPASS.LTC128B.128 [R197+0x1000], [R188.64], !P3 ;  /* 0x01000000bcc57fae */ /* 0x0003e4000d901d70 */
[----:B--2---:R-:W-:Y:S04]  /*150f0*/  IADD3 R2, P0, R194, R226, RZ ;  /* 0x000000e2c2027210 */ /* 0x004fe80007f1e0ff */
[----:B------:R-:W-:Y:S01]  /*15100*/  IADD3.X R3, R0, R225, RZ, P0, !PT ;  /* 0x000000e100037210 */ /* 0x000fe200007fe4ff */
[-C--:B------:R-:W-:Y:S01]  /*15110*/  HMMA.16816.F32.BF16 R92, R180, R186.reuse, R92 ;  /* 0x000000bab45c723c */ /* 0x080fe2000004185c */
[----:B------:R1:W-:Y:S02]  /*15120*/  LDGSTS.E.BYPASS.LTC128B.128 [R197+0x1800], [R190.64], !P3 ;  /* 0x01800000bec57fae */ /* 0x0003e4000d901d70 */
[----:B------:R-:W-:Y:S05]  /*15130*/  ISETP.GT.AND P0, PT, R227, UR5, PT ;  /* 0x00000005e3007c0c */ /* 0x000fea000bf04270 */
[----:B------:R-:W-:Y:S01]  /*15140*/  HMMA.16816.F32.BF16 R96, R172, R186, R96 ;  /* 0x000000baac60723c */ /* 0x000fe20000041860 */
[----:B------:R2:W-:Y:S08]  /*15150*/  LDGSTS.E.BYPASS.LTC128B.128 [R197+0x2000], [R176.64], !P3 ;  /* 0x02000000b0c57fae */ /* 0x0005f0000d901d70 */
[----:B------:R3:W-:Y:S08]  /*15160*/  LDGSTS.E.BYPASS.LTC128B.128 [R197+0x2800], [R2.64], !P3 ;  /* 0x0280000002c57fae */ /* 0x0007f0000d901d70 */
[----:B------:R-:W-:Y:S08]  /*15170*/  LDSM.16.M88.4 R192, [R216+0x8100] ;  /* 0x00810000d8c0783b */ /* 0x000ff00000000200 */
[----:B------:R-:W0:Y:S08]  /*15180*/  LDGDEPBAR ;  /* 0x00000000000079af */ /* 0x000e300000000000 */
[----:B--2---:R-:W-:Y:S08]  /*15190*/  LDSM.16.M88.4 R176, [R216+0x6100] ;  /* 0x00610000d8b0783b */ /* 0x004ff00000000200 */
[----:B-1----:R-:W1:Y:S08]  /*151a0*/  LDSM.16.M88.4 R188, [R214+0x3100] ;  /* 0x00310000d6bc783b */ /* 0x002e700000000200 */
[----:B---3--:R-:W2:Y:S08]  /*151b0*/  LDSM.16.M88.4 R196, [R214+0x3900] ;  /* 0x00390000d6c4783b */ /* 0x008eb00000000200 */
[----:B------:R-:W3:Y:S08]  /*151c0*/  LDSM.16.M88.4 R200, [R214+0x4100] ;  /* 0x00410000d6c8783b */ /* 0x000ef00000000200 */
[----:B------:R-:W4:Y:S08]  /*151d0*/  LDSM.16.M88.4 R168, [R214+0x4900] ;  /* 0x00490000d6a8783b */ /* 0x000f300000000200 */
[----:B------:R-:W2:Y:S08]  /*151e0*/  LDSM.16.M88.4 R180, [R214+0x5100] ;  /* 0x00510000d6b4783b */ /* 0x000eb00000000200 */
[----:B------:R-:W3:Y:S01]  /*151f0*/  LDSM.16.M88.4 R204, [R214+0x5900] ;  /* 0x00590000d6cc783b */ /* 0x000ee20000000200 */
[-C--:B-1----:R-:W-:Y:S07]  /*15200*/  HMMA.16816.F32.BF16 R4, R176, R188.reuse, R4 ;  /* 0x000000bcb004723c */ /* 0x082fee0000041804 */
[----:B------:R-:W-:Y:S01]  /*15210*/  LDSM.16.M88.4 R172, [R217+0x6100] ;  /* 0x00610000d9ac783b */ /* 0x000fe20000000200 */
[C---:B------:R-:W-:Y:S07]  /*15220*/  HMMA.16816.F32.BF16 R8, R192.reuse, R188, R8 ;  /* 0x000000bcc008723c */ /* 0x040fee0000041808 */
[----:B------:R-:W1:Y:S01]  /*15230*/  LDSM.16.M88.4 R184, [R213] ;  /* 0x00000000d5b8783b */ /* 0x000e620000000200 */
[-C--:B------:R-:W-:Y:S08]  /*15240*/  HMMA.16816.F32.BF16 R12, R192, R190.reuse, R12 ;  /* 0x000000bec00c723c */ /* 0x080ff0000004180c */
[C---:B------:R-:W-:Y:S01]  /*15250*/  HMMA.16816.F32.BF16 R16, R176.reuse, R190, R16 ;  /* 0x000000beb010723c */ /* 0x040fe20000041810 */
[----:B------:R-:W1:Y:S07]  /*15260*/  LDSM.16.M88.4 R188, [R217+0x8100] ;  /* 0x00810000d9bc783b */ /* 0x000e6e0000000200 */
[-C--:B--2---:R-:W-:Y:S08]  /*15270*/  HMMA.16816.F32.BF16 R20, R176, R196.reuse, R20 ;  /* 0x000000c4b014723c */ /* 0x084ff00000041814 */
[C---:B------:R-:W-:Y:S08]  /*15280*/  HMMA.16816.F32.BF16 R24, R192.reuse, R196, R24 ;  /* 0x000000c4c018723c */ /* 0x040ff00000041818 */
[-C--:B------:R-:W-:Y:S08]  /*15290*/  HMMA.16816.F32.BF16 R28, R192, R198.reuse, R28 ;  /* 0x000000c6c01c723c */ /* 0x080ff0000004181c */
[C---:B------:R-:W-:Y:S08]  /*152a0*/  HMMA.16816.F32.BF16 R32, R176.reuse, R198, R32 ;  /* 0x000000c6b020723c */ /* 0x040ff00000041820 */
        /* <DEDUP_REMOVED lines=17> */
[C---:B------:R-:W-:Y:S08]  /*153c0*/  HMMA.16816.F32.BF16 R8, R188.reuse, R184, R8 ;  /* 0x000000b8bc08723c */ /* 0x040ff00000041808 */
        /* <DEDUP_REMOVED lines=54> */
[----:B------:R4:W2:Y:S01]  /*15730*/  MUFU.TANH R182, R19 ;  /* 0x0000001300b67308 */ /* 0x0008a20000002400 */
[-C--:B------:R-:W-:Y:S03]  /*15740*/  HMMA.16816.F32.BF16 R44, R188, R10.reuse, R44 ;  /* 0x0000000abc2c723c */ /* 0x080fe6000004182c */
[----:B------:R-:W-:Y:S02]  /*15750*/  FMUL.FTZ R27, R27, c[0x0][0x320] ;  /* 0x0000c8001b1b7a20 */ /* 0x000fe40000410000 */
[----:B------:R-:W-:Y:S02]  /*15760*/  FMUL.FTZ R28, R28, c[0x0][0x320] ;  /* 0x0000c8001c1c7a20 */ /* 0x000fe40000410000 */
[----:B------:R-:W-:Y:S01]  /*15770*/  FMUL.FTZ R36, R36, c[0x0][0x320] ;  /* 0x0000c80024247a20 */ /* 0x000fe20000410000 */
[C---:B------:R-:W-:Y:S01]  /*15780*/  HMMA.16816.F32.BF16 R48, R172.reuse, R10, R48 ;  /* 0x0000000aac30723c */ /* 0x040fe20000041830 */
[----:B------:R-:W2:Y:S01]  /*15790*/  MUFU.TANH R20, R20 ;  /* 0x0000001400147308 */ /* 0x000ea20000002400 */
[----:B------:R-:W2:Y:S02]  /*157a0*/  LDSM.16.M88.4 R8, [R213+0x2000] ;  /* 0x00200000d508783b */ /* 0x000ea40000000200 */
        /* <DEDUP_REMOVED lines=8> */
[----:B------:R4:W1:Y:S01]  /*15830*/  MUFU.TANH R179, R22 ;  /* 0x0000001600b37308 */ /* 0x0008620000002400 */
[----:B------:R-:W-:Y:S02]  /*15840*/  FMUL.FTZ R34, R34, c[0x0][0x320] ;  /* 0x0000c80022227a20 */ /* 0x000fe40000410000 */
[-C--:B------:R-:W-:Y:S04]  /*15850*/  HMMA.16816.F32.BF16 R60, R188, R6.reuse, R60 ;  /* 0x00000006bc3c723c */ /* 0x080fe8000004183c */
[----:B------:R-:W-:Y:S02]  /*15860*/  FMUL.FTZ R48, R48, c[0x0][0x320] ;  /* 0x0000c80030307a20 */ /* 0x000fe40000410000 */
[----:B------:R-:W-:Y:S01]  /*15870*/  FMUL.FTZ R49, R49, c[0x0][0x320] ;  /* 0x0000c80031317a20 */ /* 0x000fe20000410000 */
[----:B------:R4:W1:Y:S01]  /*15880*/  MUFU.TANH R170, R23 ;  /* 0x0000001700aa7308 */ /* 0x0008620000002400 */
[C---:B------:R-:W-:Y:S01]  /*15890*/  HMMA.16816.F32.BF16 R64, R172.reuse, R6, R64 ;  /* 0x00000006ac40723c */ /* 0x040fe20000041840 */
[----:B------:R-:W1:Y:S01]  /*158a0*/  LDSM.16.M88.4 R4, [R213+0x2800] ;  /* 0x00280000d504783b */ /* 0x000e620000000200 */
[----:B------:R-:W-:Y:S04]  /*158b0*/  DEPBAR.LE SB0, 0x0 ;  /* 0x000080000000791a */ /* 0x000fe80000000000 */
[----:B------:R-:W-:Y:S02]  /*158c0*/  FMUL.FTZ R50, R50, c[0x0][0x320] ;  /* 0x0000c80032327a20 */ /* 0x000fe40000410000 */
[----:B------:R-:W-:Y:S01]  /*158d0*/  FMUL.FTZ R51, R51, c[0x0][0x320] ;  /* 0x0000c80033337a20 */ /* 0x000fe20000410000 */
[----:B------:R4:W1:Y:S01]  /*158e0*/  MUFU.TANH R207, R24 ;  /* 0x0000001800cf7308 */ /* 0x0008620000002400 */
[----:B------:R-:W-:Y:S01]  /*158f0*/  BAR.SYNC.DEFER_BLOCKING 0x0 ;  /* 0x0000000000007b1d */ /* 0x000fe20000010000 */
[-C--:B--2---:R-:W-:Y:S05]  /*15900*/  HMMA.16816.F32.BF16 R68, R172, R8.reuse, R68 ;  /* 0x00000008ac44723c */ /* 0x084fea0000041844 */
[----:B------:R-:W-:Y:S02]  /*15910*/  FMUL.FTZ R52, R52, c[0x0][0x320] ;  /* 0x0000c80034347a20 */ /* 0x000fe40000410000 */
[----:B------:R-:W-:Y:S01]  /*15920*/  FMUL.FTZ R53, R53, c[0x0][0x320] ;  /* 0x0000c80035357a20 */ /* 0x000fe20000410000 */
[----:B------:R4:W2:Y:S01]  /*15930*/  MUFU.TANH R206, R25 ;  /* 0x0000001900ce7308 */ /* 0x0008a20000002400 */
[C---:B------:R-:W-:Y:S04]  /*15940*/  HMMA.16816.F32.BF16 R72, R188.reuse, R8, R72 ;  /* 0x00000008bc48723c */ /* 0x040fe80000041848 */
[----:B------:R-:W-:Y:S02]  /*15950*/  FMUL.FTZ R54, R54, c[0x0][0x320] ;  /* 0x0000c80036367a20 */ /* 0x000fe40000410000 */
[----:B------:R-:W-:Y:S02]  /*15960*/  FMUL.FTZ R55, R55, c[0x0][0x320] ;  /* 0x0000c80037377a20 */ /* 0x000fe40000410000 */
[-C--:B------:R-:W-:Y:S01]  /*15970*/  HMMA.16816.F32.BF16 R76, R188, R10.reuse, R76 ;  /* 0x0000000abc4c723c */ /* 0x080fe2000004184c */
[----:B------:R4:W2:Y:S03]  /*15980*/  MUFU.TANH R238, R26 ;  /* 0x0000001a00ee7308 */ /* 0x0008a60000002400 */
[----:B------:R-:W-:Y:S02]  /*15990*/  FMUL.FTZ R56, R56, c[0x0][0x320] ;  /* 0x0000c80038387a20 */ /* 0x000fe40000410000 */
[----:B------:R-:W-:Y:S02]  /*159a0*/  FMUL.FTZ R59, R59, c[0x0][0x320] ;  /* 0x0000c8003b3b7a20 */ /* 0x000fe40000410000 */
[C---:B------:R-:W-:Y:S03]  /*159b0*/  HMMA.16816.F32.BF16 R80, R172.reuse, R10, R80 ;  /* 0x0000000aac50723c */ /* 0x040fe60000041850 */
[----:B------:R4:W2:Y:S01]  /*159c0*/  MUFU.TANH R237, R27 ;  /* 0x0000001b00ed7308 */ /* 0x0008a20000002400 */
[----:B------:R-:W-:Y:S02]  /*159d0*/  FMUL.FTZ R60, R60, c[0x0][0x320] ;  /* 0x0000c8003c3c7a20 */ /* 0x000fe40000410000 */
[----:B------:R-:W-:Y:S02]  /*159e0*/  FMUL.FTZ R61, R61, c[0x0][0x320] ;  /* 0x0000c8003d3d7a20 */ /* 0x000fe40000410000 */
[-C--:B-1----:R-:W-:Y:S04]  /*159f0*/  HMMA.16816.F32.BF16 R84, R172, R4.reuse, R84 ;  /* 0x00000004ac54723c */ /* 0x082fe80000041854 */
        /* <DEDUP_REMOVED lines=186> */
.L_x_198:
        /* <DEDUP_REMOVED lines=12> */
[----:B---3--:R-:W-:Y:S01]  /*16660*/  IADD3 R7, -R3, 0x1, R2 ;  /* 0x0000000103077810 */ /* 0x008fe20007ffe102 */
[----:B------:R-:W-:Y:S03]  /*16670*/  IMAD.IADD R8, R2, 0x1, -R3 ;  /* 0x0000000102087824 */ /* 0x000fe600078e0a03 */
[----:B------:R-:W-:Y:S04]  /*16680*/  IADD3 R7, R7, -c[0x0][0x168], R0 ;  /* 0x80005a0007077a10 */ /* 0x000fe80007ffe000 */
[C---:B------:R-:W-:Y:S02]  /*16690*/  IADD3 R6, R7.reuse, c[0x0][0x328], RZ ;  /* 0x0000ca0007067a10 */ /* 0x040fe40007ffe0ff */
[----:B------:R-:W-:Y:S03]  /*166a0*/  IADD3 R7, R7, UR12, RZ ;  /* 0x0000000c07077c10 */ /* 0x000fe6000fffe0ff */
[--C-:B-1----:R-:W-:Y:S02]  /*166b0*/  IMAD.IADD R3, R6, 0x1, R4.reuse ;  /* 0x0000000106037824 */ /* 0x102fe400078e0204 */
[----:B------:R-:W-:Y:S01]  /*166c0*/  IMAD.IADD R0, R7, 0x1, R4 ;  /* 0x0000000107007824 */ /* 0x000fe200078e0204 */
[----:B------:R-:W-:-:S05]  /*166d0*/  @P0 BRA `(.L_x_199) ;  /* 0x0000019000000947 */ /* 0x000fca0003800000 */
[----:B------:R-:W-:Y:S01]  /*166e0*/  MOV R9, c[0x0][0x2ac] ;  /* 0x0000ab0000097a02 */ /* 0x000fe20000000f00 */
        /* <DEDUP_REMOVED lines=14> */
.L_x_201:
[----:B------:R-:W-:Y:S04]  /*167d0*/  MOV R9, c[0x0][0x32c] ;  /* 0x0000cb0000097a02 */ /* 0x000fe80000000f00 */
[----:B------:R-:W-:Y:S11]  /*167e0*/  ISETP.NE.AND P0, PT, R9, 0x1, PT ;  /* 0x000000010900780c */ /* 0x000ff60003f05270 */
[----:B------:R-:W-:Y:S02]  /*167f0*/  @!UPT UIADD3 URZ, URZ, URZ, URZ ;  /* 0x0000003f3f3ff290 */ /* 0x000fe4000fffe03f */
[----:B------:R-:W-:Y:S05]  /*16800*/  @P0 IMAD.HI.U32 R9, R4, c[0x0][0x330], RZ ;  /* 0x0000cc0004090a27 */ /* 0x000fea00078e00ff */
[----:B------:R-:W-:Y:S02]  /*16810*/  @P0 SHF.R.U32.HI R4, RZ, c[0x0][0x334], R9 ;  /* 0x0000cd00ff040a19 */ /* 0x000fe40000011609 */
.L_x_202:
[----:B------:R-:W-:Y:S05]  /*16820*/  BSYNC B0 ;  /* 0x0000000000007941 */ /* 0x000fea0003800000 */
.L_x_200:
[----:B------:R-:W-:Y:S05]  /*16830*/  IMAD R4, R4, c[0x0][0x32c], R8 ;  /* 0x0000cb0004047a24 */ /* 0x000fea00078e0208 */
[----:B------:R-:W-:Y:S02]  /*16840*/  IADD3 R9, R4, c[0x0][0x32c], RZ ;  /* 0x0000cb0004097a10 */ /* 0x000fe40007ffe0ff */
[----:B------:R-:W-:Y:S02]  /*16850*/  IMNMX R0, R0, R4, !PT ;  /* 0x0000000400007217 */ /* 0x000fe40007800200 */
[----:B------:R-:W-:Y:S02]  /*16860*/  IMNMX R3, R3, R9, PT ;  /* 0x0000000903037217 */ /* 0x000fe40003800200 */
.L_x_199:
[C---:B------:R-:W-:Y:S02]  /*16870*/  ISETP.GE.AND P0, PT, R2.reuse, 0x2, PT ;  /* 0x000000020200780c */ /* 0x040fe40003f06270 */
[----:B------:R-:W-:Y:S02]  /*16880*/  ISETP.GE.AND P2, PT, R2, 0xa, PT ;  /* 0x0000000a0200780c */ /* 0x000fe40003f46270 */
[----:B------:R-:W-:Y:S02]  /*16890*/  P2R R26, PR, RZ, 0x1 ;  /* 0x00000001ff1a7803 */ /* 0x000fe40000000000 */
[----:B------:R-:W-:Y:S02]  /*168a0*/  ISETP.GT.AND P0, PT, R0, 0x1, !P0 ;  /* 0x000000010000780c */ /* 0x000fe40004704270 */
        /* <DEDUP_REMOVED lines=9> */
[----:B------:R-:W-:Y:S02]  /*16940*/  ISETP.LT.OR P1, PT, R3, 0x9, P1 ;  /* 0x000000090300780c */ /* 0x000fe40000f21670 */
[----:B------:R-:W-:Y:S02]  /*16950*/  FSEL R34, R17, -INF , !P0 ;  /* 0xff80000011227808 */ /* 0x000fe40004000000 */
[----:B------:R-:W-:Y:S02]  /*16960*/  ISETP.GT.AND P0, PT, R0, 0x10, !P2 ;  /* 0x000000100000780c */ /* 0x000fe40005704270 */
[----:B------:R-:W-:Y:S02]  /*16970*/  FSEL R32, R16, -INF , !P1 ;  /* 0xff80000010207808 */ /* 0x000fe40004800000 */
        /* <DEDUP_REMOVED lines=90> */
[C---:B------:R-:W-:Y:S04]  /*16f20*/  ISETP.LT.OR P0, PT, R3.reuse, 0x59, P0 ;  /* 0x000000590300780c */ /* 0x040fe80000701670 */
[----:B------:R-:W-:Y:S02]  /*16f30*/  FSEL R251, R96, -INF , !P0 ;  /* 0xff80000060fb7808 */ /* 0x000fe40004000000 */
[----:B------:R-:W-:Y:S04]  /*16f40*/  ISETP.GT.AND P0, PT, R0, RZ, !P2 ;  /* 0x000000ff0000720c */ /* 0x000fe80005704270 */
[C---:B------:R-:W-:Y:S04]  /*16f50*/  ISETP.LT.OR P0, PT, R3.reuse, 0x1, P0 ;  /* 0x000000010300780c */ /* 0x040fe80000701670 */
[----:B------:R-:W-:Y:S02]  /*16f60*/  FSEL R29, R200, -INF , !P0 ;  /* 0xff800000c81d7808 */ /* 0x000fe40004000000 */
[----:B------:R-:W-:Y:S04]  /*16f70*/  ISETP.GE.AND P0, PT, R2, 0x5a, PT ;  /* 0x0000005a0200780c */ /* 0x000fe80003f06270 */
[----:B------:R-:W-:Y:S04]  /*16f80*/  ISETP.GT.AND P2, PT, R0, 0x59, !P0 ;  /* 0x000000590000780c */ /* 0x000fe80004744270 */
[----:B------:R-:W-:Y:S02]  /*16f90*/  ISETP.LT.OR P2, PT, R3, 0x5a, P2 ;  /* 0x0000005a0300780c */ /* 0x000fe40001741670 */
[----:B------:R-:W1:Y:S02]  /*16fa0*/  SHFL.IDX PT, R3, R5, 0x1, 0x1c1f ;  /* 0x003c1f0005037f89 */ /* 0x000e6400000e0000 */
[----:B------:R-:W-:Y:S02]  /*16fb0*/  FSEL R252, R97, -INF , !P2 ;  /* 0xff80000061fc7808 */ /* 0x000fe40005000000 */
[----:B------:R-:W-:Y:S01]  /*16fc0*/  PLOP3.LUT P2, PT, PT, PT, UP0, 0x40, 0x0 ;  /* 0x000000000000781c */ /* 0x000fe20003f4e808 */
[--C-:B-1----:R-:W-:Y:S02]  /*16fd0*/  IMAD.IADD R2, R6, 0x1, R3.reuse ;  /* 0x0000000106027824 */ /* 0x102fe400078e0203 */
[----:B------:R-:W-:Y:S10]  /*16fe0*/  IMAD.IADD R0, R7, 0x1, R3 ;  /* 0x0000000107007824 */ /* 0x000ff400078e0203 */
        /* <DEDUP_REMOVED lines=16> */
.L_x_205:
[----:B------:R-:W-:Y:S04]  /*170f0*/  MOV R28, c[0x0][0x32c] ;  /* 0x0000cb00001c7a02 */ /* 0x000fe80000000f00 */
[----:B------:R-:W-:Y:S11]  /*17100*/  ISETP.NE.AND P2, PT, R28, 0x1, PT ;  /* 0x000000011c00780c */ /* 0x000ff60003f45270 */
[----:B------:R-:W-:Y:S02]  /*17110*/  @!UPT UIADD3 URZ, URZ, URZ, URZ ;  /* 0x0000003f3f3ff290 */ /* 0x000fe4000fffe03f */
[----:B------:R-:W-:Y:S05]  /*17120*/  @P2 IMAD.HI.U32 R28, R3, c[0x0][0x330], RZ ;  /* 0x0000cc00031c2a27 */ /* 0x000fea00078e00ff */
[----:B------:R-:W-:Y:S02]  /*17130*/  @P2 SHF.R.U32.HI R3, RZ, c[0x0][0x334], R28 ;  /* 0x0000cd00ff032a19 */ /* 0x000fe4000001161c */
.L_x_206:
[----:B------:R-:W-:Y:S05]  /*17140*/  BSYNC B0 ;  /* 0x0000000000007941 */ /* 0x000fea0003800000 */
.L_x_204:
[----:B------:R-:W-:Y:S05]  /*17150*/  IMAD R3, R3, c[0x0][0x32c], R8 ;  /* 0x0000cb0003037a24 */ /* 0x000fea00078e0208 */
[----:B------:R-:W-:Y:S02]  /*17160*/  IADD3 R28, R3, c[0x0][0x32c], RZ ;  /* 0x0000cb00031c7a10 */ /* 0x000fe40007ffe0ff */
[----:B------:R-:W-:Y:S02]  /*17170*/  IMNMX R0, R0, R3, !PT ;  /* 0x0000000300007217 */ /* 0x000fe40007800200 */
[----:B------:R-:W-:Y:S02]  /*17180*/  IMNMX R2, R2, R28, PT ;  /* 0x0000001c02027217 */ /* 0x000fe40003800200 */
.L_x_203:
        /* <DEDUP_REMOVED lines=113> */
.L_x_209:
[----:B------:R-:W-:Y:S04]  /*178a0*/  MOV R28, c[0x0][0x32c] ;  /* 0x0000cb00001c7a02 */ /* 0x000fe80000000f00 */
[----:B------:R-:W-:Y:S11]  /*178b0*/  ISETP.NE.AND P2, PT, R28, 0x1, PT ;  /* 0x000000011c00780c */ /* 0x000ff60003f45270 */
[----:B------:R-:W-:Y:S02]  /*178c0*/  @!UPT UIADD3 URZ, URZ, URZ, URZ ;  /* 0x0000003f3f3ff290 */ /* 0x000fe4000fffe03f */
[----:B------:R-:W-:Y:S05]  /*178d0*/  @P2 IMAD.HI.U32 R28, R3, c[0x0][0x330], RZ ;  /* 0x0000cc00031c2a27 */ /* 0x000fea00078e00ff */
[----:B------:R-:W-:Y:S02]  /*178e0*/  @P2 SHF.R.U32.HI R3, RZ, c[0x0][0x334], R28 ;  /* 0x0000cd00ff032a19 */ /* 0x000fe4000001161c */
.L_x_210:
[----:B------:R-:W-:Y:S05]  /*178f0*/  BSYNC B0 ;  /* 0x0000000000007941 */ /* 0x000fea0003800000 */
.L_x_208:
[----:B------:R-:W-:Y:S05]  /*17900*/  IMAD R3, R3, c[0x0][0x32c], R8 ;  /* 0x0000cb0003037a24 */ /* 0x000fea00078e0208 */
[----:B------:R-:W-:Y:S02]  /*17910*/  IADD3 R28, R3, c[0x0][0x32c], RZ ;  /* 0x0000cb00031c7a10 */ /* 0x000fe40007ffe0ff */
[----:B------:R-:W-:Y:S02]  /*17920*/  IMNMX R0, R0, R3, !PT ;  /* 0x0000000300007217 */ /* 0x000fe40007800200 */
[----:B------:R-:W-:Y:S02]  /*17930*/  IMNMX R2, R2, R28, PT ;  /* 0x0000001c02027217 */ /* 0x000fe40003800200 */
.L_x_207:
        /* <DEDUP_REMOVED lines=113> */
.L_x_213:
[----:B------:R-:W-:Y:S04]  /*18050*/  MOV R5, c[0x0][0x32c] ;  /* 0x0000cb0000057a02 */ /* 0x000fe80000000f00 */
[----:B------:R-:W-:Y:S11]  /*18060*/  ISETP.NE.AND P2, PT, R5, 0x1, PT ;  /* 0x000000010500780c */ /* 0x000ff60003f45270 */
[----:B------:R-:W-:Y:S02]  /*18070*/  @!UPT UIADD3 URZ, URZ, URZ, URZ ;  /* 0x0000003f3f3ff290 */ /* 0x000fe4000fffe03f */
[----:B------:R-:W-:Y:S05]  /*18080*/  @P2 IMAD.HI.U32 R5, R3, c[0x0][0x330], RZ ;  /* 0x0000cc0003052a27 */ /* 0x000fea00078e00ff */
[----:B------:R-:W-:Y:S02]  /*18090*/  @P2 SHF.R.U32.HI R3, RZ, c[0x0][0x334], R5 ;  /* 0x0000cd00ff032a19 */ /* 0x000fe40000011605 */
.L_x_214:
[----:B------:R-:W-:Y:S05]  /*180a0*/  BSYNC B0 ;  /* 0x0000000000007941 */ /* 0x000fea0003800000 */
.L_x_212:
[----:B------:R-:W-:Y:S05]  /*180b0*/  IMAD R8, R3, c[0x0][0x32c], R8 ;  /* 0x0000cb0003087a24 */ /* 0x000fea00078e0208 */
[----:B------:R-:W-:Y:S02]  /*180c0*/  IADD3 R3, R8, c[0x0][0x32c], RZ ;  /* 0x0000cb0008037a10 */ /* 0x000fe40007ffe0ff */
[----:B------:R-:W-:Y:S02]  /*180d0*/  IMNMX R0, R0, R8, !PT ;  /* 0x0000000800007217 */ /* 0x000fe40007800200 */
[----:B------:R-:W-:Y:S02]  /*180e0*/  IMNMX R2, R2, R3, PT ;  /* 0x0000000302027217 */ /* 0x000fe40003800200 */
.L_x_211:
[----:B------:R-:W2:Y:S01]  /*180f0*/  LDL.LU R5, [R1+0x4] ;  /* 0x0000040001057983 */ /* 0x000ea20000300800 */
[----:B------:R-:W-:Y:S02]  /*18100*/  ISETP.NE.AND P2, PT, R27, RZ, PT ;  /* 0x000000ff1b00720c */ /* 0x000fe40003f45270 */
[----:B------:R-:W-:Y:S01]  /*18110*/  FMNMX.FTZ R72, R29, R100, !PT ;  /* 0x000000641d487209 */ /* 0x000fe20007810000 */
[----:B------:R-:W3:Y:S01]  /*18120*/  LDL.LU R3, [R1] ;  /* 0x0000000001037983 */ /* 0x000ee20000300800 */
[----:B------:R-:W-:Y:S02]  /*18130*/  ISETP.GT.AND P2, PT, R0, RZ, !P2 ;  /* 0x000000ff0000720c */ /* 0x000fe40005744270 */
[----:B------:R-:W-:Y:S02]  /*18140*/  FMNMX.FTZ R72, R31, R72, !PT ;  /* 0x000000481f487209 */ /* 0x000fe40007810000 */
[----:B------:R-:W-:Y:S02]  /*18150*/  ISETP.LT.OR P2, PT, R2, 0x1, P2 ;  /* 0x000000010200780c */ /* 0x000fe40001741670 */
        /* <DEDUP_REMOVED lines=13> */
[----:B------:R-:W-:Y:S02]  /*18230*/  FSEL R188, R188, -INF , !P6 ;  /* 0xff800000bcbc7808 */ /* 0x000fe40007000000 */
[----:B------:R-:W-:Y:S02]  /*18240*/  FMNMX.FTZ R72, R90, R72, !PT ;  /* 0x000000485a487209 */ /* 0x000fe40007810000 */
[----:B------:R-:W-:Y:S02]  /*18250*/  ISETP.LT.OR P0, PT, R2, 0x5a, P0 ;  /* 0x0000005a0200780c */ /* 0x000fe40000701670 */
[----:B------:R-:W-:Y:S02]  /*18260*/  FMNMX.FTZ R72, R176, R72, !PT ;  /* 0x00000048b0487209 */ /* 0x000fe40007810000 */
[----:B------:R-:W-:Y:S02]  /*18270*/  FSEL R73, R79, -INF , !P0 ;  /* 0xff8000004f497808 */ /* 0x000fe40004000000 */
[----:B------:R-:W-:Y:S02]  /*18280*/  FMNMX.FTZ R72, R177, R72, !PT ;  /* 0x00000048b1487209 */ /* 0x000fe40007810000 */
[----:B------:R-:W-:Y:S02]  /*18290*/  ISETP.LT.OR P5, PT, R2, 0x59, P5 ;  /* 0x000000590200780c */ /* 0x000fe40002fa1670 */
        /* <DEDUP_REMOVED lines=11> */
[----:B------:R-:W-:Y:S02]  /*18350*/  FMNMX.FTZ R72, R252, R72, !PT ;  /* 0x00000048fc487209 */ /* 0x000fe40007810000 */
[----:B--2---:R-:W-:Y:S02]  /*18360*/  FSEL R8, R5, -INF , !P2 ;  /* 0xff80000005087808 */ /* 0x004fe40005000000 */
[----:B------:R-:W-:Y:S01]  /*18370*/  ISETP.NE.AND P2, PT, R26, RZ, PT ;  /* 0x000000ff1a00720c */ /* 0x000fe20003f45270 */
[----:B------:R-:W1:Y:S03]  /*18380*/  SHFL.BFLY PT, R5, R72, 0x2, 0x1f ;  /* 0x0c401f0048057f89 */ /* 0x000e6600000e0000 */
[----:B------:R-:W-:Y:S04]  /*18390*/  ISETP.GT.AND P2, PT, R0, 0x1, !P2 ;  /* 0x000000010000780c */ /* 0x000fe80005744270 */
[----:B------:R-:W-:Y:S04]  /*183a0*/  ISETP.LT.OR P2, PT, R2, 0x2, P2 ;  /* 0x000000020200780c */ /* 0x000fe80001741670 */
        /* <DEDUP_REMOVED lines=56> */
[----:B-1----:R-:W-:Y:S02]  /*18730*/  FMNMX.FTZ R72, R72, R5, !PT ;  /* 0x0000000548487209 */ /* 0x002fe40007810000 */
[----:B------:R-:W-:Y:S02]  /*18740*/  FSEL R168, R201, -INF , !P2 ;  /* 0xff800000c9a87808 */ /* 0x000fe40005000000 */
[----:B------:R-:W-:Y:S01]  /*18750*/  ISETP.NE.AND P2, PT, R17, RZ, PT ;  /* 0x000000ff1100720c */ /* 0x000fe20003f45270 */
[----:B------:R-:W1:Y:S01]  /*18760*/  SHFL.BFLY PT, R7, R72, 0x1, 0x1f ;  /* 0x0c201f0048077f89 */ /* 0x000e6200000e0000 */
[----:B------:R-:W-:Y:S02]  /*18770*/  FMNMX.FTZ R3, R248, R3, !PT ;  /* 0x00000003f8037209 */ /* 0x000fe40007810000 */
[----:B------:R-:W-:Y:S02]  /*18780*/  ISETP.GT.AND P2, PT, R0, 0x28, !P2 ;  /* 0x000000280000780c */ /* 0x000fe40005744270 */
[----:B------:R-:W-:Y:S02]  /*18790*/  FMNMX.FTZ R5, R8, R103, !PT ;  /* 0x0000006708057209 */ /* 0x000fe40007810000 */
[----:B------:R-:W-:Y:S01]  /*187a0*/  ISETP.LT.OR P2, PT, R2, 0x29, P2 ;  /* 0x000000290200780c */ /* 0x000fe20001741670 */
[----:B------:R-:W2:Y:S01]  /*187b0*/  SHFL.BFLY PT, R6, R3, 0x2, 0x1f ;  /* 0x0c401f0003067f89 */ /* 0x000ea200000e0000 */
        /* <DEDUP_REMOVED lines=10> */
[----:B-1----:R-:W-:Y:S02]  /*18860*/  FMNMX.FTZ R72, R72, R7, !PT ;  /* 0x0000000748487209 */ /* 0x002fe40007810000 */
[----:B------:R-:W-:Y:S02]  /*18870*/  ISETP.GT.AND P2, PT, R0, 0x30, !P2 ;  /* 0x000000300000780c */ /* 0x000fe40005744270 */
[----:B--2---:R-:W-:Y:S02]  /*18880*/  FMNMX.FTZ R3, R3, R6, !PT ;  /* 0x0000000603037209 */ /* 0x004fe40007810000 */
[----:B------:R-:W-:Y:S02]  /*18890*/  ISETP.LT.OR P2, PT, R2, 0x31, P2 ;  /* 0x000000310200780c */ /* 0x000fe40001741670 */
[----:B------:R-:W-:Y:S01]  /*188a0*/  FMNMX.FTZ R5, R58, R5, !PT ;  /* 0x000000053a057209 */ /* 0x000fe20007810000 */
[----:B------:R-:W1:Y:S01]  /*188b0*/  SHFL.BFLY PT, R71, R3, 0x1, 0x1f ;  /* 0x0c201f0003477f89 */ /* 0x000e6200000e0000 */
        /* <DEDUP_REMOVED lines=11> */
[----:B------:R-:W-:Y:S02]  /*18970*/  FSEL R198, R180, -INF , !P1 ;  /* 0xff800000b4c67808 */ /* 0x000fe40004800000 */
[----:B------:R-:W-:Y:S02]  /*18980*/  ISETP.LT.OR P2, PT, R2, 0x39, P2 ;  /* 0x000000390200780c */ /* 0x000fe40001741670 */
[----:B-1----:R-:W-:Y:S02]  /*18990*/  FMNMX.FTZ R71, R3, R71, !PT ;  /* 0x0000004703477209 */ /* 0x002fe40007810000 */
[----:B------:R-:W-:Y:S02]  /*189a0*/  FSEL R186, R59, -INF , !P2 ;  /* 0xff8000003bba7808 */ /* 0x000fe40005000000 */
[----:B------:R-:W-:Y:S02]  /*189b0*/  ISETP.NE.AND P2, PT, R12, RZ, PT ;  /* 0x000000ff0c00720c */ /* 0x000fe40003f45270 */
[----:B------:R-:W-:Y:S02]  /*189c0*/  FSETP.NEU.FTZ.AND P1, PT, R71, -INF , PT ;  /* 0xff8000004700780b */ /* 0x000fe40003f3d000 */
[----:B------:R-:W-:Y:S02]  /*189d0*/  ISETP.GT.AND P2, PT, R0, 0x39, !P2 ;  /* 0x000000390000780c */ /* 0x000fe40005744270 */
[----:B------:R-:W-:Y:S02]  /*189e0*/  FSEL R180, R91, -INF , !P5 ;  /* 0xff8000005bb47808 */ /* 0x000fe40006800000 */
[----:B------:R-:W-:Y:S04]  /*189f0*/  ISETP.LT.OR P2, PT, R2, 0x3a, P2 ;  /* 0x0000003a0200780c */ /* 0x000fe80001741670 */
[----:B------:R-:W-:Y:S02]  /*18a00*/  FSEL R187, R63, -INF , !P2 ;  /* 0xff8000003fbb7808 */ /* 0x000fe40005000000 */
[----:B------:R-:W-:Y:S04]  /*18a10*/  ISETP.NE.AND P2, PT, R11, RZ, PT ;  /* 0x000000ff0b00720c */ /* 0x000fe80003f45270 */
[----:B------:R-:W-:Y:S04]  /*18a20*/  ISETP.GT.AND P2, PT, R0, 0x40, !P2 ;  /* 0x000000400000780c */ /* 0x000fe80005744270 */
[----:B------:R-:W-:Y:S04]  /*18a30*/  ISETP.LT.OR P2, PT, R2, 0x41, P2 ;  /* 0x000000410200780c */ /* 0x000fe80001741670 */
[----:B------:R-:W-:Y:S01]  /*18a40*/  FSEL R197, R74, -INF , !P2 ;  /* 0xff8000004ac57808 */ /* 0x000fe20005000000 */
[----:B------:R-:W-:Y:S01]  /*18a50*/  FMUL.FTZ R74, R72, c[0x0][0x2d0] ;  /* 0x0000b400484a7a20 */ /* 0x000fe20000410000 */
[----:B------:R-:W-:Y:S04]  /*18a60*/  ISETP.NE.AND P2, PT, R10, RZ, PT ;  /* 0x000000ff0a00720c */ /* 0x000fe80003f45270 */
[----:B------:R-:W-:Y:S04]  /*18a70*/  ISETP.GT.AND P2, PT, R0, 0x41, !P2 ;  /* 0x000000410000780c */ /* 0x000fe80005744270 */
[----:B------:R-:W-:Y:S04]  /*18a80*/  ISETP.LT.OR P2, PT, R2, 0x42, P2 ;  /* 0x000000420200780c */ /* 0x000fe80001741670 */
[----:B------:R-:W-:Y:S01]  /*18a90*/  FSEL R201, R75, -INF , !P2 ;  /* 0xff8000004bc97808 */ /* 0x000fe20005000000 */
[----:B------:R-:W-:Y:S01]  /*18aa0*/  FMUL.FTZ R75, R71, c[0x0][0x2d0] ;  /* 0x0000b400474b7a20 */ /* 0x000fe20000410000 */
[----:B------:R-:W-:Y:S04]  /*18ab0*/  ISETP.NE.AND P2, PT, R9, RZ, PT ;  /* 0x000000ff0900720c */ /* 0x000fe80003f45270 */
[----:B------:R-:W-:Y:S02]  /*18ac0*/  ISETP.GT.AND P2, PT, R0, 0x48, !P2 ;  /* 0x000000480000780c */ /* 0x000fe40005744270 */
[----:B------:R-:W-:Y:S02]  /*18ad0*/  FSEL R75, R75, RZ, P1 ;  /* 0x000000ff4b4b7208 */ /* 0x000fe40000800000 */
[----:B------:R-:W-:Y:S03]  /*18ae0*/  ISETP.LT.OR P2, PT, R2, 0x49, P2 ;  /* 0x000000490200780c */ /* 0x000fe60001741670 */
[--C-:B------:R-:W-:Y:S01]  /*18af0*/  FFMA.FTZ R12, R43, c[0x0][0x2d0], -R75.reuse ;  /* 0x0000b4002b0c7a23 */ /* 0x100fe2000001084b */
[----:B------:R-:W-:Y:S02]  /*18b00*/  FSEL R202, R78, -INF , !P2 ;  /* 0xff8000004eca7808 */ /* 0x000fe40005000000 */
[----:B------:R-:W-:Y:S01]  /*18b10*/  ISETP.NE.AND P2, PT, R4, RZ, PT ;  /* 0x000000ff0400720c */ /* 0x000fe20003f45270 */
[----:B------:R-:W-:Y:S01]  /*18b20*/  MUFU.EX2 R93, R12 ;  /* 0x0000000c005d7308 */ /* 0x000fe20000000800 */
[----:B------:R-:W-:Y:S02]  /*18b30*/  FMNMX.FTZ R4, R28, R102, !PT ;  /* 0x000000661c047209 */ /* 0x000fe40007810000 */
[----:B------:R-:W-:Y:S01]  /*18b40*/  ISETP.GT.AND P2, PT, R0, 0x49, !P2 ;  /* 0x000000490000780c */ /* 0x000fe20005744270 */
[--C-:B------:R-:W-:Y:S01]  /*18b50*/  FFMA.FTZ R0, R33, c[0x0][0x2d0], -R75.reuse ;  /* 0x0000b40021007a23 */ /* 0x100fe2000001084b */
[----:B------:R-:W-:Y:S02]  /*18b60*/  FMNMX.FTZ R4, R35, R4, !PT ;  /* 0x0000000423047209 */ /* 0x000fe40007810000 */
[----:B------:R-:W-:Y:S01]  /*18b70*/  ISETP.LT.OR P2, PT, R2, 0x4a, P2 ;  /* 0x0000004a0200780c */ /* 0x000fe20001741670 */
[--C-:B------:R-:W-:Y:S01]  /*18b80*/  FFMA.FTZ R2, R36, c[0x0][0x2d0], -R75.reuse ;  /* 0x0000b40024027a23 */ /* 0x100fe2000001084b */
[----:B------:R-:W-:Y:S01]  /*18b90*/  FMNMX.FTZ R4, R37, R4, !PT ;  /* 0x0000000425047209 */ /* 0x000fe20007810000 */
[----:B------:R-:W-:Y:S01]  /*18ba0*/  MUFU.EX2 R89, R0 ;  /* 0x0000000000597308 */ /* 0x000fe20000000800 */
[----:B------:R-:W-:Y:S02]  /*18bb0*/  FSEL R194, R194, -INF , !P2 ;  /* 0xff800000c2c27808 */ /* 0x000fe40005000000 */
[----:B------:R-:W-:Y:S02]  /*18bc0*/  FMNMX.FTZ R4, R38, R4, !PT ;  /* 0x0000000426047209 */ /* 0x000fe40007810000 */
[----:B------:R-:W-:Y:S02]  /*18bd0*/  FSETP.NEU.FTZ.AND P2, PT, R72, -INF , PT ;  /* 0xff8000004800780b */ /* 0x000fe40003f5d000 */
[----:B------:R-:W-:Y:S02]  /*18be0*/  FMNMX.FTZ R4, R46, R4, !PT ;  /* 0x000000042e047209 */ /* 0x000fe40007810000 */
[----:B------:R-:W-:Y:S01]  /*18bf0*/  FSEL R74, R74, RZ, P2 ;  /* 0x000000ff4a4a7208 */ /* 0x000fe20001000000 */
[----:B------:R-:W-:Y:S01]  /*18c00*/  MUFU.EX2 R85, R2 ;  /* 0x0000000200557308 */ /* 0x000fe20000000800 */
[----:B------:R-:W-:Y:S03]  /*18c10*/  FMNMX.FTZ R4, R49, R4, !PT ;  /* 0x0000000431047209 */ /* 0x000fe60007810000 */
[--C-:B------:R-:W-:Y:S01]  /*18c20*/  FFMA.FTZ R5, R29, c[0x0][0x2d0], -R74.reuse ;  /* 0x0000b4001d057a23 */ /* 0x100fe2000001084a */
[----:B------:R-:W-:Y:S01]  /*18c30*/  FMNMX.FTZ R4, R50, R4, !PT ;  /* 0x0000000432047209 */ /* 0x000fe20007810000 */
[--C-:B------:R-:W-:Y:S02]  /*18c40*/  FFMA.FTZ R3, R32, c[0x0][0x2d0], -R74.reuse ;  /* 0x0000b40020037a23 */ /* 0x100fe4000001084a */
[--C-:B------:R-:W-:Y:S01]  /*18c50*/  FFMA.FTZ R16, R44, c[0x0][0x2d0], -R74.reuse ;  /* 0x0000b4002c107a23 */ /* 0x100fe2000001084a */
[----:B------:R-:W-:Y:S01]  /*18c60*/  FMNMX.FTZ R4, R51, R4, !PT ;  /* 0x0000000433047209 */ /* 0x000fe20007810000 */
[----:B------:R1:W-:Y:S03]  /*18c70*/  MUFU.EX2 R55, R5 ;  /* 0x0000000500377308 */ /* 0x0003e60000000800 */
[----:B------:R-:W-:Y:S04]  /*18c80*/  FMNMX.FTZ R4, R99, R4, !PT ;  /* 0x0000000463047209 */ /* 0x000fe80007810000 */
[----:B------:R-:W-:Y:S03]  /*18c90*/  FMNMX.FTZ R4, R169, R4, !PT ;  /* 0x00000004a9047209 */ /* 0x000fe60007810000 */
[----:B------:R2:W-:Y:S01]  /*18ca0*/  MUFU.EX2 R84, R3 ;  /* 0x0000000300547308 */ /* 0x0005e20000000800 */
[----:B------:R-:W-:Y:S04]  /*18cb0*/  FMNMX.FTZ R4, R172, R4, !PT ;  /* 0x00000004ac047209 */ /* 0x000fe80007810000 */
[----:B------:R-:W-:Y:S04]  /*18cc0*/  FMNMX.FTZ R4, R175, R4, !PT ;  /* 0x00000004af047209 */ /* 0x000fe80007810000 */
[----:B------:R-:W-:Y:S01]  /*18cd0*/  FMNMX.FTZ R4, R185, R4, !PT ;  /* 0x00000004b9047209 */ /* 0x000fe20007810000 */
[----:B------:R-:W-:Y:S03]  /*18ce0*/  MUFU.EX2 R33, R16 ;  /* 0x0000001000217308 */ /* 0x000fe60000000800 */
[----:B------:R-:W-:Y:S02]  /*18cf0*/  FMNMX.FTZ R4, R189, R4, !PT ;  /* 0x00000004bd047209 */ /* 0x000fe40007810000 */
[----:B-1----:R-:W-:Y:S01]  /*18d00*/  FMNMX.FTZ R5, R171, R6, !PT ;  /* 0x00000006ab057209 */ /* 0x002fe20007810000 */
[--C-:B------:R-:W-:Y:S01]  /*18d10*/  FFMA.FTZ R6, R31, c[0x0][0x2d0], -R74.reuse ;  /* 0x0000b4001f067a23 */ /* 0x100fe2000001084a */
[----:B------:R-:W-:Y:S02]  /*18d20*/  FMNMX.FTZ R4, R191, R4, !PT ;  /* 0x00000004bf047209 */ /* 0x000fe40007810000 */
[----:B------:R-:W-:Y:S01]  /*18d30*/  FMNMX.FTZ R5, R173, R5, !PT ;  /* 0x00000005ad057209 */ /* 0x000fe20007810000 */
[----:B------:R-:W-:Y:S01]  /*18d40*/  MUFU.EX2 R52, R6 ;  /* 0x0000000600347308 */ /* 0x000fe20000000800 */
[----:B------:R-:W-:Y:S02]  /*18d50*/  FMNMX.FTZ R4, R193, R4, !PT ;  /* 0x00000004c1047209 */ /* 0x000fe40007810000 */
[----:B------:R-:W-:Y:S02]  /*18d60*/  FMNMX.FTZ R5, R181, R5, !PT ;  /* 0x00000005b5057209 */ /* 0x000fe40007810000 */
[----:B------:R-:W-:Y:S02]  /*18d70*/  FMNMX.FTZ R4, R204, R4, !PT ;  /* 0x00000004cc047209 */ /* 0x000fe40007810000 */
[----:B------:R-:W-:Y:S02]  /*18d80*/  FMNMX.FTZ R5, R184, R5, !PT ;  /* 0x00000005b8057209 */ /* 0x000fe40007810000 */
[----:B------:R-:W-:Y:S02]  /*18d90*/  FMNMX.FTZ R4, R206, R4, !PT ;  /* 0x00000004ce047209 */ /* 0x000fe40007810000 */
[----:B--2---:R-:W-:Y:S01]  /*18da0*/  FMNMX.FTZ R3, R186, R5, !PT ;  /* 0x00000005ba037209 */ /* 0x004fe20007810000 */
[----:B------:R-:W-:Y:S01]  /*18db0*/  FFMA.FTZ R5, R34, c[0x0][0x2d0], -R74 ;  /* 0x0000b40022057a23 */ /* 0x000fe2000001084a */
[----:B------:R-:W-:Y:S02]  /*18dc0*/  FMNMX.FTZ R4, R207, R4, !PT ;  /* 0x00000004cf047209 */ /* 0x000fe40007810000 */
[----:B------:R-:W-:Y:S01]  /*18dd0*/  FMNMX.FTZ R3, R187, R3, !PT ;  /* 0x00000003bb037209 */ /* 0x000fe20007810000 */
[----:B------:R-:W1:Y:S01]  /*18de0*/  MUFU.EX2 R87, R5 ;  /* 0x0000000500577308 */ /* 0x000e620000000800 */
        /* <DEDUP_REMOVED lines=9> */
[----:B------:R-:W-:Y:S03]  /*18e80*/  FMNMX.FTZ R3, R198, R3, !PT ;  /* 0x00000003c6037209 */ /* 0x000fe60007810000 */
[----:B------:R-:W2:Y:S01]  /*18e90*/  SHFL.BFLY PT, R7, R4, 0x2, 0x1f ;  /* 0x0c401f0004077f89 */ /* 0x000ea200000e0000 */
[----:B------:R-:W-:Y:S01]  /*18ea0*/  FMNMX.FTZ R0, R188, R3, !PT ;  /* 0x00000003bc007209 */ /* 0x000fe20007810000 */
[--C-:B------:R-:W-:Y:S01]  /*18eb0*/  FFMA.FTZ R3, R39, c[0x0][0x2d0], -R75.reuse ;  /* 0x0000b40027037a23 */ /* 0x100fe2000001084b */
[----:B-1----:R-:W-:Y:S01]  /*18ec0*/  F2FP.BF16.PACK_AB R78, R87, R84 ;  /* 0x00000054574e723e */ /* 0x002fe200000010ff */
[--C-:B------:R-:W-:Y:S01]  /*18ed0*/  FFMA.FTZ R5, R30, c[0x0][0x2d0], -R75.reuse ;  /* 0x0000b4001e057a23 */ /* 0x100fe2000001084b */
[----:B------:R-:W-:Y:S01]  /*18ee0*/  FMNMX.FTZ R0, R180, R0, !PT ;  /* 0x00000000b4007209 */ /* 0x000fe20007810000 */
[----:B------:R-:W1:Y:S03]  /*18ef0*/  MUFU.EX2 R86, R3 ;  /* 0x0000000300567308 */ /* 0x000e660000000800 */
[----:B------:R-:W-:Y:S05]  /*18f00*/  FMNMX.FTZ R0, R73, R0, !PT ;  /* 0x0000000049007209 */ /* 0x000fea0007810000 */
[----:B------:R-:W-:Y:S02]  /*18f10*/  SHFL.BFLY PT, R2, R0, 0x2, 0x1f ;  /* 0x0c401f0000027f89 */ /* 0x000fe400000e0000 */
[----:B------:R-:W3:Y:S01]  /*18f20*/  MUFU.EX2 R54, R5 ;  /* 0x0000000500367308 */ /* 0x000ee20000000800 */
[----:B--2---:R-:W-:Y:S05]  /*18f30*/  FMNMX.FTZ R4, R4, R7, !PT ;  /* 0x0000000704047209 */ /* 0x004fea0007810000 */
[----:B------:R-:W2:Y:S01]  /*18f40*/  SHFL.BFLY PT, R70, R4, 0x1, 0x1f ;  /* 0x0c201f0004467f89 */ /* 0x000ea200000e0000 */
[----:B-1----:R-:W-:Y:S02]  /*18f50*/  F2FP.BF16.PACK_AB R79, R86, R85 ;  /* 0x00000055564f723e */ /* 0x002fe400000010ff */
[----:B--2---:R-:W-:Y:S04]  /*18f60*/  FMNMX.FTZ R70, R4, R70, !PT ;  /* 0x0000004604467209 */ /* 0x004fe80007810000 */
[C---:B------:R-:W-:Y:S01]  /*18f70*/  FSETP.NEU.FTZ.AND P0, PT, R70.reuse, -INF , PT ;  /* 0xff8000004600780b */ /* 0x040fe20003f1d000 */
[----:B------:R-:W-:Y:S05]  /*18f80*/  FMUL.FTZ R96, R70, c[0x0][0x2d0] ;  /* 0x0000b40046607a20 */ /* 0x000fea0000410000 */
[----:B------:R-:W-:Y:S05]  /*18f90*/  FSEL R96, R96, RZ, P0 ;  /* 0x000000ff60607208 */ /* 0x000fea0000000000 */
[--C-:B------:R-:W-:Y:S02]  /*18fa0*/  FFMA.FTZ R3, R28, c[0x0][0x2d0], -R96.reuse ;  /* 0x0000b4001c037a23 */ /* 0x100fe40000010860 */
[--C-:B------:R-:W-:Y:S02]  /*18fb0*/  FFMA.FTZ R4, R38, c[0x0][0x2d0], -R96.reuse ;  /* 0x0000b40026047a23 */ /* 0x100fe40000010860 */
[----:B------:R1:W-:Y:S01]  /*18fc0*/  MUFU.EX2 R53, R3 ;  /* 0x0000000300357308 */ /* 0x0003e20000000800 */
[--C-:B------:R-:W-:Y:S02]  /*18fd0*/  FFMA.FTZ R32, R46, c[0x0][0x2d0], -R96.reuse ;  /* 0x0000b4002e207a23 */ /* 0x100fe40000010860 */
[----:B------:R-:W-:Y:S02]  /*18fe0*/  FFMA.FTZ R44, R51, c[0x0][0x2d0], -R96 ;  /* 0x0000b400332c7a23 */ /* 0x000fe40000010860 */
[----:B------:R-:W-:Y:S02]  /*18ff0*/  FFMA.FTZ R28, R48, c[0x0][0x2d0], -R75 ;  /* 0x0000b400301c7a23 */ /* 0x000fe4000001084b */
[----:B------:R-:W-:Y:S03]  /*19000*/  FFMA.FTZ R48, R57, c[0x0][0x2d0], -R74 ;  /* 0x0000b40039307a23 */ /* 0x000fe6000001084a */
[----:B------:R-:W-:Y:S01]  /*19010*/  MUFU.EX2 R61, R4 ;  /* 0x00000004003d7308 */ /* 0x000fe20000000800 */
[--C-:B-1----:R-:W-:Y:S09]  /*19020*/  FFMA.FTZ R3, R35, c[0x0][0x2d0], -R96.reuse ;  /* 0x0000b40023037a23 */ /* 0x102ff20000010860 */
[----:B------:R1:W-:Y:S02]  /*19030*/  MUFU.EX2 R60, R3 ;  /* 0x00000003003c7308 */ /* 0x0003e40000000800 */
[----:B-1----:R-:W-:Y:S02]  /*19040*/  FFMA.FTZ R3, R37, c[0x0][0x2d0], -R96 ;  /* 0x0000b40025037a23 */ /* 0x002fe40000010860 */
[----:B------:R-:W-:Y:S06]  /*19050*/  LDSM.16.MT88.4 R36, [R212+0x100] ;  /* 0x00010000d424783b */ /* 0x000fec0000004200 */
[----:B------:R1:W-:Y:S02]  /*19060*/  MUFU.EX2 R27, R3 ;  /* 0x00000003001b7308 */ /* 0x0003e40000000800 */
[----:B-1----:R-:W-:Y:S01]  /*19070*/  FMNMX.FTZ R3, R0, R2, !PT ;  /* 0x0000000200037209 */ /* 0x002fe20007810000 */
[----:B------:R-:W-:Y:S01]  /*19080*/  FFMA.FTZ R2, R40, c[0x0][0x2d0], -R74 ;  /* 0x0000b40028027a23 */ /* 0x000fe2000001084a */
[----:B------:R-:W-:Y:S01]  /*19090*/  FSEL R0, R72, RZ, P2 ;  /* 0x000000ff48007208 */ /* 0x000fe20001000000 */
[----:B------:R-:W-:Y:S05]  /*190a0*/  FFMA.FTZ R40, R50, c[0x0][0x2d0], -R96 ;  /* 0x0000b40032287a23 */ /* 0x000fea0000010860 */
        /* <DEDUP_REMOVED lines=11> */
[----:B----4-:R-:W-:Y:S01]  /*19160*/  FSEL R0, R70, RZ, P0 ;  /* 0x000000ff46007208 */ /* 0x010fe20000000000 */
[----:B---3--:R-:W-:Y:S01]  /*19170*/  IMAD.MOV.U32 R101, RZ, RZ, R54 ;  /* 0x000000ffff657224 */ /* 0x008fe200078e0036 */
        /* <DEDUP_REMOVED lines=11> */
[----:B------:R2:W-:Y:S01]  /*19230*/  MUFU.EX2 R2, R0 ;  /* 0x0000000000027308 */ /* 0x0005e20000000800 */
[--C-:B------:R-:W-:Y:S01]  /*19240*/  FFMA.FTZ R4, R25, c[0x0][0x2d0], -R97.reuse ;  /* 0x0000b40019047a23 */ /* 0x100fe20000010861 */
[----:B------:R-:W-:Y:S01]  /*19250*/  F2FP.BF16.PACK_AB R64, R60, R102 ;  /* 0x000000663c40723e */ /* 0x000fe200000010ff */
[--C-:B------:R-:W-:Y:S02]  /*19260*/  FFMA.FTZ R58, R58, c[0x0][0x2d0], -R97.reuse ;  /* 0x0000b4003a3a7a23 */ /* 0x100fe40000010861 */
[--C-:B------:R-:W-:Y:S05]  /*19270*/  FFMA.FTZ R62, R62, c[0x0][0x2d0], -R97.reuse ;  /* 0x0000b4003e3e7a23 */ /* 0x100fea0000010861 */
[----:B------:R3:W4:Y:S01]  /*19280*/  MUFU.EX2 R91, R4 ;  /* 0x00000004005b7308 */ /* 0x0007220000000800 */
[C---:B-1----:R-:W-:Y:S02]  /*19290*/  FMUL.FTZ R6, R68.reuse, R106 ;  /* 0x0000006a44067220 */ /* 0x042fe40000410000 */
[C---:B------:R-:W-:Y:S01]  /*192a0*/  FMUL.FTZ R7, R68.reuse, R107 ;  /* 0x0000006b44077220 */ /* 0x040fe20000410000 */
[----:B------:R-:W-:Y:S01]  /*192b0*/  MOV R107, R27 ;  /* 0x0000001b006b7202 */ /* 0x000fe20000000f00 */
[C---:B------:R-:W-:Y:S02]  /*192c0*/  FMUL.FTZ R18, R68.reuse, R118 ;  /* 0x0000007644127220 */ /* 0x040fe40000410000 */
[C---:B------:R-:W-:Y:S01]  /*192d0*/  FMUL.FTZ R19, R68.reuse, R119 ;  /* 0x0000007744137220 */ /* 0x040fe20000410000 */
[----:B------:R-:W-:Y:S01]  /*192e0*/  F2FP.BF16.PACK_AB R66, R61, R107 ;  /* 0x0000006b3d42723e */ /* 0x000fe200000010ff */
[C---:B------:R-:W-:Y:S01]  /*192f0*/  FMUL.FTZ R34, R68.reuse, R134 ;  /* 0x0000008644227220 */ /* 0x040fe20000410000 */
[----:B------:R-:W-:Y:S01]  /*19300*/  LDSM.16.MT88.4 R116, [R209+0x2900] ;  /* 0x00290000d174783b */ /* 0x000fe20000004200 */
[----:B------:R-:W-:Y:S02]  /*19310*/  FMUL.FTZ R35, R68, R135 ;  /* 0x0000008744237220 */ /* 0x000fe40000410000 */
[----:B--2---:R-:W-:Y:S02]  /*19320*/  FFMA.FTZ R0, R8, c[0x0][0x2d0], -R97 ;  /* 0x0000b40008007a23 */ /* 0x004fe40000010861 */
[C---:B------:R-:W-:Y:S02]  /*19330*/  FMUL.FTZ R50, R68.reuse, R150 ;  /* 0x0000009644327220 */ /* 0x040fe40000410000 */
[----:B------:R1:W-:Y:S01]  /*19340*/  MUFU.EX2 R9, R0 ;  /* 0x0000000000097308 */ /* 0x0003e20000000800 */
[----:B------:R-:W-:Y:S02]  /*19350*/  FFMA.FTZ R8, R41, c[0x0][0x2d0], -R75 ;  /* 0x0000b40029087a23 */ /* 0x000fe4000001084b */
[----:B------:R-:W-:Y:S02]  /*19360*/  FMUL.FTZ R51, R68, R151 ;  /* 0x0000009744337220 */ /* 0x000fe40000410000 */
[----:B---3--:R-:W-:Y:S02]  /*19370*/  FFMA.FTZ R4, R24, c[0x0][0x2d0], -R97 ;  /* 0x0000b40018047a23 */ /* 0x008fe40000010861 */
[----:B----4-:R-:W-:Y:S02]  /*19380*/  IMAD.MOV.U32 R150, RZ, RZ, R91 ;  /* 0x000000ffff967224 */ /* 0x010fe400078e005b */
[----:B------:R-:W-:Y:S01]  /*19390*/  IMAD.MOV.U32 R151, RZ, RZ, R89 ;  /* 0x000000ffff977224 */ /* 0x000fe200078e0059 */
[----:B------:R2:W3:Y:S01]  /*193a0*/  MUFU.EX2 R63, R4 ;  /* 0x00000004003f7308 */ /* 0x0004e20000000800 */
[C---:B------:R-:W-:Y:S02]  /*193b0*/  FMUL.FTZ R12, R2.reuse, R112 ;  /* 0x00000070020c7220 */ /* 0x040fe40000410000 */
[C---:B------:R-:W-:Y:S02]  /*193c0*/  FMUL.FTZ R13, R2.reuse, R113 ;  /* 0x00000071020d7220 */ /* 0x040fe40000410000 */
[----:B------:R-:W-:Y:S02]  /*193d0*/  FFMA.FTZ R24, R45, c[0x0][0x2d0], -R75 ;  /* 0x0000b4002d187a23 */ /* 0x000fe4000001084b */
[C---:B------:R-:W-:Y:S02]  /*193e0*/  FMUL.FTZ R45, R2.reuse, R145 ;  /* 0x00000091022d7220 */ /* 0x040fe40000410000 */
[C---:B------:R-:W-:Y:S01]  /*193f0*/  FMUL.FTZ R25, R2.reuse, R125 ;  /* 0x0000007d02197220 */ /* 0x040fe20000410000 */
[----:B------:R4:W-:Y:S01]  /*19400*/  MUFU.EX2 R31, R8 ;  /* 0x00000008001f7308 */ /* 0x0009e20000000800 */
[C---:B------:R-:W-:Y:S02]  /*19410*/  FMUL.FTZ R29, R2.reuse, R129 ;  /* 0x00000081021d7220 */ /* 0x040fe40000410000 */
[----:B------:R-:W-:Y:S02]  /*19420*/  FMUL.FTZ R41, R2, R141 ;  /* 0x0000008d02297220 */ /* 0x000fe40000410000 */
[----:B-1----:R-:W-:Y:S02]  /*19430*/  FFMA.FTZ R0, R26, c[0x0][0x2d0], -R97 ;  /* 0x0000b4001a007a23 */ /* 0x002fe40000010861 */
[----:B------:R-:W-:Y:S03]  /*19440*/  FMUL.FTZ R57, R2, R157 ;  /* 0x0000009d02397220 */ /* 0x000fe60000410000 */
[----:B------:R1:W5:Y:S01]  /*19450*/  MUFU.EX2 R92, R0 ;  /* 0x00000000005c7308 */ /* 0x0003620000000800 */
[----:B--2---:R-:W-:Y:S01]  /*19460*/  FFMA.FTZ R4, R42, c[0x0][0x2d0], -R74 ;  /* 0x0000b4002a047a23 */ /* 0x004fe2000001084a */
[----:B---3--:R-:W-:Y:S08]  /*19470*/  F2FP.BF16.PACK_AB R67, R63, R91 ;  /* 0x0000005b3f43723e */ /* 0x008ff000000010ff */
[----:B------:R2:W-:Y:S01]  /*19480*/  MUFU.EX2 R59, R4 ;  /* 0x00000004003b7308 */ /* 0x0005e20000000800 */
[C---:B----4-:R-:W-:Y:S02]  /*19490*/  FMUL.FTZ R8, R2.reuse, R108 ;  /* 0x0000006c02087220 */ /* 0x050fe40000410000 */
[----:B------:R-:W-:Y:S02]  /*194a0*/  IMAD.MOV.U32 R108, RZ, RZ, R9 ;  /* 0x000000ffff6c7224 */ /* 0x000fe400078e0009 */
[----:B------:R-:W-:Y:S05]  /*194b0*/  FMUL.FTZ R9, R2, R109 ;  /* 0x0000006d02097220 */ /* 0x000fea0000410000 */
[----:B------:R3:W4:Y:S01]  /*194c0*/  MUFU.EX2 R30, R24 ;  /* 0x00000018001e7308 */ /* 0x0007220000000800 */
[----:B------:R-:W-:Y:S01]  /*194d0*/  IMAD.MOV.U32 R109, RZ, RZ, R86 ;  /* 0x000000ffff6d7224 */ /* 0x000fe200078e0056 */
[----:B-1----:R-:W-:Y:S02]  /*194e0*/  FSEL R0, R3, RZ, P0 ;  /* 0x000000ff03007208 */ /* 0x002fe40000000000 */
[----:B-----5:R-:W-:Y:S02]  /*194f0*/  F2FP.BF16.PACK_AB R65, R92, R108 ;  /* 0x0000006c5c41723e */ /* 0x020fe400000010ff */
[----:B------:R-:W-:Y:S01]  /*19500*/  ISETP.GT.AND P0, PT, R227, UR5, PT ;  /* 0x00000005e3007c0c */ /* 0x000fe2000bf04270 */
[----:B------:R-:W-:Y:S02]  /*19510*/  FADD.FTZ R0, -R0, R103 ;  /* 0x0000006700007221 */ /* 0x000fe40000010100 */
[----:B------:R-:W-:Y:S02]  /*19520*/  IMAD.MOV.U32 R103, RZ, RZ, R52 ;  /* 0x000000ffff677224 */ /* 0x000fe400078e0034 */
[----:B------:R-:W-:Y:S01]  /*19530*/  FMUL.FTZ R0, R0, c[0x0][0x2d0] ;  /* 0x0000b40000007a20 */ /* 0x000fe20000410000 */
[----:B------:R-:W1:Y:S01]  /*19540*/  LDSM.16.MT88.4 R52, [R210+0x100] ;  /* 0x00010000d234783b */ /* 0x000e620000004200 */
[----:B--2---:R-:W-:Y:S01]  /*19550*/  FMUL.FTZ R4, R69, R104 ;  /* 0x0000006845047220 */ /* 0x004fe20000410000 */
[----:B------:R-:W-:Y:S01]  /*19560*/  F2FP.BF16.PACK_AB R76, R103, R100 ;  /* 0x00000064674c723e */ /* 0x000fe200000010ff */
[----:B------:R-:W-:Y:S06]  /*19570*/  MUFU.EX2 R104, R62 ;  /* 0x0000003e00687308 */ /* 0x000fec0000000800 */
[-C--:B------:R-:W-:Y:S01]  /*19580*/  HMMA.16816.F32.BF16 R4, R76, R20.reuse, R4 ;  /* 0x000000144c04723c */ /* 0x080fe20000041804 */
[----:B---3--:R-:W-:Y:S01]  /*19590*/  FMUL.FTZ R24, R2, R124 ;  /* 0x0000007c02187220 */ /* 0x008fe20000410000 */
[----:B----4-:R-:W-:Y:S02]  /*195a0*/  MOV R129, R30 ;  /* 0x0000001e00817202 */ /* 0x010fe40000000f00 */
[----:B------:R-:W2:Y:S10]  /*195b0*/  MUFU.EX2 R0, R0 ;  /* 0x0000000000007308 */ /* 0x000eb40000000800 */
[----:B------:R3:W-:Y:S01]  /*195c0*/  MUFU.EX2 R124, R32 ;  /* 0x00000020007c7308 */ /* 0x0007e20000000800 */
[C---:B--2---:R-:W-:Y:S02]  /*195d0*/  FMUL.FTZ R10, R0.reuse, R110 ;  /* 0x0000006e000a7220 */ /* 0x044fe40000410000 */
[C---:B------:R-:W-:Y:S07]  /*195e0*/  FMUL.FTZ R11, R0.reuse, R111 ;  /* 0x0000006f000b7220 */ /* 0x040fee0000410000 */
        /* <DEDUP_REMOVED lines=8> */
[----:B---3--:R-:W-:Y:S01]  /*19670*/  FMUL.FTZ R32, R69, R132 ;  /* 0x0000008445207220 */ /* 0x008fe20000410000 */
[----:B------:R3:W-:Y:S01]  /*19680*/  MUFU.EX2 R111, R28 ;  /* 0x0000001c006f7308 */ /* 0x0007e20000000800 */
[C---:B------:R-:W-:Y:S01]  /*19690*/  FMUL.FTZ R26, R0.reuse, R126 ;  /* 0x0000007e001a7220 */ /* 0x040fe20000410000 */
[----:B------:R-:W-:Y:S01]  /*196a0*/  MOV R126, R31 ;  /* 0x0000001f007e7202 */ /* 0x000fe20000000f00 */
[----:B------:R-:W-:Y:S01]  /*196b0*/  FFMA.FTZ R20, R47, c[0x0][0x2d0], -R74 ;  /* 0x0000b4002f147a23 */ /* 0x000fe2000001084a */
[-C--:B------:R-:W-:Y:S01]  /*196c0*/  HMMA.16816.F32.BF16 R12, R64, R22.reuse, R12 ;  /* 0x00000016400c723c */ /* 0x080fe2000004180c */
[C---:B------:R-:W-:Y:S03]  /*196d0*/  FMUL.FTZ R21, R69.reuse, R121 ;  /* 0x0000007945157220 */ /* 0x040fe60000410000 */
[C---:B------:R-:W-:Y:S01]  /*196e0*/  FMUL.FTZ R30, R0.reuse, R130 ;  /* 0x00000082001e7220 */ /* 0x040fe20000410000 */
[----:B------:R-:W-:Y:S01]  /*196f0*/  MOV R121, R60 ;  /* 0x0000003c00797202 */ /* 0x000fe20000000f00 */
[----:B------:R4:W-:Y:S01]  /*19700*/  MUFU.EX2 R112, R20 ;  /* 0x0000001400707308 */ /* 0x0009e20000000800 */
[----:B------:R-:W-:Y:S01]  /*19710*/  IMAD.MOV.U32 R130, RZ, RZ, R33 ;  /* 0x000000ffff827224 */ /* 0x000fe200078e0021 */
[C---:B------:R-:W-:Y:S01]  /*19720*/  HMMA.16816.F32.BF16 R16, R76.reuse, R22, R16 ;  /* 0x000000164c10723c */ /* 0x040fe20000041810 */
[C---:B------:R-:W-:Y:S03]  /*19730*/  FMUL.FTZ R31, R0.reuse, R131 ;  /* 0x00000083001f7220 */ /* 0x040fe60000410000 */
[C---:B------:R-:W-:Y:S01]  /*19740*/  FMUL.FTZ R33, R69.reuse, R133 ;  /* 0x0000008545217220 */ /* 0x040fe20000410000 */
[----:B------:R-:W-:Y:S01]  /*19750*/  MOV R131, R63 ;  /* 0x0000003f00837202 */ /* 0x000fe20000000f00 */
[----:B------:R-:W-:Y:S01]  /*19760*/  FMUL.FTZ R42, R0, R142 ;  /* 0x0000008e002a7220 */ /* 0x000fe20000410000 */
[----:B------:R-:W-:Y:S01]  /*19770*/  LDSM.16.MT88.4 R132, [R212+0x2900] ;  /* 0x00290000d484783b */ /* 0x000fe20000004200 */
        /* <DEDUP_REMOVED lines=8> */
[----:B----4-:R-:W-:Y:S02]  /*19800*/  FMUL.FTZ R20, R69, R120 ;  /* 0x0000007845147220 */ /* 0x010fe40000410000 */
[----:B------:R-:W-:Y:S02]  /*19810*/  IMAD.MOV.U32 R120, RZ, RZ, R84 ;  /* 0x000000ffff787224 */ /* 0x000fe400078e0054 */
[----:B------:R-:W4:Y:S01]  /*19820*/  LDSM.16.MT88.4 R84, [R209+0x900] ;  /* 0x00090000d154783b */ /* 0x000f220000004200 */
[----:B------:R-:W-:Y:S02]  /*19830*/  FMUL.FTZ R47, R0, R147 ;  /* 0x00000093002f7220 */ /* 0x000fe40000410000 */
[-C--:B------:R-:W-:Y:S01]  /*19840*/  HMMA.16816.F32.BF16 R20, R76, R36.reuse, R20 ;  /* 0x000000244c14723c */ /* 0x080fe20000041814 */
[----:B------:R1:W-:Y:S01]  /*19850*/  MUFU.EX2 R123, R58 ;  /* 0x0000003a007b7308 */ /* 0x0003e20000000800 */
[C---:B------:R-:W-:Y:S02]  /*19860*/  FMUL.FTZ R60, R2.reuse, R160 ;  /* 0x000000a0023c7220 */ /* 0x040fe40000410000 */
[----:B-----5:R-:W-:Y:S02]  /*19870*/  FMUL.FTZ R40, R2, R140 ;  /* 0x0000008c02287220 */ /* 0x020fe40000410000 */
[C---:B------:R-:W-:Y:S01]  /*19880*/  FMUL.FTZ R62, R0.reuse, R162 ;  /* 0x000000a2003e7220 */ /* 0x040fe20000410000 */
[----:B------:R-:W-:Y:S01]  /*19890*/  MOV R162, R92 ;  /* 0x0000005c00a27202 */ /* 0x000fe20000000f00 */
[C---:B------:R-:W-:Y:S01]  /*198a0*/  HMMA.16816.F32.BF16 R24, R64.reuse, R36, R24 ;  /* 0x000000244018723c */ /* 0x040fe20000041818 */
[----:B------:R-:W-:Y:S03]  /*198b0*/  FFMA.FTZ R92, R95, c[0x0][0x2d0], -R75 ;  /* 0x0000b4005f5c7a23 */ /* 0x000fe6000001084b */
[C---:B------:R-:W-:Y:S02]  /*198c0*/  FMUL.FTZ R63, R0.reuse, R163 ;  /* 0x000000a3003f7220 */ /* 0x040fe40000410000 */
[----:B---3--:R-:W-:Y:S01]  /*198d0*/  FMUL.FTZ R48, R69, R148 ;  /* 0x0000009445307220 */ /* 0x008fe20000410000 */
[----:B------:R-:W-:Y:S01]  /*198e0*/  MOV R148, R93 ;  /* 0x0000005d00947202 */ /* 0x000fe20000000f00 */
        /* <DEDUP_REMOVED lines=12> */
[----:B------:R-:W-:Y:S02]  /*199b0*/  IMAD.MOV.U32 R160, RZ, RZ, R61 ;  /* 0x000000ffffa07224 */ /* 0x000fe400078e003d */
        /* <DEDUP_REMOVED lines=130> */
[----:B--2---:R-:W-:Y:S02]  /*1a1e0*/  FFMA.FTZ R92, R203, c[0x0][0x2d0], -R75 ;  /* 0x0000b400cb5c7a23 */ /* 0x004fe4000001084b */
[----:B------:R-:W-:Y:S06]  /*1a1f0*/  IMAD.MOV.U32 R203, RZ, RZ, R113 ;  /* 0x000000ffffcb7224 */ /* 0x000fec00078e0071 */
        /* <DEDUP_REMOVED lines=12> */
[--C-:B------:R-:W-:Y:S03]  /*1a2c0*/  FFMA.FTZ R88, R187, c[0x0][0x2d0], -R97.reuse ;  /* 0x0000b400bb587a23 */ /* 0x100fe60000010861 */
[----:B------:R-:W-:Y:S03]  /*1a2d0*/  IMAD.MOV.U32 R187, RZ, RZ, R100 ;  /* 0x000000ffffbb7224 */ /* 0x000fe600078e0064 */
[--C-:B------:R-:W-:Y:S01]  /*1a2e0*/  FFMA.FTZ R80, R205, c[0x0][0x2d0], -R74.reuse ;  /* 0x0000b400cd507a23 */ /* 0x100fe2000001084a */
[----:B------:R-:W-:Y:S01]  /*1a2f0*/  HMMA.16816.F32.BF16 R64, R76, R90, R64 ;  /* 0x0000005a4c40723c */ /* 0x000fe20000041840 */
[----:B----4-:R-:W-:Y:S02]  /*1a300*/  F2FP.BF16.PACK_AB R82, R189, R185 ;  /* 0x000000b9bd52723e */ /* 0x010fe400000010ff */
[----:B------:R4:W-:Y:S01]  /*1a310*/  MUFU.EX2 R179, R80 ;  /* 0x0000005000b37308 */ /* 0x0009e20000000800 */
[----:B------:R-:W-:Y:S03]  /*1a320*/  MOV R205, R111 ;  /* 0x0000006f00cd7202 */ /* 0x000fe60000000f00 */
        /* <DEDUP_REMOVED lines=17> */
[--C-:B------:R-:W-:Y:S01]  /*1a440*/  FFMA.FTZ R84, R232, c[0x0][0x2d0], -R74.reuse ;  /* 0x0000b400e8547a23 */ /* 0x100fe2000001084a */
[-C--:B------:R-:W-:Y:S01]  /*1a450*/  HMMA.16816.F32.BF16 R12, R80, R86.reuse, R12 ;  /* 0x00000056500c723c */ /* 0x080fe2000004180c */
[----:B------:R-:W-:Y:S02]  /*1a460*/  MOV R232, R114 ;  /* 0x0000007200e87202 */ /* 0x000fe40000000f00 */
        /* <DEDUP_REMOVED lines=17> */
[----:B------:R-:W-:Y:S01]  /*1a580*/  MOV R120, R108 ;  /* 0x0000006c00787202 */ /* 0x000fe20000000f00 */
[----:B------:R-:W-:Y:S01]  /*1a590*/  FFMA.FTZ R92, R201, c[0x0][0x2d0], -R97 ;  /* 0x0000b400c95c7a23 */ /* 0x000fe20000010861 */
[-C--:B------:R-:W-:Y:S01]  /*1a5a0*/  HMMA.16816.F32.BF16 R44, R80, R94.reuse, R44 ;  /* 0x0000005e502c723c */ /* 0x080fe2000004182c */
[----:B----4-:R-:W-:Y:S03]  /*1a5b0*/  FFMA.FTZ R88, R207, c[0x0][0x2d0], -R96 ;  /* 0x0000b400cf587a23 */ /* 0x010fe60000010860 */
[----:B------:R-:W-:Y:S03]  /*1a5c0*/  IMAD.MOV.U32 R207, RZ, RZ, R160 ;  /* 0x000000ffffcf7224 */ /* 0x000fe600078e00a0 */
        /* <DEDUP_REMOVED lines=18> */
[----:B-----5:R-:W-:Y:S01]  /*1a6f0*/  FFMA.FTZ R88, R239, c[0x0][0x2d0], -R74 ;  /* 0x0000b400ef587a23 */ /* 0x020fe2000001084a */
[----:B------:R-:W-:Y:S08]  /*1a700*/  MOV R239, R105 ;  /* 0x0000006900ef7202 */ /* 0x000ff00000000f00 */
[----:B------:R5:W-:Y:S01]  /*1a710*/  MUFU.EX2 R173, R88 ;  /* 0x0000005800ad7308 */ /* 0x000be20000000800 */
[----:B-1----:R-:W1:Y:S08]  /*1a720*/  LDSM.16.MT88.4 R84, [R211+0x1900] ;  /* 0x00190000d354783b */ /* 0x002e700000004200 */
[----:B----4-:R-:W-:Y:S01]  /*1a730*/  LDSM.16.MT88.4 R92, [R210+0x2100] ;  /* 0x00210000d25c783b */ /* 0x010fe20000004200 */
[----:B-----5:R-:W-:Y:S01]  /*1a740*/  FFMA.FTZ R88, R197, c[0x0][0x2d0], -R97 ;  /* 0x0000b400c5587a23 */ /* 0x020fe20000010861 */
[----:B------:R-:W-:Y:S01]  /*1a750*/  MOV R197, R121 ;  /* 0x0000007900c57202 */ /* 0x000fe20000000f00 */
[----:B------:R-:W-:Y:S02]  /*1a760*/  IMAD.MOV.U32 R121, RZ, RZ, R107 ;  /* 0x000000ffff797224 */ /* 0x000fe400078e006b */
[----:B------:R4:W5:Y:S01]  /*1a770*/  MUFU.EX2 R156, R88 ;  /* 0x00000058009c7308 */ /* 0x0009620000000800 */
[----:B--2---:R-:W-:Y:S01]  /*1a780*/  FFMA.FTZ R68, R68, R199, R184 ;  /* 0x000000c744447223 */ /* 0x004fe200000100b8 */
[----:B------:R-:W-:Y:S01]  /*1a790*/  MOV R184, R106 ;  /* 0x0000006a00b87202 */ /* 0x000fe20000000f00 */
[-C--:B-1----:R-:W-:Y:S01]  /*1a7a0*/  HMMA.16816.F32.BF16 R52, R76, R84.reuse, R52 ;  /* 0x000000544c34723c */ /* 0x082fe20000041834 */
[----:B---3--:R-:W-:Y:S01]  /*1a7b0*/  FFMA.FTZ R69, R69, R186, R187 ;  /* 0x000000ba45457223 */ /* 0x008fe200000100bb */
[----:B------:R-:W-:Y:S01]  /*1a7c0*/  MOV R199, R161 ;  /* 0x000000a100c77202 */ /* 0x000fe20000000f00 */
[----:B------:R-:W-:Y:S02]  /*1a7d0*/  IMAD.MOV.U32 R186, RZ, RZ, R104 ;  /* 0x000000ffffba7224 */ /* 0x000fe400078e0068 */
[----:B------:R-:W-:Y:S03]  /*1a7e0*/  IMAD.MOV.U32 R187, RZ, RZ, R110 ;  /* 0x000000ffffbb7224 */ /* 0x000fe600078e006e */
        /* <DEDUP_REMOVED lines=54> */
[----:B------:R-:W-:Y:S02]  /*1ab50*/  FADD.FTZ R4, R231, R69 ;  /* 0x00000045e7047221 */ /* 0x000fe40000010000 */
[--C-:B-1----:R-:W-:Y:S03]  /*1ab60*/  FFMA.FTZ R74, R245, c[0x0][0x2d0], -R96.reuse ;  /* 0x0000b400f54a7a23 */ /* 0x102fe60000010860 */
[----:B------:R-:W-:Y:S01]  /*1ab70*/  FFMA.FTZ R96, R247, c[0x0][0x2d0], -R96 ;  /* 0x0000b400f7607a23 */ /* 0x000fe20000010860 */
[----:B------:R1:W-:Y:S01]  /*1ab80*/  MUFU.EX2 R86, R74 ;  /* 0x0000004a00567308 */ /* 0x0003e20000000800 */
[----:B------:R-:W-:Y:S01]  /*1ab90*/  FADD.FTZ R6, R151, R68 ;  /* 0x0000004497067221 */ /* 0x000fe20000010000 */
[----:B--2---:R-:W-:Y:S01]  /*1aba0*/  F2FP.BF16.PACK_AB R160, R85, R99 ;  /* 0x0000006355a0723e */ /* 0x004fe200000010ff */
[----:B------:R-:W-:Y:S02]  /*1abb0*/  IMAD.MOV.U32 R231, RZ, RZ, R148 ;  /* 0x000000ffffe77224 */ /* 0x000fe400078e0094 */
[----:B------:R-:W-:Y:S01]  /*1abc0*/  FADD.FTZ R4, R230, R4 ;  /* 0x00000004e6047221 */ /* 0x000fe20000010000 */
[----:B------:R-:W-:Y:S01]  /*1abd0*/  MOV R230, R232 ;  /* 0x000000e800e67202 */ /* 0x000fe20000000f00 */
[----:B------:R-:W-:Y:S01]  /*1abe0*/  FADD.FTZ R6, R233, R6 ;  /* 0x00000006e9067221 */ /* 0x000fe20000010000 */
[----:B------:R-:W-:Y:S01]  /*1abf0*/  MOV R233, R203 ;  /* 0x000000cb00e97202 */ /* 0x000fe20000000f00 */
[----:B------:R-:W-:Y:S01]  /*1ac00*/  IMAD.MOV.U32 R232, RZ, RZ, R200 ;  /* 0x000000ffffe87224 */ /* 0x000fe200078e00c8 */
[----:B------:R-:W2:Y:S01]  /*1ac10*/  MUFU.EX2 R96, R96 ;  /* 0x0000006000607308 */ /* 0x000ea20000000800 */
[----:B------:R-:W-:Y:S01]  /*1ac20*/  FADD.FTZ R4, R239, R4 ;  /* 0x00000004ef047221 */ /* 0x000fe20000010000 */
[----:B------:R-:W-:Y:S01]  /*1ac30*/  MOV R203, R205 ;  /* 0x000000cd00cb7202 */ /* 0x000fe20000000f00 */
[----:B------:R-:W-:Y:S01]  /*1ac40*/  IMAD.MOV.U32 R205, RZ, RZ, R123 ;  /* 0x000000ffffcd7224 */ /* 0x000fe200078e007b */
[----:B------:R-:W-:Y:S02]  /*1ac50*/  MOV R200, R187 ;  /* 0x000000bb00c87202 */ /* 0x000fe40000000f00 */
[----:B------:R-:W-:Y:S01]  /*1ac60*/  MOV R187, R122 ;  /* 0x0000007a00bb7202 */ /* 0x000fe20000000f00 */
[--C-:B-1----:R-:W-:Y:S04]  /*1ac70*/  FFMA.FTZ R74, R198, c[0x0][0x2d0], -R97.reuse ;  /* 0x0000b400c64a7a23 */ /* 0x102fe80000010861 */
        /* <DEDUP_REMOVED lines=15> */
[----:B------:R-:W-:Y:S02]  /*1ad70*/  MOV R204, R149 ;  /* 0x0000009500cc7202 */ /* 0x000fe40000000f00 */
[----:B------:R-:W1:Y:S01]  /*1ad80*/  LDSM.16.MT88.4 R148, [R210+0x2900] ;  /* 0x00290000d294783b */ /* 0x000e620000004200 */
[----:B------:R-:W-:Y:S05]  /*1ad90*/  FADD.FTZ R2, R197, R2 ;  /* 0x00000002c5027221 */ /* 0x000fea0000010000 */
[----:B------:R-:W-:Y:S02]  /*1ada0*/  FADD.FTZ R5, R121, R2 ;  /* 0x0000000279057221 */ /* 0x000fe40000010000 */
[----:B------:R-:W-:Y:S02]  /*1adb0*/  FADD.FTZ R2, R229, R6 ;  /* 0x00000006e5027221 */ /* 0x000fe40000010000 */
[----:B------:R-:W-:Y:S02]  /*1adc0*/  FADD.FTZ R6, R127, R4 ;  /* 0x000000047f067221 */ /* 0x000fe40000010000 */
[----:B--2---:R-:W-:Y:S02]  /*1add0*/  FFMA.FTZ R8, R0, R73, R120 ;  /* 0x0000004900087223 */ /* 0x004fe40000010078 */
[----:B------:R-:W-:Y:S01]  /*1ade0*/  FADD.FTZ R0, R207, R5 ;  /* 0x00000005cf007221 */ /* 0x000fe20000010000 */
[-C--:B------:R-:W-:Y:S01]  /*1adf0*/  HMMA.16816.F32.BF16 R120, R164, R132.reuse, R20 ;  /* 0x00000084a478723c */ /* 0x080fe20000041814 */
[----:B------:R-:W-:Y:S01]  /*1ae00*/  FADD.FTZ R8, R193, R8 ;  /* 0x00000008c1087221 */ /* 0x000fe20000010000 */
[----:B------:R-:W-:Y:S01]  /*1ae10*/  MOV R193, R191 ;  /* 0x000000bf00c17202 */ /* 0x000fe20000000f00 */
        /* <DEDUP_REMOVED lines=35> */
[----:B------:R-:W-:Y:S02]  /*1b050*/  FADD.FTZ R11, R141, R0 ;  /* 0x000000008d0b7221 */ /* 0x000fe40000010000 */
[C---:B------:R-:W-:Y:S02]  /*1b060*/  HMMA.16816.F32.BF16 R140, R160.reuse, R148, R40 ;  /* 0x00000094a08c723c */ /* 0x040fe40000041828 */
[----:B------:R-:W-:Y:S02]  /*1b070*/  FADD.FTZ R8, R238, R12 ;  /* 0x0000000cee087221 */ /* 0x000fe40000010000 */
[----:B------:R-:W-:Y:S02]  /*1b080*/  FADD.FTZ R2, R249, R10 ;  /* 0x0000000af9027221 */ /* 0x000fe40000010000 */
[----:B------:R-:W-:Y:S02]  /*1b090*/  FADD.FTZ R0, R146, R9 ;  /* 0x0000000992007221 */ /* 0x000fe40000010000 */
[----:B------:R-:W-:Y:S04]  /*1b0a0*/  FADD.FTZ R11, R144, R11 ;  /* 0x0000000b900b7221 */ /* 0x000fe80000010000 */
[----:B------:R-:W-:Y:S02]  /*1b0b0*/  FADD.FTZ R8, R237, R8 ;  /* 0x00000008ed087221 */ /* 0x000fe40000010000 */
        /* <DEDUP_REMOVED lines=56> */
[----:B------:R-:W-:Y:S01]  /*1b440*/  IMAD.MOV.U32 R100, RZ, RZ, R72 ;  /* 0x000000ffff647224 */ /* 0x000fe200078e0048 */
[----:B------:R2:W-:Y:S01]  /*1b450*/  STL [R1+0x1c], R4 ;  /* 0x00001c0401007387 */ /* 0x0005e20000100800 */
[----:B------:R-:W-:Y:S05]  /*1b460*/  FADD.FTZ R2, R97, R2 ;  /* 0x0000000261027221 */ /* 0x000fea0000010000 */
[----:B------:R2:W-:Y:S01]  /*1b470*/  STL [R1+0x20], R2 ;  /* 0x0000200201007387 */ /* 0x0005e20000100800 */
[----:B-1----:R-:W-:Y:S04]  /*1b480*/  IADD3 R0, R227, -0x1, RZ ;  /* 0xffffffffe3007810 */ /* 0x002fe80007ffe0ff */
[----:B------:R-:W-:Y:S01]  /*1b490*/  MOV R227, R0 ;  /* 0x0000000000e37202 */ /* 0x000fe20000000f00 */
[----:B------:R-:W-:-:S05]  /*1b4a0*/  @P0 BRA `(.L_x_215) ;  /* 0xffff95a000000947 */ /* 0x000fca000383ffff */
.L_x_197:
[----:B-12---:R-:W2:Y:S04]  /*1b4b0*/  LDL.LU R0, [R1+0x14] ;  /* 0x0000140001007983 */ /* 0x006ea80000300800 */
[----:B------:R-:W3:Y:S04]  /*1b4c0*/  LDL.LU R9, [R1+0x18] ;  /* 0x0000180001097983 */ /* 0x000ee80000300800 */
[----:B------:R-:W4:Y:S04]  /*1b4d0*/  LDL.LU R8, [R1+0x1c] ;  /* 0x00001c0001087983 */ /* 0x000f280000300800 */
[----:B------:R-:W4:Y:S01]  /*1b4e0*/  LDL.LU R4, [R1+0x20] ;  /* 0x0000200001047983 */ /* 0x000f220000300800 */
        /* <DEDUP_REMOVED lines=8> */
[----:B------:R-:W4:Y:S01]  /*1b570*/  SHFL.BFLY PT, R2, R4, 0x2, 0x1f ;  /* 0x0c401f0004027f89 */ /* 0x000f2200000e0000 */
        /* <DEDUP_REMOVED lines=11> */
[----:B------:R-:W-:Y:S01]  /*1b630*/  FSETP.NE.FTZ.AND P3, PT, R5, RZ, PT ;  /* 0x000000ff0500720b */ /* 0x000fe20003f75000 */
[----:B---3--:R-:W-:Y:S01]  /*1b640*/  FADD.FTZ R7, R7, R4 ;  /* 0x0000000407077221 */ /* 0x008fe20000010000 */
[----:B------:R-:W-:Y:S02]  /*1b650*/  FSETP.NE.FTZ.AND P2, PT, R6, RZ, PT ;  /* 0x000000ff0600720b */ /* 0x000fe40003f55000 */
[----:B------:R-:W-:Y:S01]  /*1b660*/  MOV R4, RZ ;  /* 0x000000ff00047202 */ /* 0x000fe20000000f00 */
[----:B----4-:R-:W-:Y:S01]  /*1b670*/  FADD.FTZ R8, R2, R8 ;  /* 0x0000000802087221 */ /* 0x010fe20000010000 */
[----:B------:R-:W-:Y:S02]  /*1b680*/  FSETP.NE.FTZ.AND P1, PT, R7, RZ, PT ;  /* 0x000000ff0700720b */ /* 0x000fe40003f35000 */
[----:B------:R-:W-:-:S05]  /*1b690*/  MOV R2, RZ ;  /* 0x000000ff00027202 */ /* 0x000fca0000000f00 */
[----:B------:R-:W1:Y:S01]  /*1b6a0*/  @P3 MUFU.RCP R0, R5 ;  /* 0x0000000500003308 */ /* 0x000e620000001000 */
[----:B------:R-:W-:-:S07]  /*1b6b0*/  FSETP.NE.FTZ.AND P0, PT, R8, RZ, PT ;  /* 0x000000ff0800720b */ /* 0x000fce0003f15000 */
[----:B------:R-:W-:Y:S01]  /*1b6c0*/  @P2 MUFU.RCP R4, R6 ;  /* 0x0000000600042308 */ /* 0x000fe20000001000 */
        /* <DEDUP_REMOVED lines=21> */
[C---:B-1----:R-:W-:Y:S01]  /*1b820*/  FMUL.FTZ R108, R2.reuse, R108 ;  /* 0x0000006c026c7220 */ /* 0x042fe20000410000 */
[----:B------:R-:W-:Y:S01]  /*1b830*/  @P0 MUFU.LG2 R6, R8 ;  /* 0x0000000800060308 */ /* 0x000fe20000000c00 */
[C---:B------:R-:W-:Y:S02]  /*1b840*/  FMUL.FTZ R109, R2.reuse, R109 ;  /* 0x0000006d026d7220 */ /* 0x040fe40000410000 */
[C---:B------:R-:W-:Y:S02]  /*1b850*/  FMUL.FTZ R112, R2.reuse, R112 ;  /* 0x0000007002707220 */ /* 0x040fe40000410000 */
[----:B------:R-:W-:-:S02]  /*1b860*/  FMUL.FTZ R113, R2, R113 ;  /* 0x0000007102717220 */ /* 0x000fc40000410000 */
[C---:B------:R-:W-:Y:S01]  /*1b870*/  FMUL.FTZ R124, R2.reuse, R124 ;  /* 0x0000007c027c7220 */ /* 0x040fe20000410000 */
[----:B------:R1:W2:Y:S01]  /*1b880*/  @P0 MUFU.RCP R0, R8 ;  /* 0x0000000800000308 */ /* 0x0002a20000001000 */
        /* <DEDUP_REMOVED lines=8> */
[----:B-1----:R-:W-:Y:S01]  /*1b910*/  @P0 MOV R8, 0x3f317218 ;  /* 0x3f31721800080802 */ /* 0x002fe20000000f00 */
[C---:B------:R-:W-:Y:S02]  /*1b920*/  FMUL.FTZ R157, R2.reuse, R157 ;  /* 0x0000009d029d7220 */ /* 0x040fe40000410000 */
[C---:B------:R-:W-:Y:S02]  /*1b930*/  FMUL.FTZ R160, R2.reuse, R160 ;  /* 0x000000a002a07220 */ /* 0x040fe40000410000 */
[----:B------:R-:W-:Y:S01]  /*1b940*/  FMUL.FTZ R161, R2, R161 ;  /* 0x000000a102a17220 */ /* 0x000fe20000410000 */
[----:B------:R-:W-:Y:S01]  /*1b950*/  @P2 MOV R2, 0x3f317218 ;  /* 0x3f31721800022802 */ /* 0x000fe20000000f00 */
        /* <DEDUP_REMOVED lines=17> */
[C---:B--2---:R-:W-:Y:S02]  /*1ba70*/  FMUL.FTZ R110, R0.reuse, R110 ;  /* 0x0000006e006e7220 */ /* 0x044fe40000410000 */
        /* <DEDUP_REMOVED lines=28> */
.L_x_149:
[----:B------:R-:W-:Y:S01]  /*1bc40*/  USHF.R.S32.HI UR6, URZ, 0x1f, UR11 ;  /* 0x0000001f3f067899 */ /* 0x000fe2000801140b */
[----:B------:R-:W-:Y:S05]  /*1bc50*/  @P4 BRA `(.L_x_216) ;  /* 0x0000121000004947 */ /* 0x000fea0003800000 */
[----:B------:R-:W2:Y:S01]  /*1bc60*/  S2R R12, SR_TID.X ;  /* 0x00000000000c7919 */ /* 0x000ea20000002100 */
[----:B------:R-:W-:Y:S01]  /*1bc70*/  ULDC.64 UR4, c[0x0][0x490] ;  /* 0x0001240000047ab9 */ /* 0x000fe20000000a00 */
[----:B------:R-:W-:Y:S01]  /*1bc80*/  IMAD.MOV.U32 R54, RZ, RZ, c[0x0][0x4e8] ;  /* 0x00013a00ff367624 */ /* 0x000fe200078e00ff */
[----:B------:R-:W-:Y:S01]  /*1bc90*/  UIMAD UR8, UR6, UR4, URZ ;  /* 0x00000004060872a4 */ /* 0x000fe2000f8e023f */
[----:B------:R-:W3:Y:S01]  /*1bca0*/  S2R R13, SR_CTAID.Z ;  /* 0x00000000000d7919 */ /* 0x000ee20000002700 */
[----:B------:R-:W-:Y:S01]  /*1bcb0*/  UIMAD.WIDE.U32 UR12, UR11, UR4, URZ ;  /* 0x000000040b0c72a5 */ /* 0x000fe2000f8e003f */
[----:B------:R-:W-:Y:S01]  /*1bcc0*/  F2FP.BF16.PACK_AB R104, R105, R104 ;  /* 0x000000686968723e */ /* 0x000fe200000010ff */
[----:B------:R-:W-:Y:S01]  /*1bcd0*/  UIMAD UR8, UR11, UR5, UR8 ;  /* 0x000000050b0872a4 */ /* 0x000fe2000f8e0208 */
[----:B------:R-:W4:Y:S01]  /*1bce0*/  S2R R29, SR_CTAID.X ;  /* 0x00000000001d7919 */ /* 0x000f220000002500 */
[C---:B------:R-:W-:Y:S01]  /*1bcf0*/  ISETP.NE.AND P0, PT, R54.reuse, 0x1, PT ;  /* 0x000000013600780c */ /* 0x040fe20003f05270 */
[----:B------:R-:W-:Y:S01]  /*1bd00*/  ULDC.64 UR4, c[0x0][0x3e8] ;  /* 0x0000fa0000047ab9 */ /* 0x000fe20000000a00 */
[----:B------:R-:W-:Y:S01]  /*1bd10*/  IMAD.U32 R3, RZ, RZ, UR13 ;  /* 0x0000000dff037e24 */ /* 0x000fe2000f8e00ff */
[----:B------:R-:W-:Y:S01]  /*1bd20*/  UIMAD.WIDE.U32 UR14, UR11, UR4, URZ ;  /* 0x000000040b0e72a5 */ /* 0x000fe2000f8e003f */
[----:B------:R-:W-:Y:S01]  /*1bd30*/  IMAD.U32 R2, RZ, RZ, UR12 ;  /* 0x0000000cff027e24 */ /* 0x000fe2000f8e00ff */
[----:B------:R-:W-:Y:S01]  /*1bd40*/  UIMAD UR7, UR6, UR4, URZ ;  /* 0x00000004060772a4 */ /* 0x000fe2000f8e023f */
[----:B------:R-:W-:Y:S01]  /*1bd50*/  IMAD R54, R54, c[0x0][0x388], RZ ;  /* 0x0000e20036367a24 */ /* 0x000fe200078e02ff */
[----:B------:R-:W-:Y:S01]  /*1bd60*/  UIADD3 UR8, UR13, UR8, URZ ;  /* 0x000000080d087290 */ /* 0x000fe2000fffe03f */
[----:B------:R-:W-:Y:S01]  /*1bd70*/  F2FP.BF16.PACK_AB R106, R107, R106 ;  /* 0x0000006a6b6a723e */ /* 0x000fe200000010ff */
[----:B------:R-:W-:Y:S01]  /*1bd80*/  IMAD.U32 R7, RZ, RZ, UR15 ;  /* 0x0000000fff077e24 */ /* 0x000fe2000f8e00ff */
[----:B------:R-:W-:Y:S01]  /*1bd90*/  UIMAD UR5, UR11, UR5, UR7 ;  /* 0x000000050b0572a4 */ /* 0x000fe2000f8e0207 */
[----:B------:R-:W-:Y:S01]  /*1bda0*/  IMAD.U32 R6, RZ, RZ, UR14 ;  /* 0x0000000eff067e24 */ /* 0x000fe2000f8e00ff */
[----:B------:R-:W-:Y:S01]  /*1bdb0*/  F2FP.BF16.PACK_AB R24, R24, R116 ;  /* 0x000000741818723e */ /* 0x000fe200000010ff */
[----:B------:R-:W-:Y:S01]  /*1bdc0*/  IMAD.U32 R5, RZ, RZ, UR8 ;  /* 0x00000008ff057e24 */ /* 0x000fe2000f8e00ff */
[----:B------:R-:W-:Y:S01]  /*1bdd0*/  UIADD3 UR5, UR15, UR5, URZ ;  /* 0x000000050f057290 */ /* 0x000fe2000fffe03f */
[----:B--2---:R-:W-:-:S02]  /*1bde0*/  SHF.R.S32.HI R19, RZ, 0x1f, R12 ;  /* 0x0000001fff137819 */ /* 0x004fc4000001140c */
[----:B------:R-:W-:Y:S02]  /*1bdf0*/  F2FP.BF16.PACK_AB R118, R119, R118 ;  /* 0x000000767776723e */ /* 0x000fe400000010ff */
[CC--:B------:R-:W-:Y:S02]  /*1be00*/  LEA.HI R4, R19.reuse, R12.reuse, RZ, 0x2 ;  /* 0x0000000c13047211 */ /* 0x0c0fe400078f10ff */
[----:B------:R-:W-:Y:S02]  /*1be10*/  LEA.HI R8, R19, R12, RZ, 0x5 ;  /* 0x0000000c13087211 */ /* 0x000fe400078f28ff */
[--C-:B------:R-:W-:Y:S02]  /*1be20*/  SHF.R.S32.HI R7, RZ, 0x2, R4.reuse ;  /* 0x00000002ff077819 */ /* 0x100fe40000011404 */
[----:B------:R-:W-:Y:S02]  /*1be30*/  SHF.R.S32.HI R0, RZ, 0x1f, R4 ;  /* 0x0000001fff007819 */ /* 0x000fe40000011404 */
[----:B------:R-:W-:-:S02]  /*1be40*/  LOP3.LUT R3, R4, 0xfffffffc, RZ, 0xc0, !PT ;  /* 0xfffffffc04037812 */ /* 0x000fc400078ec0ff */
[----:B------:R-:W-:Y:S02]  /*1be50*/  LOP3.LUT R4, R8, 0xffffffe0, RZ, 0xc0, !PT ;  /* 0xffffffe008047812 */ /* 0x000fe400078ec0ff */
[-C--:B------:R-:W-:Y:S01]  /*1be60*/  LEA.HI R11, R19, R12.reuse, RZ, 0x3 ;  /* 0x0000000c130b7211 */ /* 0x080fe200078f18ff */
[----:B------:R-:W-:Y:S01]  /*1be70*/  IMAD.IADD R10, R12, 0x1, -R3 ;  /* 0x000000010c0a7824 */ /* 0x000fe200078e0a03 */
[----:B------:R-:W-:Y:S01]  /*1be80*/  LEA.HI R9, R0, R7, RZ, 0x3 ;  /* 0x0000000700097211 */ /* 0x000fe200078f18ff */
[C---:B------:R-:W-:Y:S01]  /*1be90*/  IMAD.IADD R0, R12.reuse, 0x1, -R4 ;  /* 0x000000010c007824 */ /* 0x040fe200078e0a04 */
[----:B------:R-:W-:Y:S01]  /*1bea0*/  LOP3.LUT R14, R11, 0xfffffff8, RZ, 0xc0, !PT ;  /* 0xfffffff80b0e7812 */ /* 0x000fe200078ec0ff */
[----:B------:R-:W-:Y:S01]  /*1beb0*/  IMAD.MOV.U32 R4, RZ, RZ, R2 ;  /* 0x000000ffff047224 */ /* 0x000fe200078e0002 */
[----:B------:R-:W-:Y:S01]  /*1bec0*/  LEA.HI R19, R19, R12, RZ, 0x6 ;  /* 0x0000000c13137211 */ /* 0x000fe200078f30ff */
[----:B------:R-:W-:Y:S01]  /*1bed0*/  IMAD.MOV.U32 R2, RZ, RZ, R6 ;  /* 0x000000ffff027224 */ /* 0x000fe200078e0006 */
[----:B------:R-:W-:Y:S01]  /*1bee0*/  SHF.R.S32.HI R6, RZ, 0x1f, R0 ;  /* 0x0000001fff067819 */ /* 0x000fe20000011400 */
[----:B------:R-:W-:Y:S01]  /*1bef0*/  IMAD.IADD R14, R12, 0x1, -R14 ;  /* 0x000000010c0e7824 */ /* 0x000fe200078e0a0e */
[----:B---3--:R-:W-:Y:S01]  /*1bf00*/  SHF.R.S32.HI R12, RZ, 0x1f, R13 ;  /* 0x0000001fff0c7819 */ /* 0x008fe2000001140d */
[----:B------:R-:W-:Y:S01]  /*1bf10*/  IMAD.U32 R3, RZ, RZ, UR5 ;  /* 0x00000005ff037e24 */ /* 0x000fe2000f8e00ff */
[----:B------:R-:W-:Y:S01]  /*1bf20*/  LOP3.LUT P3, RZ, R0, 0x3, RZ, 0xc0, !PT ;  /* 0x0000000300ff7812 */ /* 0x000fe2000786c0ff */
[----:B------:R-:W-:Y:S01]  /*1bf30*/  IMAD.WIDE.U32 R20, R13, c[0x0][0x498], R4 ;  /* 0x000126000d147a25 */ /* 0x000fe200078e0004 */
[----:B------:R-:W-:-:S02]  /*1bf40*/  LEA.HI R16, R6, R0, RZ, 0x2 ;  /* 0x0000000006107211 */ /* 0x000fc400078f10ff */
[--C-:B------:R-:W-:Y:S01]  /*1bf50*/  SHF.R.S32.HI R6, RZ, 0x5, R8.reuse ;  /* 0x00000005ff067819 */ /* 0x100fe20000011408 */
[C---:B------:R-:W-:Y:S01]  /*1bf60*/  IMAD R23, R12.reuse, c[0x0][0x498], RZ ;  /* 0x000126000c177a24 */ /* 0x040fe200078e02ff */
[----:B------:R-:W-:Y:S01]  /*1bf70*/  SHF.R.S32.HI R0, RZ, 0x1f, R8 ;  /* 0x0000001fff007819 */ /* 0x000fe20000011408 */
[----:B------:R-:W-:Y:S01]  /*1bf80*/  IMAD R18, R12, c[0x0][0x3f0], RZ ;  /* 0x0000fc000c127a24 */ /* 0x000fe200078e02ff */
[----:B------:R-:W-:Y:S01]  /*1bf90*/  SHF.R.S32.HI R11, RZ, 0x3, R11 ;  /* 0x00000003ff0b7819 */ /* 0x000fe2000001140b */
[C---:B------:R-:W-:Y:S01]  /*1bfa0*/  IMAD R23, R13.reuse, c[0x0][0x49c], R23 ;  /* 0x000127000d177a24 */ /* 0x040fe200078e0217 */
[----:B------:R-:W-:Y:S01]  /*1bfb0*/  LEA.HI R0, R0, R6, RZ, 0x2 ;  /* 0x0000000600007211 */ /* 0x000fe200078f10ff */
[----:B------:R-:W-:Y:S01]  /*1bfc0*/  IMAD R18, R13, c[0x0][0x3f4], R18 ;  /* 0x0000fd000d127a24 */ /* 0x000fe200078e0212 */
[----:B------:R-:W-:Y:S01]  /*1bfd0*/  LOP3.LUT R9, R9, 0xfffffff8, RZ, 0xc0, !PT ;  /* 0xfffffff809097812 */ /* 0x000fe200078ec0ff */
[----:B------:R-:W-:Y:S01]  /*1bfe0*/  IMAD.SHL.U32 R4, R11, 0x40, RZ ;  /* 0x000000400b047824 */ /* 0x000fe200078e00ff */
[----:B------:R-:W-:Y:S01]  /*1bff0*/  F2FP.BF16.PACK_AB R108, R109, R108 ;  /* 0x0000006c6d6c723e */ /* 0x000fe200000010ff */
[----:B------:R-:W-:Y:S01]  /*1c000*/  IMAD.WIDE.U32 R12, R13, c[0x0][0x3f0], R2 ;  /* 0x0000fc000d0c7a25 */ /* 0x000fe200078e0002 */
[----:B------:R-:W-:-:S02]  /*1c010*/  LOP3.LUT R3, R0, 0xffffffc, RZ, 0xc0, !PT ;  /* 0x0ffffffc00037812 */ /* 0x000fc400078ec0ff */
[----:B------:R-:W-:Y:S01]  /*1c020*/  LEA.HI R2, R10, R10, RZ, 0x1 ;  /* 0x0000000a0a027211 */ /* 0x000fe200078f08ff */
[----:B------:R-:W-:Y:S01]  /*1c030*/  IMAD.SHL.U32 R8, R14, 0x8, RZ ;  /* 0x000000080e087824 */ /* 0x000fe200078e00ff */
[----:B------:R-:W-:Y:S01]  /*1c040*/  LOP3.LUT R0, R4, 0x1c0, RZ, 0xc0, !PT ;  /* 0x000001c004007812 */ /* 0x000fe200078ec0ff */
[----:B------:R-:W-:Y:S01]  /*1c050*/  IMAD.IADD R9, R7, 0x1, -R9 ;  /* 0x0000000107097824 */ /* 0x000fe200078e0a09 */
[----:B------:R-:W-:Y:S01]  /*1c060*/  LOP3.LUT R5, R2, 0x1ffffffe, RZ, 0xc0, !PT ;  /* 0x1ffffffe02057812 */ /* 0x000fe200078ec0ff */
[----:B------:R-:W-:Y:S01]  /*1c070*/  IMAD.IADD R7, R6, 0x1, -R3 ;  /* 0x0000000106077824 */ /* 0x000fe200078e0a03 */
[----:B------:R-:W-:Y:S01]  /*1c080*/  LOP3.LUT R4, R0, 0x38, R8, 0xf8, !PT ;  /* 0x0000003800047812 */ /* 0x000fe200078ef808 */
[----:B------:R-:W-:Y:S01]  /*1c090*/  IMAD R17, R6, 0x200, R10 ;  /* 0x0000020006117824 */ /* 0x000fe200078e020a */
[----:B------:R-:W-:Y:S01]  /*1c0a0*/  SHF.R.U32.HI R3, RZ, 0x3, R0 ;  /* 0x00000003ff037819 */ /* 0x000fe20000011600 */
[----:B------:R-:W-:Y:S01]  /*1c0b0*/  IMAD.SHL.U32 R0, R2, 0x20, RZ ;  /* 0x0000002002007824 */ /* 0x000fe200078e00ff */
[----:B------:R-:W-:Y:S01]  /*1c0c0*/  F2FP.BF16.PACK_AB R110, R111, R110 ;  /* 0x0000006e6f6e723e */ /* 0x000fe200000010ff */
[----:B------:R-:W-:Y:S01]  /*1c0d0*/  IMAD.IADD R5, R10, 0x1, -R5 ;  /* 0x000000010a057824 */ /* 0x000fe200078e0a05 */
[----:B------:R-:W-:Y:S01]  /*1c0e0*/  LOP3.LUT R15, R4, R3, RZ, 0x3c, !PT ;  /* 0x00000003040f7212 */ /* 0x000fe200078e3cff */
[----:B------:R-:W-:Y:S01]  /*1c0f0*/  IMAD.SHL.U32 R6, R19, 0x8, RZ ;  /* 0x0000000813067824 */ /* 0x000fe200078e00ff */
[----:B------:R-:W-:Y:S01]  /*1c100*/  LOP3.LUT R2, R0, 0xffffffc0, RZ, 0xc0, !PT ;  /* 0xffffffc000027812 */ /* 0x000fe200078ec0ff */
[--C-:B------:R-:W-:Y:S01]  /*1c110*/  IMAD R0, R14, 0x10, R11.reuse ;  /* 0x000000100e007824 */ /* 0x100fe200078e020b */
[----:B------:R-:W-:Y:S01]  /*1c120*/  LOP3.LUT R4, R9, 0x1, RZ, 0xc0, !PT ;  /* 0x0000000109047812 */ /* 0x000fe200078ec0ff */
[----:B----4-:R-:W-:Y:S01]  /*1c130*/  IMAD R22, R29, 0x80, R11 ;  /* 0x000000801d167824 */ /* 0x010fe200078e020b */
[----:B------:R-:W-:Y:S01]  /*1c140*/  SHF.R.S32.HI R3, RZ, 0x2, R16 ;  /* 0x00000002ff037819 */ /* 0x000fe20000011410 */
[----:B------:R-:W-:Y:S01]  /*1c150*/  IMAD R10, R5, 0x8, R2 ;  /* 0x00000008050a7824 */ /* 0x000fe200078e0202 */
[----:B------:R-:W-:Y:S01]  /*1c160*/  ISETP.NE.U32.AND P4, PT, R4, 0x1, PT ;  /* 0x000000010400780c */ /* 0x000fe20003f85070 */
[----:B------:R-:W-:Y:S01]  /*1c170*/  IMAD R5, R29, 0x80, R0 ;  /* 0x000000801d057824 */ /* 0x000fe200078e0200 */
[----:B------:R-:W-:Y:S01]  /*1c180*/  F2FP.BF16.PACK_AB R112, R113, R112 ;  /* 0x000000707170723e */ /* 0x000fe200000010ff */
[C---:B------:R-:W-:Y:S01]  /*1c190*/  IMAD.SHL.U32 R2, R9.reuse, 0x40, RZ ;  /* 0x0000004009027824 */ /* 0x040fe200078e00ff */
[----:B------:R-:W-:Y:S01]  /*1c1a0*/  R2P PR, R9, 0x6 ;  /* 0x0000000609007804 */ /* 0x000fe20000000000 */
[----:B------:R-:W-:Y:S01]  /*1c1b0*/  @P0 IMAD.HI.U32 R9, R5, c[0x0][0x4ec], RZ ;  /* 0x00013b0005090a27 */ /* 0x000fe200078e00ff */
[----:B------:R-:W-:-:S02]  /*1c1c0*/  F2FP.BF16.PACK_AB R114, R115, R114 ;  /* 0x000000727372723e */ /* 0x000fc400000010ff */
[----:B------:R-:W-:Y:S01]  /*1c1d0*/  F2FP.BF16.PACK_AB R120, R121, R120 ;  /* 0x000000787978723e */ /* 0x000fe200000010ff */
[----:B------:R-:W-:Y:S01]  /*1c1e0*/  IMAD.MOV.U32 R4, RZ, RZ, R5 ;  /* 0x000000ffff047224 */ /* 0x000fe200078e0005 */
[----:B------:R-:W-:Y:S01]  /*1c1f0*/  @P0 SHF.R.U32.HI R4, RZ, c[0x0][0x4f0], R9 ;  /* 0x00013c00ff040a19 */ /* 0x000fe20000011609 */
[----:B------:R-:W-:Y:S01]  /*1c200*/  IMAD R0, R7, 0x10, R3 ;  /* 0x0000001007007824 */ /* 0x000fe200078e0203 */
[----:B------:R-:W-:Y:S01]  /*1c210*/  LOP3.LUT R7, R2, 0x1c0, RZ, 0xc0, !PT ;  /* 0x000001c002077812 */ /* 0x000fe200078ec0ff */
[----:B------:R-:W-:Y:S01]  /*1c220*/  IMAD.IADD R3, R13, 0x1, R18 ;  /* 0x000000010d037824 */ /* 0x000fe200078e0212 */
[----:B------:R-:W-:Y:S01]  /*1c230*/  LOP3.LUT R18, R15, 0x7ffffe00, R6, 0xf8, !PT ;  /* 0x7ffffe000f127812 */ /* 0x000fe200078ef806 */
[----:B------:R-:W-:Y:S01]  /*1c240*/  IMAD.IADD R9, R0, 0x1, R10 ;  /* 0x0000000100097824 */ /* 0x000fe200078e020a */
[----:B------:R-:W-:Y:S01]  /*1c250*/  LEA.HI R7, R7, R7, RZ, 0x1d ;  /* 0x0000000707077211 */ /* 0x000fe200078fe8ff */
[----:B------:R-:W-:Y:S01]  /*1c260*/  IMAD.MOV R6, RZ, RZ, -R4 ;  /* 0x000000ffff067224 */ /* 0x000fe200078e0a04 */
[----:B------:R-:W-:Y:S01]  /*1c270*/  F2FP.BF16.PACK_AB R122, R123, R122 ;  /* 0x0000007a7b7a723e */ /* 0x000fe200000010ff */
[----:B------:R-:W-:Y:S01]  /*1c280*/  IMAD R0, R29, 0x80, R0 ;  /* 0x000000801d007824 */ /* 0x000fe200078e0200 */
[----:B------:R-:W-:Y:S01]  /*1c290*/  F2FP.BF16.PACK_AB R132, R133, R132 ;  /* 0x000000848584723e */ /* 0x000fe200000010ff */
[----:B------:R-:W-:Y:S01]  /*1c2a0*/  IMAD.MOV.U32 R2, RZ, RZ, R12 ;  /* 0x000000ffff027224 */ /* 0x000fe200078e000c */
[----:B------:R-:W-:Y:S01]  /*1c2b0*/  F2FP.BF16.PACK_AB R134, R135, R134 ;  /* 0x000000868786723e */ /* 0x000fe200000010ff */
[----:B------:R-:W-:Y:S01]  /*1c2c0*/  IMAD R10, R6, c[0x0][0x4e8], R5 ;  /* 0x00013a00060a7a24 */ /* 0x000fe200078e0205 */
[----:B------:R-:W-:Y:S01]  /*1c2d0*/  SHF.R.S32.HI R5, RZ, 0x1f, R4 ;  /* 0x0000001fff057819 */ /* 0x000fe20000011404 */
[----:B------:R-:W-:Y:S01]  /*1c2e0*/  IMAD.U32 R12, R17, 0x2, R7 ;  /* 0x00000002110c7824 */ /* 0x000fe200078e0007 */
[C---:B------:R-:W-:Y:S01]  /*1c2f0*/  IADD3 R7, R0.reuse, 0x8, RZ ;  /* 0x0000000800077810 */ /* 0x040fe20007ffe0ff */
[----:B------:R-:W-:Y:S01]  /*1c300*/  IMAD R14, R29, 0x80, R9 ;  /* 0x000000801d0e7824 */ /* 0x000fe200078e0209 */
[C---:B------:R-:W-:Y:S01]  /*1c310*/  IADD3 R6, R0.reuse, 0x40, RZ ;  /* 0x0000004000067810 */ /* 0x040fe20007ffe0ff */
[----:B------:R-:W-:Y:S01]  /*1c320*/  IMAD.MOV.U32 R15, RZ, RZ, -0x10 ;  /* 0xfffffff0ff0f7424 */ /* 0x000fe200078e00ff */
[-C--:B------:R-:W-:Y:S01]  /*1c330*/  ISETP.GE.OR P5, PT, R7, R54.reuse, P3 ;  /* 0x000000360700720c */ /* 0x080fe20001fa6670 */
[----:B------:R-:W-:Y:S01]  /*1c340*/  IMAD R5, R5, c[0x0][0x3e0], RZ ;  /* 0x0000f80005057a24 */ /* 0x000fe200078e02ff */
[----:B------:R-:W-:Y:S01]  /*1c350*/  ISETP.GE.OR P6, PT, R0, R54, P3 ;  /* 0x000000360000720c */ /* 0x000fe20001fc6670 */
[----:B------:R-:W-:Y:S01]  /*1c360*/  @P0 IMAD.HI.U32 R7, R14, c[0x0][0x4ec], RZ ;  /* 0x00013b000e070a27 */ /* 0x000fe200078e00ff */
[----:B------:R-:W-:-:S02]  /*1c370*/  SEL R15, R15, 0x10, !P4 ;  /* 0x000000100f0f7807 */ /* 0x000fc40006000000 */
[-C--:B------:R-:W-:Y:S01]  /*1c380*/  ISETP.GE.OR P4, PT, R6, R54.reuse, P3 ;  /* 0x000000360600720c */ /* 0x080fe20001f86670 */
[----:B------:R-:W-:Y:S01]  /*1c390*/  IMAD.WIDE.U32 R2, R4, c[0x0][0x3e0], R2 ;  /* 0x0000f80004027a25 */ /* 0x000fe200078e0002 */
[----:B------:R-:W-:Y:S02]  /*1c3a0*/  IADD3 R0, R0, 0x48, RZ ;  /* 0x0000004800007810 */ /* 0x000fe40007ffe0ff */
[----:B------:R-:W-:Y:S01]  /*1c3b0*/  SHF.R.S32.HI R11, RZ, 0x1f, R10 ;  /* 0x0000001fff0b7819 */ /* 0x000fe2000001140a */
[----:B------:R-:W-:Y:S01]  /*1c3c0*/  IMAD R6, R4, c[0x0][0x3e4], R5 ;  /* 0x0000f90004067a24 */ /* 0x000fe200078e0205 */
[----:B------:R-:W-:Y:S01]  /*1c3d0*/  ISETP.GE.OR P3, PT, R0, R54, P3 ;  /* 0x000000360000720c */ /* 0x000fe20001f66670 */
[----:B------:R-:W-:Y:S01]  /*1c3e0*/  IMAD.MOV.U32 R4, RZ, RZ, R14 ;  /* 0x000000ffff047224 */ /* 0x000fe200078e000e */
[----:B------:R-:W-:Y:S01]  /*1c3f0*/  @P0 SHF.R.U32.HI R4, RZ, c[0x0][0x4f0], R7 ;  /* 0x00013c00ff040a19 */ /* 0x000fe20000011607 */
[----:B------:R-:W-:Y:S01]  /*1c400*/  IMAD.SHL.U32 R0, R12, 0x2, RZ ;  /* 0x000000020c007824 */ /* 0x000fe200078e00ff */
[----:B------:R-:W-:Y:S01]  /*1c410*/  BAR.SYNC.DEFER_BLOCKING 0x1, 0x80 ;  /* 0x0042000000007b1d */ /* 0x000fe20000010000 */
[----:B------:R-:W-:Y:S01]  /*1c420*/  IMAD.IADD R3, R3, 0x1, R6 ;  /* 0x0000000103037824 */ /* 0x000fe200078e0206 */
[--C-:B------:R-:W-:Y:S01]  /*1c430*/  SHF.R.S32.HI R6, RZ, 0x1f, R4.reuse ;  /* 0x0000001fff067819 */ /* 0x100fe20000011404 */
[----:B------:R-:W-:Y:S01]  /*1c440*/  IMAD.MOV.U32 R16, RZ, RZ, 0x20 ;  /* 0x00000020ff107424 */ /* 0x000fe200078e00ff */
[----:B------:R-:W-:Y:S01]  /*1c450*/  IADD3 R12, P0, R4, R20, RZ ;  /* 0x00000014040c7210 */ /* 0x000fe20007f1e0ff */
[----:B------:R-:W-:Y:S01]  /*1c460*/  IMAD.MOV R4, RZ, RZ, -R4 ;  /* 0x000000ffff047224 */ /* 0x000fe200078e0a04 */
[----:B------:R-:W-:Y:S01]  /*1c470*/  IADD3 R7, R0, 0x80, RZ ;  /* 0x0000008000077810 */ /* 0x000fe20007ffe0ff */
[----:B------:R-:W-:Y:S01]  /*1c480*/  IMAD.WIDE.U32 R2, R10, c[0x0][0x3d8], R2 ;  /* 0x0000f6000a027a25 */ /* 0x000fe200078e0002 */
[----:B------:R-:W-:-:S02]  /*1c490*/  IADD3.X R13, R6, R21, R23, P0, !PT ;  /* 0x00000015060d7210 */ /* 0x000fc400007fe417 */
[----:B------:R-:W-:Y:S01]  /*1c4a0*/  SEL R16, R16, 0xffffffe0, !P1 ;  /* 0xffffffe010107807 */ /* 0x000fe20004800000 */
[----:B------:R-:W-:Y:S01]  /*1c4b0*/  IMAD R6, R11, c[0x0][0x3d8], RZ ;  /* 0x0000f6000b067a24 */ /* 0x000fe200078e02ff */
[----:B------:R-:W-:Y:S01]  /*1c4c0*/  IADD3 R9, R0, 0xc0, RZ ;  /* 0x000000c000097810 */ /* 0x000fe20007ffe0ff */
[----:B------:R-:W-:Y:S01]  /*1c4d0*/  IMAD R4, R4, c[0x0][0x4e8], R14 ;  /* 0x00013a0004047a24 */ /* 0x000fe200078e020e */
[----:B------:R-:W-:Y:S01]  /*1c4e0*/  LEA R21, P0, R2, c[0x0][0x380], 0x1 ;  /* 0x0000e00002157a11 */ /* 0x000fe200078008ff */
[----:B------:R-:W-:Y:S01]  /*1c4f0*/  IMAD R6, R10, c[0x0][0x3dc], R6 ;  /* 0x0000f7000a067a24 */ /* 0x000fe200078e0206 */
[----:B------:R-:W-:Y:S01]  /*1c500*/  F2FP.BF16.PACK_AB R124, R125, R124 ;  /* 0x0000007c7d7c723e */ /* 0x000fe200000010ff */
[----:B------:R-:W-:Y:S01]  /*1c510*/  IMAD.IADD R5, R0, 0x1, R15 ;  /* 0x0000000100057824 */ /* 0x000fe200078e020f */
[----:B------:R-:W-:Y:S01]  /*1c520*/  F2FP.BF16.PACK_AB R126, R127, R126 ;  /* 0x0000007e7f7e723e */ /* 0x000fe200000010ff */
[----:B------:R-:W-:Y:S01]  /*1c530*/  IMAD.IADD R3, R3, 0x1, R6 ;  /* 0x0000000103037824 */ /* 0x000fe200078e0206 */
[----:B------:R-:W-:Y:S01]  /*1c540*/  SHF.R.S32.HI R6, RZ, 0x1f, R4 ;  /* 0x0000001fff067819 */ /* 0x000fe20000011404 */
[----:B------:R-:W-:Y:S01]  /*1c550*/  SHFL.IDX PT, R48, R21, 0x4, 0x181f ;  /* 0x00981f0015307f89 */ /* 0x000fe200000e0000 */
[----:B------:R-:W-:-:S02]  /*1c560*/  @P2 IADD3 R9, R7, -0x40, RZ ;  /* 0xffffffc007092810 */ /* 0x000fc40007ffe0ff */
[----:B------:R-:W-:Y:S01]  /*1c570*/  LEA.HI.X R20, R2, c[0x0][0x384], R3, 0x1, P0 ;  /* 0x0000e10002147a11 */ /* 0x000fe200000f0c03 */
[----:B------:R-:W-:Y:S01]  /*1c580*/  STS [R0+0x80], R104 ;  /* 0x0000806800007388 */ /* 0x000fe20000000800 */
[----:B------:R-:W-:Y:S01]  /*1c590*/  IMAD R6, R6, c[0x0][0x488], RZ ;  /* 0x0001220006067a24 */ /* 0x000fe200078e02ff */
[----:B------:R-:W-:Y:S01]  /*1c5a0*/  F2FP.BF16.PACK_AB R128, R129, R128 ;  /* 0x000000808180723e */ /* 0x000fe200000010ff */
[C---:B------:R-:W-:Y:S01]  /*1c5b0*/  IMAD.WIDE.U32 R2, R4.reuse, c[0x0][0x488], R12 ;  /* 0x0001220004027a25 */ /* 0x040fe200078e000c */
[----:B------:R-:W-:Y:S01]  /*1c5c0*/  STS [R0+0x480], R106 ;  /* 0x0004806a00007388 */ /* 0x000fe20000000800 */
[----:B------:R-:W-:Y:S02]  /*1c5d0*/  F2FP.BF16.PACK_AB R130, R131, R130 ;  /* 0x000000828382723e */ /* 0x000fe400000010ff */
[----:B------:R-:W-:Y:S01]  /*1c5e0*/  IMAD R6, R4, c[0x0][0x48c], R6 ;  /* 0x0001230004067a24 */ /* 0x000fe200078e0206 */
[----:B------:R-:W-:Y:S01]  /*1c5f0*/  STS [R5+0x80], R24 ;  /* 0x0000801805007388 */ /* 0x000fe20000000800 */
[----:B------:R-:W-:-:S02]  /*1c600*/  LEA R4, P0, R2, c[0x0][0x450], 0x2 ;  /* 0x0001140002047a11 */ /* 0x000fc400078010ff */
[----:B------:R-:W-:Y:S01]  /*1c610*/  F2FP.BF16.PACK_AB R136, R137, R136 ;  /* 0x000000888988723e */ /* 0x000fe200000010ff */
[----:B------:R-:W-:Y:S01]  /*1c620*/  STS [R5+0x480], R118 ;  /* 0x0004807605007388 */ /* 0x000fe20000000800 */
[----:B------:R-:W-:Y:S02]  /*1c630*/  F2FP.BF16.PACK_AB R138, R139, R138 ;  /* 0x0000008a8b8a723e */ /* 0x000fe400000010ff */
[----:B------:R-:W-:Y:S01]  /*1c640*/  F2FP.BF16.PACK_AB R148, R149, R148 ;  /* 0x000000949594723e */ /* 0x000fe200000010ff */
[----:B------:R-:W-:Y:S01]  /*1c650*/  STS [R0+0x2080], R108 ;  /* 0x0020806c00007388 */ /* 0x000fe20000000800 */
[----:B------:R-:W-:Y:S02]  /*1c660*/  F2FP.BF16.PACK_AB R150, R151, R150 ;  /* 0x000000969796723e */ /* 0x000fe400000010ff */
[----:B------:R-:W-:Y:S01]  /*1c670*/  F2FP.BF16.PACK_AB R140, R141, R140 ;  /* 0x0000008c8d8c723e */ /* 0x000fe200000010ff */
[----:B------:R2:W-:Y:S01]  /*1c680*/  STS [R0+0x2480], R110 ;  /* 0x0024806e00007388 */ /* 0x0005e20000000800 */
        /* <DEDUP_REMOVED lines=8> */
[----:B------:R-:W-:Y:S01]  /*1c710*/  SHFL.IDX PT, R12, R4, RZ, 0x1c1f ;  /* 0x001c1fff040c7589 */ /* 0x000fe200000e0000 */
[----:B------:R-:W-:-:S02]  /*1c720*/  F2FP.BF16.PACK_AB R166, R167, R166 ;  /* 0x000000a6a7a6723e */ /* 0x000fc400000010ff */
[----:B------:R-:W-:Y:S01]  /*1c730*/  F2FP.BF16.PACK_AB R156, R157, R156 ;  /* 0x0000009c9d9c723e */ /* 0x000fe200000010ff */
[----:B------:R-:W-:Y:S01]  /*1c740*/  SHFL.IDX PT, R10, R4, 0x1, 0x1c1f ;  /* 0x003c1f00040a7f89 */ /* 0x000fe200000e0000 */
[----:B------:R-:W-:Y:S02]  /*1c750*/  F2FP.BF16.PACK_AB R158, R159, R158 ;  /* 0x0000009e9f9e723e */ /* 0x000fe400000010ff */
[----:B------:R-:W-:Y:S01]  /*1c760*/  F2FP.BF16.PACK_AB R160, R161, R160 ;  /* 0x000000a0a1a0723e */ /* 0x000fe200000010ff */
[----:B------:R-:W-:Y:S01]  /*1c770*/  SHFL.IDX PT, R23, R20, 0x3, 0x181f ;  /* 0x00781f0014177f89 */ /* 0x000fe200000e0000 */
[----:B------:R-:W-:Y:S02]  /*1c780*/  F2FP.BF16.PACK_AB R162, R163, R162 ;  /* 0x000000a2a3a2723e */ /* 0x000fe400000010ff */
[----:B------:R-:W-:Y:S01]  /*1c790*/  SHF.R.S32.HI R53, RZ, 0x1f, R8 ;  /* 0x0000001fff357819 */ /* 0x000fe20000011408 */
[----:B------:R-:W-:Y:S01]  /*1c7a0*/  SHFL.IDX PT, R49, R21, 0x6, 0x181f ;  /* 0x00d81f0015317f89 */ /* 0x000fe200000e0000 */
[----:B--2---:R-:W-:Y:S01]  /*1c7b0*/  IMAD.IADD R0, R0, 0x1, R16 ;  /* 0x0000000100007824 */ /* 0x004fe200078e0210 */
[----:B------:R-:W-:-:S02]  /*1c7c0*/  IADD3 R32, R22, 0x40, RZ ;  /* 0x0000004016207810 */ /* 0x000fc40007ffe0ff */
[----:B------:R-:W-:Y:S01]  /*1c7d0*/  SHFL.IDX PT, R52, R20, 0x4, 0x181f ;  /* 0x00981f0014347f89 */ /* 0x000fe200000e0000 */
[----:B------:R-:W-:-:S03]  /*1c7e0*/  IADD3 R44, R22, 0x50, RZ ;  /* 0x00000050162c7810 */ /* 0x000fc60007ffe0ff */
[----:B------:R-:W-:Y:S01]  /*1c7f0*/  STS [R0+0x80], R120 ;  /* 0x0000807800007388 */ /* 0x000fe20000000800 */
[----:B---3--:R-:W-:-:S03]  /*1c800*/  IMAD.IADD R5, R16, 0x1, R5 ;  /* 0x0000000110057824 */ /* 0x008fc600078e0205 */
[----:B------:R-:W-:Y:S04]  /*1c810*/  STS [R0+0x480], R122 ;  /* 0x0004807a00007388 */ /* 0x000fe80000000800 */
[----:B------:R-:W-:Y:S04]  /*1c820*/  STS [R5+0x80], R132 ;  /* 0x0000808405007388 */ /* 0x000fe80000000800 */
[----:B------:R-:W-:Y:S04]  /*1c830*/  STS [R5+0x480], R134 ;  /* 0x0004808605007388 */ /* 0x000fe80000000800 */
[----:B------:R-:W-:Y:S04]  /*1c840*/  STS [R0+0x2080], R124 ;  /* 0x0020807c00007388 */ /* 0x000fe80000000800 */
[----:B------:R2:W-:Y:S04]  /*1c850*/  STS [R0+0x2480], R126 ;  /* 0x0024807e00007388 */ /* 0x0005e80000000800 */
[----:B------:R-:W-:Y:S04]  /*1c860*/  STS [R5+0x2080], R128 ;  /* 0x0020808005007388 */ /* 0x000fe80000000800 */
[----:B------:R-:W-:Y:S04]  /*1c870*/  STS [R5+0x2480], R130 ;  /* 0x0024808205007388 */ /* 0x000fe80000000800 */
[----:B------:R-:W-:Y:S04]  /*1c880*/  STS [R9], R136 ;  /* 0x0000008809007388 */ /* 0x000fe80000000800 */
[----:B------:R-:W-:Y:S04]  /*1c890*/  STS [R9+0x400], R138 ;  /* 0x0004008a09007388 */ /* 0x000fe80000000800 */
[----:B------:R-:W-:Y:S04]  /*1c8a0*/  SHFL.IDX PT, R51, R20, 0x5, 0x181f ;  /* 0x00b81f0014337f89 */ /* 0x000fe800000e0000 */
[----:B------:R-:W-:Y:S01]  /*1c8b0*/  SHFL.IDX PT, R50, R20, 0x6, 0x181f ;  /* 0x00d81f0014327f89 */ /* 0x000fe200000e0000 */
[----:B--2---:R-:W-:Y:S01]  /*1c8c0*/  IMAD.IADD R0, R3, 0x1, R6 ;  /* 0x0000000103007824 */ /* 0x004fe200078e0206 */
[----:B------:R-:W-:-:S02]  /*1c8d0*/  IADD3 R3, R16, 0x400, R9 ;  /* 0x0000040010037810 */ /* 0x000fc40007ffe009 */
[----:B------:R-:W-:Y:S02]  /*1c8e0*/  SHFL.IDX PT, R6, R4, 0x2, 0x1c1f ;  /* 0x005c1f0004067f89 */ /* 0x000fe400000e0000 */
[----:B------:R-:W-:Y:S01]  /*1c8f0*/  LEA.HI.X R2, R2, c[0x0][0x454], R0, 0x2, P0 ;  /* 0x0001150002027a11 */ /* 0x000fe200000f1400 */
[C---:B------:R-:W-:Y:S01]  /*1c900*/  IMAD.IADD R0, R15.reuse, 0x1, R9 ;  /* 0x000000010f007824 */ /* 0x040fe200078e0209 */
[----:B------:R-:W-:Y:S01]  /*1c910*/  SHFL.IDX PT, R4, R4, 0x3, 0x1c1f ;  /* 0x007c1f0004047f89 */ /* 0x000fe200000e0000 */
[----:B------:R-:W-:Y:S02]  /*1c920*/  IMAD.IADD R14, R15, 0x1, R3 ;  /* 0x000000010f0e7824 */ /* 0x000fe400078e0203 */
[C---:B------:R-:W-:Y:S01]  /*1c930*/  IMAD.IADD R3, R16.reuse, 0x1, R9 ;  /* 0x0000000110037824 */ /* 0x040fe200078e0209 */
[----:B------:R-:W2:Y:S04]  /*1c940*/  SHFL.IDX PT, R13, R2, RZ, 0x1c1f ;  /* 0x001c1fff020d7589 */ /* 0x000ea800000e0000 */
[----:B------:R-:W3:Y:S04]  /*1c950*/  SHFL.IDX PT, R11, R2, 0x1, 0x1c1f ;  /* 0x003c1f00020b7f89 */ /* 0x000ee800000e0000 */
[----:B------:R-:W4:Y:S04]  /*1c960*/  SHFL.IDX PT, R7, R2, 0x2, 0x1c1f ;  /* 0x005c1f0002077f89 */ /* 0x000f2800000e0000 */
[----:B------:R1:W2:Y:S04]  /*1c970*/  SHFL.IDX PT, R5, R2, 0x3, 0x1c1f ;  /* 0x007c1f0002057f89 */ /* 0x0002a800000e0000 */
[----:B------:R-:W-:Y:S04]  /*1c980*/  STS [R0], R148 ;  /* 0x0000009400007388 */ /* 0x000fe80000000800 */
[----:B------:R-:W-:Y:S04]  /*1c990*/  STS [R0+0x400], R150 ;  /* 0x0004009600007388 */ /* 0x000fe80000000800 */
[----:B------:R-:W-:Y:S04]  /*1c9a0*/  STS [R9+0x2000], R140 ;  /* 0x0020008c09007388 */ /* 0x000fe80000000800 */
[----:B------:R-:W-:Y:S04]  /*1c9b0*/  STS [R9+0x2400], R142 ;  /* 0x0024008e09007388 */ /* 0x000fe80000000800 */
[----:B------:R-:W-:Y:S01]  /*1c9c0*/  STS [R0+0x2000], R144 ;  /* 0x0020009000007388 */ /* 0x000fe20000000800 */
[----:B-1----:R-:W-:-:S03]  /*1c9d0*/  IMAD.IADD R2, R16, 0x1, R0 ;  /* 0x0000000110027824 */ /* 0x002fc600078e0200 */
[----:B------:R1:W-:Y:S04]  /*1c9e0*/  STS [R0+0x2400], R146 ;  /* 0x0024009200007388 */ /* 0x0003e80000000800 */
[----:B------:R-:W-:Y:S04]  /*1c9f0*/  STS [R3], R152 ;  /* 0x0000009803007388 */ /* 0x000fe80000000800 */
[----:B------:R-:W-:Y:S04]  /*1ca00*/  STS [R3+0x400], R154 ;  /* 0x0004009a03007388 */ /* 0x000fe80000000800 */
[----:B------:R-:W-:Y:S04]  /*1ca10*/  STS [R2], R164 ;  /* 0x000000a402007388 */ /* 0x000fe80000000800 */
[----:B------:R-:W-:Y:S04]  /*1ca20*/  STS [R14], R166 ;  /* 0x000000a60e007388 */ /* 0x000fe80000000800 */
[----:B------:R-:W-:Y:S04]  /*1ca30*/  STS [R3+0x2000], R156 ;  /* 0x0020009c03007388 */ /* 0x000fe80000000800 */
[----:B------:R-:W-:Y:S01]  /*1ca40*/  STS [R3+0x2400], R158 ;  /* 0x0024009e03007388 */ /* 0x000fe20000000800 */
[----:B-1----:R-:W-:-:S03]  /*1ca50*/  IMAD.SHL.U32 R0, R18, 0x2, RZ ;  /* 0x0000000212007824 */ /* 0x002fc600078e00ff */
[----:B------:R1:W-:Y:S04]  /*1ca60*/  STS [R2+0x2000], R160 ;  /* 0x002000a002007388 */ /* 0x0003e80000000800 */
[----:B------:R-:W-:Y:S04]  /*1ca70*/  STS [R14+0x2000], R162 ;  /* 0x002000a20e007388 */ /* 0x000fe80000000800 */
[----:B------:R-:W-:Y:S06]  /*1ca80*/  BAR.SYNC.DEFER_BLOCKING 0x1, 0x80 ;  /* 0x0042000000007b1d */ /* 0x000fec0000010000 */
[----:B------:R-:W-:Y:S04]  /*1ca90*/  SHFL.IDX PT, R3, R21, 0x1, 0x181f ;  /* 0x00381f0015037f89 */ /* 0x000fe800000e0000 */
[----:B------:R-:W-:Y:S01]  /*1caa0*/  SHFL.IDX PT, R9, R21, 0x2, 0x181f ;  /* 0x00581f0015097f89 */ /* 0x000fe200000e0000 */
[----:B-1----:R-:W-:-:S03]  /*1cab0*/  IADD3 R2, R22, 0x10, RZ ;  /* 0x0000001016027810 */ /* 0x002fc60007ffe0ff */
[----:B--2---:R-:W-:Y:S01]  /*1cac0*/  @!P6 ST.E [R12.64], R25 ;  /* 0x000000190c00e985 */ /* 0x004fe2000c101930 */
[----:B------:R-:W-:-:S03]  /*1cad0*/  ISETP.GE.AND P6, PT, R8, c[0x0][0x3c8], PT ;  /* 0x0000f20008007a0c */ /* 0x000fc60003fc6270 */
[----:B---3--:R-:W-:Y:S01]  /*1cae0*/  @!P5 ST.E [R10.64], R26 ;  /* 0x0000001a0a00d985 */ /* 0x008fe2000c101930 */
[-C--:B------:R-:W-:Y:S02]  /*1caf0*/  ISETP.GE.OR P2, PT, R2, R54.reuse, P6 ;  /* 0x000000360200720c */ /* 0x080fe40003746670 */
[----:B------:R-:W-:Y:S01]  /*1cb00*/  IADD3 R2, R22, 0x20, RZ ;  /* 0x0000002016027810 */ /* 0x000fe20007ffe0ff */
[----:B----4-:R-:W-:Y:S03]  /*1cb10*/  @!P4 ST.E [R6.64], R27 ;  /* 0x0000001b0600c985 */ /* 0x010fe6000c101930 */
[----:B------:R-:W-:Y:S01]  /*1cb20*/  ISETP.GE.OR P1, PT, R2, R54, P6 ;  /* 0x000000360200720c */ /* 0x000fe20003726670 */
[----:B------:R-:W1:Y:S01]  /*1cb30*/  SHFL.IDX PT, R6, R21, RZ, 0x181f ;  /* 0x00181fff15067589 */ /* 0x000e6200000e0000 */
[----:B------:R-:W-:-:S03]  /*1cb40*/  IADD3 R2, R22, 0x30, RZ ;  /* 0x0000003016027810 */ /* 0x000fc60007ffe0ff */
[----:B------:R-:W2:Y:S01]  /*1cb50*/  SHFL.IDX PT, R7, R20, RZ, 0x181f ;  /* 0x00181fff14077589 */ /* 0x000ea200000e0000 */
[----:B------:R-:W-:-:S03]  /*1cb60*/  ISETP.GE.OR P0, PT, R2, R54, P6 ;  /* 0x000000360200720c */ /* 0x000fc60003706670 */
[----:B------:R3:W-:Y:S01]  /*1cb70*/  @!P3 ST.E [R4.64], R28 ;  /* 0x0000001c0400b985 */ /* 0x0007e2000c101930 */
[----:B------:R-:W-:-:S03]  /*1cb80*/  ISETP.GE.OR P3, PT, R22, R54, P6 ;  /* 0x000000361600720c */ /* 0x000fc60003766670 */
[----:B------:R-:W-:Y:S04]  /*1cb90*/  LDS.128 R24, [R0+0x80] ;  /* 0x0000800000187984 */ /* 0x000fe80000000c00 */
[----:B------:R-:W4:Y:S04]  /*1cba0*/  SHFL.IDX PT, R5, R20, 0x1, 0x181f ;  /* 0x00381f0014057f89 */ /* 0x000f2800000e0000 */
[----:B------:R-:W4:Y:S04]  /*1cbb0*/  SHFL.IDX PT, R11, R20, 0x2, 0x181f ;  /* 0x00581f00140b7f89 */ /* 0x000f2800000e0000 */
[----:B------:R-:W4:Y:S01]  /*1cbc0*/  SHFL.IDX PT, R10, R21, 0x3, 0x181f ;  /* 0x00781f00150a7f89 */ /* 0x000f2200000e0000 */
[----:B-1----:R-:W-:-:S03]  /*1cbd0*/  @!P3 LEA R6, P5, R8, R6, 0x1 ;  /* 0x000000060806b211 */ /* 0x002fc600078a08ff */
[----:B------:R-:W1:Y:S01]  /*1cbe0*/  LDS.128 R16, [R0+0x880] ;  /* 0x0008800000107984 */ /* 0x000e620000000c00 */
[----:B--2---:R-:W-:Y:S02]  /*1cbf0*/  @!P3 LEA.HI.X R7, R8, R7, R53, 0x1, P5 ;  /* 0x000000070807b211 */ /* 0x004fe400028f0c35 */
[----:B------:R-:W-:Y:S01]  /*1cc00*/  ISETP.GE.OR P5, PT, R32, R54, P6 ;  /* 0x000000362000720c */ /* 0x000fe200037a6670 */
[----:B------:R-:W2:Y:S01]  /*1cc10*/  LDS.128 R12, [R0+0x1080] ;  /* 0x00108000000c7984 */ /* 0x000ea20000000c00 */
[----:B---3--:R-:W-:-:S03]  /*1cc20*/  @!P2 LEA R4, P4, R8, R3, 0x1 ;  /* 0x000000030804a211 */ /* 0x008fc600078808ff */
[----:B------:R-:W3:Y:S04]  /*1cc30*/  LDS.128 R28, [R0+0x1880] ;  /* 0x00188000001c7984 */ /* 0x000ee80000000c00 */
[----:B------:R-:W-:Y:S01]  /*1cc40*/  LDS.128 R32, [R0+0x2080] ;  /* 0x0020800000207984 */ /* 0x000fe20000000c00 */
[C-C-:B----4-:R-:W-:Y:S02]  /*1cc50*/  @!P2 LEA.HI.X R5, R8.reuse, R5, R53.reuse, 0x1, P4 ;  /* 0x000000050805a211 */ /* 0x150fe400020f0c35 */
[C---:B------:R-:W-:Y:S01]  /*1cc60*/  @!P1 LEA R2, P4, R8.reuse, R9, 0x1 ;  /* 0x0000000908029211 */ /* 0x040fe200078808ff */
[----:B------:R-:W-:Y:S03]  /*1cc70*/  LDS.128 R36, [R0+0x2880] ;  /* 0x0028800000247984 */ /* 0x000fe60000000c00 */
[C---:B------:R-:W-:Y:S01]  /*1cc80*/  @!P1 LEA.HI.X R3, R8.reuse, R11, R53, 0x1, P4 ;  /* 0x0000000b08039211 */ /* 0x040fe200020f0c35 */
[----:B------:R-:W-:Y:S01]  /*1cc90*/  LDS.128 R40, [R0+0x3080] ;  /* 0x0030800000287984 */ /* 0x000fe20000000c00 */
[----:B------:R-:W-:-:S03]  /*1cca0*/  @!P0 LEA R10, P4, R8, R10, 0x1 ;  /* 0x0000000a080a8211 */ /* 0x000fc600078808ff */
[----:B------:R-:W4:Y:S01]  /*1ccb0*/  SHFL.IDX PT, R9, R21, 0x5, 0x181f ;  /* 0x00b81f0015097f89 */ /* 0x000f2200000e0000 */
[----:B------:R-:W-:Y:S02]  /*1ccc0*/  @!P0 LEA.HI.X R11, R8, R23, R53, 0x1, P4 ;  /* 0x00000017080b8211 */ /* 0x000fe400020f0c35 */
[----:B------:R-:W-:Y:S02]  /*1ccd0*/  IADD3 R23, R22, 0x60, RZ ;  /* 0x0000006016177810 */ /* 0x000fe40007ffe0ff */
[-C--:B------:R-:W-:Y:S02]  /*1cce0*/  ISETP.GE.OR P4, PT, R44, R54.reuse, P6 ;  /* 0x000000362c00720c */ /* 0x080fe40003786670 */
[----:B------:R4:W4:Y:S04]  /*1ccf0*/  LDS.128 R44, [R0+0x3880] ;  /* 0x00388000002c7984 */ /* 0x0009280000000c00 */
[----:B------:R4:W-:Y:S01]  /*1cd00*/  @!P3 ST.E.128 [R6.64], R24 ;  /* 0x000000180600b985 */ /* 0x0009e2000c101d30 */
[----:B------:R-:W-:-:S03]  /*1cd10*/  ISETP.GE.OR P3, PT, R23, R54, P6 ;  /* 0x000000361700720c */ /* 0x000fc60003766670 */
[----:B-1----:R1:W-:Y:S04]  /*1cd20*/  @!P2 ST.E.128 [R4.64], R16 ;  /* 0x000000100400a985 */ /* 0x0023e8000c101d30 */
[----:B--2---:R2:W-:Y:S04]  /*1cd30*/  @!P1 ST.E.128 [R2.64], R12 ;  /* 0x0000000c02009985 */ /* 0x0045e8000c101d30 */
[----:B---3--:R3:W-:Y:S01]  /*1cd40*/  @!P0 ST.E.128 [R10.64], R28 ;  /* 0x0000001c0a008985 */ /* 0x0087e2000c101d30 */
[----:B----4-:R-:W-:-:S04]  /*1cd50*/  IADD3 R0, R22, 0x70, RZ ;  /* 0x0000007016007810 */ /* 0x010fc80007ffe0ff */
[----:B------:R-:W-:Y:S02]  /*1cd60*/  ISETP.GE.OR P6, PT, R0, R54, P6 ;  /* 0x000000360000720c */ /* 0x000fe400037c6670 */
[----:B------:R-:W-:-:S04]  /*1cd70*/  @!P5 LEA R6, P2, R8, R48, 0x1 ;  /* 0x000000300806d211 */ /* 0x000fc800078408ff */
[C-C-:B------:R-:W-:Y:S02]  /*1cd80*/  @!P5 LEA.HI.X R7, R8.reuse, R52, R53.reuse, 0x1, P2 ;  /* 0x000000340807d211 */ /* 0x140fe400010f0c35 */
[C---:B-1----:R-:W-:Y:S02]  /*1cd90*/  @!P4 LEA R4, P1, R8.reuse, R9, 0x1 ;  /* 0x000000090804c211 */ /* 0x042fe400078208ff */
[C---:B--2---:R-:W-:Y:S01]  /*1cda0*/  @!P3 LEA R2, P0, R8.reuse, R49, 0x1 ;  /* 0x000000310802b211 */ /* 0x044fe200078008ff */
[----:B------:R3:W-:Y:S01]  /*1cdb0*/  @!P5 ST.E.128 [R6.64], R32 ;  /* 0x000000200600d985 */ /* 0x0007e2000c101d30 */
[C-C-:B------:R-:W-:Y:S02]  /*1cdc0*/  @!P4 LEA.HI.X R5, R8.reuse, R51, R53.reuse, 0x1, P1 ;  /* 0x000000330805c211 */ /* 0x140fe400008f0c35 */
[----:B------:R-:W-:Y:S01]  /*1cdd0*/  @!P3 LEA.HI.X R3, R8, R50, R53, 0x1, P0 ;  /* 0x000000320803b211 */ /* 0x000fe200000f0c35 */
[----:B------:R3:W1:Y:S04]  /*1cde0*/  SHFL.IDX PT, R6, R21, 0x7, 0x181f ;  /* 0x00f81f0015067f89 */ /* 0x00066800000e0000 */
[----:B------:R3:W-:Y:S04]  /*1cdf0*/  @!P4 ST.E.128 [R4.64], R36 ;  /* 0x000000240400c985 */ /* 0x0007e8000c101d30 */
[----:B------:R3:W2:Y:S04]  /*1ce00*/  SHFL.IDX PT, R4, R20, 0x7, 0x181f ;  /* 0x00f81f0014047f89 */ /* 0x0006a800000e0000 */
[----:B------:R3:W-:Y:S01]  /*1ce10*/  @!P3 ST.E.128 [R2.64], R40 ;  /* 0x000000280200b985 */ /* 0x0007e2000c101d30 */
[----:B------:R-:W-:Y:S05]  /*1ce20*/  @P6 EXIT ;  /* 0x000000000000694d */ /* 0x000fea0003800000 */
[----:B-1-3--:R-:W-:-:S04]  /*1ce30*/  LEA R2, P0, R8, R6, 0x1 ;  /* 0x0000000608027211 */ /* 0x00afc800078008ff */
[----:B--2---:R-:W-:-:S05]  /*1ce40*/  LEA.HI.X R3, R8, R4, R53, 0x1, P0 ;  /* 0x0000000408037211 */ /* 0x004fca00000f0c35 */
[----:B------:R-:W-:Y:S01]  /*1ce50*/  ST.E.128 [R2.64], R44 ;  /* 0x0000002c02007985 */ /* 0x000fe2000c101d30 */
[----:B------:R-:W-:Y:S05]  /*1ce60*/  EXIT ;  /* 0x000000000000794d */ /* 0x000fea0003800000 */
.L_x_216:
[----:B------:R-:W2:Y:S01]  /*1ce70*/  S2R R8, SR_TID.X ;  /* 0x0000000000087919 */ /* 0x000ea20000002100 */
[----:B------:R-:W-:Y:S03]  /*1ce80*/  BSSY B0, `(.L_x_217) ;  /* 0x0000028000007945 */ /* 0x000fe60003800000 */
[----:B------:R-:W3:Y:S01]  /*1ce90*/  S2R R10, SR_CTAID.Z ;  /* 0x00000000000a7919 */ /* 0x000ee20000002700 */
[----:B--2---:R-:W-:Y:S02]  /*1cea0*/  ISETP.GT.AND P0, PT, R8, 0x7f, PT ;  /* 0x0000007f0800780c */ /* 0x004fe40003f04270 */
[----:B---3--:R-:W-:-:S11]  /*1ceb0*/  SHF.R.S32.HI R11, RZ, 0x1f, R10 ;  /* 0x0000001fff0b7819 */ /* 0x008fd6000001140a */
[----:B------:R-:W-:Y:S05]  /*1cec0*/  @P0 BRA `(.L_x_218) ;  /* 0x0000023000000947 */ /* 0x000fea0003800000 */
[----:B------:R-:W2:Y:S01]  /*1ced0*/  S2R R5, SR_CTAID.X ;  /* 0x0000000000057919 */ /* 0x000ea20000002500 */
[----:B------:R-:W-:-:S05]  /*1cee0*/  MOV R2, c[0x0][0x4e8] ;  /* 0x00013a0000027a02 */ /* 0x000fca0000000f00 */
[----:B------:R-:W-:Y:S01]  /*1cef0*/  IMAD R0, R2, c[0x0][0x388], RZ ;  /* 0x0000e20002007a24 */ /* 0x000fe200078e02ff */
[----:B--2---:R-:W-:-:S04]  /*1cf00*/  LEA R5, R5, R8, 0x7 ;  /* 0x0000000805057211 */ /* 0x004fc800078e38ff */
[----:B------:R-:W-:-:S13]  /*1cf10*/  ISETP.GE.AND P0, PT, R5, R0, PT ;  /* 0x000000000500720c */ /* 0x000fda0003f06270 */
[----:B------:R-:W-:Y:S05]  /*1cf20*/  @P0 BRA `(.L_x_218) ;  /* 0x000001d000000947 */ /* 0x000fea0003800000 */
[----:B------:R-:W-:Y:S01]  /*1cf30*/  ISETP.NE.AND P0, PT, R2, 0x1, PT ;  /* 0x000000010200780c */ /* 0x000fe20003f05270 */
[----:B------:R-:W-:Y:S01]  /*1cf40*/  ULDC.64 UR4, c[0x0][0x490] ;  /* 0x0001240000047ab9 */ /* 0x000fe20000000a00 */
[----:B------:R-:W-:Y:S01]  /*1cf50*/  MOV R0, R5 ;  /* 0x0000000500007202 */ /* 0x000fe20000000f00 */
[----:B------:R-:W-:Y:S01]  /*1cf60*/  UIMAD UR7, UR6, UR4, URZ ;  /* 0x00000004060772a4 */ /* 0x000fe2000f8e023f */
[----:B------:R-:W-:Y:S01]  /*1cf70*/  IMAD R6, R11, c[0x0][0x498], RZ ;  /* 0x000126000b067a24 */ /* 0x000fe200078e02ff */
[----:B------:R-:W-:Y:S02]  /*1cf80*/  UIMAD.WIDE.U32 UR8, UR11, UR4, URZ ;  /* 0x000000040b0872a5 */ /* 0x000fe4000f8e003f */
[----:B------:R-:W-:Y:S01]  /*1cf90*/  UIMAD UR4, UR11, UR5, UR7 ;  /* 0x000000050b0472a4 */ /* 0x000fe2000f8e0207 */
[----:B------:R-:W-:-:S03]  /*1cfa0*/  IMAD R6, R10, c[0x0][0x49c], R6 ;  /* 0x000127000a067a24 */ /* 0x000fc600078e0206 */
[----:B------:R-:W-:Y:S01]  /*1cfb0*/  UIADD3 UR4, UR9, UR4, URZ ;  /* 0x0000000409047290 */ /* 0x000fe2000fffe03f */
[----:B------:R-:W-:Y:S01]  /*1cfc0*/  MOV R3, UR9 ;  /* 0x0000000900037c02 */ /* 0x000fe20008000f00 */
[----:B------:R-:W-:-:S04]  /*1cfd0*/  @P0 IMAD.HI.U32 R2, R5, c[0x0][0x4ec], RZ ;  /* 0x00013b0005020a27 */ /* 0x000fc800078e00ff */
[----:B------:R-:W-:Y:S01]  /*1cfe0*/  IMAD.U32 R3, RZ, RZ, UR4 ;  /* 0x00000004ff037e24 */ /* 0x000fe2000f8e00ff */
[----:B------:R-:W-:Y:S01]  /*1cff0*/  @P0 SHF.R.U32.HI R0, RZ, c[0x0][0x4f0], R2 ;  /* 0x00013c00ff000a19 */ /* 0x000fe20000011602 */
[----:B------:R-:W-:-:S03]  /*1d000*/  IMAD.U32 R2, RZ, RZ, UR8 ;  /* 0x00000008ff027e24 */ /* 0x000fc6000f8e00ff */
[----:B------:R-:W-:Y:S01]  /*1d010*/  IADD3 R4, -R0, RZ, RZ ;  /* 0x000000ff00047210 */ /* 0x000fe20007ffe1ff */
[----:B------:R-:W-:Y:S01]  /*1d020*/  IMAD.WIDE.U32 R2, R10, c[0x0][0x498], R2 ;  /* 0x000126000a027a25 */ /* 0x000fe200078e0002 */
[----:B------:R-:W-:-:S03]  /*1d030*/  SHF.R.S32.HI R7, RZ, 0x1f, R0 ;  /* 0x0000001fff077819 */ /* 0x000fc60000011400 */
[----:B------:R-:W-:Y:S01]  /*1d040*/  IMAD R4, R4, c[0x0][0x4e8], R5 ;  /* 0x00013a0004047a24 */ /* 0x000fe200078e0205 */
[----:B------:R-:W-:-:S04]  /*1d050*/  IADD3 R2, P0, R0, R2, RZ ;  /* 0x0000000200027210 */ /* 0x000fc80007f1e0ff */
[----:B------:R-:W-:Y:S02]  /*1d060*/  SHF.R.S32.HI R5, RZ, 0x1f, R4 ;  /* 0x0000001fff057819 */ /* 0x000fe40000011404 */
[----:B------:R-:W-:-:S03]  /*1d070*/  IADD3.X R3, R7, R3, R6, P0, !PT ;  /* 0x0000000307037210 */ /* 0x000fc600007fe406 */
        /* <DEDUP_REMOVED lines=8> */
.L_x_218:
[----:B------:R-:W-:Y:S05]  /*1d100*/  BSYNC B0 ;  /* 0x0000000000007941 */ /* 0x000fea0003800000 */
.L_x_217:
[----:B------:R-:W3:Y:S01]  /*1d110*/  S2R R12, SR_CTAID.X ;  /* 0x00000000000c7919 */ /* 0x000ee20000002500 */
[----:B--2---:R-:W-:Y:S01]  /*1d120*/  SHF.R.S32.HI R0, RZ, 0x1f, R8 ;  /* 0x0000001fff007819 */ /* 0x004fe20000011408 */
[----:B------:R-:W-:Y:S01]  /*1d130*/  IMAD.MOV.U32 R19, RZ, RZ, c[0x0][0x4e8] ;  /* 0x00013a00ff137624 */ /* 0x000fe200078e00ff */
[----:B------:R-:W-:Y:S01]  /*1d140*/  ULDC.64 UR4, c[0x0][0x3e8] ;  /* 0x0000fa0000047ab9 */ /* 0x000fe20000000a00 */
[----:B------:R-:W-:Y:S01]  /*1d150*/  IMAD R7, R11, c[0x0][0x3f0], RZ ;  /* 0x0000fc000b077a24 */ /* 0x000fe200078e02ff */
[----:B------:R-:W-:Y:S01]  /*1d160*/  LEA.HI R0, R0, R8, RZ, 0x3 ;  /* 0x0000000800007211 */ /* 0x000fe200078f18ff */
[----:B------:R-:W-:Y:S01]  /*1d170*/  UIMAD UR7, UR6, UR4, URZ ;  /* 0x00000004060772a4 */ /* 0x000fe2000f8e023f */
[----:B------:R-:W-:Y:S01]  /*1d180*/  ISETP.NE.AND P0, PT, R19, 0x1, PT ;  /* 0x000000011300780c */ /* 0x000fe20003f05270 */
[----:B------:R-:W-:Y:S01]  /*1d190*/  UIMAD.WIDE.U32 UR8, UR11, UR4, URZ ;  /* 0x000000040b0872a5 */ /* 0x000fe2000f8e003f */
[----:B------:R-:W-:Y:S01]  /*1d1a0*/  LOP3.LUT R2, R0, 0xfffffff8, RZ, 0xc0, !PT ;  /* 0xfffffff800027812 */ /* 0x000fe200078ec0ff */
[----:B------:R-:W-:Y:S01]  /*1d1b0*/  UIMAD UR4, UR11, UR5, UR7 ;  /* 0x000000050b0472a4 */ /* 0x000fe2000f8e0207 */
[----:B------:R-:W-:Y:S01]  /*1d1c0*/  SHF.R.S32.HI R9, RZ, 0x3, R0 ;  /* 0x00000003ff097819 */ /* 0x000fe20000011400 */
[----:B------:R-:W-:-:S02]  /*1d1d0*/  IMAD R7, R10, c[0x0][0x3f4], R7 ;  /* 0x0000fd000a077a24 */ /* 0x000fc400078e0207 */
[----:B------:R-:W-:Y:S01]  /*1d1e0*/  IMAD.IADD R8, R8, 0x1, -R2 ;  /* 0x0000000108087824 */ /* 0x000fe200078e0a02 */
[----:B------:R-:W-:Y:S01]  /*1d1f0*/  UIADD3 UR4, UR9, UR4, URZ ;  /* 0x0000000409047290 */ /* 0x000fe2000fffe03f */
[----:B------:R-:W-:Y:S02]  /*1d200*/  IMAD.U32 R3, RZ, RZ, UR9 ;  /* 0x00000009ff037e24 */ /* 0x000fe4000f8e00ff */
[----:B------:R-:W-:Y:S02]  /*1d210*/  IMAD R0, R8, 0x10, R9 ;  /* 0x0000001008007824 */ /* 0x000fe400078e0209 */
[----:B------:R-:W-:Y:S02]  /*1d220*/  IMAD.U32 R2, RZ, RZ, UR8 ;  /* 0x00000008ff027e24 */ /* 0x000fe4000f8e00ff */
[----:B------:R-:W-:Y:S02]  /*1d230*/  IMAD.U32 R3, RZ, RZ, UR4 ;  /* 0x00000004ff037e24 */ /* 0x000fe4000f8e00ff */
[----:B---3--:R-:W-:-:S02]  /*1d240*/  IMAD R4, R12, 0x80, R0 ;  /* 0x000000800c047824 */ /* 0x008fc400078e0200 */
[----:B------:R-:W-:-:S04]  /*1d250*/  IMAD.WIDE.U32 R2, R10, c[0x0][0x3f0], R2 ;  /* 0x0000fc000a027a25 */ /* 0x000fc800078e0002 */
[----:B------:R-:W-:-:S04]  /*1d260*/  @P0 IMAD.HI.U32 R5, R4, c[0x0][0x4ec], RZ ;  /* 0x00013b0004050a27 */ /* 0x000fc800078e00ff */
[----:B------:R-:W-:Y:S01]  /*1d270*/  IMAD.MOV.U32 R0, RZ, RZ, R4 ;  /* 0x000000ffff007224 */ /* 0x000fe200078e0004 */
[----:B------:R-:W-:Y:S01]  /*1d280*/  @P0 SHF.R.U32.HI R0, RZ, c[0x0][0x4f0], R5 ;  /* 0x00013c00ff000a19 */ /* 0x000fe20000011605 */
[----:B------:R-:W-:Y:S02]  /*1d290*/  IMAD.IADD R3, R3, 0x1, R7 ;  /* 0x0000000103037824 */ /* 0x000fe400078e0207 */
[----:B------:R-:W-:Y:S01]  /*1d2a0*/  IMAD R19, R19, c[0x0][0x388], RZ ;  /* 0x0000e20013137a24 */ /* 0x000fe200078e02ff */
[--C-:B------:R-:W-:Y:S01]  /*1d2b0*/  SHF.R.S32.HI R6, RZ, 0x1f, R0.reuse ;  /* 0x0000001fff067819 */ /* 0x100fe20000011400 */
[----:B------:R-:W-:Y:S02]  /*1d2c0*/  IMAD.MOV R5, RZ, RZ, -R0 ;  /* 0x000000ffff057224 */ /* 0x000fe400078e0a00 */
[----:B------:R-:W-:-:S04]  /*1d2d0*/  IMAD.WIDE.U32 R2, R0, c[0x0][0x3e0], R2 ;  /* 0x0000f80000027a25 */ /* 0x000fc800078e0002 */
[----:B------:R-:W-:Y:S02]  /*1d2e0*/  IMAD R5, R5, c[0x0][0x4e8], R4 ;  /* 0x00013a0005057a24 */ /* 0x000fe400078e0204 */
[----:B------:R-:W-:-:S03]  /*1d2f0*/  IMAD R6, R6, c[0x0][0x3e0], RZ ;  /* 0x0000f80006067a24 */ /* 0x000fc600078e02ff */
[----:B------:R-:W-:Y:S01]  /*1d300*/  SHF.R.S32.HI R4, RZ, 0x1f, R5 ;  /* 0x0000001fff047819 */ /* 0x000fe20000011405 */
[----:B------:R-:W-:-:S04]  /*1d310*/  IMAD R0, R0, c[0x0][0x3e4], R6 ;  /* 0x0000f90000007a24 */ /* 0x000fc800078e0206 */
[----:B------:R-:W-:Y:S02]  /*1d320*/  IMAD.IADD R3, R3, 0x1, R0 ;  /* 0x0000000103037824 */ /* 0x000fe400078e0200 */
[----:B------:R-:W-:Y:S02]  /*1d330*/  IMAD R0, R4, c[0x0][0x3d8], RZ ;  /* 0x0000f60004007a24 */ /* 0x000fe400078e02ff */
[----:B------:R-:W-:-:S04]  /*1d340*/  IMAD.WIDE.U32 R2, R5, c[0x0][0x3d8], R2 ;  /* 0x0000f60005027a25 */ /* 0x000fc800078e0002 */
[----:B------:R-:W-:Y:S01]  /*1d350*/  IMAD R0, R5, c[0x0][0x3dc], R0 ;  /* 0x0000f70005007a24 */ /* 0x000fe200078e0200 */
[----:B------:R-:W-:-:S03]  /*1d360*/  LEA R4, P0, R2, c[0x0][0x380], 0x1 ;  /* 0x0000e00002047a11 */ /* 0x000fc600078008ff */
[----:B------:R-:W-:Y:S02]  /*1d370*/  IMAD.IADD R3, R3, 0x1, R0 ;  /* 0x0000000103037824 */ /* 0x000fe400078e0200 */
[----:B------:R-:W2:Y:S01]  /*1d380*/  SHFL.IDX PT, R6, R4, RZ, 0x181f ;  /* 0x00181fff04067589 */ /* 0x000ea200000e0000 */
[----:B------:R-:W-:Y:S02]  /*1d390*/  IMAD.SHL.U32 R0, R8, 0x8, RZ ;  /* 0x0000000808007824 */ /* 0x000fe400078e00ff */
[----:B------:R-:W-:Y:S01]  /*1d3a0*/  LEA.HI.X R3, R2, c[0x0][0x384], R3, 0x1, P0 ;  /* 0x0000e10002037a11 */ /* 0x000fe200000f0c03 */
[----:B------:R-:W-:Y:S01]  /*1d3b0*/  IMAD R2, R12, 0x80, R9 ;  /* 0x000000800c027824 */ /* 0x000fe200078e0209 */
[----:B------:R-:W-:Y:S01]  /*1d3c0*/  SHFL.IDX PT, R5, R4, 0x1, 0x181f ;  /* 0x00381f0004057f89 */ /* 0x000fe200000e0000 */
[----:B------:R-:W-:Y:S02]  /*1d3d0*/  ISETP.GE.AND P5, PT, R0, c[0x0][0x3c8], PT ;  /* 0x0000f20000007a0c */ /* 0x000fe40003fa6270 */
[----:B------:R-:W-:Y:S01]  /*1d3e0*/  SHF.R.S32.HI R18, RZ, 0x1f, R0 ;  /* 0x0000001fff127819 */ /* 0x000fe20000011400 */
[----:B------:R-:W3:Y:S01]  /*1d3f0*/  SHFL.IDX PT, R7, R3, RZ, 0x181f ;  /* 0x00181fff03077589 */ /* 0x000ee200000e0000 */
[----:B------:R-:W-:-:S02]  /*1d400*/  ISETP.GE.OR P1, PT, R2, R19, P5 ;  /* 0x000000130200720c */ /* 0x000fc40002f26670 */
[C---:B------:R-:W-:Y:S01]  /*1d410*/  IADD3 R8, R2.reuse, 0x10, RZ ;  /* 0x0000001002087810 */ /* 0x040fe20007ffe0ff */
[----:B------:R-:W4:Y:S01]  /*1d420*/  SHFL.IDX PT, R9, R3, 0x1, 0x181f ;  /* 0x00381f0003097f89 */ /* 0x000f2200000e0000 */
[----:B------:R-:W-:Y:S02]  /*1d430*/  IADD3 R14, R2, 0x20, RZ ;  /* 0x00000020020e7810 */ /* 0x000fe40007ffe0ff */
[-C--:B------:R-:W-:Y:S01]  /*1d440*/  ISETP.GE.OR P0, PT, R8, R19.reuse, P5 ;  /* 0x000000130800720c */ /* 0x080fe20002f06670 */
[----:B------:R-:W-:Y:S01]  /*1d450*/  SHFL.IDX PT, R12, R3, 0x2, 0x181f ;  /* 0x00581f00030c7f89 */ /* 0x000fe200000e0000 */
[C---:B------:R-:W-:Y:S02]  /*1d460*/  IADD3 R10, R2.reuse, 0x40, RZ ;  /* 0x00000040020a7810 */ /* 0x040fe40007ffe0ff */
[----:B------:R-:W-:Y:S01]  /*1d470*/  IADD3 R13, R2, 0x30, RZ ;  /* 0x00000030020d7810 */ /* 0x000fe20007ffe0ff */
[----:B------:R-:W1:Y:S01]  /*1d480*/  SHFL.IDX PT, R8, R4, 0x2, 0x181f ;  /* 0x00581f0004087f89 */ /* 0x000e6200000e0000 */
[----:B------:R-:W-:-:S02]  /*1d490*/  ISETP.GE.OR P4, PT, R14, R19, P5 ;  /* 0x000000130e00720c */ /* 0x000fc40002f86670 */
[----:B--2---:R-:W-:Y:S01]  /*1d4a0*/  @!P1 LEA R6, P2, R0, R6, 0x1 ;  /* 0x0000000600069211 */ /* 0x004fe200078408ff */
[----:B------:R-:W-:Y:S01]  /*1d4b0*/  SHFL.IDX PT, R11, R4, 0x3, 0x181f ;  /* 0x00781f00040b7f89 */ /* 0x000fe200000e0000 */
[----:B------:R-:W-:-:S03]  /*1d4c0*/  ISETP.GE.OR P3, PT, R13, R19, P5 ;  /* 0x000000130d00720c */ /* 0x000fc60002f66670 */
[----:B------:R-:W-:Y:S01]  /*1d4d0*/  SHFL.IDX PT, R14, R3, 0x3, 0x181f ;  /* 0x00781f00030e7f89 */ /* 0x000fe200000e0000 */
[----:B---3--:R-:W-:-:S03]  /*1d4e0*/  @!P1 LEA.HI.X R7, R0, R7, R18, 0x1, P2 ;  /* 0x0000000700079211 */ /* 0x008fc600010f0c12 */
[----:B------:R-:W-:Y:S01]  /*1d4f0*/  SHFL.IDX PT, R13, R4, 0x5, 0x181f ;  /* 0x00b81f00040d7f89 */ /* 0x000fe200000e0000 */
[----:B------:R-:W-:-:S03]  /*1d500*/  ISETP.GE.OR P2, PT, R10, R19, P5 ;  /* 0x000000130a00720c */ /* 0x000fc60002f46670 */
[----:B------:R2:W-:Y:S04]  /*1d510*/  @!P1 ST.E.128 [R6.64], RZ ;  /* 0x000000ff06009985 */ /* 0x0005e8000c101d30 */
[----:B------:R-:W3:Y:S04]  /*1d520*/  SHFL.IDX PT, R10, R4, 0x4, 0x181f ;  /* 0x00981f00040a7f89 */ /* 0x000ee800000e0000 */
[----:B------:R-:W1:Y:S04]  /*1d530*/  SHFL.IDX PT, R17, R3, 0x4, 0x181f ;  /* 0x00981f0003117f89 */ /* 0x000e6800000e0000 */
[----:B------:R-:W1:Y:S04]  /*1d540*/  SHFL.IDX PT, R16, R3, 0x5, 0x181f ;  /* 0x00b81f0003107f89 */ /* 0x000e6800000e0000 */
[----:B------:R-:W-:Y:S04]  /*1d550*/  SHFL.IDX PT, R15, R3, 0x6, 0x181f ;  /* 0x00d81f00030f7f89 */ /* 0x000fe800000e0000 */
[----:B------:R-:W-:Y:S01]  /*1d560*/  SHFL.IDX PT, R3, R3, 0x7, 0x181f ;  /* 0x00f81f0003037f89 */ /* 0x000fe200000e0000 */
[----:B--2---:R-:W-:-:S02]  /*1d570*/  @!P0 LEA R6, P6, R0, R5, 0x1 ;  /* 0x0000000500068211 */ /* 0x004fc400078c08ff */
[----:B------:R-:W-:Y:S01]  /*1d580*/  IADD3 R7, R2, 0x50, RZ ;  /* 0x0000005002077810 */ /* 0x000fe20007ffe0ff */
[----:B------:R-:W2:Y:S03]  /*1d590*/  SHFL.IDX PT, R5, R4, 0x6, 0x181f ;  /* 0x00d81f0004057f89 */ /* 0x000ea600000e0000 */
[----:B------:R-:W-:Y:S01]  /*1d5a0*/  ISETP.GE.OR P1, PT, R7, R19, P5 ;  /* 0x000000130700720c */ /* 0x000fe20002f26670 */
[----:B------:R-:W2:Y:S01]  /*1d5b0*/  SHFL.IDX PT, R4, R4, 0x7, 0x181f ;  /* 0x00f81f0004047f89 */ /* 0x000ea200000e0000 */
[----:B----4-:R-:W-:Y:S02]  /*1d5c0*/  @!P0 LEA.HI.X R7, R0, R9, R18, 0x1, P6 ;  /* 0x0000000900078211 */ /* 0x010fe400030f0c12 */
[----:B------:R-:W-:Y:S02]  /*1d5d0*/  IADD3 R9, R2, 0x60, RZ ;  /* 0x0000006002097810 */ /* 0x000fe40007ffe0ff */
[----:B-1----:R-:W-:Y:S01]  /*1d5e0*/  @!P4 LEA R8, P6, R0, R8, 0x1 ;  /* 0x000000080008c211 */ /* 0x002fe200078c08ff */
[----:B------:R1:W-:Y:S01]  /*1d5f0*/  @!P0 ST.E.128 [R6.64], RZ ;  /* 0x000000ff06008985 */ /* 0x0003e2000c101d30 */
[----:B------:R-:W-:-:S02]  /*1d600*/  ISETP.GE.OR P0, PT, R9, R19, P5 ;  /* 0x000000130900720c */ /* 0x000fc40002f06670 */
[----:B------:R-:W-:Y:S02]  /*1d610*/  @!P4 LEA.HI.X R9, R0, R12, R18, 0x1, P6 ;  /* 0x0000000c0009c211 */ /* 0x000fe400030f0c12 */
[----:B------:R-:W-:-:S03]  /*1d620*/  IADD3 R2, R2, 0x70, RZ ;  /* 0x0000007002027810 */ /* 0x000fc60007ffe0ff */
[----:B------:R4:W-:Y:S01]  /*1d630*/  @!P4 ST.E.128 [R8.64], RZ ;  /* 0x000000ff0800c985 */ /* 0x0009e2000c101d30 */
[----:B------:R-:W-:Y:S02]  /*1d640*/  ISETP.GE.OR P5, PT, R2, R19, P5 ;  /* 0x000000130200720c */ /* 0x000fe40002fa6670 */
[C---:B---3--:R-:W-:Y:S02]  /*1d650*/  @!P2 LEA R10, P4, R0.reuse, R10, 0x1 ;  /* 0x0000000a000aa211 */ /* 0x048fe400078808ff */
[C---:B-1----:R-:W-:Y:S02]  /*1d660*/  @!P3 LEA R6, P6, R0.reuse, R11, 0x1 ;  /* 0x0000000b0006b211 */ /* 0x042fe400078c08ff */
[C-C-:B------:R-:W-:Y:S02]  /*1d670*/  @!P2 LEA.HI.X R11, R0.reuse, R17, R18.reuse, 0x1, P4 ;  /* 0x00000011000ba211 */ /* 0x140fe400020f0c12 */
[C---:B------:R-:W-:Y:S02]  /*1d680*/  @!P3 LEA.HI.X R7, R0.reuse, R14, R18, 0x1, P6 ;  /* 0x0000000e0007b211 */ /* 0x040fe400030f0c12 */
[----:B----4-:R-:W-:-:S03]  /*1d690*/  @!P1 LEA R8, P6, R0, R13, 0x1 ;  /* 0x0000000d00089211 */ /* 0x010fc600078c08ff */
[----:B------:R2:W-:Y:S01]  /*1d6a0*/  @!P3 ST.E.128 [R6.64], RZ ;  /* 0x000000ff0600b985 */ /* 0x0005e2000c101d30 */
[----:B------:R-:W-:-:S03]  /*1d6b0*/  @!P1 LEA.HI.X R9, R0, R16, R18, 0x1, P6 ;  /* 0x0000001000099211 */ /* 0x000fc600030f0c12 */
[----:B------:R1:W-:Y:S04]  /*1d6c0*/  @!P2 ST.E.128 [R10.64], RZ ;  /* 0x000000ff0a00a985 */ /* 0x0003e8000c101d30 */
[----:B------:R1:W-:Y:S01]  /*1d6d0*/  @!P1 ST.E.128 [R8.64], RZ ;  /* 0x000000ff08009985 */ /* 0x0003e2000c101d30 */
[----:B--2---:R-:W-:-:S04]  /*1d6e0*/  @!P0 LEA R6, P3, R0, R5, 0x1 ;  /* 0x0000000500068211 */ /* 0x004fc800078608ff */
[----:B------:R-:W-:-:S05]  /*1d6f0*/  @!P0 LEA.HI.X R7, R0, R15, R18, 0x1, P3 ;  /* 0x0000000f00078211 */ /* 0x000fca00018f0c12 */
[----:B------:R1:W-:Y:S01]  /*1d700*/  @!P0 ST.E.128 [R6.64], RZ ;  /* 0x000000ff06008985 */ /* 0x0003e2000c101d30 */
[----:B------:R-:W-:Y:S05]  /*1d710*/  @P5 EXIT ;  /* 0x000000000000594d */ /* 0x000fea0003800000 */
[----:B------:R-:W-:-:S04]  /*1d720*/  LEA R2, P0, R0, R4, 0x1 ;  /* 0x0000000400027211 */ /* 0x000fc800078008ff */
[----:B------:R-:W-:-:S05]  /*1d730*/  LEA.HI.X R3, R0, R3, R18, 0x1, P0 ;  /* 0x0000000300037211 */ /* 0x000fca00000f0c12 */
[----:B------:R-:W-:Y:S01]  /*1d740*/  ST.E.128 [R2.64], RZ ;  /* 0x000000ff02007985 */ /* 0x000fe2000c101d30 */
[----:B------:R-:W-:Y:S05]  /*1d750*/  EXIT ;  /* 0x000000000000794d */ /* 0x000fea0003800000 */
.L_x_219:
        /* <DEDUP_REMOVED lines=10> */
.L_x_801:


//--------------------- .text._ZN7cutlass13device_kernelIN5flash19enable_sm80_to_sm89INS1_16FlashAttnFwdSm80INS1_25CollectiveMainloopFwdSm80ILi4ELi1ELb0EN4cute5tupleIJNS5_1CILi128EEENS7_ILi96EEENS7_ILi64EEEEEELi64ENS_10bfloat16_tEfNS_4arch4Sm80ELb0ELb1ELb1ELb1ELb1ELb0ELb1ELb0EEENS1_21CollectiveEpilogueFwdINS6_IJS8_SA_S9_EEENS6_IJNS7_ILi1EEESI_SI_EEESC_SE_Li128ELb1ELb1ELb0ELb0EEENS1_19SingleTileSchedulerILb1ELb0ELb1ELi128EEEEEEEEEvNT_6ParamsE --------------------------
	.section	.text._ZN7cutlass13device_kernelIN5flash19enable_sm80_to_sm89INS1_16FlashAttnFwdSm80INS1_25CollectiveMainloopFwdSm80ILi4ELi1ELb0EN4cute5tupleIJNS5_1CILi128EEENS7_ILi96EEENS7_ILi64EEEEEELi64ENS_10bfloat16_tEfNS_4arch4Sm80ELb0ELb1ELb1ELb1ELb1ELb0ELb1ELb0EEENS1_21CollectiveEpilogueFwdINS6_IJS8_SA_S9_EEENS6_IJNS7_ILi1EEESI_SI_EEESC_SE_Li128ELb1ELb1ELb0ELb0EEENS1_19SingleTileSchedulerILb1ELb0ELb1ELi128EEEEEEEEEvNT_6ParamsE,"ax",@progbits
	.sectioninfo	@"SHI_REGISTERS=255"
	.align	128
.text._ZN7cutlass13device_kernelIN5flash19enable_sm80_to_sm89INS1_16FlashAttnFwdSm80INS1_25CollectiveMainloopFwdSm80ILi4ELi1ELb0EN4cute5tupleIJNS5_1CILi128EEENS7_ILi96EEENS7_ILi64EEEEEELi64ENS_10bfloat16_tEfNS_4arch4Sm80ELb0ELb1ELb1ELb1ELb1ELb0ELb1ELb0EEENS1_21CollectiveEpilogueFwdINS6_IJS8_SA_S9_EEENS6_IJNS7_ILi1EEESI_SI_EEESC_SE_Li128ELb1ELb1ELb0ELb0EEENS1_19SingleTileSchedulerILb1ELb0ELb1ELi128EEEEEEEEEvNT_6ParamsE:
        .type           _ZN7cutlass13device_kernelIN5flash19enable_sm80_to_sm89INS1_16FlashAttnFwdSm80INS1_25CollectiveMainloopFwdSm80ILi4ELi1ELb0EN4cute5tupleIJNS5_1CILi128EEENS7_ILi96EEENS7_ILi64EEEEEELi64ENS_10bfloat16_tEfNS_4arch4Sm80ELb0ELb1ELb1ELb1ELb1ELb0ELb1ELb0EEENS1_21CollectiveEpilogueFwdINS6_IJS8_SA_S9_EEENS6_IJNS7_ILi1EEESI_SI_EEESC_SE_Li128ELb1ELb1ELb0ELb0EEENS1_19SingleTileSchedulerILb1ELb0ELb1ELi128EEEEEEEEEvNT_6ParamsE,@function
        .size           _ZN7cutlass13device_kernelIN5flash19enable_sm80_to_sm89INS1_16FlashAttnFwdSm80INS1_25CollectiveMainloopFwdSm80ILi4ELi1ELb0EN4cute5tupleIJNS5_1CILi128EEENS7_ILi96EEENS7_ILi64EEEEEELi64ENS_10bfloat16_tEfNS_4arch4Sm80ELb0ELb1ELb1ELb1ELb1ELb0ELb1ELb0EEENS1_21CollectiveEpilogueFwdINS6_IJS8_SA_S9_EEENS6_IJNS7_ILi1EEESI_SI_EEESC_SE_Li128ELb1ELb1ELb0ELb0EEENS1_19SingleTileSchedulerILb1ELb0ELb1ELi128EEEEEEEEEvNT_6ParamsE,(.L_x_802 - _ZN7cutlass13device_kernelIN5flash19enable_sm80_to_sm89INS1_16FlashAttnFwdSm80INS1_25CollectiveMainloopFwdSm80ILi4ELi1ELb0EN4cute5tupleIJNS5_1CILi128EEENS7_ILi96EEENS7_ILi64EEEEEELi64ENS_10bfloat16_tEfNS_4arch4Sm80ELb0ELb1ELb1ELb1ELb1ELb0ELb1ELb0EEENS1_21CollectiveEpilogueFwdINS6_IJS8_SA_S9_EEENS6_IJNS7_ILi1EEESI_SI_EEESC_SE_Li128ELb1ELb1ELb0ELb0EEENS1_19SingleTileSchedulerILb1ELb0ELb1ELi128EEEEEEEEEvNT_6ParamsE)
        .other          _ZN7cutlass13device_kernelIN5flash19enable_sm80_to_sm89INS1_16FlashAttnFwdSm80INS1_25CollectiveMainloopFwdSm80ILi4ELi1ELb0EN4cute5tupleIJNS5_1CILi128EEENS7_ILi96EEENS7_ILi64EEEEEELi64ENS_10bfloat16_tEfNS_4arch4Sm80ELb0ELb1ELb1ELb1ELb1ELb0ELb1ELb0EEENS1_21CollectiveEpilogueFwdINS6_IJS8_SA_S9_EEENS6_IJNS7_ILi1EEESI_SI_EEESC_SE_Li128ELb1ELb1ELb0ELb0EEENS1_19SingleTileSchedulerILb1ELb0ELb1ELi128EEEEEEEEEvNT_6ParamsE,@"STO_CUDA_ENTRY STV_DEFAULT"
_ZN7cutlass13device_kernelIN5flash19enable_sm80_to_sm89INS1_16FlashAttnFwdSm80INS1_25CollectiveMainloopFwdSm80ILi4ELi1ELb0EN4cute5tupleIJNS5_1CILi128EEENS7_ILi96EEENS7_ILi64EEEEEELi64ENS_10bfloat16_tEfNS_4arch4Sm80ELb0ELb1ELb1ELb1ELb1ELb0ELb1ELb0EEENS1_21CollectiveEpilogueFwdINS6_IJS8_SA_S9_EEENS6_IJNS7_ILi1EEESI_SI_EEESC_SE_Li128ELb1ELb1ELb0ELb0EEENS1_19SingleTileSchedulerILb1ELb0ELb1ELi128EEEEEEEEEvNT_6ParamsE:
        /* <DEDUP_REMOVED lines=21> */
.L_x_221:
        /* <DEDUP_REMOVED lines=13> */
.L_x_223:
[----:B------:R-:W-:Y:S02]  /*0220*/  ULDC UR5, c[0x0][0x54c] ;  /* 0x0001530000057ab9 */ /* 0x000fe40000000800 */
.L_x_222:
[----:B------:R-:W-:Y:S02]  /*0230*/  ULDC UR4, c[0x0][0x548] ;  /* 0x0001520000047ab9 */ /* 0x000fe40000000800 */
[----:B------:R-:W-:-:S02]  /*0240*/  USHF.L.U32 UR18, UR18, 0x7, URZ ;  /* 0x0000000712127899 */ /* 0x000fc4000800063f */
[----:B------:R-:W-:-:S04]  /*0250*/  UIMAD UR4, UR5, UR4, URZ ;  /* 0x00000004050472a4 */ /* 0x000fc8000f8e023f */
[----:B------:R-:W-:-:S04]  /*0260*/  UISETP.GE.AND UP0, UPT, UR18, UR4, UPT ;  /* 0x000000041200728c */ /* 0x000fc8000bf06270 */
[----:B------:R-:W-:Y:S01]  /*0270*/  USEL UR16, UR16, 0xffffffff, !UP0 ;  /* 0xffffffff10107887 */ /* 0x000fe2000c000000 */
[----:B------:R-:W-:Y:S05]  /*0280*/  BRA `(.L_x_224) ;  /* 0x000001b000007947 */ /* 0x000fea0003800000 */
.L_x_220:
        /* <DEDUP_REMOVED lines=8> */
.L_x_225:
        /* <DEDUP_REMOVED lines=13> */
.L_x_227:
[----:B------:R-:W-:Y:S02]  /*03e0*/  ULDC UR5, c[0x0][0x54c] ;  /* 0x0001530000057ab9 */ /* 0x000fe40000000800 */
.L_x_226:
[----:B------:R-:W-:Y:S02]  /*03f0*/  ULDC UR4, c[0x0][0x548] ;  /* 0x0001520000047ab9 */ /* 0x000fe40000000800 */
[----:B------:R-:W-:-:S02]  /*0400*/  USHF.L.U32 UR18, UR18, 0x7, URZ ;  /* 0x0000000712127899 */ /* 0x000fc4000800063f */
[----:B------:R-:W-:-:S04]  /*0410*/  UIMAD UR4, UR5, UR4, URZ ;  /* 0x00000004050472a4 */ /* 0x000fc8000f8e023f */
[----:B------:R-:W-:-:S04]  /*0420*/  UISETP.GE.AND UP0, UPT, UR18, UR4, UPT ;  /* 0x000000041200728c */ /* 0x000fc8000bf06270 */
[----:B------:R-:W-:-:S06]  /*0430*/  USEL UR16, UR16, 0xffffffff, !UP0 ;  /* 0xffffffff10107887 */ /* 0x000fcc000c000000 */
.L_x_224:
[----:B------:R-:W-:-:S13]  /*0440*/  ISETP.LE.AND P0, PT, RZ, UR16, PT ;  /* 0x00000010ff007c0c */ /* 0x000fda000bf03270 */
[----:B------:R-:W-:Y:S05]  /*0450*/  @!P0 EXIT ;  /* 0x000000000000894d */ /* 0x000fea0003800000 */
[----:B------:R-:W-:Y:S02]  /*0460*/  ULDC.64 UR8, c[0x0][0x370] ;  /* 0x0000dc0000087ab9 */ /* 0x000fe40000000a00 */
[----:B------:R-:W-:Y:S02]  /*0470*/  UISETP.NE.U32.AND UP2, UPT, URZ, UR8, UPT ;  /* 0x000000083f00728c */ /* 0x000fe4000bf45070 */
[----:B------:R-:W-:Y:S02]  /*0480*/  ULDC.64 UR4, c[0x0][0x360] ;  /* 0x0000d80000047ab9 */ /* 0x000fe40000000a00 */
[----:B------:R-:W-:Y:S02]  /*0490*/  UISETP.NE.U32.AND UP0, UPT, URZ, UR4, UPT ;  /* 0x000000043f00728c */ /* 0x000fe4000bf05070 */
[----:B------:R-:W-:Y:S02]  /*04a0*/  ULDC.64 UR6, c[0x0][0x348] ;  /* 0x0000d20000067ab9 */ /* 0x000fe40000000a00 */
[----:B------:R-:W-:-:S02]  /*04b0*/  UISETP.NE.AND.EX UP2, UPT, URZ, UR9, UPT, UP2 ;  /* 0x000000093f00728c */ /* 0x000fc4000bf45320 */
[----:B------:R-:W-:Y:S02]  /*04c0*/  UISETP.NE.U32.AND UP1, UPT, URZ, UR6, UPT ;  /* 0x000000063f00728c */ /* 0x000fe4000bf25070 */
[----:B------:R-:W-:Y:S02]  /*04d0*/  UISETP.NE.AND.EX UP0, UPT, URZ, UR5, UPT, UP0 ;  /* 0x000000053f00728c */ /* 0x000fe4000bf05300 */
[----:B------:R-:W-:Y:S01]  /*04e0*/  UISETP.NE.AND.EX UP1, UPT, URZ, UR7, UPT, UP1 ;  /* 0x000000073f00728c */ /* 0x000fe2000bf25310 */
[----:B------:R-:W-:Y:S01]  /*04f0*/  PLOP3.LUT P2, PT, PT, PT, UP2, 0x80, 0x0 ;  /* 0x000000000000781c */ /* 0x000fe20003f4f028 */
[----:B------:R-:W-:Y:S02]  /*0500*/  ULDC.64 UR8, c[0x0][0x370] ;  /* 0x0000dc0000087ab9 */ /* 0x000fe40000000a00 */
[----:B------:R-:W-:Y:S01]  /*0510*/  ULDC.64 UR6, c[0x0][0x348] ;  /* 0x0000d20000067ab9 */ /* 0x000fe20000000a00 */
[----:B------:R-:W-:Y:S01]  /*0520*/  PLOP3.LUT P0, PT, PT, PT, UP0, 0x80, 0x0 ;  /* 0x000000000000781c */ /* 0x000fe20003f0f008 */
[----:B------:R-:W-:Y:S01]  /*0530*/  ULDC.64 UR4, c[0x0][0x360] ;  /* 0x0000d80000047ab9 */ /* 0x000fe20000000a00 */
[----:B------:R-:W-:Y:S01]  /*0540*/  PLOP3.LUT P1, PT, PT, PT, UP1, 0x80, 0x0 ;  /* 0x000000000000781c */ /* 0x000fe20003f2f018 */
[----:B------:R-:W-:-:S02]  /*0550*/  @UP2 UIMAD.WIDE UR8, UR16, UR13, UR8 ;  /* 0x0000000d100822a5 */ /* 0x000fc4000f8e0208 */
[----:B------:R-:W-:Y:S02]  /*0560*/  @UP0 UIMAD.WIDE UR4, UR16, UR13, UR4 ;  /* 0x0000000d100402a5 */ /* 0x000fe4000f8e0204 */
[----:B------:R-:W-:Y:S02]  /*0570*/  UIMAD.WIDE UR6, UR16, UR13, UR6 ;  /* 0x0000000d100672a5 */ /* 0x000fe4000f8e0206 */
[----:B------:R-:W-:Y:S02]  /*0580*/  IMAD.U32 R3, RZ, RZ, UR9 ;  /* 0x00000009ff037e24 */ /* 0x000fe4000f8e00ff */
[----:B------:R-:W-:Y:S01]  /*0590*/  IMAD.U32 R2, RZ, RZ, UR8 ;  /* 0x00000008ff027e24 */ /* 0x000fe2000f8e00ff */
[----:B------:R-:W-:Y:S01]  /*05a0*/  MOV R4, UR4 ;  /* 0x0000000400047c02 */ /* 0x000fe20008000f00 */
[----:B------:R-:W-:Y:S01]  /*05b0*/  IMAD.U32 R5, RZ, RZ, UR5 ;  /* 0x00000005ff057e24 */ /* 0x000fe2000f8e00ff */
[----:B------:R-:W-:Y:S01]  /*05c0*/  MOV R6, UR6 ;  /* 0x0000000600067c02 */ /* 0x000fe20008000f00 */
[----:B------:R-:W-:Y:S01]  /*05d0*/  IMAD.U32 R7, RZ, RZ, UR7 ;  /* 0x00000007ff077e24 */ /* 0x000fe2000f8e00ff */
[----:B------:R1:W2:Y:S04]  /*05e0*/  @P2 LDG.E R3, [R2.64] ;  /* 0x0000003202032981 */ /* 0x0002a8000c1e1900 */
[----:B------:R-:W3:Y:S04]  /*05f0*/  @P0 LDG.E R0, [R4.64] ;  /* 0x0000003204000981 */ /* 0x000ee8000c1e1900 */
[----:B-1----:R-:W4:Y:S01]  /*0600*/  @P1 LDG.E R2, [R6.64] ;  /* 0x0000003206021981 */ /* 0x002f22000c1e1900 */
[----:B------:R-:W1:Y:S01]  /*0610*/  S2UR UR11, SR_CTAID.Y ;  /* 0x00000000000b79c3 */ /* 0x000e620000002600 */
[----:B------:R-:W-:-:S02]  /*0620*/  UMOV UR14, URZ ;  /* 0x0000003f000e7c82 */ /* 0x000fc40008000000 */
[----:B------:R-:W-:Y:S02]  /*0630*/  ULDC UR15, c[0x0][0x168] ;  /* 0x00005a00000f7ab9 */ /* 0x000fe40000000800 */
[----:B------:R-:W-:Y:S02]  /*0640*/  UMOV UR9, URZ ;  /* 0x0000003f00097c82 */ /* 0x000fe40008000000 */
[----:B------:R-:W-:Y:S02]  /*0650*/  ULDC UR4, c[0x0][0x2ac] ;  /* 0x0000ab0000047ab9 */ /* 0x000fe40000000800 */
[----:B------:R-:W-:Y:S02]  /*0660*/  ULDC UR8, c[0x0][0x1d0] ;  /* 0x0000740000087ab9 */ /* 0x000fe40000000800 */
[----:B------:R-:W-:Y:S02]  /*0670*/  UIMAD UR8, UR4, UR8, URZ ;  /* 0x00000008040872a4 */ /* 0x000fe4000f8e023f */
[----:B-1----:R-:W-:Y:S01]  /*0680*/  USHF.R.S32.HI UR10, URZ, 0x1f, UR11 ;  /* 0x0000001f3f0a7899 */ /* 0x002fe2000801140b */
[----:B--2---:R1:W2:Y:S08]  /*0690*/  @P2 R2UR UR14, R3 ;  /* 0x00000000030e23c2 */ /* 0x0042b000000e0000 */
[----:B---3--:R1:W3:Y:S08]  /*06a0*/  @P0 R2UR UR15, R0 ;  /* 0x00000000000f03c2 */ /* 0x0082f000000e0000 */
[----:B----4-:R1:W4:Y:S02]  /*06b0*/  @P1 R2UR UR9, R2 ;  /* 0x00000000020913c2 */ /* 0x01032400000e0000 */
[----:B-1--4-:R-:W-:Y:S05]  /*06c0*/  @P0 BRA `(.L_x_228) ;  /* 0x0000006000000947 */ /* 0x012fea0003800000 */
[----:B--2---:R-:W-:Y:S05]  /*06d0*/  @!P1 BRA `(.L_x_228) ;  /* 0x0000005000009947 */ /* 0x004fea0003800000 */
[----:B------:R-:W2:Y:S04]  /*06e0*/  LDG.E R2, [R6.64] ;  /* 0x0000003206027981 */ /* 0x000ea8000c1e1900 */
[----:B------:R-:W4:Y:S01]  /*06f0*/  LDG.E R0, [R6.64+0x4] ;  /* 0x0000043206007981 */ /* 0x000f22000c1e1900 */
[----:B--23--:R-:W1:Y:S08]  /*0700*/  R2UR UR15, R2 ;  /* 0x00000000020f73c2 */ /* 0x00ce7000000e0000 */
[----:B----4-:R-:W1:Y:S02]  /*0710*/  R2UR UR4, R0 ;  /* 0x00000000000473c2 */ /* 0x010e6400000e0000 */
[----:B-1----:R-:W-:-:S06]  /*0720*/  UIADD3 UR15, -UR15, UR4, URZ ;  /* 0x000000040f0f7290 */ /* 0x002fcc000fffe13f */
.L_x_228:
[----:B--2---:R-:W-:-:S04]  /*0730*/  ISETP.NE.U32.AND P0, PT, RZ, c[0x0][0x368], PT ;  /* 0x0000da00ff007a0c */ /* 0x004fc80003f05070 */
[----:B------:R-:W-:-:S13]  /*0740*/  ISETP.NE.AND.EX P0, PT, RZ, c[0x0][0x36c], PT, P0 ;  /* 0x0000db00ff007a0c */ /* 0x000fda0003f05300 */
[----:B------:R-:W-:Y:S05]  /*0750*/  @!P0 BRA `(.L_x_229) ;  /* 0x0000007000008947 */ /* 0x000fea0003800000 */
[----:B------:R-:W-:Y:S02]  /*0760*/  ULDC.64 UR4, c[0x0][0x368] ;  /* 0x0000da0000047ab9 */ /* 0x000fe40000000a00 */
[----:B------:R-:W-:-:S06]  /*0770*/  UIMAD.WIDE UR4, UR16, UR13, UR4 ;  /* 0x0000000d100472a5 */ /* 0x000fcc000f8e0204 */
[----:B------:R-:W-:Y:S02]  /*0780*/  MOV R2, UR4 ;  /* 0x0000000400027c02 */ /* 0x000fe40008000f00 */
[----:B------:R-:W-:-:S05]  /*0790*/  MOV R3, UR5 ;  /* 0x0000000500037c02 */ /* 0x000fca0008000f00 */
[----:B------:R-:W2:Y:S02]  /*07a0*/  LDG.E R0, [R2.64] ;  /* 0x0000003202007981 */ /* 0x000ea4000c1e1900 */
[----:B--2---:R1:W2:Y:S02]  /*07b0*/  R2UR UR8, R0 ;  /* 0x00000000000873c2 */ /* 0x0042a400000e0000 */
[----:B-12---:R-:W-:Y:S05]  /*07c0*/  BRA `(.L_x_230) ;  /* 0x000000c000007947 */ /* 0x006fea0003800000 */
.L_x_229:
[----:B------:R-:W-:-:S04]  /*07d0*/  ISETP.NE.U32.AND P0, PT, RZ, c[0x0][0x350], PT ;  /* 0x0000d400ff007a0c */ /* 0x000fc80003f05070 */
[----:B------:R-:W-:-:S13]  /*07e0*/  ISETP.NE.AND.EX P0, PT, RZ, c[0x0][0x354], PT, P0 ;  /* 0x0000d500ff007a0c */ /* 0x000fda0003f05300 */
[----:B------:R-:W-:Y:S05]  /*07f0*/  @!P0 BRA `(.L_x_230) ;  /* 0x0000009000008947 */ /* 0x000fea0003800000 */
[----:B------:R-:W-:Y:S02]  /*0800*/  ULDC.64 UR4, c[0x0][0x350] ;  /* 0x0000d40000047ab9 */ /* 0x000fe40000000a00 */
[----:B------:R-:W-:-:S06]  /*0810*/  UIMAD.WIDE UR4, UR16, UR13, UR4 ;  /* 0x0000000d100472a5 */ /* 0x000fcc000f8e0204 */
[----:B------:R-:W-:Y:S02]  /*0820*/  MOV R2, UR4 ;  /* 0x0000000400027c02 */ /* 0x000fe40008000f00 */
[----:B------:R-:W-:-:S05]  /*0830*/  MOV R3, UR5 ;  /* 0x0000000500037c02 */ /* 0x000fca0008000f00 */
[----:B------:R-:W2:Y:S04]  /*0840*/  LDG.E R4, [R2.64] ;  /* 0x0000003202047981 */ /* 0x000ea8000c1e1900 */
[----:B------:R-:W4:Y:S01]  /*0850*/  LDG.E R0, [R2.64+0x4] ;  /* 0x0000043202007981 */ /* 0x000f22000c1e1900 */
[----:B--2---:R-:W1:Y:S08]  /*0860*/  R2UR UR4, R4 ;  /* 0x00000000040473c2 */ /* 0x004e7000000e0000 */
[----:B----4-:R-:W1:Y:S02]  /*0870*/  R2UR UR8, R0 ;  /* 0x00000000000873c2 */ /* 0x010e6400000e0000 */
[----:B-1----:R-:W-:-:S06]  /*0880*/  UIADD3 UR8, -UR4, UR8, URZ ;  /* 0x0000000804087290 */ /* 0x002fcc000fffe13f */
.L_x_230:
[----:B------:R-:W-:Y:S02]  /*0890*/  ULDC UR4, c[0x0][0x2c4] ;  /* 0x0000b10000047ab9 */ /* 0x000fe40000000800 */
[----:B------:R-:W-:-:S02]  /*08a0*/  UISETP.NE.AND UP0, UPT, UR4, 0x1, UPT ;  /* 0x000000010400788c */ /* 0x000fc4000bf05270 */
[----:B------:R-:W-:Y:S02]  /*08b0*/  ULDC.64 UR6, c[0x0][0x2c8] ;  /* 0x0000b20000067ab9 */ /* 0x000fe40000000a00 */
[----:B------:R-:W-:Y:S02]  /*08c0*/  UIADD3 UR12, UR18, 0x7f, URZ ;  /* 0x0000007f120c7890 */ /* 0x000fe4000fffe03f */
[----:B------:R-:W-:Y:S02]  /*08d0*/  ULDC.64 UR4, c[0x0][0x328] ;  /* 0x0000ca0000047ab9 */ /* 0x000fe40000000a00 */
[----:B------:R-:W-:Y:S02]  /*08e0*/  UP2UR UR35, UPR, URZ, 0x1 ;  /* 0x000000013f237883 */ /* 0x000fe40008000000 */
[----:B------:R-:W-:Y:S02]  /*08f0*/  UIADD3 UR8, -UR14, UR8, URZ ;  /* 0x000000080e087290 */ /* 0x000fe4000fffe13f */
[----:B------:R-:W-:-:S04]  /*0900*/  @UP0 UIADD3 UR20, UR18, 0x7f, URZ ;  /* 0x0000007f12140890 */ /* 0x000fc8000fffe03f */
[----:B------:R-:W-:Y:S02]  /*0910*/  UIMAD.WIDE.U32 UR20, UR20, UR6, URZ ;  /* 0x00000006141472a5 */ /* 0x000fe4000f8e003f */
[----:B---3--:R-:W-:Y:S02]  /*0920*/  UIADD3 UR6, UR8, 0x1, -UR15 ;  /* 0x0000000108067890 */ /* 0x008fe4000fffe80f */
[----:B------:R-:W-:Y:S02]  /*0930*/  @UP0 USHF.R.U32.HI UR12, URZ, UR7, UR21 ;  /* 0x000000073f0c0299 */ /* 0x000fe40008011615 */
[----:B------:R-:W-:Y:S02]  /*0940*/  UISETP.GE.AND UP0, UPT, UR5, 0x1, UPT ;  /* 0x000000010500788c */ /* 0x000fe4000bf06270 */
[----:B------:R-:W-:Y:S02]  /*0950*/  UIADD3 UR6, UR6, UR12, URZ ;  /* 0x0000000c06067290 */ /* 0x000fe4000fffe03f */
[----:B------:R-:W-:-:S02]  /*0960*/  UP2UR UR34, UPR, URZ, 0x1 ;  /* 0x000000013f227883 */ /* 0x000fc40008000000 */
[----:B------:R-:W-:Y:S01]  /*0970*/  PLOP3.LUT P0, PT, PT, PT, UP0, 0x40, 0x0 ;  /* 0x000000000000781c */ /* 0x000fe20003f0e808 */
[----:B------:R-:W-:-:S12]  /*0980*/  UIADD3 UR4, UR6, UR4, URZ ;  /* 0x0000000406047290 */ /* 0x000fd8000fffe03f */
[----:B------:R-:W-:Y:S05]  /*0990*/  @P0 BRA `(.L_x_231) ;  /* 0x0000014000000947 */ /* 0x000fea0003800000 */
[----:B------:R-:W-:Y:S01]  /*09a0*/  ISETP.LT.AND P0, PT, RZ, UR6, PT ;  /* 0x00000006ff007c0c */ /* 0x000fe2000bf01270 */
[----:B------:R-:W-:-:S12]  /*09b0*/  UIADD3 UR12, UR6, -0x1, URZ ;  /* 0xffffffff060c7890 */ /* 0x000fd8000fffe03f */
        /* <DEDUP_REMOVED lines=9> */
.L_x_232:
[----:B------:R-:W-:Y:S02]  /*0a50*/  UISETP.NE.AND UP0, UPT, UR5, 0x1, UPT ;  /* 0x000000010500788c */ /* 0x000fe4000bf05270 */
[----:B------:R-:W-:Y:S02]  /*0a60*/  ULDC.64 UR6, c[0x0][0x330] ;  /* 0x0000cc0000067ab9 */ /* 0x000fe40000000a00 */
[----:B------:R-:W-:-:S07]  /*0a70*/  UIMAD.WIDE.U32 UR20, UR12, UR6, URZ ;  /* 0x000000060c1472a5 */ /* 0x000fce000f8e003f */
[----:B------:R-:W-:Y:S02]  /*0a80*/  @UP0 UMOV UR17, UR21 ;  /* 0x0000001500110c82 */ /* 0x000fe40008000000 */
[----:B------:R-:W-:Y:S02]  /*0a90*/  @UP0 USHF.R.U32.HI UR12, URZ, UR7, UR17 ;  /* 0x000000073f0c0299 */ /* 0x000fe40008011611 */
.L_x_233:
[----:B------:R-:W-:Y:S02]  /*0aa0*/  ULDC UR6, c[0x0][0x32c] ;  /* 0x0000cb0000067ab9 */ /* 0x000fe40000000800 */
[----:B------:R-:W-:-:S04]  /*0ab0*/  UIMAD UR6, UR12, UR5, UR6 ;  /* 0x000000050c0672a4 */ /* 0x000fc8000f8e0206 */
[----:B------:R-:W-:-:S04]  /*0ac0*/  UISETP.LT.AND UP0, UPT, UR4, UR6, UPT ;  /* 0x000000060400728c */ /* 0x000fc8000bf01270 */
[----:B------:R-:W-:Y:S02]  /*0ad0*/  USEL UR4, UR4, UR6, UP0 ;  /* 0x0000000604047287 */ /* 0x000fe40008000000 */
.L_x_231:
[----:B------:R-:W-:Y:S02]  /*0ae0*/  UISETP.NE.AND UP0, UPT, UR35, URZ, UPT ;  /* 0x0000003f2300728c */ /* 0x000fe4000bf05270 */
[----:B------:R-:W-:Y:S02]  /*0af0*/  UIADD3 UR22, UR4, 0x5f, URZ ;  /* 0x0000005f04167890 */ /* 0x000fe4000fffe03f */
[----:B------:R-:W-:Y:S02]  /*0b00*/  ULDC.64 UR6, c[0x0][0x2c8] ;  /* 0x0000b20000067ab9 */ /* 0x000fe40000000a00 */
[----:B------:R-:W-:Y:S02]  /*0b10*/  UIMAD.WIDE.U32 UR24, UR18, UR6, URZ ;  /* 0x00000006121872a5 */ /* 0x000fe4000f8e003f */
[----:B------:R-:W-:Y:S02]  /*0b20*/  UIMAD.WIDE UR22, UR22, 0x2aaaaaab, URZ ;  /* 0x2aaaaaab161678a5 */ /* 0x000fe4000f8e023f */
[----:B------:R-:W-:-:S02]  /*0b30*/  UIADD3 UR20, UR8, 0x5f, URZ ;  /* 0x0000005f08147890 */ /* 0x000fc4000fffe03f */
[----:B------:R-:W-:Y:S02]  /*0b40*/  UISETP.GE.AND UP2, UPT, UR5, 0x1, UPT ;  /* 0x000000010500788c */ /* 0x000fe4000bf46270 */
[----:B------:R-:W-:Y:S02]  /*0b50*/  UIMAD.WIDE UR20, UR20, 0x2aaaaaab, URZ ;  /* 0x2aaaaaab141478a5 */ /* 0x000fe4000f8e023f */
[----:B------:R-:W-:Y:S02]  /*0b60*/  @UP0 UMOV UR17, UR25 ;  /* 0x0000001900110c82 */ /* 0x000fe40008000000 */
[----:B------:R-:W-:Y:S01]  /*0b70*/  UMOV UR4, UR18 ;  /* 0x0000001200047c82 */ /* 0x000fe20008000000 */
[----:B------:R-:W-:Y:S01]  /*0b80*/  PLOP3.LUT P0, PT, PT, PT, UP2, 0x40, 0x0 ;  /* 0x000000000000781c */ /* 0x000fe20003f0e828 */
[----:B------:R-:W-:Y:S02]  /*0b90*/  UMOV UR19, UR23 ;  /* 0x0000001700137c82 */ /* 0x000fe40008000000 */
[----:B------:R-:W-:-:S02]  /*0ba0*/  @UP0 USHF.R.U32.HI UR4, URZ, UR7, UR17 ;  /* 0x000000073f040299 */ /* 0x000fc40008011611 */
[----:B------:R-:W-:Y:S02]  /*0bb0*/  USHF.R.U32.HI UR7, URZ, 0x1f, UR21 ;  /* 0x0000001f3f077899 */ /* 0x000fe40008011615 */
[----:B------:R-:W-:Y:S02]  /*0bc0*/  USHF.R.U32.HI UR12, URZ, 0x1f, UR19 ;  /* 0x0000001f3f0c7899 */ /* 0x000fe40008011613 */
[----:B------:R-:W-:Y:S02]  /*0bd0*/  UIADD3 UR17, UR8, -UR15, URZ ;  /* 0x8000000f08117290 */ /* 0x000fe4000fffe03f */
[----:B------:R-:W-:Y:S02]  /*0be0*/  ULEA.HI.SX32 UR7, UR21, UR7, 0x1c ;  /* 0x0000000715077291 */ /* 0x000fe4000f8fe23f */
[----:B------:R-:W-:Y:S02]  /*0bf0*/  ULEA.HI.SX32 UR12, UR19, UR12, 0x1c ;  /* 0x0000000c130c7291 */ /* 0x000fe4000f8fe23f */
[----:B------:R-:W-:-:S02]  /*0c00*/  UIADD3 UR4, UR17, UR4, URZ ;  /* 0x0000000411047290 */ /* 0x000fc4000fffe03f */
[----:B------:R-:W-:Y:S02]  /*0c10*/  UISETP.LT.AND UP0, UPT, UR7, UR12, UPT ;  /* 0x0000000c0700728c */ /* 0x000fe4000bf01270 */
        /* <DEDUP_REMOVED lines=16> */
.L_x_235:
[----:B------:R-:W-:-:S03]  /*0d20*/  UISETP.NE.AND UP0, UPT, UR5, 0x1, UPT ;  /* 0x000000010500788c */ /* 0x000fc6000bf05270 */
[----:B------:R-:W-:Y:S02]  /*0d30*/  ULDC.64 UR4, c[0x0][0x330] ;  /* 0x0000cc0000047ab9 */ /* 0x000fe40000000a00 */
[----:B------:R-:W-:-:S07]  /*0d40*/  UIMAD.WIDE.U32 UR20, UR7, UR4, URZ ;  /* 0x00000004071472a5 */ /* 0x000fce000f8e003f */
[----:B------:R-:W-:Y:S02]  /*0d50*/  @UP0 UMOV UR19, UR21 ;  /* 0x0000001500130c82 */ /* 0x000fe40008000000 */
[----:B------:R-:W-:Y:S02]  /*0d60*/  @UP0 USHF.R.U32.HI UR7, URZ, UR5, UR19 ;  /* 0x000000053f070299 */ /* 0x000fe40008011613 */
.L_x_236:
[----:B------:R-:W-:Y:S02]  /*0d70*/  ULDC UR4, c[0x0][0x32c] ;  /* 0x0000cb0000047ab9 */ /* 0x000fe40000000800 */
[----:B------:R-:W-:-:S04]  /*0d80*/  UIMAD UR4, UR7, UR4, URZ ;  /* 0x00000004070472a4 */ /* 0x000fc8000f8e023f */
[----:B------:R-:W-:-:S04]  /*0d90*/  UISETP.LT.AND UP0, UPT, UR6, UR4, UPT ;  /* 0x000000040600728c */ /* 0x000fc8000bf01270 */
[----:B------:R-:W-:-:S04]  /*0da0*/  USEL UR6, UR6, UR4, !UP0 ;  /* 0x0000000406067287 */ /* 0x000fc8000c000000 */
.L_x_234:
[----:B------:R-:W-:Y:S01]  /*0db0*/  UIMAD.WIDE UR4, UR6, 0x2aaaaaab, URZ ;  /* 0x2aaaaaab060478a5 */ /* 0x000fe2000f8e023f */
[----:B------:R-:W-:Y:S01]  /*0dc0*/  PLOP3.LUT P4, PT, PT, PT, PT, 0x80, 0x0 ;  /* 0x000000000000781c */ /* 0x000fe20003f8f070 */
[----:B------:R-:W-:Y:S01]  /*0dd0*/  CS2R R162, SRZ ;  /* 0x0000000000a27805 */ /* 0x000fe2000001ff00 */
[----:B------:R-:W-:Y:S01]  /*0de0*/  CS2R R160, SRZ ;  /* 0x0000000000a07805 */ /* 0x000fe2000001ff00 */
[----:B------:R-:W-:Y:S01]  /*0df0*/  USHF.R.U32.HI UR4, URZ, 0x1f, UR5 ;  /* 0x0000001f3f047899 */ /* 0x000fe20008011605 */
[----:B------:R-:W-:Y:S01]  /*0e00*/  CS2R R166, SRZ ;  /* 0x0000000000a67805 */ /* 0x000fe2000001ff00 */
[----:B------:R-:W-:Y:S01]  /*0e10*/  CS2R R164, SRZ ;  /* 0x0000000000a47805 */ /* 0x000fe2000001ff00 */
[----:B------:R-:W-:Y:S01]  /*0e20*/  IMAD.MOV.U32 R15, RZ, RZ, RZ ;  /* 0x000000ffff0f7224 */ /* 0x000fe200078e00ff */
[----:B------:R-:W-:Y:S01]  /*0e30*/  ULEA.HI.SX32 UR4, UR5, UR4, 0x1c ;  /* 0x0000000405047291 */ /* 0x000fe2000f8fe23f */
[----:B------:R-:W-:Y:S01]  /*0e40*/  IMAD.MOV.U32 R158, RZ, RZ, RZ ;  /* 0x000000ffff9e7224 */ /* 0x000fe200078e00ff */
[----:B------:R-:W-:Y:S01]  /*0e50*/  CS2R R156, SRZ ;  /* 0x00000000009c7805 */ /* 0x000fe2000001ff00 */
[----:B------:R-:W-:Y:S01]  /*0e60*/  CS2R R16, SRZ ;  /* 0x0000000000107805 */ /* 0x000fe2000001ff00 */
[----:B------:R-:W-:Y:S01]  /*0e70*/  UISETP.LT.AND UP0, UPT, URZ, UR4, UPT ;  /* 0x000000043f00728c */ /* 0x000fe2000bf01270 */
[----:B------:R-:W-:Y:S01]  /*0e80*/  MOV R154, RZ ;  /* 0x000000ff009a7202 */ /* 0x000fe20000000f00 */
[----:B------:R-:W-:Y:S01]  /*0e90*/  IMAD.MOV.U32 R152, RZ, RZ, RZ ;  /* 0x000000ffff987224 */ /* 0x000fe200078e00ff */
[----:B------:R-:W-:Y:S01]  /*0ea0*/  CS2R R18, SRZ ;  /* 0x0000000000127805 */ /* 0x000fe2000001ff00 */
[----:B------:R-:W-:Y:S01]  /*0eb0*/  USEL UR7, URZ, UR4, !UP0 ;  /* 0x000000043f077287 */ /* 0x000fe2000c000000 */
[----:B------:R-:W-:Y:S01]  /*0ec0*/  MOV R146, RZ ;  /* 0x000000ff00927202 */ /* 0x000fe20000000f00 */
[----:B------:R-:W-:Y:S01]  /*0ed0*/  CS2R R12, SRZ ;  /* 0x00000000000c7805 */ /* 0x000fe2000001ff00 */
[----:B------:R-:W-:Y:S01]  /*0ee0*/  IMAD.MOV.U32 R144, RZ, RZ, RZ ;  /* 0x000000ffff907224 */ /* 0x000fe200078e00ff */
[----:B------:R-:W-:Y:S01]  /*0ef0*/  UISETP.GT.AND UP0, UPT, UR12, UR7, UPT ;  /* 0x000000070c00728c */ /* 0x000fe2000bf04270 */
[----:B------:R-:W-:Y:S01]  /*0f00*/  MOV R150, RZ ;  /* 0x000000ff00967202 */ /* 0x000fe20000000f00 */
[----:B------:R-:W-:Y:S01]  /*0f10*/  IMAD.MOV.U32 R148, RZ, RZ, RZ ;  /* 0x000000ffff947224 */ /* 0x000fe200078e00ff */
[----:B------:R-:W-:Y:S01]  /*0f20*/  CS2R R142, SRZ ;  /* 0x00000000008e7805 */ /* 0x000fe2000001ff00 */
[----:B------:R-:W-:Y:S01]  /*0f30*/  CS2R R22, SRZ ;  /* 0x0000000000167805 */ /* 0x000fe2000001ff00 */
[----:B------:R-:W-:Y:S01]  /*0f40*/  MOV R140, RZ ;  /* 0x000000ff008c7202 */ /* 0x000fe20000000f00 */
[----:B------:R-:W-:Y:S01]  /*0f50*/  IMAD.MOV.U32 R138, RZ, RZ, RZ ;  /* 0x000000ffff8a7224 */ /* 0x000fe200078e00ff */
[----:B------:R-:W-:Y:S01]  /*0f60*/  PLOP3.LUT P0, PT, PT, PT, UP0, 0x80, 0x0 ;  /* 0x000000000000781c */ /* 0x000fe20003f0f008 */
        /* <DEDUP_REMOVED lines=28> */
[----:B------:R-:W-:Y:S02]  /*1130*/  UISETP.NE.AND UP2, UPT, UR35, URZ, UPT ;  /* 0x0000003f2300728c */ /* 0x000fe4000bf45270 */
[----:B------:R-:W-:-:S03]  /*1140*/  UISETP.NE.AND.EX UP0, UPT, URZ, UR5, UPT, UP0 ;  /* 0x000000053f00728c */ /* 0x000fc6000bf05300 */
[----:B------:R-:W-:-:S03]  /*1150*/  ULDC.64 UR4, c[0x0][0x340] ;  /* 0x0000d00000047ab9 */ /* 0x000fc60000000a00 */
[----:B------:R-:W-:-:S05]  /*1160*/  PLOP3.LUT P1, PT, PT, PT, UP0, 0x80, 0x0 ;  /* 0x000000000000781c */ /* 0x000fca0003f2f008 */
[----:B------:R-:W-:-:S06]  /*1170*/  @UP0 UIMAD.WIDE UR4, UR16, UR13, UR4 ;  /* 0x0000000d100402a5 */ /* 0x000fcc000f8e0204 */
[----:B------:R-:W-:Y:S02]  /*1180*/  IMAD.U32 R2, RZ, RZ, UR4 ;  /* 0x00000004ff027e24 */ /* 0x000fe4000f8e00ff */
[----:B------:R-:W-:Y:S01]  /*1190*/  IMAD.U32 R3, RZ, RZ, UR5 ;  /* 0x00000005ff037e24 */ /* 0x000fe2000f8e00ff */
[----:B------:R-:W-:Y:S01]  /*11a0*/  SHF.R.S32.HI R200, RZ, 0x1f, R201 ;  /* 0x0000001fffc87819 */ /* 0x000fe200000114c9 */
[----:B------:R-:W-:Y:S02]  /*11b0*/  USHF.R.S32.HI UR6, URZ, 0x1f, UR9 ;  /* 0x0000001f3f067899 */ /* 0x000fe40008011409 */
[----:B------:R-:W-:Y:S01]  /*11c0*/  ULDC.64 UR4, c[0x0][0x178] ;  /* 0x00005e0000047ab9 */ /* 0x000fe20000000a00 */
[----:B------:R1:W2:Y:S01]  /*11d0*/  @P1 LDG.E R10, [R2.64] ;  /* 0x00000032020a1981 */ /* 0x0002a2000c1e1900 */
[----:B------:R-:W-:Y:S01]  /*11e0*/  UIMAD UR6, UR6, UR4, URZ ;  /* 0x00000004060672a4 */ /* 0x000fe2000f8e023f */
[----:B------:R-:W-:Y:S01]  /*11f0*/  PLOP3.LUT P2, PT, PT, PT, UP2, 0x80, 0x0 ;  /* 0x000000000000781c */ /* 0x000fe20003f4f028 */
[----:B------:R-:W-:Y:S01]  /*1200*/  UIMAD.WIDE.U32 UR20, UR9, UR4, URZ ;  /* 0x00000004091472a5 */ /* 0x000fe2000f8e003f */
[----:B------:R-:W-:Y:S01]  /*1210*/  PLOP3.LUT P0, PT, PT, PT, UP2, 0x80, 0x0 ;  /* 0x000000000000781c */ /* 0x000fe20003f0f028 */
[----:B------:R-:W-:Y:S01]  /*1220*/  UIMAD UR6, UR9, UR5, UR6 ;  /* 0x00000005090672a4 */ /* 0x000fe2000f8e0206 */
[----:B------:R-:W-:Y:S01]  /*1230*/  LEA.HI R13, R200, R201, RZ, 0x4 ;  /* 0x000000c9c80d7211 */ /* 0x000fe200078f20ff */
[----:B------:R-:W-:Y:S01]  /*1240*/  USHF.R.S32.HI UR9, URZ, 0x1f, UR16 ;  /* 0x0000001f3f097899 */ /* 0x000fe20008011410 */
[----:B------:R-:W-:Y:S01]  /*1250*/  BSSY B0, `(.L_x_238) ;  /* 0x0000051000007945 */ /* 0x000fe20003800000 */
[----:B------:R-:W-:-:S02]  /*1260*/  ULDC.64 UR4, c[0x0][0x1b8] ;  /* 0x00006e0000047ab9 */ /* 0x000fc40000000a00 */
[----:B------:R-:W-:Y:S02]  /*1270*/  UIADD3 UR21, UR21, UR6, URZ ;  /* 0x0000000615157290 */ /* 0x000fe4000fffe03f */
[----:B------:R-:W-:Y:S02]  /*1280*/  UIMAD UR6, UR10, UR4, URZ ;  /* 0x000000040a0672a4 */ /* 0x000fe4000f8e023f */
[----:B------:R-:W-:Y:S02]  /*1290*/  UIMAD.WIDE.U32 UR20, UR11, UR4, UR20 ;  /* 0x000000040b1472a5 */ /* 0x000fe4000f8e0014 */
[----:B------:R-:W-:Y:S02]  /*12a0*/  UIMAD UR6, UR11, UR5, UR6 ;  /* 0x000000050b0672a4 */ /* 0x000fe4000f8e0206 */
[----:B------:R-:W-:Y:S02]  /*12b0*/  USEL UR9, UR9, URZ, !UP1 ;  /* 0x0000003f09097287 */ /* 0x000fe4000c800000 */
[----:B------:R-:W-:-:S02]  /*12c0*/  ULDC.64 UR4, c[0x0][0x1c0] ;  /* 0x0000700000047ab9 */ /* 0x000fc40000000a00 */
[----:B------:R-:W-:Y:S01]  /*12d0*/  USEL UR13, UR16, URZ, !UP1 ;  /* 0x0000003f100d7287 */ /* 0x000fe2000c800000 */
[----:B-1----:R-:W-:Y:S01]  /*12e0*/  LEA.HI R2, R200, R201, RZ, 0x3 ;  /* 0x000000c9c8027211 */ /* 0x002fe200078f18ff */
[----:B------:R-:W-:Y:S02]  /*12f0*/  UIMAD UR9, UR9, UR4, URZ ;  /* 0x00000004090972a4 */ /* 0x000fe4000f8e023f */
[----:B------:R-:W-:Y:S01]  /*1300*/  UIADD3 UR21, UR21, UR6, URZ ;  /* 0x0000000615157290 */ /* 0x000fe2000fffe03f */
[----:B------:R-:W-:Y:S01]  /*1310*/  LOP3.LUT R0, R2, 0xfffffff8, RZ, 0xc0, !PT ;  /* 0xfffffff802007812 */ /* 0x000fe200078ec0ff */
[----:B------:R-:W-:Y:S01]  /*1320*/  UIMAD UR5, UR13, UR5, UR9 ;  /* 0x000000050d0572a4 */ /* 0x000fe2000f8e0209 */
[----:B------:R-:W-:Y:S01]  /*1330*/  SHF.R.S32.HI R18, RZ, 0x3, R2 ;  /* 0x00000003ff127819 */ /* 0x000fe20000011402 */
[----:B------:R-:W-:Y:S02]  /*1340*/  UIMAD.WIDE.U32 UR20, UR13, UR4, UR20 ;  /* 0x000000040d1472a5 */ /* 0x000fe4000f8e0014 */
[----:B------:R-:W-:Y:S01]  /*1350*/  IMAD.IADD R6, R201, 0x1, -R0 ;  /* 0x00000001c9067824 */ /* 0x000fe200078e0a00 */
[----:B------:R-:W-:-:S02]  /*1360*/  ULDC UR6, c[0x0][0x2c4] ;  /* 0x0000b10000067ab9 */ /* 0x000fc40000000800 */
[----:B------:R-:W-:Y:S01]  /*1370*/  UIADD3 UR5, UR21, UR5, URZ ;  /* 0x0000000515057290 */ /* 0x000fe2000fffe03f */
[C---:B------:R-:W-:Y:S01]  /*1380*/  IMAD R203, R6.reuse, 0x10, R18 ;  /* 0x0000001006cb7824 */ /* 0x040fe200078e0212 */
[----:B------:R-:W-:Y:S01]  /*1390*/  UIMAD UR6, UR15, UR6, URZ ;  /* 0x000000060f0672a4 */ /* 0x000fe2000f8e023f */
[----:B------:R-:W-:Y:S02]  /*13a0*/  IMAD.U32 R3, RZ, RZ, UR21 ;  /* 0x00000015ff037e24 */ /* 0x000fe4000f8e00ff */
[----:B------:R-:W-:Y:S01]  /*13b0*/  IMAD.SHL.U32 R6, R6, 0x8, RZ ;  /* 0x0000000806067824 */ /* 0x000fe200078e00ff */
[----:B------:R-:W-:Y:S01]  /*13c0*/  IADD3 R4, R203, UR18, RZ ;  /* 0x00000012cb047c10 */ /* 0x000fe2000fffe0ff */
[----:B------:R-:W-:Y:S01]  /*13d0*/  IMAD.U32 R3, RZ, RZ, UR5 ;  /* 0x00000005ff037e24 */ /* 0x000fe2000f8e00ff */
[----:B------:R1:W-:Y:S03]  /*13e0*/  STL [R1+0xc], R203 ;  /* 0x00000ccb01007387 */ /* 0x0003e60000100800 */
[----:B------:R-:W-:-:S04]  /*13f0*/  @P2 IMAD.HI.U32 R2, R4, c[0x0][0x2c8], RZ ;  /* 0x0000b20004022a27 */ /* 0x000fc800078e00ff */
[----:B------:R-:W-:Y:S01]  /*1400*/  IMAD.MOV.U32 R0, RZ, RZ, R4 ;  /* 0x000000ffff007224 */ /* 0x000fe200078e0004 */
[----:B------:R-:W-:Y:S01]  /*1410*/  @P0 SHF.R.U32.HI R0, RZ, c[0x0][0x2cc], R2 ;  /* 0x0000b300ff000a19 */ /* 0x000fe20000011602 */
[----:B------:R-:W-:Y:S01]  /*1420*/  IMAD.U32 R2, RZ, RZ, UR20 ;  /* 0x00000014ff027e24 */ /* 0x000fe2000f8e00ff */
[----:B------:R-:W-:Y:S02]  /*1430*/  ISETP.GE.AND P0, PT, R6, c[0x0][0x198], PT ;  /* 0x0000660006007a0c */ /* 0x000fe40003f06270 */
[--C-:B------:R-:W-:Y:S01]  /*1440*/  SHF.R.S32.HI R5, RZ, 0x1f, R0.reuse ;  /* 0x0000001fff057819 */ /* 0x100fe20000011400 */
[----:B------:R-:W-:Y:S02]  /*1450*/  IMAD.MOV R7, RZ, RZ, -R0 ;  /* 0x000000ffff077224 */ /* 0x000fe400078e0a00 */
[----:B------:R-:W-:-:S04]  /*1460*/  IMAD.WIDE.U32 R2, R0, c[0x0][0x1b0], R2 ;  /* 0x00006c0000027a25 */ /* 0x000fc800078e0002 */
[----:B------:R-:W-:-:S04]  /*1470*/  IMAD R5, R5, c[0x0][0x1b0], RZ ;  /* 0x00006c0005057a24 */ /* 0x000fc800078e02ff */
[----:B------:R-:W-:Y:S02]  /*1480*/  IMAD R5, R0, c[0x0][0x1b4], R5 ;  /* 0x00006d0000057a24 */ /* 0x000fe400078e0205 */
[----:B------:R-:W-:Y:S02]  /*1490*/  IMAD R0, R7, c[0x0][0x2c4], R4 ;  /* 0x0000b10007007a24 */ /* 0x000fe400078e0204 */
[----:B------:R-:W-:Y:S02]  /*14a0*/  IMAD.IADD R3, R3, 0x1, R5 ;  /* 0x0000000103037824 */ /* 0x000fe400078e0205 */
[----:B------:R-:W-:Y:S01]  /*14b0*/  IMAD.SHL.U32 R4, R18, 0x40, RZ ;  /* 0x0000004012047824 */ /* 0x000fe200078e00ff */
[----:B------:R-:W-:Y:S01]  /*14c0*/  SHF.R.S32.HI R5, RZ, 0x1f, R0 ;  /* 0x0000001fff057819 */ /* 0x000fe20000011400 */
[----:B------:R-:W-:-:S03]  /*14d0*/  IMAD.WIDE.U32 R2, R0, c[0x0][0x1a8], R2 ;  /* 0x00006a0000027a25 */ /* 0x000fc600078e0002 */
[----:B------:R-:W-:Y:S01]  /*14e0*/  LOP3.LUT R4, R4, 0x1c0, RZ, 0xc0, !PT ;  /* 0x000001c004047812 */ /* 0x000fe200078ec0ff */
[----:B------:R-:W-:Y:S01]  /*14f0*/  IMAD R5, R5, c[0x0][0x1a8], RZ ;  /* 0x00006a0005057a24 */ /* 0x000fe200078e02ff */
[----:B------:R-:W-:-:S03]  /*1500*/  LEA R8, P2, R2, c[0x0][0x160], 0x1 ;  /* 0x0000580002087a11 */ /* 0x000fc600078408ff */
[----:B------:R-:W-:Y:S01]  /*1510*/  IMAD R7, R0, c[0x0][0x1ac], R5 ;  /* 0x00006b0000077a24 */ /* 0x000fe200078e0205 */
[----:B------:R-:W-:Y:S02]  /*1520*/  LOP3.LUT R0, R13, 0xfffffff0, RZ, 0xc0, !PT ;  /* 0xfffffff00d007812 */ /* 0x000fe400078ec0ff */
[----:B------:R-:W-:Y:S01]  /*1530*/  LOP3.LUT R5, R4, 0x38, R6, 0xf8, !PT ;  /* 0x0000003804057812 */ /* 0x000fe200078ef806 */
[----:B------:R-:W-:Y:S01]  /*1540*/  IMAD.IADD R3, R3, 0x1, R7 ;  /* 0x0000000103037824 */ /* 0x000fe200078e0207 */
[----:B------:R-:W-:Y:S01]  /*1550*/  SHF.R.U32.HI R4, RZ, 0x3, R4 ;  /* 0x00000003ff047819 */ /* 0x000fe20000011604 */
[----:B------:R-:W-:Y:S01]  /*1560*/  IMAD.IADD R0, R201, 0x1, -R0 ;  /* 0x00000001c9007824 */ /* 0x000fe200078e0a00 */
[----:B------:R1:W3:Y:S02]  /*1570*/  SHFL.IDX PT, R6, R8, RZ, 0x181f ;  /* 0x00181fff08067589 */ /* 0x0002e400000e0000 */
[----:B------:R-:W-:Y:S02]  /*1580*/  LEA.HI.X R9, R2, c[0x0][0x164], R3, 0x1, P2 ;  /* 0x0000590002097a11 */ /* 0x000fe400010f0c03 */
[----:B------:R-:W-:-:S02]  /*1590*/  SHF.R.S32.HI R3, RZ, 0x1f, R0 ;  /* 0x0000001fff037819 */ /* 0x000fc40000011400 */
[----:B------:R-:W-:Y:S01]  /*15a0*/  LOP3.LUT R4, R5, R4, RZ, 0x3c, !PT ;  /* 0x0000000405047212 */ /* 0x000fe200078e3cff */
[----:B------:R1:W4:Y:S01]  /*15b0*/  SHFL.IDX PT, R7, R9, RZ, 0x181f ;  /* 0x00181fff09077589 */ /* 0x00032200000e0000 */
[----:B------:R-:W-:Y:S02]  /*15c0*/  LEA.HI R20, R3, R0, RZ, 0x3 ;  /* 0x0000000003147211 */ /* 0x000fe400078f18ff */
[----:B------:R-:W-:Y:S02]  /*15d0*/  IADD3 R5, R18, UR18, RZ ;  /* 0x0000001212057c10 */ /* 0x000fe4000fffe0ff */
[----:B------:R-:W-:Y:S02]  /*15e0*/  LEA.HI R2, R200, R201, RZ, 0x3 ;  /* 0x000000c9c8027211 */ /* 0x000fe400078f18ff */
[----:B------:R-:W-:Y:S02]  /*15f0*/  LOP3.LUT R3, R20, 0xfffffff8, RZ, 0xc0, !PT ;  /* 0xfffffff814037812 */ /* 0x000fe400078ec0ff */
[----:B------:R-:W-:-:S02]  /*1600*/  ISETP.GE.AND P3, PT, R5, UR6, PT ;  /* 0x0000000605007c0c */ /* 0x000fc4000bf66270 */
[----:B------:R-:W-:Y:S01]  /*1610*/  LOP3.LUT R2, R2, 0xfffffff8, RZ, 0xc0, !PT ;  /* 0xfffffff802027812 */ /* 0x000fe200078ec0ff */
[----:B------:R-:W-:Y:S02]  /*1620*/  IMAD.IADD R19, R0, 0x1, -R3 ;  /* 0x0000000100137824 */ /* 0x000fe400078e0a03 */
[----:B------:R-:W-:Y:S02]  /*1630*/  IMAD.MOV.U32 R3, RZ, RZ, 0x20 ;  /* 0x00000020ff037424 */ /* 0x000fe400078e00ff */
[----:B------:R-:W-:Y:S02]  /*1640*/  IMAD.IADD R32, R201, 0x1, -R2 ;  /* 0x00000001c9207824 */ /* 0x000fe400078e0a02 */
[----:B------:R-:W-:Y:S02]  /*1650*/  IMAD.MOV.U32 R2, RZ, RZ, 0x10 ;  /* 0x00000010ff027424 */ /* 0x000fe400078e00ff */
[----:B------:R-:W-:-:S05]  /*1660*/  IMAD.SHL.U32 R33, R32, 0x8, RZ ;  /* 0x0000000820217824 */ /* 0x000fca00078e00ff */
[----:B------:R-:W-:Y:S01]  /*1670*/  SHF.R.S32.HI R225, RZ, 0x1f, R33 ;  /* 0x0000001fffe17819 */ /* 0x000fe20000011421 */
[----:B--2---:R2:W5:Y:S01]  /*1680*/  @P1 R2UR UR19, R10 ;  /* 0x000000000a1313c2 */ /* 0x00456200000e0000 */
[----:B------:R-:W-:Y:S01]  /*1690*/  R2P PR, R19, 0x6 ;  /* 0x0000000613007804 */ /* 0x000fe20000000000 */
[----:B-----5:R-:W-:-:S04]  /*16a0*/  @!UP0 UMOV UR19, UR16 ;  /* 0x0000001000138c82 */ /* 0x020fc80008000000 */
[----:B------:R-:W-:Y:S02]  /*16b0*/  SEL R2, R2, 0xfffffff0, !P1 ;  /* 0xfffffff002027807 */ /* 0x000fe40004800000 */
[----:B--2---:R-:W-:-:S05]  /*16c0*/  LEA.HI R10, R200, R201, RZ, 0x6 ;  /* 0x000000c9c80a7211 */ /* 0x004fca00078f30ff */
[----:B------:R-:W-:-:S05]  /*16d0*/  IMAD.SHL.U32 R0, R10, 0x8, RZ ;  /* 0x000000080a007824 */ /* 0x000fca00078e00ff */
[----:B------:R-:W-:Y:S02]  /*16e0*/  LOP3.LUT R10, R4, 0xfffffe00, R0, 0xf8, !PT ;  /* 0xfffffe00040a7812 */ /* 0x000fe400078ef800 */
[----:B------:R-:W-:Y:S01]  /*16f0*/  SEL R4, R3, 0xffffffe0, !P2 ;  /* 0xffffffe003047807 */ /* 0x000fe20005000000 */
[----:B------:R-:W-:Y:S05]  /*1700*/  @P3 BRA `(.L_x_239) ;  /* 0x0000005000003947 */ /* 0x000fea0003800000 */
[----:B-1-34-:R-:W-:Y:S01]  /*1710*/  LEA R6, P1, R33, R6, 0x1 ;  /* 0x0000000621067211 */ /* 0x01afe200078208ff */
[----:B------:R-:W-:-:S03]  /*1720*/  IMAD.SHL.U32 R0, R10, 0x2, RZ ;  /* 0x000000020a007824 */ /* 0x000fc600078e00ff */
[----:B------:R-:W-:-:S05]  /*1730*/  LEA.HI.X R7, R33, R7, R225, 0x1, P1 ;  /* 0x0000000721077211 */ /* 0x000fca00008f0ce1 */
[----:B------:R-:W-:Y:S01]  /*1740*/  @!PT LDS RZ, [RZ] ;  /* 0x00000000fffff984 */ /* 0x000fe20000000800 */
[----:B------:R1:W-:Y:S04]  /*1750*/  LDGSTS.E.BYPASS.LTC128B.128 [R0+0x6100], [R6.64], !P0 ;  /* 0x0610000006007fae */ /* 0x0003e8000c101d72 */
.L_x_239:
[----:B-1-34-:R-:W-:Y:S05]  /*1760*/  BSYNC B0 ;  /* 0x0000000000007941 */ /* 0x01afea0003800000 */
.L_x_238:
[----:B------:R-:W-:Y:S01]  /*1770*/  IADD3 R0, R5, 0x10, RZ ;  /* 0x0000001005007810 */ /* 0x000fe20007ffe0ff */
[----:B------:R1:W2:Y:S01]  /*1780*/  SHFL.IDX PT, R3, R9, 0x1, 0x181f ;  /* 0x00381f0009037f89 */ /* 0x0002a200000e0000 */
[----:B------:R-:W-:Y:S02]  /*1790*/  BSSY B0, `(.L_x_240) ;  /* 0x0000009000007945 */ /* 0x000fe40003800000 */
[----:B------:R-:W-:Y:S01]  /*17a0*/  ISETP.GE.AND P1, PT, R0, UR6, PT ;  /* 0x0000000600007c0c */ /* 0x000fe2000bf26270 */
[----:B------:R1:W3:-:S12]  /*17b0*/  SHFL.IDX PT, R6, R8, 0x1, 0x181f ;  /* 0x00381f0008067f89 */ /* 0x0002d800000e0000 */
[----:B------:R-:W-:Y:S05]  /*17c0*/  @P1 BRA `(.L_x_241) ;  /* 0x0000005000001947 */ /* 0x000fea0003800000 */
[----:B---3--:R-:W-:Y:S01]  /*17d0*/  LEA R6, P1, R33, R6, 0x1 ;  /* 0x0000000621067211 */ /* 0x008fe200078208ff */
[----:B------:R-:W-:-:S03]  /*17e0*/  IMAD.SHL.U32 R0, R10, 0x2, RZ ;  /* 0x000000020a007824 */ /* 0x000fc600078e00ff */
[----:B--2---:R-:W-:-:S05]  /*17f0*/  LEA.HI.X R7, R33, R3, R225, 0x1, P1 ;  /* 0x0000000321077211 */ /* 0x004fca00008f0ce1 */
[----:B------:R-:W-:Y:S01]  /*1800*/  @!PT LDS RZ, [RZ] ;  /* 0x00000000fffff984 */ /* 0x000fe20000000800 */
[----:B------:R2:W-:Y:S04]  /*1810*/  LDGSTS.E.BYPASS.LTC128B.128 [R0+0x6900], [R6.64], !P0 ;  /* 0x0690000006007fae */ /* 0x0005e8000c101d72 */
.L_x_241:
[----:B------:R-:W-:Y:S05]  /*1820*/  BSYNC B0 ;  /* 0x0000000000007941 */ /* 0x000fea0003800000 */
.L_x_240:
[----:B--2---:R-:W-:Y:S01]  /*1830*/  IADD3 R0, R5, 0x20, RZ ;  /* 0x0000002005007810 */ /* 0x004fe20007ffe0ff */
[----:B------:R2:W4:Y:S01]  /*1840*/  SHFL.IDX PT, R3, R9, 0x2, 0x181f ;  /* 0x00581f0009037f89 */ /* 0x00052200000e0000 */
[----:B------:R-:W-:Y:S02]  /*1850*/  BSSY B0, `(.L_x_242) ;  /* 0x0000009000007945 */ /* 0x000fe40003800000 */
[----:B------:R-:W-:Y:S01]  /*1860*/  ISETP.GE.AND P1, PT, R0, UR6, PT ;  /* 0x0000000600007c0c */ /* 0x000fe2000bf26270 */
[----:B---3--:R2:W3:-:S12]  /*1870*/  SHFL.IDX PT, R6, R8, 0x2, 0x181f ;  /* 0x00581f0008067f89 */ /* 0x0084d800000e0000 */
[----:B------:R-:W-:Y:S05]  /*1880*/  @P1 BRA `(.L_x_243) ;  /* 0x0000005000001947 */ /* 0x000fea0003800000 */
[----:B---3--:R-:W-:Y:S01]  /*1890*/  LEA R6, P1, R33, R6, 0x1 ;  /* 0x0000000621067211 */ /* 0x008fe200078208ff */
[----:B------:R-:W-:-:S03]  /*18a0*/  IMAD.SHL.U32 R0, R10, 0x2, RZ ;  /* 0x000000020a007824 */ /* 0x000fc600078e00ff */
[----:B----4-:R-:W-:-:S05]  /*18b0*/  LEA.HI.X R7, R33, R3, R225, 0x1, P1 ;  /* 0x0000000321077211 */ /* 0x010fca00008f0ce1 */
[----:B------:R-:W-:Y:S01]  /*18c0*/  @!PT LDS RZ, [RZ] ;  /* 0x00000000fffff984 */ /* 0x000fe20000000800 */
[----:B------:R3:W-:Y:S04]  /*18d0*/  LDGSTS.E.BYPASS.LTC128B.128 [R0+0x7100], [R6.64], !P0 ;  /* 0x0710000006007fae */ /* 0x0007e8000c101d72 */
.L_x_243:
[----:B------:R-:W-:Y:S05]  /*18e0*/  BSYNC B0 ;  /* 0x0000000000007941 */ /* 0x000fea0003800000 */
.L_x_242:
[----:B---3--:R-:W-:Y:S01]  /*18f0*/  IADD3 R0, R5, 0x30, RZ ;  /* 0x0000003005007810 */ /* 0x008fe20007ffe0ff */
[----:B----4-:R3:W4:Y:S01]  /*1900*/  SHFL.IDX PT, R3, R9, 0x3, 0x181f ;  /* 0x00781f0009037f89 */ /* 0x01072200000e0000 */
[----:B------:R-:W-:Y:S02]  /*1910*/  BSSY B0, `(.L_x_244) ;  /* 0x0000009000007945 */ /* 0x000fe40003800000 */
[----:B------:R-:W-:Y:S01]  /*1920*/  ISETP.GE.AND P1, PT, R0, UR6, PT ;  /* 0x0000000600007c0c */ /* 0x000fe2000bf26270 */
[----:B------:R3:W1:-:S12]  /*1930*/  SHFL.IDX PT, R6, R8, 0x3, 0x181f ;  /* 0x00781f0008067f89 */ /* 0x00065800000e0000 */
[----:B------:R-:W-:Y:S05]  /*1940*/  @P1 BRA `(.L_x_245) ;  /* 0x0000005000001947 */ /* 0x000fea0003800000 */
[----:B-1----:R-:W-:Y:S01]  /*1950*/  LEA R6, P1, R33, R6, 0x1 ;  /* 0x0000000621067211 */ /* 0x002fe200078208ff */
[----:B------:R-:W-:-:S03]  /*1960*/  IMAD.SHL.U32 R0, R10, 0x2, RZ ;  /* 0x000000020a007824 */ /* 0x000fc600078e00ff */
[----:B----4-:R-:W-:-:S05]  /*1970*/  LEA.HI.X R7, R33, R3, R225, 0x1, P1 ;  /* 0x0000000321077211 */ /* 0x010fca00008f0ce1 */
[----:B------:R-:W-:Y:S01]  /*1980*/  @!PT LDS RZ, [RZ] ;  /* 0x00000000fffff984 */ /* 0x000fe20000000800 */
[----:B------:R1:W-:Y:S04]  /*1990*/  LDGSTS.E.BYPASS.LTC128B.128 [R0+0x7900], [R6.64], !P0 ;  /* 0x0790000006007fae */ /* 0x0003e8000c101d72 */
.L_x_245:
[----:B------:R-:W-:Y:S05]  /*19a0*/  BSYNC B0 ;  /* 0x0000000000007941 */ /* 0x000fea0003800000 */
.L_x_244:
[----:B-1----:R-:W-:Y:S01]  /*19b0*/  IADD3 R0, R5, 0x40, RZ ;  /* 0x0000004005007810 */ /* 0x002fe20007ffe0ff */
[----:B----4-:R1:W4:Y:S01]  /*19c0*/  SHFL.IDX PT, R3, R9, 0x4, 0x181f ;  /* 0x00981f0009037f89 */ /* 0x01032200000e0000 */
[----:B------:R-:W-:Y:S02]  /*19d0*/  BSSY B0, `(.L_x_246) ;  /* 0x0000009000007945 */ /* 0x000fe40003800000 */
[----:B------:R-:W-:Y:S01]  /*19e0*/  ISETP.GE.AND P1, PT, R0, UR6, PT ;  /* 0x0000000600007c0c */ /* 0x000fe2000bf26270 */
[----:B------:R1:W2:-:S12]  /*19f0*/  SHFL.IDX PT, R6, R8, 0x4, 0x181f ;  /* 0x00981f0008067f89 */ /* 0x00029800000e0000 */
[----:B------:R-:W-:Y:S05]  /*1a00*/  @P1 BRA `(.L_x_247) ;  /* 0x0000005000001947 */ /* 0x000fea0003800000 */
[----:B--2---:R-:W-:Y:S01]  /*1a10*/  LEA R6, P1, R33, R6, 0x1 ;  /* 0x0000000621067211 */ /* 0x004fe200078208ff */
[----:B------:R-:W-:-:S03]  /*1a20*/  IMAD.SHL.U32 R0, R10, 0x2, RZ ;  /* 0x000000020a007824 */ /* 0x000fc600078e00ff */
[----:B----4-:R-:W-:-:S05]  /*1a30*/  LEA.HI.X R7, R33, R3, R225, 0x1, P1 ;  /* 0x0000000321077211 */ /* 0x010fca00008f0ce1 */
[----:B------:R-:W-:Y:S01]  /*1a40*/  @!PT LDS RZ, [RZ] ;  /* 0x00000000fffff984 */ /* 0x000fe20000000800 */
[----:B------:R2:W-:Y:S04]  /*1a50*/  LDGSTS.E.BYPASS.LTC128B.128 [R0+0x8100], [R6.64], !P0 ;  /* 0x0810000006007fae */ /* 0x0005e8000c101d72 */
.L_x_247:
[----:B------:R-:W-:Y:S05]  /*1a60*/  BSYNC B0 ;  /* 0x0000000000007941 */ /* 0x000fea0003800000 */
.L_x_246:
[----:B--2---:R-:W-:Y:S01]  /*1a70*/  IADD3 R0, R5, 0x50, RZ ;  /* 0x0000005005007810 */ /* 0x004fe20007ffe0ff */
        /* <DEDUP_REMOVED lines=10> */
.L_x_249:
[----:B------:R-:W-:Y:S05]  /*1b20*/  BSYNC B0 ;  /* 0x0000000000007941 */ /* 0x000fea0003800000 */
.L_x_248:
        /* <DEDUP_REMOVED lines=11> */
.L_x_251:
[----:B------:R-:W-:Y:S05]  /*1be0*/  BSYNC B0 ;  /* 0x0000000000007941 */ /* 0x000fea0003800000 */
.L_x_250:
[----:B-123--:R-:W1:Y:S01]  /*1bf0*/  SHFL.IDX PT, R8, R8, 0x7, 0x181f ;  /* 0x00f81f0008087f89 */ /* 0x00ee6200000e0000 */
[----:B------:R-:W-:Y:S01]  /*1c00*/  ULDC UR4, c[0x0][0x2b8] ;  /* 0x0000ae0000047ab9 */ /* 0x000fe20000000800 */
[----:B----4-:R-:W-:Y:S01]  /*1c10*/  IADD3 R3, R5, 0x70, RZ ;  /* 0x0000007005037810 */ /* 0x010fe20007ffe0ff */
[----:B------:R-:W-:Y:S01]  /*1c20*/  UISETP.NE.AND UP0, UPT, UR4, 0x1, UPT ;  /* 0x000000010400788c */ /* 0x000fe2000bf05270 */
[----:B------:R-:W2:Y:S01]  /*1c30*/  SHFL.IDX PT, R9, R9, 0x7, 0x181f ;  /* 0x00f81f0009097f89 */ /* 0x000ea200000e0000 */
[----:B------:R-:W-:Y:S01]  /*1c40*/  UMOV UR37, 0x60 ;  /* 0x0000006000257882 */ /* 0x000fe20000000000 */
[----:B------:R-:W-:Y:S01]  /*1c50*/  ISETP.GE.AND P3, PT, R3, UR6, PT ;  /* 0x0000000603007c0c */ /* 0x000fe2000bf66270 */
[----:B------:R-:W-:Y:S01]  /*1c60*/  UIMAD UR13, UR12, UR37, -0x60 ;  /* 0xffffffa00c0d74a4 */ /* 0x000fe2000f8e0225 */
[----:B------:R-:W-:Y:S01]  /*1c70*/  IMAD.SHL.U32 R202, R10, 0x2, RZ ;  /* 0x000000020aca7824 */ /* 0x000fe200078e00ff */
[----:B------:R-:W-:Y:S01]  /*1c80*/  PLOP3.LUT P2, PT, PT, PT, UP0, 0x80, 0x0 ;  /* 0x000000000000781c */ /* 0x000fe20003f4f008 */
[----:B------:R-:W-:Y:S01]  /*1c90*/  USHF.R.S32.HI UR9, URZ, 0x1f, UR19 ;  /* 0x0000001f3f097899 */ /* 0x000fe20008011413 */
[----:B------:R-:W-:Y:S01]  /*1ca0*/  PLOP3.LUT P1, PT, PT, PT, UP0, 0x80, 0x0 ;  /* 0x000000000000781c */ /* 0x000fe20003f2f008 */
[----:B------:R-:W-:Y:S01]  /*1cb0*/  ULDC.64 UR4, c[0x0][0x2b0] ;  /* 0x0000ac0000047ab9 */ /* 0x000fe20000000a00 */
[----:B------:R-:W-:Y:S01]  /*1cc0*/  IADD3 R0, R203, UR13, RZ ;  /* 0x0000000dcb007c10 */ /* 0x000fe2000fffe0ff */
[----:B------:R-:W-:Y:S01]  /*1cd0*/  UIMAD UR9, UR9, UR4, URZ ;  /* 0x00000004090972a4 */ /* 0x000fe2000f8e023f */
[----:B------:R-:W-:Y:S01]  /*1ce0*/  IMAD.MOV.U32 R227, RZ, RZ, RZ ;  /* 0x000000ffffe37224 */ /* 0x000fe200078e00ff */
[----:B------:R-:W-:Y:S01]  /*1cf0*/  UIMAD.WIDE.U32 UR44, UR19, UR4, URZ ;  /* 0x00000004132c72a5 */ /* 0x000fe2000f8e003f */
[C---:B------:R-:W-:Y:S01]  /*1d00*/  IADD3 R5, R0.reuse, UR14, RZ ;  /* 0x0000000e00057c10 */ /* 0x040fe2000fffe0ff */
[----:B------:R-:W-:Y:S01]  /*1d10*/  UIMAD UR5, UR19, UR5, UR9 ;  /* 0x00000005130572a4 */ /* 0x000fe2000f8e0209 */
[----:B------:R-:W-:Y:S01]  /*1d20*/  ISETP.GE.AND P4, PT, R0, UR8, PT ;  /* 0x0000000800007c0c */ /* 0x000fe2000bf86270 */
[----:B------:R-:W-:Y:S01]  /*1d30*/  UIMAD UR37, UR12, -0x60, UR37 ;  /* 0xffffffa00c2578a4 */ /* 0x000fe2000f8e0225 */
[----:B------:R-:W-:Y:S01]  /*1d40*/  SHF.R.S32.HI R14, RZ, 0x4, R13 ;  /* 0x00000004ff0e7819 */ /* 0x000fe2000001140d */
[----:B------:R-:W-:Y:S01]  /*1d50*/  @P2 IMAD.HI.U32 R3, R5, c[0x0][0x2bc], RZ ;  /* 0x0000af0005032a27 */ /* 0x000fe200078e00ff */
[----:B------:R-:W-:Y:S01]  /*1d60*/  ISETP.GT.OR P4, PT, R203, 0x5f, P4 ;  /* 0x0000005fcb00780c */ /* 0x000fe20002784670 */
[----:B------:R-:W-:Y:S01]  /*1d70*/  UIADD3 UR6, UR45, UR5, URZ ;  /* 0x000000052d067290 */ /* 0x000fe2000fffe03f */
[C---:B-1----:R-:W-:Y:S01]  /*1d80*/  @!P3 LEA R8, P2, R33.reuse, R8, 0x1 ;  /* 0x000000082108b211 */ /* 0x042fe200078408ff */
[----:B------:R-:W-:Y:S01]  /*1d90*/  IMAD.MOV.U32 R0, RZ, RZ, R5 ;  /* 0x000000ffff007224 */ /* 0x000fe200078e0005 */
[----:B------:R-:W-:Y:S01]  /*1da0*/  @P1 SHF.R.U32.HI R0, RZ, c[0x0][0x2c0], R3 ;  /* 0x0000b000ff001a19 */ /* 0x000fe20000011603 */
[----:B------:R-:W-:Y:S01]  /*1db0*/  ULDC.64 UR4, c[0x0][0x1e8] ;  /* 0x00007a0000047ab9 */ /* 0x000fe20000000a00 */
[----:B--2---:R-:W-:-:S02]  /*1dc0*/  @!P3 LEA.HI.X R9, R33, R9, R225, 0x1, P2 ;  /* 0x000000092109b211 */ /* 0x004fc400010f0ce1 */
[----:B------:R-:W-:Y:S01]  /*1dd0*/  LEA.HI R199, R200, R201, RZ, 0x5 ;  /* 0x000000c9c8c77211 */ /* 0x000fe200078f28ff */
[----:B------:R-:W-:Y:S01]  /*1de0*/  IMAD.SHL.U32 R226, R33, 0x2, RZ ;  /* 0x0000000221e27824 */ /* 0x000fe200078e00ff */
[----:B------:R-:W-:Y:S01]  /*1df0*/  UP2UR UR36, UPR, URZ, 0x1 ;  /* 0x000000013f247883 */ /* 0x000fe20008000000 */
[----:B------:R-:W-:Y:S01]  /*1e00*/  @!PT LDS RZ, [RZ] ;  /* 0x00000000fffff984 */ /* 0x000fe20000000800 */
[----:B------:R1:W-:Y:S02]  /*1e10*/  @!P3 LDGSTS.E.BYPASS.LTC128B.128 [R202+0x9900], [R8.64], !P0 ;  /* 0x0990000008cabfae */ /* 0x0003e4000c101d72 */
[C---:B------:R-:W-:Y:S02]  /*1e20*/  @!P4 IADD3 R3, P1, R0.reuse, UR44, RZ ;  /* 0x0000002c0003cc10 */ /* 0x040fe4000ff3e0ff */
[----:B------:R-:W0:Y:S02]  /*1e30*/  LDGDEPBAR ;  /* 0x00000000000079af */ /* 0x000e240000000000 */
[----:B------:R-:W-:Y:S02]  /*1e40*/  @!P4 LEA.HI.X.SX32 R7, R0, UR6, 0x1, P1 ;  /* 0x000000060007cc11 */ /* 0x000fe400088f0eff */
[----:B------:R-:W-:Y:S01]  /*1e50*/  BAR.SYNC.DEFER_BLOCKING 0x0 ;  /* 0x0000000000007b1d */ /* 0x000fe20000010000 */
[----:B------:R-:W-:-:S04]  /*1e60*/  @!P4 LEA R6, P1, R3, c[0x0][0x2a0], 0x2 ;  /* 0x0000a8000306ca11 */ /* 0x000fc800078210ff */
[----:B------:R-:W-:Y:S01]  /*1e70*/  @!P4 LEA.HI.X R7, R3, c[0x0][0x2a4], R7, 0x2, P1 ;  /* 0x0000a9000307ca11 */ /* 0x000fe200008f1407 */
[----:B------:R-:W-:Y:S04]  /*1e80*/  STL [R1+0x4], R202 ;  /* 0x000004ca01007387 */ /* 0x000fe80000100800 */
[----:B------:R2:W3:Y:S01]  /*1e90*/  @!P4 LDG.E R227, [R6.64] ;  /* 0x0000003206e3c981 */ /* 0x0004e2000c1e1900 */
[----:B------:R-:W-:Y:S01]  /*1ea0*/  IMAD.MOV R0, RZ, RZ, -R0 ;  /* 0x000000ffff007224 */ /* 0x000fe200078e0a00 */
[----:B------:R-:W-:Y:S01]  /*1eb0*/  UIMAD UR9, UR10, UR4, URZ ;  /* 0x000000040a0972a4 */ /* 0x000fe2000f8e023f */
[----:B------:R-:W-:Y:S01]  /*1ec0*/  ISETP.GE.AND P4, PT, R33, c[0x0][0x1d4], PT ;  /* 0x0000750021007a0c */ /* 0x000fe20003f86270 */
[----:B------:R-:W-:Y:S01]  /*1ed0*/  UIMAD.WIDE.U32 UR48, UR11, UR4, URZ ;  /* 0x000000040b3072a5 */ /* 0x000fe2000f8e003f */
[----:B------:R-:W-:Y:S01]  /*1ee0*/  IMAD R234, R0, c[0x0][0x2b8], R5 ;  /* 0x0000ae0000ea7a24 */ /* 0x000fe200078e0205 */
[----:B------:R-:W-:Y:S01]  /*1ef0*/  UIMAD UR9, UR11, UR5, UR9 ;  /* 0x000000050b0972a4 */ /* 0x000fe2000f8e0209 */
[----:B------:R-:W-:Y:S01]  /*1f00*/  SHF.R.S32.HI R198, RZ, 0x5, R199 ;  /* 0x00000005ffc67819 */ /* 0x000fe200000114c7 */
[----:B------:R-:W-:-:S02]  /*1f10*/  UIADD3 UR19, UR8, UR37, URZ ;  /* 0x0000002508137290 */ /* 0x000fc4000fffe03f */
[----:B------:R-:W-:Y:S01]  /*1f20*/  SHF.R.S32.HI R35, RZ, 0x1f, R234 ;  /* 0x0000001fff237819 */ /* 0x000fe200000114ea */
[----:B------:R-:W-:Y:S02]  /*1f30*/  UIADD3 UR9, UR49, UR9, URZ ;  /* 0x0000000931097290 */ /* 0x000fe4000fffe03f */
[----:B------:R-:W-:Y:S01]  /*1f40*/  ULDC.64 UR4, c[0x0][0x210] ;  /* 0x0000840000047ab9 */ /* 0x000fe20000000a00 */
[----:B------:R-:W-:Y:S01]  /*1f50*/  IADD3 R34, -R18, UR19, RZ ;  /* 0x0000001312227c10 */ /* 0x000fe2000fffe1ff */
[----:B------:R-:W-:Y:S01]  /*1f60*/  IMAD R0, R35, c[0x0][0x1e0], RZ ;  /* 0x0000780023007a24 */ /* 0x000fe200078e02ff */
[----:B------:R-:W-:Y:S02]  /*1f70*/  UIMAD UR10, UR10, UR4, URZ ;  /* 0x000000040a0a72a4 */ /* 0x000fe4000f8e023f */
[----:B------:R-:W-:Y:S01]  /*1f80*/  ISETP.GE.AND P1, PT, R34, 0x1, PT ;  /* 0x000000012200780c */ /* 0x000fe20003f26270 */
[----:B------:R-:W-:Y:S01]  /*1f90*/  IMAD R0, R234, c[0x0][0x1e4], R0 ;  /* 0x00007900ea007a24 */ /* 0x000fe200078e0200 */
[C---:B------:R-:W-:Y:S01]  /*1fa0*/  ISETP.GE.AND P6, PT, R34.reuse, 0x21, PT ;  /* 0x000000212200780c */ /* 0x040fe20003fc6270 */
[----:B------:R-:W-:Y:S01]  /*1fb0*/  UIMAD.WIDE.U32 UR46, UR11, UR4, URZ ;  /* 0x000000040b2e72a5 */ /* 0x000fe2000f8e003f */
[C---:B------:R-:W-:Y:S01]  /*1fc0*/  ISETP.GE.AND P5, PT, R34.reuse, 0x31, PT ;  /* 0x000000312200780c */ /* 0x040fe20003fa6270 */
[----:B------:R-:W-:Y:S01]  /*1fd0*/  UIMAD UR10, UR11, UR5, UR10 ;  /* 0x000000050b0a72a4 */ /* 0x000fe2000f8e020a */
[----:B------:R-:W-:Y:S01]  /*1fe0*/  ISETP.GE.AND P3, PT, R34, 0x41, PT ;  /* 0x000000412200780c */ /* 0x000fe20003f66270 */
[----:B--2---:R-:W-:Y:S01]  /*1ff0*/  IMAD.WIDE.U32 R6, R234, c[0x0][0x1e0], RZ ;  /* 0x00007800ea067a25 */ /* 0x004fe200078e00ff */
[----:B------:R-:W-:-:S02]  /*2000*/  UIADD3 UR4, UR12, -0x1, URZ ;  /* 0xffffffff0c047890 */ /* 0x000fc4000fffe03f */
[----:B------:R-:W-:Y:S01]  /*2010*/  UIADD3 UR10, UR47, UR10, URZ ;  /* 0x0000000a2f0a7290 */ /* 0x000fe2000fffe03f */
[----:B------:R-:W-:Y:S01]  /*2020*/  IMAD.IADD R7, R7, 0x1, R0 ;  /* 0x0000000107077824 */ /* 0x000fe200078e0200 */
[----:B------:R-:W-:Y:S01]  /*2030*/  UISETP.GT.AND UP0, UPT, UR4, UR7, UPT ;  /* 0x000000070400728c */ /* 0x000fe2000bf04270 */
[----:B---3--:R-:W-:Y:S02]  /*2040*/  SHF.R.S32.HI R40, RZ, 0x1f, R227 ;  /* 0x0000001fff287819 */ /* 0x008fe400000114e3 */
[----:B------:R-:W-:-:S04]  /*2050*/  IMAD.WIDE.U32 R6, R227, c[0x0][0x1f0], R6 ;  /* 0x00007c00e3067a25 */ /* 0x000fc800078e0006 */
[----:B------:R-:W-:Y:S01]  /*2060*/  IMAD R3, R40, c[0x0][0x1f0], RZ ;  /* 0x00007c0028037a24 */ /* 0x000fe200078e02ff */
[----:B------:R-:W-:-:S03]  /*2070*/  IADD3 R0, P0, R6, UR48, RZ ;  /* 0x0000003006007c10 */ /* 0x000fc6000ff1e0ff */
[----:B------:R-:W-:-:S05]  /*2080*/  IMAD R3, R227, c[0x0][0x1f4], R3 ;  /* 0x00007d00e3037a24 */ /* 0x000fca00078e0203 */
[----:B------:R-:W-:Y:S02]  /*2090*/  IADD3.X R6, R7, UR9, R3, P0, !PT ;  /* 0x0000000907067c10 */ /* 0x000fe400087fe403 */
[----:B------:R-:W-:-:S04]  /*20a0*/  LEA R3, P0, R0, c[0x0][0x1c8], 0x1 ;  /* 0x0000720000037a11 */ /* 0x000fc800078008ff */
[----:B------:R-:W-:Y:S01]  /*20b0*/  LEA.HI.X R0, R0, c[0x0][0x1cc], R6, 0x1, P0 ;  /* 0x0000730000007a11 */ /* 0x000fe200000f0c06 */
[----:B------:R-:W-:Y:S01]  /*20c0*/  SHFL.IDX PT, R5, R3, 0x1, 0x181f ;  /* 0x00381f0003057f89 */ /* 0x000fe200000e0000 */
[----:B------:R-:W-:-:S03]  /*20d0*/  ISETP.GE.AND P0, PT, R34, 0x11, PT ;  /* 0x000000112200780c */ /* 0x000fc60003f06270 */
[----:B------:R-:W2:Y:S04]  /*20e0*/  SHFL.IDX PT, R6, R3, RZ, 0x181f ;  /* 0x00181fff03067589 */ /* 0x000ea800000e0000 */
[----:B------:R-:W3:Y:S04]  /*20f0*/  SHFL.IDX PT, R7, R0, RZ, 0x181f ;  /* 0x00181fff00077589 */ /* 0x000ee800000e0000 */
[----:B-1----:R-:W1:Y:S04]  /*2100*/  SHFL.IDX PT, R8, R0, 0x1, 0x181f ;  /* 0x00381f0000087f89 */ /* 0x002e6800000e0000 */
[----:B------:R-:W4:Y:S04]  /*2110*/  SHFL.IDX PT, R12, R3, 0x2, 0x181f ;  /* 0x00581f00030c7f89 */ /* 0x000f2800000e0000 */
[----:B------:R-:W5:Y:S04]  /*2120*/  SHFL.IDX PT, R10, R3, 0x3, 0x181f ;  /* 0x00781f00030a7f89 */ /* 0x000f6800000e0000 */
[----:B------:R-:W1:Y:S01]  /*2130*/  SHFL.IDX PT, R11, R0, 0x2, 0x181f ;  /* 0x00581f00000b7f89 */ /* 0x000e6200000e0000 */
[----:B--2---:R-:W-:-:S03]  /*2140*/  @P1 LEA R6, P2, R33, R6, 0x1 ;  /* 0x0000000621061211 */ /* 0x004fc600078408ff */
[----:B------:R-:W2:Y:S01]  /*2150*/  SHFL.IDX PT, R9, R3, 0x4, 0x181f ;  /* 0x00981f0003097f89 */ /* 0x000ea200000e0000 */
[----:B---3--:R-:W-:-:S03]  /*2160*/  @P1 LEA.HI.X R7, R33, R7, R225, 0x1, P2 ;  /* 0x0000000721071211 */ /* 0x008fc600010f0ce1 */
[----:B------:R-:W3:Y:S01]  /*2170*/  SHFL.IDX PT, R17, R0, 0x3, 0x181f ;  /* 0x00781f0000117f89 */ /* 0x000ee200000e0000 */
[----:B------:R-:W-:-:S03]  /*2180*/  ISETP.GE.AND P2, PT, R34, 0x51, PT ;  /* 0x000000512200780c */ /* 0x000fc60003f46270 */
[----:B------:R-:W-:Y:S04]  /*2190*/  SHFL.IDX PT, R3, R3, 0x5, 0x181f ;  /* 0x00b81f0003037f89 */ /* 0x000fe800000e0000 */
[----:B------:R-:W1:Y:S04]  /*21a0*/  SHFL.IDX PT, R16, R0, 0x4, 0x181f ;  /* 0x00981f0000107f89 */ /* 0x000e6800000e0000 */
[----:B------:R1:W2:Y:S04]  /*21b0*/  SHFL.IDX PT, R15, R0, 0x5, 0x181f ;  /* 0x00b81f00000f7f89 */ /* 0x0002a800000e0000 */
[----:B------:R2:W-:Y:S01]  /*21c0*/  @P1 LDGSTS.E.BYPASS.LTC128B.128 [R202+0x3100], [R6.64], !P4 ;  /* 0x0310000006ca1fae */ /* 0x0005e2000e101d72 */
[----:B-1----:R-:W-:-:S04]  /*21d0*/  LEA.HI R0, R13, R14, RZ, 0x1 ;  /* 0x0000000e0d007211 */ /* 0x002fc800078f08ff */
[----:B------:R-:W-:Y:S02]  /*21e0*/  LOP3.LUT R0, R0, 0xfffffffe, RZ, 0xc0, !PT ;  /* 0xfffffffe00007812 */ /* 0x000fe400078ec0ff */
[----:B--2---:R-:W-:-:S03]  /*21f0*/  @P0 LEA R6, P1, R33, R5, 0x1 ;  /* 0x0000000521060211 */ /* 0x004fc600078208ff */
[----:B------:R-:W-:Y:S02]  /*2200*/  IMAD.IADD R14, R14, 0x1, -R0 ;  /* 0x000000010e0e7824 */ /* 0x000fe400078e0a00 */
[----:B------:R-:W-:Y:S01]  /*2210*/  IMAD.SHL.U32 R0, R32, 0x40, RZ ;  /* 0x0000004020007824 */ /* 0x000fe200078e00ff */
[C-C-:B------:R-:W-:Y:S01]  /*2220*/  @P0 LEA.HI.X R7, R33.reuse, R8, R225.reuse, 0x1, P1 ;  /* 0x0000000821070211 */ /* 0x140fe200008f0ce1 */
[----:B------:R-:W-:Y:S01]  /*2230*/  IMAD.SHL.U32 R5, R20, 0x40, RZ ;  /* 0x0000004014057824 */ /* 0x000fe200078e00ff */
[C---:B----4-:R-:W-:Y:S02]  /*2240*/  @P6 LEA R12, P1, R33.reuse, R12, 0x1 ;  /* 0x0000000c210c6211 */ /* 0x050fe400078208ff */
[----:B------:R-:W-:Y:S01]  /*2250*/  LOP3.LUT R0, R0, 0x1c0, RZ, 0xc0, !PT ;  /* 0x000001c000007812 */ /* 0x000fe200078ec0ff */
[----:B------:R1:W-:Y:S01]  /*2260*/  @P0 LDGSTS.E.BYPASS.LTC128B.128 [R202+0x3900], [R6.64], !P4 ;  /* 0x0390000006ca0fae */ /* 0x0003e2000e101d72 */
[C---:B-----5:R-:W-:Y:S02]  /*2270*/  @P5 LEA R10, P0, R33.reuse, R10, 0x1 ;  /* 0x0000000a210a5211 */ /* 0x060fe400078008ff */
[----:B------:R-:W-:-:S02]  /*2280*/  @P6 LEA.HI.X R13, R33, R11, R225, 0x1, P1 ;  /* 0x0000000b210d6211 */ /* 0x000fc400008f0ce1 */
[C---:B------:R-:W-:Y:S02]  /*2290*/  @P3 LEA R8, P1, R33.reuse, R9, 0x1 ;  /* 0x0000000921083211 */ /* 0x040fe400078208ff */
[C-C-:B---3--:R-:W-:Y:S01]  /*22a0*/  @P5 LEA.HI.X R11, R33.reuse, R17, R225.reuse, 0x1, P0 ;  /* 0x00000011210b5211 */ /* 0x148fe200000f0ce1 */
[----:B------:R2:W-:Y:S01]  /*22b0*/  @P6 LDGSTS.E.BYPASS.LTC128B.128 [R202+0x4100], [R12.64], !P4 ;  /* 0x041000000cca6fae */ /* 0x0005e2000e101d72 */
[----:B------:R-:W-:Y:S02]  /*22c0*/  @P3 LEA.HI.X R9, R33, R16, R225, 0x1, P1 ;  /* 0x0000001021093211 */ /* 0x000fe400008f0ce1 */
[----:B------:R-:W-:Y:S01]  /*22d0*/  LOP3.LUT R197, R5, 0xfffffe00, RZ, 0xc0, !PT ;  /* 0xfffffe0005c57812 */ /* 0x000fe200078ec0ff */
[----:B------:R3:W-:Y:S01]  /*22e0*/  @P5 LDGSTS.E.BYPASS.LTC128B.128 [R202+0x4900], [R10.64], !P4 ;  /* 0x049000000aca5fae */ /* 0x0007e2000e101d72 */
[----:B------:R-:W-:-:S03]  /*22f0*/  LOP3.LUT P1, RZ, R32, 0x2, RZ, 0xc0, !PT ;  /* 0x0000000220ff7812 */ /* 0x000fc6000782c0ff */
[----:B------:R3:W-:Y:S01]  /*2300*/  @P3 LDGSTS.E.BYPASS.LTC128B.128 [R202+0x5100], [R8.64], !P4 ;  /* 0x0510000008ca3fae */ /* 0x0007e2000e101d72 */
[----:B-1----:R-:W-:Y:S01]  /*2310*/  @P2 LEA R6, P0, R33, R3, 0x1 ;  /* 0x0000000321062211 */ /* 0x002fe200078008ff */
[----:B------:R-:W-:-:S03]  /*2320*/  IMAD.SHL.U32 R3, R19, 0x40, RZ ;  /* 0x0000004013037824 */ /* 0x000fc600078e00ff */
[--C-:B------:R-:W-:Y:S02]  /*2330*/  @P2 LEA.HI.X R7, R33, R15, R225.reuse, 0x1, P0 ;  /* 0x0000000f21072211 */ /* 0x100fe400000f0ce1 */
[----:B------:R-:W-:Y:S02]  /*2340*/  LOP3.LUT R3, R3, 0x1c0, RZ, 0xc0, !PT ;  /* 0x000001c003037812 */ /* 0x000fe400078ec0ff */
[C---:B------:R-:W-:Y:S01]  /*2350*/  SHF.L.U64.HI R225, R33.reuse, 0x1, R225 ;  /* 0x0000000121e17819 */ /* 0x040fe200000102e1 */
[----:B------:R1:W-:Y:S01]  /*2360*/  @P2 LDGSTS.E.BYPASS.LTC128B.128 [R202+0x5900], [R6.64], !P4 ;  /* 0x0590000006ca2fae */ /* 0x0003e2000e101d72 */
[----:B------:R-:W-:-:S03]  /*2370*/  ISETP.GE.AND P2, PT, R33, c[0x0][0x1d4], PT ;  /* 0x0000750021007a0c */ /* 0x000fc60003f46270 */
[----:B------:R-:W0:Y:S01]  /*2380*/  LDGDEPBAR ;  /* 0x00000000000079af */ /* 0x000e220000000000 */
[----:B------:R-:W-:Y:S01]  /*2390*/  ISETP.LT.OR P5, PT, R34, 0x1, P2 ;  /* 0x000000012200780c */ /* 0x000fe200017a1670 */
[----:B-1----:R-:W-:Y:S01]  /*23a0*/  IMAD.SHL.U32 R7, R18, 0x8, RZ ;  /* 0x0000000812077824 */ /* 0x002fe200078e00ff */
[----:B------:R-:W-:-:S04]  /*23b0*/  DEPBAR.LE SB0, 0x1 ;  /* 0x000080400000791a */ /* 0x000fc80000000000 */
[----:B------:R-:W-:-:S04]  /*23c0*/  DEPBAR.LE SB0, 0x0 ;  /* 0x000080000000791a */ /* 0x000fc80000000000 */
[----:B------:R-:W-:Y:S01]  /*23d0*/  IMAD.SHL.U32 R6, R14, 0x8, RZ ;  /* 0x000000080e067824 */ /* 0x000fe200078e00ff */
[----:B------:R-:W-:Y:S02]  /*23e0*/  LOP3.LUT R7, R0, 0x8, R7, 0xf8, !PT ;  /* 0x0000000800077812 */ /* 0x000fe400078ef807 */
[----:B------:R-:W-:Y:S02]  /*23f0*/  SHF.R.U32.HI R0, RZ, 0x3, R0 ;  /* 0x00000003ff007819 */ /* 0x000fe40000011600 */
[----:B------:R-:W-:Y:S02]  /*2400*/  LOP3.LUT R5, R3, 0x8, R6, 0xf8, !PT ;  /* 0x0000000803057812 */ /* 0x000fe400078ef806 */
[----:B------:R-:W-:Y:S02]  /*2410*/  SHF.R.U32.HI R3, RZ, 0x3, R3 ;  /* 0x00000003ff037819 */ /* 0x000fe40000011603 */
[----:B------:R-:W-:Y:S01]  /*2420*/  LOP3.LUT R0, R7, R0, RZ, 0x3c, !PT ;  /* 0x0000000007007212 */ /* 0x000fe200078e3cff */
[----:B------:R-:W-:Y:S01]  /*2430*/  IMAD.WIDE.U32 R6, R234, c[0x0][0x208], RZ ;  /* 0x00008200ea067a25 */ /* 0x000fe200078e00ff */
[----:B------:R-:W-:-:S03]  /*2440*/  LOP3.LUT R196, R5, R3, RZ, 0x3c, !PT ;  /* 0x0000000305c47212 */ /* 0x000fc600078e3cff */
[----:B------:R-:W-:Y:S02]  /*2450*/  IMAD R3, R198, 0x400, R197 ;  /* 0x00000400c6037824 */ /* 0x000fe400078e02c5 */
[----:B------:R-:W-:Y:S02]  /*2460*/  IMAD R0, R14, 0x200, R0 ;  /* 0x000002000e007824 */ /* 0x000fe400078e0200 */
[----:B------:R-:W-:Y:S02]  /*2470*/  IMAD.IADD R3, R196, 0x1, R3 ;  /* 0x00000001c4037824 */ /* 0x000fe400078e0203 */
[----:B------:R-:W-:Y:S01]  /*2480*/  IMAD.SHL.U32 R208, R0, 0x2, RZ ;  /* 0x0000000200d07824 */ /* 0x000fe200078e00ff */
[----:B------:R-:W-:Y:S01]  /*2490*/  BAR.SYNC.DEFER_BLOCKING 0x0 ;  /* 0x0000000000007b1d */ /* 0x000fe20000010000 */
[----:B------:R-:W-:Y:S02]  /*24a0*/  IMAD.SHL.U32 R215, R3, 0x2, RZ ;  /* 0x0000000203d77824 */ /* 0x000fe400078e00ff */
[----:B------:R-:W-:Y:S01]  /*24b0*/  IMAD R0, R35, c[0x0][0x208], RZ ;  /* 0x0000820023007a24 */ /* 0x000fe200078e02ff */
[----:B------:R-:W-:Y:S01]  /*24c0*/  IADD3 R5, R208, 0x3100, RZ ;  /* 0x00003100d0057810 */ /* 0x000fe20007ffe0ff */
[----:B------:R-:W-:Y:S01]  /*24d0*/  IMAD R3, R40, c[0x0][0x218], RZ ;  /* 0x0000860028037a24 */ /* 0x000fe200078e02ff */
[----:B------:R-:W-:Y:S01]  /*24e0*/  IADD3 R219, R208, 0x3120, RZ ;  /* 0x00003120d0db7810 */ /* 0x000fe20007ffe0ff */
[----:B------:R-:W-:Y:S01]  /*24f0*/  IMAD R0, R234, c[0x0][0x20c], R0 ;  /* 0x00008300ea007a24 */ /* 0x000fe200078e0200 */
[----:B------:R-:W-:Y:S01]  /*2500*/  @P1 IADD3 R219, R5, -0x20, RZ ;  /* 0xffffffe005db1810 */ /* 0x000fe20007ffe0ff */
[----:B------:R-:W-:Y:S01]  /*2510*/  IMAD R3, R227, c[0x0][0x21c], R3 ;  /* 0x00008700e3037a24 */ /* 0x000fe200078e0203 */
[----:B------:R-:W-:Y:S01]  /*2520*/  LOP3.LUT P1, RZ, R32, 0x4, RZ, 0xc0, !PT ;  /* 0x0000000420ff7812 */ /* 0x000fe2000782c0ff */
[----:B------:R-:W-:Y:S01]  /*2530*/  IMAD.IADD R7, R7, 0x1, R0 ;  /* 0x0000000107077824 */ /* 0x000fe200078e0200 */
[C---:B------:R-:W-:Y:S01]  /*2540*/  IADD3 R224, R219.reuse, 0x800, RZ ;  /* 0x00000800dbe07810 */ /* 0x040fe20007ffe0ff */
[----:B------:R-:W-:Y:S01]  /*2550*/  IMAD R218, R2, 0x2, R215 ;  /* 0x0000000202da7824 */ /* 0x000fe200078e02d7 */
[----:B------:R-:W-:Y:S01]  /*2560*/  IADD3 R223, R219, 0x1000, RZ ;  /* 0x00001000dbdf7810 */ /* 0x000fe20007ffe0ff */
[----:B------:R-:W-:Y:S01]  /*2570*/  IMAD.WIDE.U32 R6, R227, c[0x0][0x218], R6 ;  /* 0x00008600e3067a25 */ /* 0x000fe200078e0006 */
[----:B------:R-:W-:-:S02]  /*2580*/  IADD3 R222, R219, 0x1800, RZ ;  /* 0x00001800dbde7810 */ /* 0x000fc40007ffe0ff */
[C---:B------:R-:W-:Y:S01]  /*2590*/  IADD3 R221, R219.reuse, 0x2000, RZ ;  /* 0x00002000dbdd7810 */ /* 0x040fe20007ffe0ff */
[----:B------:R-:W-:Y:S01]  /*25a0*/  IMAD R216, R4, 0x2, R215 ;  /* 0x0000000204d87824 */ /* 0x000fe200078e02d7 */
[----:B------:R-:W-:Y:S02]  /*25b0*/  IADD3 R0, P0, R6, UR46, RZ ;  /* 0x0000002e06007c10 */ /* 0x000fe4000ff1e0ff */
[----:B------:R-:W-:Y:S01]  /*25c0*/  IADD3 R220, R219, 0x2800, RZ ;  /* 0x00002800dbdc7810 */ /* 0x000fe20007ffe0ff */
[----:B------:R-:W-:Y:S01]  /*25d0*/  IMAD R217, R2, 0x2, R216 ;  /* 0x0000000202d97824 */ /* 0x000fe200078e02d8 */
[----:B--2---:R-:W-:Y:S01]  /*25e0*/  LDSM.16.M88.4 R12, [R215+0x6100] ;  /* 0x00610000d70c783b */ /* 0x004fe20000000200 */
[----:B------:R-:W-:Y:S02]  /*25f0*/  IADD3.X R6, R7, UR10, R3, P0, !PT ;  /* 0x0000000a07067c10 */ /* 0x000fe400087fe403 */
[C---:B------:R-:W-:Y:S01]  /*2600*/  LEA R3, P0, R0.reuse, c[0x0][0x1f8], 0x1 ;  /* 0x00007e0000037a11 */ /* 0x040fe200078008ff */
[----:B---3--:R-:W-:Y:S03]  /*2610*/  LDSM.16.M88.4 R8, [R215+0x8100] ;  /* 0x00810000d708783b */ /* 0x008fe60000000200 */
[----:B------:R-:W-:Y:S01]  /*2620*/  LEA.HI.X R0, R0, c[0x0][0x1fc], R6, 0x1, P0 ;  /* 0x00007f0000007a11 */ /* 0x000fe200000f0c06 */
[----:B------:R-:W1:Y:S01]  /*2630*/  LDSM.16.M88.4 R20, [R208+0x4100] ;  /* 0x00410000d014783b */ /* 0x000e620000000200 */
[----:B------:R-:W-:-:S03]  /*2640*/  ISETP.LT.OR P0, PT, R34, 0x11, P2 ;  /* 0x000000112200780c */ /* 0x000fc60001701670 */
[----:B------:R-:W2:Y:S04]  /*2650*/  LDSM.16.M88.4 R24, [R208+0x3900] ;  /* 0x00390000d018783b */ /* 0x000ea80000000200 */
[----:B------:R-:W3:Y:S04]  /*2660*/  LDSM.16.M88.4 R28, [R208+0x3100] ;  /* 0x00310000d01c783b */ /* 0x000ee80000000200 */
[----:B------:R-:W4:Y:S04]  /*2670*/  LDSM.16.M88.4 R16, [R208+0x4900] ;  /* 0x00490000d010783b */ /* 0x000f280000000200 */
[----:B------:R-:W5:Y:S04]  /*2680*/  LDSM.16.M88.4 R36, [R208+0x5100] ;  /* 0x00510000d024783b */ /* 0x000f680000000200 */
[----:B------:R-:W-:Y:S04]  /*2690*/  SHFL.IDX PT, R5, R3, RZ, 0x181f ;  /* 0x00181fff03057589 */ /* 0x000fe800000e0000 */
[----:B------:R-:W-:Y:S04]  /*26a0*/  SHFL.IDX PT, R6, R3, 0x1, 0x181f ;  /* 0x00381f0003067f89 */ /* 0x000fe800000e0000 */
[----:B------:R-:W-:Y:S04]  /*26b0*/  SHFL.IDX PT, R7, R3, 0x2, 0x181f ;  /* 0x00581f0003077f89 */ /* 0x000fe800000e0000 */
[----:B------:R-:W-:Y:S04]  /*26c0*/  SHFL.IDX PT, R35, R0, 0x2, 0x181f ;  /* 0x00581f0000237f89 */ /* 0x000fe800000e0000 */
[----:B------:R-:W-:Y:S01]  /*26d0*/  LDSM.16.M88.4 R64, [R219] ;  /* 0x00000000db40783b */ /* 0x000fe20000000200 */
[-C--:B-1----:R-:W-:Y:S03]  /*26e0*/  HMMA.16816.F32.BF16 R180, R12, R20.reuse, RZ ;  /* 0x000000140cb4723c */ /* 0x082fe600000418ff */
[----:B------:R-:W-:Y:S04]  /*26f0*/  SHFL.IDX PT, R32, R0, 0x3, 0x181f ;  /* 0x00781f0000207f89 */ /* 0x000fe800000e0000 */
[----:B------:R-:W-:Y:S01]  /*2700*/  LDSM.16.M88.4 R44, [R219+0x800] ;  /* 0x00080000db2c783b */ /* 0x000fe20000000200 */
[C---:B------:R-:W-:Y:S03]  /*2710*/  HMMA.16816.F32.BF16 R76, R8.reuse, R20, RZ ;  /* 0x00000014084c723c */ /* 0x040fe600000418ff */
[----:B------:R-:W-:Y:S05]  /*2720*/  LDSM.16.M88.4 R40, [R219+0x1000] ;  /* 0x00100000db28783b */ /* 0x000fea0000000200 */
[-C--:B------:R-:W-:Y:S08]  /*2730*/  HMMA.16816.F32.BF16 R92, R8, R22.reuse, RZ ;  /* 0x00000016085c723c */ /* 0x080ff000000418ff */
[C---:B------:R-:W-:Y:S01]  /*2740*/  HMMA.16816.F32.BF16 R140, R12.reuse, R22, RZ ;  /* 0x000000160c8c723c */ /* 0x040fe200000418ff */
[----:B------:R-:W1:Y:S07]  /*2750*/  LDSM.16.M88.4 R20, [R208+0x5900] ;  /* 0x00590000d014783b */ /* 0x000e6e0000000200 */
[-C--:B--2---:R-:W-:Y:S08]  /*2760*/  HMMA.16816.F32.BF16 R164, R12, R24.reuse, RZ ;  /* 0x000000180ca4723c */ /* 0x084ff000000418ff */
[C---:B------:R-:W-:Y:S01]  /*2770*/  HMMA.16816.F32.BF16 R80, R8.reuse, R24, RZ ;  /* 0x000000180850723c */ /* 0x040fe200000418ff */
[----:B------:R-:W-:Y:S04]  /*2780*/  SHFL.IDX PT, R24, R0, 0x1, 0x181f ;  /* 0x00381f0000187f89 */ /* 0x000fe800000e0000 */
[----:B------:R-:W2:Y:S03]  /*2790*/  SHFL.IDX PT, R25, R0, RZ, 0x181f ;  /* 0x00181fff00197589 */ /* 0x000ea600000e0000 */
[C---:B---3--:R-:W-:Y:S08]  /*27a0*/  HMMA.16816.F32.BF16 R48, R8.reuse, R28, RZ ;  /* 0x0000001c0830723c */ /* 0x048ff000000418ff */
[C---:B------:R-:W-:Y:S08]  /*27b0*/  HMMA.16816.F32.BF16 R88, R8.reuse, R30, RZ ;  /* 0x0000001e0858723c */ /* 0x040ff000000418ff */
[C---:B------:R-:W-:Y:S08]  /*27c0*/  HMMA.16816.F32.BF16 R96, R8.reuse, R26, RZ ;  /* 0x0000001a0860723c */ /* 0x040ff000000418ff */
[C---:B----4-:R-:W-:Y:S08]  /*27d0*/  HMMA.16816.F32.BF16 R56, R8.reuse, R16, RZ ;  /* 0x000000100838723c */ /* 0x050ff000000418ff */
[C---:B------:R-:W-:Y:S08]  /*27e0*/  HMMA.16816.F32.BF16 R104, R8.reuse, R18, RZ ;  /* 0x000000120868723c */ /* 0x040ff000000418ff */
[C---:B-----5:R-:W-:Y:S08]  /*27f0*/  HMMA.16816.F32.BF16 R52, R8.reuse, R36, RZ ;  /* 0x000000240834723c */ /* 0x060ff000000418ff */
[C---:B------:R-:W-:Y:S08]  /*2800*/  HMMA.16816.F32.BF16 R120, R8.reuse, R38, RZ ;  /* 0x000000260878723c */ /* 0x040ff000000418ff */
[C---:B-1----:R-:W-:Y:S08]  /*2810*/  HMMA.16816.F32.BF16 R72, R8.reuse, R20, RZ ;  /* 0x000000140848723c */ /* 0x042ff000000418ff */
[----:B------:R-:W-:Y:S01]  /*2820*/  HMMA.16816.F32.BF16 R112, R8, R22, RZ ;  /* 0x000000160870723c */ /* 0x000fe200000418ff */
[----:B------:R-:W-:Y:S07]  /*2830*/  SHFL.IDX PT, R8, R3, 0x3, 0x181f ;  /* 0x00781f0003087f89 */ /* 0x000fee00000e0000 */
[C---:B------:R-:W-:Y:S07]  /*2840*/  HMMA.16816.F32.BF16 R116, R12.reuse, R20, RZ ;  /* 0x000000140c74723c */ /* 0x040fee00000418ff */
[----:B------:R-:W-:Y:S01]  /*2850*/  IADD3 R20, P6, R5, R226, RZ ;  /* 0x000000e205147210 */ /* 0x000fe20007fde0ff */
[----:B------:R-:W-:Y:S01]  /*2860*/  HMMA.16816.F32.BF16 R128, R12, R16, RZ ;  /* 0x000000100c80723c */ /* 0x000fe200000418ff */
[----:B------:R-:W-:Y:S03]  /*2870*/  SHFL.IDX PT, R5, R3, 0x4, 0x181f ;  /* 0x00981f0003057f89 */ /* 0x000fe600000e0000 */
[----:B--2---:R-:W-:Y:S01]  /*2880*/  IMAD.X R21, R25, 0x1, R225, P6 ;  /* 0x0000000119157824 */ /* 0x004fe200030e06e1 */
[----:B------:R-:W-:Y:S01]  /*2890*/  SHFL.IDX PT, R3, R3, 0x5, 0x181f ;  /* 0x00b81f0003037f89 */ /* 0x000fe200000e0000 */
[----:B------:R-:W-:-:S02]  /*28a0*/  ISETP.LT.OR P6, PT, R34, 0x21, P2 ;  /* 0x000000212200780c */ /* 0x000fc400017c1670 */
[C---:B------:R-:W-:Y:S01]  /*28b0*/  HMMA.16816.F32.BF16 R160, R12.reuse, R18, RZ ;  /* 0x000000120ca0723c */ /* 0x040fe200000418ff */
[----:B------:R-:W1:Y:S07]  /*28c0*/  LDSM.16.M88.4 R16, [R218+0x8100] ;  /* 0x00810000da10783b */ /* 0x000e6e0000000200 */
[C---:B------:R-:W-:Y:S01]  /*28d0*/  HMMA.16816.F32.BF16 R108, R12.reuse, R22, RZ ;  /* 0x000000160c6c723c */ /* 0x040fe200000418ff */
[----:B------:R-:W-:Y:S04]  /*28e0*/  SHFL.IDX PT, R23, R0, 0x4, 0x181f ;  /* 0x00981f0000177f89 */ /* 0x000fe800000e0000 */
[----:B------:R2:W-:Y:S03]  /*28f0*/  SHFL.IDX PT, R22, R0, 0x5, 0x181f ;  /* 0x00b81f0000167f89 */ /* 0x0005e600000e0000 */
[C---:B------:R-:W-:Y:S08]  /*2900*/  HMMA.16816.F32.BF16 R144, R12.reuse, R28, RZ ;  /* 0x0000001c0c90723c */ /* 0x040ff000000418ff */
[C---:B------:R-:W-:Y:S01]  /*2910*/  HMMA.16816.F32.BF16 R148, R12.reuse, R30, RZ ;  /* 0x0000001e0c94723c */ /* 0x040fe200000418ff */
[----:B------:R-:W-:Y:S07]  /*2920*/  LDSM.16.M88.4 R28, [R219+0x2000] ;  /* 0x00200000db1c783b */ /* 0x000fee0000000200 */
[----:B------:R-:W-:Y:S01]  /*2930*/  HMMA.16816.F32.BF16 R132, R12, R26, RZ ;  /* 0x0000001a0c84723c */ /* 0x000fe200000418ff */
[----:B--2---:R-:W-:-:S07]  /*2940*/  IMAD.MOV.U32 R0, RZ, RZ, 0x40 ;  /* 0x00000040ff007424 */ /* 0x004fce00078e00ff */
[----:B------:R-:W-:Y:S01]  /*2950*/  HMMA.16816.F32.BF16 R124, R12, R36, RZ ;  /* 0x000000240c7c723c */ /* 0x000fe200000418ff */
[----:B------:R-:W-:-:S05]  /*2960*/  SEL R0, R0, 0xffffffc0, !P1 ;  /* 0xffffffc000007807 */ /* 0x000fca0004800000 */
[----:B------:R-:W-:Y:S02]  /*2970*/  IMAD.IADD R214, R208, 0x1, R0 ;  /* 0x00000001d0d67824 */ /* 0x000fe400078e0200 */
[----:B------:R-:W-:Y:S01]  /*2980*/  HMMA.16816.F32.BF16 R176, R12, R38, RZ ;  /* 0x000000260cb0723c */ /* 0x000fe200000418ff */
[----:B------:R-:W2:Y:S01]  /*2990*/  LDSM.16.M88.4 R36, [R219+0x1800] ;  /* 0x00180000db24783b */ /* 0x000ea20000000200 */
[----:B------:R-:W-:Y:S01]  /*29a0*/  IMAD.IADD R213, R0, 0x1, R219 ;  /* 0x0000000100d57824 */ /* 0x000fe200078e02db */
[----:B------:R-:W-:-:S04]  /*29b0*/  LOP3.LUT R0, R196, R197, RZ, 0xfc, !PT ;  /* 0x000000c5c4007212 */ /* 0x000fc800078efcff */
[-C--:B------:R-:W-:Y:S01]  /*29c0*/  IADD3 R12, P3, R6, R226.reuse, RZ ;  /* 0x000000e2060c7210 */ /* 0x080fe20007f7e0ff */
[C---:B-1----:R-:W-:Y:S04]  /*29d0*/  HMMA.16816.F32.BF16 R100, R16.reuse, R64, R48 ;  /* 0x000000401064723c */ /* 0x042fe80000041830 */
[--C-:B------:R-:W-:Y:S01]  /*29e0*/  IMAD.X R13, R24, 0x1, R225.reuse, P3 ;  /* 0x00000001180d7824 */ /* 0x100fe200018e06e1 */
[-C--:B------:R-:W-:Y:S01]  /*29f0*/  IADD3 R14, P3, R7, R226.reuse, RZ ;  /* 0x000000e2070e7210 */ /* 0x080fe20007f7e0ff */
[----:B------:R-:W1:Y:S02]  /*2a00*/  LDSM.16.M88.4 R24, [R219+0x2800] ;  /* 0x00280000db18783b */ /* 0x000e640000000200 */
[----:B------:R-:W-:Y:S02]  /*2a10*/  HMMA.16816.F32.BF16 R80, R16, R44, R80 ;  /* 0x0000002c1050723c */ /* 0x000fe40000041850 */
[----:B------:R-:W-:Y:S01]  /*2a20*/  IMAD.X R15, R35, 0x1, R225, P3 ;  /* 0x00000001230f7824 */ /* 0x000fe200018e06e1 */
[----:B------:R-:W-:-:S02]  /*2a30*/  IADD3 R6, P3, R8, R226, RZ ;  /* 0x000000e208067210 */ /* 0x000fc40007f7e0ff */
[----:B------:R-:W3:Y:S03]  /*2a40*/  LDSM.16.M88.4 R8, [R218+0x6100] ;  /* 0x00610000da08783b */ /* 0x000ee60000000200 */
[----:B------:R-:W-:Y:S01]  /*2a50*/  IMAD.X R7, R32, 0x1, R225, P3 ;  /* 0x0000000120077824 */ /* 0x000fe200018e06e1 */
[----:B------:R-:W-:Y:S01]  /*2a60*/  @!PT LDS RZ, [RZ] ;  /* 0x00000000fffff984 */ /* 0x000fe20000000800 */
[----:B------:R-:W-:Y:S01]  /*2a70*/  @!PT LDS RZ, [RZ] ;  /* 0x00000000fffff984 */ /* 0x000fe20000000800 */
[----:B------:R-:W-:Y:S01]  /*2a80*/  @!PT LDS RZ, [RZ] ;  /* 0x00000000fffff984 */ /* 0x000fe20000000800 */
[----:B------:R4:W-:Y:S01]  /*2a90*/  LDGSTS.E.BYPASS.LTC128B.128 [R202+0x100], [R20.64], !P5 ;  /* 0x0010000014ca7fae */ /* 0x0009e2000e901d72 */
[C---:B------:R-:W-:Y:S01]  /*2aa0*/  ISETP.LT.OR P5, PT, R34.reuse, 0x31, P2 ;  /* 0x000000312200780c */ /* 0x040fe200017a1670 */
[----:B------:R-:W-:Y:S01]  /*2ab0*/  HMMA.16816.F32.BF16 R76, R16, R40, R76 ;  /* 0x00000028104c723c */ /* 0x000fe2000004184c */
[C---:B------:R-:W-:Y:S01]  /*2ac0*/  ISETP.LT.OR P3, PT, R34.reuse, 0x41, P2 ;  /* 0x000000412200780c */ /* 0x040fe20001761670 */
[----:B------:R5:W-:Y:S01]  /*2ad0*/  LDGSTS.E.BYPASS.LTC128B.128 [R202+0x900], [R12.64], !P0 ;  /* 0x009000000cca7fae */ /* 0x000be2000c101d72 */
[----:B------:R-:W-:-:S03]  /*2ae0*/  ISETP.LT.OR P2, PT, R34, 0x51, P2 ;  /* 0x000000512200780c */ /* 0x000fc60001741670 */
[----:B------:R3:W-:Y:S02]  /*2af0*/  LDGSTS.E.BYPASS.LTC128B.128 [R202+0x1100], [R14.64], !P6 ;  /* 0x011000000eca7fae */ /* 0x0007e4000f101d72 */
[C---:B------:R-:W-:Y:S04]  /*2b00*/  HMMA.16816.F32.BF16 R88, R16.reuse, R66, R88 ;  /* 0x000000421058723c */ /* 0x040fe80000041858 */
[----:B------:R4:W-:Y:S04]  /*2b10*/  LDGSTS.E.BYPASS.LTC128B.128 [R202+0x1900], [R6.64], !P5 ;  /* 0x0190000006ca7fae */ /* 0x0009e8000e901d72 */
[C---:B--2---:R-:W-:Y:S08]  /*2b20*/  HMMA.16816.F32.BF16 R32, R16.reuse, R36, R56 ;  /* 0x000000241020723c */ /* 0x044ff00000041838 */
[----:B------:R-:W-:Y:S01]  /*2b30*/  HMMA.16816.F32.BF16 R96, R16, R46, R96 ;  /* 0x0000002e1060723c */ /* 0x000fe20000041860 */
[----:B-----5:R-:W-:-:S07]  /*2b40*/  IADD3 R12, P0, R5, R226, RZ ;  /* 0x000000e2050c7210 */ /* 0x020fce0007f1e0ff */
[C---:B-1----:R-:W-:Y:S01]  /*2b50*/  HMMA.16816.F32.BF16 R72, R16.reuse, R24, R72 ;  /* 0x000000181048723c */ /* 0x042fe20000041848 */
[--C-:B------:R-:W-:Y:S01]  /*2b60*/  IMAD.X R13, R23, 0x1, R225.reuse, P0 ;  /* 0x00000001170d7824 */ /* 0x100fe200000e06e1 */
[----:B---3--:R-:W-:Y:S02]  /*2b70*/  IADD3 R14, P0, R3, R226, RZ ;  /* 0x000000e2030e7210 */ /* 0x008fe40007f1e0ff */
[----:B------:R-:W-:Y:S02]  /*2b80*/  IADD3 R3, R202, 0x100, RZ ;  /* 0x00000100ca037810 */ /* 0x000fe40007ffe0ff */
[----:B------:R1:W-:Y:S01]  /*2b90*/  LDGSTS.E.BYPASS.LTC128B.128 [R202+0x2100], [R12.64], !P3 ;  /* 0x021000000cca7fae */ /* 0x0003e2000d901d72 */
[----:B------:R-:W-:Y:S01]  /*2ba0*/  IMAD.X R15, R22, 0x1, R225, P0 ;  /* 0x00000001160f7824 */ /* 0x000fe200000e06e1 */
[----:B------:R-:W-:Y:S01]  /*2bb0*/  HMMA.16816.F32.BF16 R92, R16, R42, R92 ;  /* 0x0000002a105c723c */ /* 0x000fe2000004185c */
[----:B------:R-:W-:Y:S01]  /*2bc0*/  PLOP3.LUT P0, PT, PT, PT, UP0, 0x80, 0x0 ;  /* 0x000000000000781c */ /* 0x000fe20003f0f008 */
[----:B------:R-:W-:Y:S01]  /*2bd0*/  STL [R1+0x8], R3 ;  /* 0x0000080301007387 */ /* 0x000fe20000100800 */
[----:B------:R-:W-:-:S03]  /*2be0*/  ISETP.GT.AND P3, PT, R203, 0x5f, PT ;  /* 0x0000005fcb00780c */ /* 0x000fc60003f64270 */
[----:B------:R1:W-:Y:S02]  /*2bf0*/  LDGSTS.E.BYPASS.LTC128B.128 [R202+0x2900], [R14.64], !P2 ;  /* 0x029000000eca7fae */ /* 0x0003e4000d101d72 */
[C---:B------:R-:W-:Y:S02]  /*2c00*/  HMMA.16816.F32.BF16 R104, R16.reuse, R38, R104 ;  /* 0x000000261068723c */ /* 0x040fe40000041868 */
[----:B----4-:R-:W-:Y:S04]  /*2c10*/  LDSM.16.M88.4 R20, [R216+0x8100] ;  /* 0x00810000d814783b */ /* 0x010fe80000000200 */
[----:B------:R-:W2:Y:S02]  /*2c20*/  LDSM.16.M88.4 R48, [R214+0x4900] ;  /* 0x00490000d630783b */ /* 0x000ea40000000200 */
[C---:B------:R-:W-:Y:S02]  /*2c30*/  HMMA.16816.F32.BF16 R152, R16.reuse, R30, R120 ;  /* 0x0000001e1098723c */ /* 0x040fe40000041878 */
[----:B------:R-:W3:Y:S04]  /*2c40*/  LDSM.16.M88.4 R68, [R214+0x5100] ;  /* 0x00510000d644783b */ /* 0x000ee80000000200 */
[----:B------:R-:W4:Y:S02]  /*2c50*/  LDSM.16.M88.4 R56, [R214+0x3900] ;  /* 0x00390000d638783b */ /* 0x000f240000000200 */
[----:B------:R-:W-:Y:S02]  /*2c60*/  HMMA.16816.F32.BF16 R136, R16, R26, R112 ;  /* 0x0000001a1088723c */ /* 0x000fe40000041870 */
[----:B------:R-:W5:Y:S04]  /*2c70*/  LDSM.16.M88.4 R60, [R214+0x3100] ;  /* 0x00310000d63c783b */ /* 0x000f680000000200 */
[----:B------:R-:W-:Y:S02]  /*2c80*/  LDSM.16.M88.4 R84, [R214+0x5900] ;  /* 0x00590000d654783b */ /* 0x000fe40000000200 */
[----:B------:R-:W-:Y:S02]  /*2c90*/  HMMA.16816.F32.BF16 R144, R8, R64, R144 ;  /* 0x000000400890723c */ /* 0x000fe40000041890 */
[----:B------:R-:W0:Y:S06]  /*2ca0*/  LDGDEPBAR ;  /* 0x00000000000079af */ /* 0x000e2c0000000000 */
[----:B-1----:R-:W-:Y:S01]  /*2cb0*/  HMMA.16816.F32.BF16 R12, R16, R28, R52 ;  /* 0x0000001c100c723c */ /* 0x002fe20000041834 */
[----:B------:R-:W1:Y:S04]  /*2cc0*/  LDSM.16.M88.4 R52, [R214+0x4100] ;  /* 0x00410000d634783b */ /* 0x000e680000000200 */
[----:B------:R-:W1:Y:S03]  /*2cd0*/  LDSM.16.M88.4 R16, [R216+0x6100] ;  /* 0x00610000d810783b */ /* 0x000e660000000200 */
[C---:B------:R-:W-:Y:S08]  /*2ce0*/  HMMA.16816.F32.BF16 R184, R8.reuse, R36, R128 ;  /* 0x0000002408b8723c */ /* 0x040ff00000041880 */
[C---:B------:R-:W-:Y:S08]  /*2cf0*/  HMMA.16816.F32.BF16 R164, R8.reuse, R44, R164 ;  /* 0x0000002c08a4723c */ /* 0x040ff000000418a4 */
[C---:B------:R-:W-:Y:S08]  /*2d00*/  HMMA.16816.F32.BF16 R64, R8.reuse, R66, R148 ;  /* 0x000000420840723c */ /* 0x040ff00000041894 */
[C---:B------:R-:W-:Y:S01]  /*2d10*/  HMMA.16816.F32.BF16 R128, R8.reuse, R46, R132 ;  /* 0x0000002e0880723c */ /* 0x040fe20000041884 */
[----:B------:R-:W-:Y:S07]  /*2d20*/  LDSM.16.M88.4 R44, [R213] ;  /* 0x00000000d52c783b */ /* 0x000fee0000000200 */
[C---:B------:R-:W-:Y:S08]  /*2d30*/  HMMA.16816.F32.BF16 R180, R8.reuse, R40, R180 ;  /* 0x0000002808b4723c */ /* 0x040ff000000418b4 */
[C---:B------:R-:W-:Y:S01]  /*2d40*/  HMMA.16816.F32.BF16 R140, R8.reuse, R42, R140 ;  /* 0x0000002a088c723c */ /* 0x040fe2000004188c */
[----:B------:R-:W-:Y:S07]  /*2d50*/  LDSM.16.M88.4 R40, [R213+0x800] ;  /* 0x00080000d528783b */ /* 0x000fee0000000200 */
[C---:B------:R-:W-:Y:S01]  /*2d60*/  HMMA.16816.F32.BF16 R160, R8.reuse, R38, R160 ;  /* 0x0000002608a0723c */ /* 0x040fe200000418a0 */
[----:B------:R-:W-:Y:S07]  /*2d70*/  LDSM.16.M88.4 R36, [R213+0x1000] ;  /* 0x00100000d524783b */ /* 0x000fee0000000200 */
[C---:B------:R-:W-:Y:S08]  /*2d80*/  HMMA.16816.F32.BF16 R188, R8.reuse, R28, R124 ;  /* 0x0000001c08bc723c */ /* 0x040ff0000004187c */
[C---:B------:R-:W-:Y:S08]  /*2d90*/  HMMA.16816.F32.BF16 R192, R8.reuse, R24, R116 ;  /* 0x0000001808c0723c */ /* 0x040ff00000041874 */
[C---:B------:R-:W-:Y:S01]  /*2da0*/  HMMA.16816.F32.BF16 R176, R8.reuse, R30, R176 ;  /* 0x0000001e08b0723c */ /* 0x040fe200000418b0 */
[----:B------:R-:W-:Y:S07]  /*2db0*/  LDSM.16.M88.4 R28, [R213+0x2000] ;  /* 0x00200000d51c783b */ /* 0x000fee0000000200 */
[----:B------:R-:W-:Y:S01]  /*2dc0*/  HMMA.16816.F32.BF16 R172, R8, R26, R108 ;  /* 0x0000001a08ac723c */ /* 0x000fe2000004186c */
[----:B------:R-:W1:Y:S04]  /*2dd0*/  LDSM.16.M88.4 R8, [R217+0x8100] ;  /* 0x00810000d908783b */ /* 0x000e680000000200 */
[----:B------:R-:W-:Y:S03]  /*2de0*/  LDSM.16.M88.4 R24, [R213+0x2800] ;  /* 0x00280000d518783b */ /* 0x000fe60000000200 */
[C---:B--2---:R-:W-:Y:S01]  /*2df0*/  HMMA.16816.F32.BF16 R132, R20.reuse, R48, R32 ;  /* 0x000000301484723c */ /* 0x044fe20000041820 */
[----:B------:R-:W2:Y:S07]  /*2e00*/  LDSM.16.M88.4 R32, [R213+0x1800] ;  /* 0x00180000d520783b */ /* 0x000eae0000000200 */
[----:B---3--:R-:W-:Y:S01]  /*2e10*/  HMMA.16816.F32.BF16 R124, R20, R68, R12 ;  /* 0x00000044147c723c */ /* 0x008fe2000004180c */
[----:B------:R-:W3:Y:S01]  /*2e20*/  LDSM.16.M88.4 R12, [R217+0x6100] ;  /* 0x00610000d90c783b */ /* 0x000ee20000000200 */
[----:B------:R-:W-:-:S06]  /*2e30*/  DEPBAR.LE SB0, 0x0 ;  /* 0x000080000000791a */ /* 0x000fcc0000000000 */
[C---:B----4-:R-:W-:Y:S08]  /*2e40*/  HMMA.16816.F32.BF16 R156, R20.reuse, R56, R80 ;  /* 0x00000038149c723c */ /* 0x050ff00000041850 */
[C---:B-----5:R-:W-:Y:S08]  /*2e50*/  HMMA.16816.F32.BF16 R168, R20.reuse, R60, R100 ;  /* 0x0000003c14a8723c */ /* 0x060ff00000041864 */
[C---:B-1----:R-:W-:Y:S08]  /*2e60*/  HMMA.16816.F32.BF16 R148, R20.reuse, R52, R76 ;  /* 0x000000341494723c */ /* 0x042ff0000004184c */
        /* <DEDUP_REMOVED lines=8> */
[C---:B------:R-:W-:Y:S08]  /*2ef0*/  HMMA.16816.F32.BF16 R80, R16.reuse, R56, R164 ;  /* 0x000000381050723c */ /* 0x040ff000000418a4 */
[----:B------:R-:W-:Y:S08]  /*2f00*/  HMMA.16816.F32.BF16 R76, R16, R58, R128 ;  /* 0x0000003a104c723c */ /* 0x000ff00000041880 */
[----:B------:R-:W-:Y:S08]  /*2f10*/  HMMA.16816.F32.BF16 R96, R20, R86, R136 ;  /* 0x000000561460723c */ /* 0x000ff00000041888 */
        /* <DEDUP_REMOVED lines=11> */
[C---:B--2---:R-:W-:Y:S08]  /*2fd0*/  HMMA.16816.F32.BF16 R152, R8.reuse, R34, R104 ;  /* 0x000000220898723c */ /* 0x044ff00000041868 */
[C---:B------:R-:W-:Y:S08]  /*2fe0*/  HMMA.16816.F32.BF16 R108, R8.reuse, R30, R100 ;  /* 0x0000001e086c723c */ /* 0x040ff00000041864 */
[----:B------:R-:W-:Y:S08]  /*2ff0*/  HMMA.16816.F32.BF16 R112, R8, R26, R96 ;  /* 0x0000001a0870723c */ /* 0x000ff00000041860 */
[C---:B---3--:R-:W-:Y:S08]  /*3000*/  HMMA.16816.F32.BF16 R100, R12.reuse, R44, R92 ;  /* 0x0000002c0c64723c */ /* 0x048ff0000004185c */
        /* <DEDUP_REMOVED lines=19> */
[----:B------:R-:W-:Y:S01]  /*3140*/  UISETP.NE.AND UP0, UPT, UR36, URZ, UPT ;  /* 0x0000003f2400728c */ /* 0x000fe2000bf05270 */
[----:B------:R-:W-:-:S02]  /*3150*/  IMAD.U32 R3, RZ, RZ, UR14 ;  /* 0x0000000eff037e24 */ /* 0x000fc4000f8e00ff */
[----:B------:R-:W-:-:S03]  /*3160*/  IMAD.MOV.U32 R227, RZ, RZ, RZ ;  /* 0x000000ffffe37224 */ /* 0x000fc600078e00ff */
[----:B------:R-:W-:Y:S02]  /*3170*/  PLOP3.LUT P1, PT, PT, PT, UP0, 0x80, 0x0 ;  /* 0x000000000000781c */ /* 0x000fe40003f2f008 */
[----:B------:R-:W-:Y:S02]  /*3180*/  IADD3 R3, R203, UR13, R3 ;  /* 0x0000000dcb037c10 */ /* 0x000fe4000fffe003 */
        /* <DEDUP_REMOVED lines=31> */
[----:B------:R-:W5:Y:S04]  /*3380*/  SHFL.IDX PT, R13, R5, 0x4, 0x181f ;  /* 0x00981f00050d7f89 */ /* 0x000f6800000e0000 */
[----:B------:R-:W-:Y:S01]  /*3390*/  SHFL.IDX PT, R5, R5, 0x5, 0x181f ;  /* 0x00b81f0005057f89 */ /* 0x000fe200000e0000 */
[----:B-1----:R-:W-:-:S03]  /*33a0*/  IADD3 R6, P0, R6, R226, RZ ;  /* 0x000000e206067210 */ /* 0x002fc60007f1e0ff */
[----:B------:R-:W1:Y:S02]  /*33b0*/  SHFL.IDX PT, R18, R3, 0x2, 0x181f ;  /* 0x00581f0003127f89 */ /* 0x000e6400000e0000 */
[----:B--2---:R-:W-:Y:S01]  /*33c0*/  IMAD.X R7, R7, 0x1, R225, P0 ;  /* 0x0000000107077824 */ /* 0x004fe200000e06e1 */
[-C--:B------:R-:W-:Y:S01]  /*33d0*/  IADD3 R14, P0, R8, R226.reuse, RZ ;  /* 0x000000e2080e7210 */ /* 0x080fe20007f1e0ff */
[----:B------:R-:W2:Y:S01]  /*33e0*/  SHFL.IDX PT, R17, R3, 0x3, 0x181f ;  /* 0x00781f0003117f89 */ /* 0x000ea200000e0000 */
[----:B---3--:R-:W-:-:S03]  /*33f0*/  IADD3 R12, P5, R9, R226, RZ ;  /* 0x000000e2090c7210 */ /* 0x008fc60007fbe0ff */
[----:B------:R-:W3:Y:S01]  /*3400*/  SHFL.IDX PT, R16, R3, 0x4, 0x181f ;  /* 0x00981f0003107f89 */ /* 0x000ee200000e0000 */
[----:B----4-:R-:W-:-:S03]  /*3410*/  IADD3 R10, P2, R10, R226, RZ ;  /* 0x000000e20a0a7210 */ /* 0x010fc60007f5e0ff */
[----:B------:R-:W4:Y:S01]  /*3420*/  SHFL.IDX PT, R3, R3, 0x5, 0x181f ;  /* 0x00b81f0003037f89 */ /* 0x000f2200000e0000 */
[----:B-----5:R-:W-:-:S03]  /*3430*/  IMAD.X R15, R11, 0x1, R225, P0 ;  /* 0x000000010b0f7824 */ /* 0x020fc600000e06e1 */
[----:B------:R5:W-:Y:S01]  /*3440*/  LDGSTS.E.BYPASS.LTC128B.128 [R202+0x3100], [R6.64], !P4 ;  /* 0x0310000006ca7fae */ /* 0x000be2000e101d72 */
[----:B------:R-:W-:-:S03]  /*3450*/  IADD3 R8, P1, R13, R226, RZ ;  /* 0x000000e20d087210 */ /* 0x000fc60007f3e0ff */
[----:B------:R4:W-:Y:S01]  /*3460*/  LDGSTS.E.BYPASS.LTC128B.128 [R202+0x3900], [R14.64], !P4 ;  /* 0x039000000eca7fae */ /* 0x0009e2000e101d72 */
[--C-:B-1----:R-:W-:Y:S02]  /*3470*/  IMAD.X R13, R18, 0x1, R225.reuse, P5 ;  /* 0x00000001120d7824 */ /* 0x102fe400028e06e1 */
[----:B--2---:R-:W-:-:S03]  /*3480*/  IMAD.X R11, R17, 0x1, R225, P2 ;  /* 0x00000001110b7824 */ /* 0x004fc600010e06e1 */
[----:B------:R1:W-:Y:S01]  /*3490*/  LDGSTS.E.BYPASS.LTC128B.128 [R202+0x4100], [R12.64], !P4 ;  /* 0x041000000cca7fae */ /* 0x0003e2000e101d72 */
[----:B---3--:R-:W-:-:S03]  /*34a0*/  IMAD.X R9, R16, 0x1, R225, P1 ;  /* 0x0000000110097824 */ /* 0x008fc600008e06e1 */
[----:B------:R1:W-:Y:S04]  /*34b0*/  LDGSTS.E.BYPASS.LTC128B.128 [R202+0x4900], [R10.64], !P4 ;  /* 0x049000000aca7fae */ /* 0x0003e8000e101d72 */
[----:B------:R1:W-:Y:S01]  /*34c0*/  LDGSTS.E.BYPASS.LTC128B.128 [R202+0x5100], [R8.64], !P4 ;  /* 0x0510000008ca7fae */ /* 0x0003e2000e101d72 */
[----:B-----5:R-:W-:-:S05]  /*34d0*/  IADD3 R6, P0, R5, R226, RZ ;  /* 0x000000e205067210 */ /* 0x020fca0007f1e0ff */
[----:B----4-:R-:W-:-:S05]  /*34e0*/  IMAD.X R7, R3, 0x1, R225, P0 ;  /* 0x0000000103077824 */ /* 0x010fca00000e06e1 */
[----:B------:R1:W-:Y:S03]  /*34f0*/  LDGSTS.E.BYPASS.LTC128B.128 [R202+0x5900], [R6.64], !P4 ;  /* 0x0590000006ca7fae */ /* 0x0003e6000e101d72 */
.L_x_252:
[----:B------:R-:W-:Y:S01]  /*3500*/  FMUL.FTZ R3, R100, c[0x0][0x320] ;  /* 0x0000c80064037a20 */ /* 0x000fe20000410000 */
[----:B-1----:R-:W-:Y:S01]  /*3510*/  SHF.R.S32.HI R7, RZ, 0x1f, R198 ;  /* 0x0000001fff077819 */ /* 0x002fe200000114c6 */
[----:B------:R-:W-:Y:S01]  /*3520*/  FMUL.FTZ R5, R68, c[0x0][0x320] ;  /* 0x0000c80044057a20 */ /* 0x000fe20000410000 */
[-C--:B------:R-:W-:Y:S01]  /*3530*/  LEA.HI R6, R200, R201.reuse, RZ, 0x2 ;  /* 0x000000c9c8067211 */ /* 0x080fe200078f10ff */
[----:B------:R1:W2:Y:S01]  /*3540*/  MUFU.TANH R59, R3 ;  /* 0x00000003003b7308 */ /* 0x0002a20000002400 */
[----:B------:R-:W-:Y:S01]  /*3550*/  FMUL.FTZ R8, R69, c[0x0][0x320] ;  /* 0x0000c80045087a20 */ /* 0x000fe20000410000 */
[----:B------:R-:W-:Y:S01]  /*3560*/  UISETP.NE.AND UP1, UPT, UR35, URZ, UPT ;  /* 0x0000003f2300728c */ /* 0x000fe2000bf25270 */
[----:B------:R-:W-:Y:S01]  /*3570*/  LOP3.LUT R6, R6, 0xfffffffc, RZ, 0xc0, !PT ;  /* 0xfffffffc06067812 */ /* 0x000fe200078ec0ff */
[----:B------:R-:W-:Y:S01]  /*3580*/  FMUL.FTZ R10, R72, c[0x0][0x320] ;  /* 0x0000c800480a7a20 */ /* 0x000fe20000410000 */
[----:B------:R-:W-:Y:S01]  /*3590*/  UISETP.NE.AND UP0, UPT, UR34, URZ, UPT ;  /* 0x0000003f2200728c */ /* 0x000fe2000bf05270 */
[----:B------:R-:W0:Y:S01]  /*35a0*/  LDGDEPBAR ;  /* 0x00000000000079af */ /* 0x000e220000000000 */
[----:B------:R-:W-:Y:S01]  /*35b0*/  IADD3 R6, -R6, R201, RZ ;  /* 0x000000c906067210 */ /* 0x000fe20007ffe1ff */
[----:B------:R3:W4:Y:S01]  /*35c0*/  MUFU.TANH R17, R5 ;  /* 0x0000000500117308 */ /* 0x0007220000002400 */
[----:B------:R-:W-:Y:S01]  /*35d0*/  PLOP3.LUT P1, PT, PT, PT, UP1, 0x80, 0x0 ;  /* 0x000000000000781c */ /* 0x000fe20003f2f018 */
[----:B------:R-:W-:Y:S01]  /*35e0*/  ULDC UR13, c[0x0][0x324] ;  /* 0x0000c900000d7ab9 */ /* 0x000fe20000000800 */
[----:B------:R-:W-:Y:S01]  /*35f0*/  PLOP3.LUT P0, PT, PT, PT, UP1, 0x80, 0x0 ;  /* 0x000000000000781c */ /* 0x000fe20003f0f018 */
[----:B------:R-:W-:Y:S01]  /*3600*/  ULOP3.LUT UR13, URZ, UR13, URZ, 0x33, !UPT ;  /* 0x0000000d3f0d7292 */ /* 0x000fe2000f8e333f */
[----:B-1----:R-:W-:-:S03]  /*3610*/  FMUL.FTZ R3, R101, c[0x0][0x320] ;  /* 0x0000c80065037a20 */ /* 0x002fc60000410000 */
[----:B------:R-:W1:Y:S01]  /*3620*/  MUFU.TANH R16, R8 ;  /* 0x0000000800107308 */ /* 0x000e620000002400 */
[----:B---3--:R-:W-:-:S07]  /*3630*/  LEA.HI R5, R7, R198, RZ, 0x2 ;  /* 0x000000c607057211 */ /* 0x008fce00078f10ff */
[----:B------:R3:W1:Y:S01]  /*3640*/  MUFU.TANH R58, R3 ;  /* 0x00000003003a7308 */ /* 0x0006620000002400 */
[----:B------:R-:W-:-:S05]  /*3650*/  LOP3.LUT R5, R5, 0xffffffc, RZ, 0xc0, !PT ;  /* 0x0ffffffc05057812 */ /* 0x000fca00078ec0ff */
[----:B------:R-:W-:Y:S01]  /*3660*/  IMAD.IADD R9, R198, 0x1, -R5 ;  /* 0x00000001c6097824 */ /* 0x000fe200078e0a05 */
[----:B------:R-:W-:Y:S01]  /*3670*/  LEA.HI R5, R6, R6, RZ, 0x1 ;  /* 0x0000000606057211 */ /* 0x000fe200078f08ff */
[----:B------:R5:W1:Y:S01]  /*3680*/  MUFU.TANH R15, R10 ;  /* 0x0000000a000f7308 */ /* 0x000a620000002400 */
[----:B---3--:R-:W-:-:S07]  /*3690*/  FMUL.FTZ R3, R96, c[0x0][0x320] ;  /* 0x0000c80060037a20 */ /* 0x008fce0000410000 */
        /* <DEDUP_REMOVED lines=32> */
[----:B------:R-:W-:Y:S02]  /*38a0*/  LOP3.LUT R7, R7, 0x7ffffffc, RZ, 0xc0, !PT ;  /* 0x7ffffffc07077812 */ /* 0x000fe400078ec0ff */
[----:B------:R-:W-:Y:S01]  /*38b0*/  LEA R11, R9, R8, 0x4 ;  /* 0x00000008090b7211 */ /* 0x000fe200078e20ff */
[C---:B------:R-:W-:Y:S01]  /*38c0*/  IMAD.SHL.U32 R8, R5.reuse, 0x20, RZ ;  /* 0x0000002005087824 */ /* 0x040fe200078e00ff */
[----:B------:R-:W-:Y:S02]  /*38d0*/  LOP3.LUT R9, R5, 0x1ffffffe, RZ, 0xc0, !PT ;  /* 0x1ffffffe05097812 */ /* 0x000fe400078ec0ff */
[----:B------:R-:W-:Y:S01]  /*38e0*/  IADD3 R7, R3, -R7, RZ ;  /* 0x8000000703077210 */ /* 0x000fe20007ffe0ff */
[----:B------:R-:W-:Y:S01]  /*38f0*/  IMAD.U32 R3, RZ, RZ, UR19 ;  /* 0x00000013ff037e24 */ /* 0x000fe2000f8e00ff */
[----:B------:R-:W-:-:S02]  /*3900*/  LOP3.LUT R5, R8, 0xffffffc0, RZ, 0xc0, !PT ;  /* 0xffffffc008057812 */ /* 0x000fc400078ec0ff */
[----:B------:R-:W-:Y:S02]  /*3910*/  IADD3 R6, R6, -R9, RZ ;  /* 0x8000000906067210 */ /* 0x000fe40007ffe0ff */
[----:B------:R-:W-:Y:S01]  /*3920*/  SHF.L.U32 R8, R7, 0x1, RZ ;  /* 0x0000000107087819 */ /* 0x000fe200000006ff */
[----:B------:R-:W-:Y:S02]  /*3930*/  IMAD.IADD R5, R5, 0x1, R11 ;  /* 0x0000000105057824 */ /* 0x000fe400078e020b */
[----:B------:R-:W-:Y:S01]  /*3940*/  FMUL.FTZ R7, R93, c[0x0][0x320] ;  /* 0x0000c8005d077a20 */ /* 0x000fe20000410000 */
[----:B------:R-:W-:Y:S02]  /*3950*/  IADD3 R3, -R8, 0x1, R3 ;  /* 0x0000000108037810 */ /* 0x000fe40007ffe103 */
[----:B------:R-:W-:Y:S01]  /*3960*/  LEA R12, R6, R5, 0x3 ;  /* 0x00000005060c7211 */ /* 0x000fe200078e18ff */
[----:B------:R-:W-:Y:S01]  /*3970*/  FMUL.FTZ R5, R88, c[0x0][0x320] ;  /* 0x0000c80058057a20 */ /* 0x000fe20000410000 */
[----:B------:R-:W-:Y:S01]  /*3980*/  IADD3 R3, R3, -UR15, RZ ;  /* 0x8000000f03037c10 */ /* 0x000fe2000fffe0ff */
[----:B------:R-:W3:Y:S01]  /*3990*/  MUFU.TANH R9, R7 ;  /* 0x0000000700097308 */ /* 0x000ee20000002400 */
[----:B------:R-:W-:Y:S01]  /*39a0*/  IADD3 R23, -R8, UR37, RZ ;  /* 0x0000002508177c10 */ /* 0x000fe2000fffe1ff */
[----:B------:R-:W-:Y:S01]  /*39b0*/  @P1 IMAD.HI.U32 R6, R12, c[0x0][0x2c8], RZ ;  /* 0x0000b2000c061a27 */ /* 0x000fe200078e00ff */
[----:B------:R5:W-:Y:S01]  /*39c0*/  STL [R1+0x24], R12 ;  /* 0x0000240c01007387 */ /* 0x000be20000100800 */
[----:B------:R-:W-:-:S02]  /*39d0*/  IADD3 R19, R3, c[0x0][0x328], RZ ;  /* 0x0000ca0003137a10 */ /* 0x000fc40007ffe0ff */
[----:B------:R-:W-:Y:S01]  /*39e0*/  IMAD.MOV.U32 R18, RZ, RZ, R12 ;  /* 0x000000ffff127224 */ /* 0x000fe200078e000c */
[----:B------:R-:W-:Y:S01]  /*39f0*/  @P0 SHF.R.U32.HI R18, RZ, c[0x0][0x2cc], R6 ;  /* 0x0000b300ff120a19 */ /* 0x000fe20000011606 */
[----:B------:R1:W1:Y:S01]  /*3a00*/  MUFU.TANH R13, R5 ;  /* 0x00000005000d7308 */ /* 0x0002620000002400 */
[----:B------:R-:W-:Y:S01]  /*3a10*/  STL [R1+0x10], R8 ;  /* 0x0000100801007387 */ /* 0x000fe20000100800 */
[----:B------:R-:W-:Y:S02]  /*3a20*/  PLOP3.LUT P0, PT, PT, PT, UP0, 0x40, 0x0 ;  /* 0x000000000000781c */ /* 0x000fe40003f0e808 */
[----:B------:R-:W-:Y:S01]  /*3a30*/  IADD3 R21, R3, UR13, RZ ;  /* 0x0000000d03157c10 */ /* 0x000fe2000fffe0ff */
[----:B------:R-:W2:Y:S01]  /*3a40*/  SHFL.IDX PT, R6, R18, RZ, 0x1c1f ;  /* 0x001c1fff12067589 */ /* 0x000ea200000e0000 */
[----:B-1----:R-:W-:-:S04]  /*3a50*/  FMUL.FTZ R5, R89, c[0x0][0x320] ;  /* 0x0000c80059057a20 */ /* 0x002fc80000410000 */
[----:B-----5:R1:W1:Y:S01]  /*3a60*/  MUFU.TANH R12, R5 ;  /* 0x00000005000c7308 */ /* 0x0202620000002400 */
[----:B--2---:R-:W-:Y:S02]  /*3a70*/  IMAD.IADD R3, R21, 0x1, R6 ;  /* 0x0000000115037824 */ /* 0x004fe400078e0206 */
[----:B-1----:R-:W-:-:S05]  /*3a80*/  FMUL.FTZ R5, R60, c[0x0][0x320] ;  /* 0x0000c8003c057a20 */ /* 0x002fca0000410000 */
[----:B------:R1:W2:Y:S02]  /*3a90*/  MUFU.TANH R11, R5 ;  /* 0x00000005000b7308 */ /* 0x0002a40000002400 */
[----:B-1----:R-:W-:-:S06]  /*3aa0*/  FMUL.FTZ R5, R61, c[0x0][0x320] ;  /* 0x0000c8003d057a20 */ /* 0x002fcc0000410000 */
[----:B------:R1:W1:Y:S02]  /*3ab0*/  MUFU.TANH R10, R5 ;  /* 0x00000005000a7308 */ /* 0x0002640000002400 */
[----:B-1----:R-:W-:-:S05]  /*3ac0*/  IMAD.U32 R5, RZ, RZ, UR37 ;  /* 0x00000025ff057e24 */ /* 0x002fca000f8e00ff */
[----:B------:R-:W-:Y:S02]  /*3ad0*/  IADD3 R20, -R8, UR8, R5 ;  /* 0x0000000808147c10 */ /* 0x000fe4000fffe105 */
[----:B------:R-:W-:-:S04]  /*3ae0*/  IADD3 R5, R19, R6, RZ ;  /* 0x0000000613057210 */ /* 0x000fc80007ffe0ff */
[----:B------:R-:W-:Y:S01]  /*3af0*/  IMNMX R5, R5, R20, PT ;  /* 0x0000001405057217 */ /* 0x000fe20003800200 */
[----:B------:R-:W-:Y:S05]  /*3b00*/  @P0 BRA `(.L_x_253) ;  /* 0x0000015000000947 */ /* 0x000fea0003800000 */
[----:B--234-:R-:W-:Y:S01]  /*3b10*/  IMAD.U32 R7, RZ, RZ, UR15 ;  /* 0x0000000fff077e24 */ /* 0x01cfe2000f8e00ff */
[----:B------:R-:W-:Y:S04]  /*3b20*/  BSSY B0, `(.L_x_254) ;  /* 0x000000f000007945 */ /* 0x000fe80003800000 */
[----:B------:R-:W-:-:S04]  /*3b30*/  IADD3 R6, -R7, UR8, R6 ;  /* 0x0000000807067c10 */ /* 0x000fc8000fffe106 */
        /* <DEDUP_REMOVED lines=9> */
.L_x_255:
[----:B------:R-:W-:-:S04]  /*3bd0*/  MOV R7, c[0x0][0x32c] ;  /* 0x0000cb0000077a02 */ /* 0x000fc80000000f00 */
[----:B------:R-:W-:-:S13]  /*3be0*/  ISETP.NE.AND P0, PT, R7, 0x1, PT ;  /* 0x000000010700780c */ /* 0x000fda0003f05270 */
[----:B------:R-:W-:-:S05]  /*3bf0*/  @P0 IMAD.HI.U32 R7, R6, c[0x0][0x330], RZ ;  /* 0x0000cc0006070a27 */ /* 0x000fca00078e00ff */
[----:B------:R-:W-:Y:S02]  /*3c00*/  @P0 SHF.R.U32.HI R6, RZ, c[0x0][0x334], R7 ;  /* 0x0000cd00ff060a19 */ /* 0x000fe40000011607 */
.L_x_256:
[----:B------:R-:W-:Y:S05]  /*3c10*/  BSYNC B0 ;  /* 0x0000000000007941 */ /* 0x000fea0003800000 */
.L_x_254:
[----:B------:R-:W-:-:S05]  /*3c20*/  IMAD R6, R6, c[0x0][0x32c], R23 ;  /* 0x0000cb0006067a24 */ /* 0x000fca00078e0217 */
[----:B------:R-:W-:Y:S02]  /*3c30*/  IADD3 R7, R6, c[0x0][0x32c], RZ ;  /* 0x0000cb0006077a10 */ /* 0x000fe40007ffe0ff */
[----:B------:R-:W-:Y:S02]  /*3c40*/  IMNMX R3, R3, R6, !PT ;  /* 0x0000000603037217 */ /* 0x000fe40007800200 */
[----:B------:R-:W-:Y:S02]  /*3c50*/  IMNMX R5, R5, R7, PT ;  /* 0x0000000705057217 */ /* 0x000fe40003800200 */
.L_x_253:
        /* <DEDUP_REMOVED lines=13> */
[----:B------:R-:W-:Y:S01]  /*3d30*/  ISETP.GT.AND P6, PT, R3, RZ, P6 ;  /* 0x000000ff0300720c */ /* 0x000fe200037c4270 */
[----:B------:R-:W-:Y:S01]  /*3d40*/  UISETP.GE.AND UP1, UPT, UR37, 0x9, UPT ;  /* 0x000000092500788c */ /* 0x000fe2000bf26270 */
[----:B------:R-:W-:Y:S01]  /*3d50*/  PLOP3.LUT P0, PT, PT, PT, UP0, 0x40, 0x0 ;  /* 0x000000000000781c */ /* 0x000fe20003f0e808 */
[----:B------:R-:W-:Y:S01]  /*3d60*/  UISETP.GE.AND UP0, UPT, UR37, 0x12, UPT ;  /* 0x000000122500788c */ /* 0x000fe2000bf06270 */
[----:B------:R-:W-:Y:S01]  /*3d70*/  PLOP3.LUT P5, PT, PT, PT, UP2, 0x40, 0x0 ;  /* 0x000000000000781c */ /* 0x000fe20003fae828 */
[----:B------:R-:W-:Y:S01]  /*3d80*/  UISETP.GE.AND UP4, UPT, UR37, 0x4a, UPT ;  /* 0x0000004a2500788c */ /* 0x000fe2000bf86270 */
[----:B------:R-:W-:Y:S01]  /*3d90*/  ISETP.LT.OR P6, PT, R5, 0x1, P6 ;  /* 0x000000010500780c */ /* 0x000fe200037c1670 */
[----:B-1----:R-:W-:Y:S01]  /*3da0*/  FMUL.FTZ R6, R42, c[0x0][0x320] ;  /* 0x0000c8002a067a20 */ /* 0x002fe20000410000 */
[----:B------:R-:W-:Y:S01]  /*3db0*/  ISETP.GT.AND P5, PT, R3, 0x1, P5 ;  /* 0x000000010300780c */ /* 0x000fe20002fa4270 */
[----:B------:R-:W-:Y:S01]  /*3dc0*/  UP2UR UR28, UPR, URZ, 0x1 ;  /* 0x000000013f1c7883 */ /* 0x000fe20008000000 */
[----:B------:R-:W-:Y:S01]  /*3dd0*/  FSEL R66, R59, -INF , !P6 ;  /* 0xff8000003b427808 */ /* 0x000fe20007000000 */
[----:B------:R1:W3:Y:S01]  /*3de0*/  MUFU.TANH R45, R6 ;  /* 0x00000006002d7308 */ /* 0x0002e20000002400 */
[----:B------:R-:W-:Y:S01]  /*3df0*/  PLOP3.LUT P6, PT, PT, PT, UP0, 0x40, 0x0 ;  /* 0x000000000000781c */ /* 0x000fe20003fce808 */
[----:B------:R-:W-:Y:S01]  /*3e00*/  UISETP.GE.AND UP0, UPT, UR37, 0x19, UPT ;  /* 0x000000192500788c */ /* 0x000fe2000bf06270 */
[----:B------:R-:W-:Y:S01]  /*3e10*/  PLOP3.LUT P2, PT, PT, PT, UP1, 0x40, 0x0 ;  /* 0x000000000000781c */ /* 0x000fe20003f4e818 */
[----:B------:R-:W-:Y:S01]  /*3e20*/  UISETP.GE.AND UP6, UPT, UR37, 0x42, UPT ;  /* 0x000000422500788c */ /* 0x000fe2000bfc6270 */
[----:B------:R-:W-:Y:S01]  /*3e30*/  ISETP.LT.OR P5, PT, R5, 0x2, P5 ;  /* 0x000000020500780c */ /* 0x000fe20002fa1670 */
[----:B------:R-:W-:Y:S01]  /*3e40*/  UP2UR UR27, UPR, URZ, 0x1 ;  /* 0x000000013f1b7883 */ /* 0x000fe20008000000 */
[----:B------:R-:W-:Y:S01]  /*3e50*/  ISETP.GT.AND P2, PT, R3, 0x8, P2 ;  /* 0x000000080300780c */ /* 0x000fe20001744270 */
[----:B------:R-:W-:Y:S01]  /*3e60*/  UISETP.GE.AND UP5, UPT, UR37, 0x49, UPT ;  /* 0x000000492500788c */ /* 0x000fe2000bfa6270 */
[----:B------:R-:W-:Y:S01]  /*3e70*/  FSEL R65, R58, -INF , !P5 ;  /* 0xff8000003a417808 */ /* 0x000fe20006800000 */
[----:B------:R-:W-:Y:S01]  /*3e80*/  UP2UR UR38, UPR, URZ, 0x40 ;  /* 0x000000403f267883 */ /* 0x000fe20008000000 */
[----:B------:R-:W-:Y:S01]  /*3e90*/  PLOP3.LUT P5, PT, PT, PT, UP0, 0x40, 0x0 ;  /* 0x000000000000781c */ /* 0x000fe20003fae808 */
[----:B------:R-:W-:Y:S01]  /*3ea0*/  UISETP.GE.AND UP0, UPT, UR37, 0x1a, UPT ;  /* 0x0000001a2500788c */ /* 0x000fe2000bf06270 */
[C---:B------:R-:W-:Y:S01]  /*3eb0*/  ISETP.LT.OR P2, PT, R5.reuse, 0x9, P2 ;  /* 0x000000090500780c */ /* 0x040fe20001741670 */
[----:B------:R-:W-:Y:S01]  /*3ec0*/  UP2UR UR33, UPR, URZ, 0x8 ;  /* 0x000000083f217883 */ /* 0x000fe20008000000 */
[----:B------:R-:W-:Y:S01]  /*3ed0*/  ISETP.LT.OR P1, PT, R5, 0xa, P1 ;  /* 0x0000000a0500780c */ /* 0x000fe20000f21670 */
[----:B-1----:R-:W-:Y:S01]  /*3ee0*/  FMUL.FTZ R6, R43, c[0x0][0x320] ;  /* 0x0000c8002b067a20 */ /* 0x002fe20000410000 */
[----:B------:R-:W-:Y:S01]  /*3ef0*/  FSEL R69, R57, -INF , !P2 ;  /* 0xff80000039457808 */ /* 0x000fe20005000000 */
[----:B------:R-:W-:Y:S01]  /*3f00*/  UP2UR UR26, UPR, URZ, 0x1 ;  /* 0x000000013f1a7883 */ /* 0x000fe20008000000 */
[----:B------:R-:W-:Y:S01]  /*3f10*/  PLOP3.LUT P2, PT, PT, PT, UP0, 0x40, 0x0 ;  /* 0x000000000000781c */ /* 0x000fe20003f4e808 */
[----:B------:R1:W4:Y:S01]  /*3f20*/  MUFU.TANH R44, R6 ;  /* 0x00000006002c7308 */ /* 0x0003220000002400 */
[----:B------:R-:W-:Y:S01]  /*3f30*/  UISETP.GE.AND UP0, UPT, UR37, 0x21, UPT ;  /* 0x000000212500788c */ /* 0x000fe2000bf06270 */
[----:B------:R-:W-:Y:S01]  /*3f40*/  ISETP.GT.AND P0, PT, R3, 0x10, P0 ;  /* 0x000000100300780c */ /* 0x000fe20000704270 */
[----:B------:R-:W-:Y:S01]  /*3f50*/  UP2UR UR32, UPR, URZ, 0x4 ;  /* 0x000000043f207883 */ /* 0x000fe20008000000 */
[----:B------:R-:W-:Y:S01]  /*3f60*/  FSEL R68, R56, -INF , !P1 ;  /* 0xff80000038447808 */ /* 0x000fe20004800000 */
[----:B------:R-:W-:Y:S01]  /*3f70*/  UP2UR UR25, UPR, URZ, 0x1 ;  /* 0x000000013f197883 */ /* 0x000fe20008000000 */
[----:B------:R-:W-:Y:S01]  /*3f80*/  ISETP.LT.OR P0, PT, R5, 0x11, P0 ;  /* 0x000000110500780c */ /* 0x000fe20000701670 */
[----:B------:R-:W-:Y:S01]  /*3f90*/  UP2UR UR31, UPR, URZ, 0x2 ;  /* 0x000000023f1f7883 */ /* 0x000fe20008000000 */
[----:B------:R-:W-:Y:S01]  /*3fa0*/  PLOP3.LUT P1, PT, PT, PT, UP0, 0x40, 0x0 ;  /* 0x000000000000781c */ /* 0x000fe20003f2e808 */
[----:B------:R-:W-:Y:S01]  /*3fb0*/  UISETP.GE.AND UP0, UPT, UR37, 0x22, UPT ;  /* 0x000000222500788c */ /* 0x000fe2000bf06270 */
[C---:B------:R-:W-:Y:S01]  /*3fc0*/  ISETP.GT.AND P6, PT, R3.reuse, 0x11, P6 ;  /* 0x000000110300780c */ /* 0x040fe200037c4270 */
[----:B------:R-:W-:Y:S01]  /*3fd0*/  UISETP.GE.AND UP3, UPT, UR37, 0x51, UPT ;  /* 0x000000512500788c */ /* 0x000fe2000bf66270 */
[----:B------:R-:W-:Y:S01]  /*3fe0*/  ISETP.GT.AND P5, PT, R3, 0x18, P5 ;  /* 0x000000180300780c */ /* 0x000fe20002fa4270 */
[----:B------:R-:W-:Y:S01]  /*3ff0*/  UP2UR UR24, UPR, URZ, 0x1 ;  /* 0x000000013f187883 */ /* 0x000fe20008000000 */
[C---:B------:R-:W-:Y:S01]  /*4000*/  ISETP.LT.OR P6, PT, R5.reuse, 0x12, P6 ;  /* 0x000000120500780c */ /* 0x040fe200037c1670 */
[----:B------:R-:W-:Y:S01]  /*4010*/  UISETP.GE.AND UP2, UPT, UR37, 0x52, UPT ;  /* 0x000000522500788c */ /* 0x000fe2000bf46270 */
[----:B-1----:R-:W-:Y:S01]  /*4020*/  FMUL.FTZ R6, R102, c[0x0][0x320] ;  /* 0x0000c80066067a20 */ /* 0x002fe20000410000 */
[----:B------:R-:W-:Y:S01]  /*4030*/  ISETP.LT.OR P5, PT, R5, 0x19, P5 ;  /* 0x000000190500780c */ /* 0x000fe20002fa1670 */
[----:B------:R-:W-:Y:S01]  /*4040*/  UISETP.GE.AND UP1, UPT, UR37, 0x59, UPT ;  /* 0x000000592500788c */ /* 0x000fe2000bf26270 */
[----:B------:R-:W-:Y:S01]  /*4050*/  FSEL R73, R54, -INF , !P6 ;  /* 0xff80000036497808 */ /* 0x000fe20007000000 */
[----:B------:R1:W1:Y:S01]  /*4060*/  MUFU.TANH R42, R6 ;  /* 0x00000006002a7308 */ /* 0x0002620000002400 */
[----:B------:R-:W-:-:S02]  /*4070*/  ISETP.GT.AND P2, PT, R3, 0x19, P2 ;  /* 0x000000190300780c */ /* 0x000fc40001744270 */
[----:B------:R-:W-:Y:S02]  /*4080*/  ISETP.GT.AND P1, PT, R3, 0x20, P1 ;  /* 0x000000200300780c */ /* 0x000fe40000f24270 */
[C---:B------:R-:W-:Y:S02]  /*4090*/  ISETP.LT.OR P2, PT, R5.reuse, 0x1a, P2 ;  /* 0x0000001a0500780c */ /* 0x040fe40001741670 */
[----:B------:R-:W-:Y:S01]  /*40a0*/  ISETP.LT.OR P1, PT, R5, 0x21, P1 ;  /* 0x000000210500780c */ /* 0x000fe20000f21670 */
[----:B------:R-:W2:Y:S03]  /*40b0*/  MUFU.TANH R25, R8 ;  /* 0x0000000800197308 */ /* 0x000ea60000002400 */
[----:B------:R-:W-:Y:S01]  /*40c0*/  FSEL R81, R51, -INF , !P1 ;  /* 0xff80000033517808 */ /* 0x000fe20004800000 */
[----:B-1----:R-:W-:-:S04]  /*40d0*/  FMUL.FTZ R6, R103, c[0x0][0x320] ;  /* 0x0000c80067067a20 */ /* 0x002fc80000410000 */
        /* <DEDUP_REMOVED lines=20> */
[----:B------:R-:W-:Y:S02]  /*4220*/  FSEL R70, R55, -INF , !P0 ;  /* 0xff80000037467808 */ /* 0x000fe40004000000 */
[----:B------:R-:W-:-:S03]  /*4230*/  PLOP3.LUT P0, PT, PT, PT, UP0, 0x40, 0x0 ;  /* 0x000000000000781c */ /* 0x000fc60003f0e808 */
[----:B------:R1:W1:Y:S01]  /*4240*/  MUFU.TANH R33, R6 ;  /* 0x0000000600217308 */ /* 0x0002620000002400 */
[----:B------:R-:W-:Y:S01]  /*4250*/  UISETP.GE.AND UP0, UPT, UR37, 0x29, UPT ;  /* 0x000000292500788c */ /* 0x000fe2000bf06270 */
[----:B------:R-:W-:-:S03]  /*4260*/  ISETP.GT.AND P0, PT, R3, 0x21, P0 ;  /* 0x000000210300780c */ /* 0x000fc60000704270 */
[----:B------:R-:W-:Y:S02]  /*4270*/  UP2UR UR23, UPR, URZ, 0x1 ;  /* 0x000000013f177883 */ /* 0x000fe40008000000 */
[----:B------:R-:W-:Y:S01]  /*4280*/  PLOP3.LUT P6, PT, PT, PT, UP0, 0x40, 0x0 ;  /* 0x000000000000781c */ /* 0x000fe20003fce808 */
[----:B------:R-:W-:Y:S01]  /*4290*/  UISETP.GE.AND UP0, UPT, UR37, 0x2a, UPT ;  /* 0x0000002a2500788c */ /* 0x000fe2000bf06270 */
[----:B------:R-:W-:Y:S02]  /*42a0*/  ISETP.LT.OR P0, PT, R5, 0x22, P0 ;  /* 0x000000220500780c */ /* 0x000fe40000701670 */
        /* <DEDUP_REMOVED lines=15> */
[----:B------:R-:W-:-:S03]  /*43a0*/  UP2UR UR21, UPR, URZ, 0x1 ;  /* 0x000000013f157883 */ /* 0x000fc60008000000 */
[----:B------:R-:W-:-:S04]  /*43b0*/  ISETP.LT.OR P5, PT, R5, 0x2a, P5 ;  /* 0x0000002a0500780c */ /* 0x000fc80002fa1670 */
[----:B------:R-:W-:Y:S01]  /*43c0*/  FSEL R121, R48, -INF , !P5 ;  /* 0xff80000030797808 */ /* 0x000fe20006800000 */
[----:B-1----:R-:W-:Y:S01]  /*43d0*/  FMUL.FTZ R6, R75, c[0x0][0x320] ;  /* 0x0000c8004b067a20 */ /* 0x002fe20000410000 */
[----:B------:R-:W-:Y:S02]  /*43e0*/  FSEL R75, R52, -INF , !P2 ;  /* 0xff800000344b7808 */ /* 0x000fe40005000000 */
[----:B------:R-:W-:Y:S01]  /*43f0*/  PLOP3.LUT P2, PT, PT, PT, UP0, 0x40, 0x0 ;  /* 0x000000000000781c */ /* 0x000fe20003f4e808 */
[----:B------:R-:W-:Y:S01]  /*4400*/  UISETP.GE.AND UP0, UPT, UR37, 0x32, UPT ;  /* 0x000000322500788c */ /* 0x000fe2000bf06270 */
[----:B------:R1:W1:Y:S02]  /*4410*/  MUFU.TANH R31, R6 ;  /* 0x00000006001f7308 */ /* 0x0002640000002400 */
[----:B------:R-:W-:Y:S01]  /*4420*/  ISETP.GT.AND P2, PT, R3, 0x30, P2 ;  /* 0x000000300300780c */ /* 0x000fe20001744270 */
[----:B------:R-:W-:Y:S02]  /*4430*/  UP2UR UR20, UPR, URZ, 0x1 ;  /* 0x000000013f147883 */ /* 0x000fe40008000000 */
        /* <DEDUP_REMOVED lines=11> */
[----:B------:R-:W-:Y:S01]  /*44f0*/  UP2UR UR5, UPR, URZ, 0x1 ;  /* 0x000000013f057883 */ /* 0x000fe20008000000 */
[----:B------:R-:W-:Y:S01]  /*4500*/  FSEL R135, R9, -INF , !P1 ;  /* 0xff80000009877808 */ /* 0x000fe20004800000 */
[----:B------:R1:W1:Y:S01]  /*4510*/  MUFU.TANH R24, R6 ;  /* 0x0000000600187308 */ /* 0x0002620000002400 */
[----:B------:R-:W-:Y:S01]  /*4520*/  PLOP3.LUT P6, PT, PT, PT, UP0, 0x40, 0x0 ;  /* 0x000000000000781c */ /* 0x000fe20003fce808 */
[----:B------:R-:W-:Y:S01]  /*4530*/  UISETP.GE.AND UP0, UPT, UR37, 0x41, UPT ;  /* 0x000000412500788c */ /* 0x000fe2000bf06270 */
[----:B------:R-:W-:-:S02]  /*4540*/  ISETP.LT.OR P0, PT, R5, 0x39, P0 ;  /* 0x000000390500780c */ /* 0x000fc40000701670 */
[----:B------:R-:W-:Y:S01]  /*4550*/  PLOP3.LUT P2, PT, PT, PT, UP6, 0x40, 0x0 ;  /* 0x000000000000781c */ /* 0x000fe20003f4e868 */
[----:B------:R-:W-:Y:S01]  /*4560*/  UP2UR UR4, UPR, URZ, 0x1 ;  /* 0x000000013f047883 */ /* 0x000fe20008000000 */
[----:B------:R-:W-:Y:S01]  /*4570*/  FSEL R136, R46, -INF , !P0 ;  /* 0xff8000002e887808 */ /* 0x000fe20004000000 */
[----:B------:R-:W-:Y:S01]  /*4580*/  UISETP.NE.AND UP6, UPT, UR34, URZ, UPT ;  /* 0x0000003f2200728c */ /* 0x000fe2000bfc5270 */
[----:B------:R-:W-:Y:S02]  /*4590*/  PLOP3.LUT P0, PT, PT, PT, UP4, 0x40, 0x0 ;  /* 0x000000000000781c */ /* 0x000fe40003f0e848 */
[----:B------:R-:W-:Y:S01]  /*45a0*/  PLOP3.LUT P5, PT, PT, PT, UP0, 0x40, 0x0 ;  /* 0x000000000000781c */ /* 0x000fe20003fae808 */
[----:B------:R-:W-:Y:S01]  /*45b0*/  UISETP.GE.AND UP0, UPT, UR37, 0x5a, UPT ;  /* 0x0000005a2500788c */ /* 0x000fe2000bf06270 */
[----:B------:R-:W-:Y:S02]  /*45c0*/  PLOP3.LUT P1, PT, PT, PT, UP5, 0x40, 0x0 ;  /* 0x000000000000781c */ /* 0x000fe40003f2e858 */
[C---:B------:R-:W-:Y:S01]  /*45d0*/  ISETP.GT.AND P0, PT, R3.reuse, 0x49, P0 ;  /* 0x000000490300780c */ /* 0x040fe20000704270 */
[----:B-1----:R-:W-:Y:S01]  /*45e0*/  FMUL.FTZ R6, R90, c[0x0][0x320] ;  /* 0x0000c8005a067a20 */ /* 0x002fe20000410000 */
[----:B------:R-:W-:-:S02]  /*45f0*/  ISETP.GT.AND P6, PT, R3, 0x39, P6 ;  /* 0x000000390300780c */ /* 0x000fc400037c4270 */
[C---:B------:R-:W-:Y:S01]  /*4600*/  ISETP.GT.AND P5, PT, R3.reuse, 0x40, P5 ;  /* 0x000000400300780c */ /* 0x040fe20002fa4270 */
[----:B------:R1:W1:Y:S01]  /*4610*/  MUFU.TANH R29, R6 ;  /* 0x00000006001d7308 */ /* 0x0002620000002400 */
[C---:B------:R-:W-:Y:S02]  /*4620*/  ISETP.GT.AND P2, PT, R3.reuse, 0x41, P2 ;  /* 0x000000410300780c */ /* 0x040fe40001744270 */
[----:B------:R-:W-:Y:S02]  /*4630*/  ISETP.GT.AND P1, PT, R3, 0x48, P1 ;  /* 0x000000480300780c */ /* 0x000fe40000f24270 */
[C---:B------:R-:W-:Y:S02]  /*4640*/  ISETP.LT.OR P0, PT, R5.reuse, 0x4a, P0 ;  /* 0x0000004a0500780c */ /* 0x040fe40000701670 */
[C---:B------:R-:W-:Y:S02]  /*4650*/  ISETP.LT.OR P6, PT, R5.reuse, 0x3a, P6 ;  /* 0x0000003a0500780c */ /* 0x040fe400037c1670 */
[----:B------:R-:W-:-:S02]  /*4660*/  ISETP.LT.OR P5, PT, R5, 0x41, P5 ;  /* 0x000000410500780c */ /* 0x000fc40002fa1670 */
[C---:B------:R-:W-:Y:S02]  /*4670*/  ISETP.LT.OR P2, PT, R5.reuse, 0x42, P2 ;  /* 0x000000420500780c */ /* 0x040fe40001741670 */
[----:B------:R-:W-:Y:S02]  /*4680*/  ISETP.LT.OR P1, PT, R5, 0x49, P1 ;  /* 0x000000490500780c */ /* 0x000fe40000f21670 */
[----:B------:R-:W-:Y:S01]  /*4690*/  FSEL R239, R14, -INF , !P0 ;  /* 0xff8000000eef7808 */ /* 0x000fe20004000000 */
[----:B-1----:R-:W-:Y:S01]  /*46a0*/  FMUL.FTZ R6, R91, c[0x0][0x320] ;  /* 0x0000c8005b067a20 */ /* 0x002fe20000410000 */
[----:B------:R-:W-:Y:S02]  /*46b0*/  FSEL R137, R22, -INF , !P6 ;  /* 0xff80000016897808 */ /* 0x000fe40007000000 */
[----:B------:R-:W-:Y:S01]  /*46c0*/  FSEL R232, R17, -INF , !P5 ;  /* 0xff80000011e87808 */ /* 0x000fe20006800000 */
[----:B------:R1:W1:Y:S01]  /*46d0*/  MUFU.TANH R28, R6 ;  /* 0x00000006001c7308 */ /* 0x0002620000002400 */
[----:B------:R-:W-:-:S02]  /*46e0*/  FSEL R238, R16, -INF , !P2 ;  /* 0xff80000010ee7808 */ /* 0x000fc40005000000 */
[----:B------:R-:W-:Y:S02]  /*46f0*/  FSEL R237, R15, -INF , !P1 ;  /* 0xff8000000fed7808 */ /* 0x000fe40004800000 */
[----:B------:R-:W-:Y:S01]  /*4700*/  PLOP3.LUT P0, PT, PT, PT, UP6, 0x40, 0x0 ;  /* 0x000000000000781c */ /* 0x000fe20003f0e868 */
[----:B------:R-:W-:Y:S01]  /*4710*/  UISETP.NE.AND UP6, UPT, UR38, URZ, UPT ;  /* 0x0000003f2600728c */ /* 0x000fe2000bfc5270 */
[----:B------:R-:W-:Y:S01]  /*4720*/  PLOP3.LUT P6, PT, PT, PT, UP3, 0x40, 0x0 ;  /* 0x000000000000781c */ /* 0x000fe20003fce838 */
[----:B------:R2:W2:Y:S01]  /*4730*/  MUFU.TANH R22, R7 ;  /* 0x0000000700167308 */ /* 0x0004a20000002400 */
[----:B------:R-:W-:Y:S02]  /*4740*/  PLOP3.LUT P5, PT, PT, PT, UP2, 0x40, 0x0 ;  /* 0x000000000000781c */ /* 0x000fe40003fae828 */
[----:B------:R-:W-:Y:S02]  /*4750*/  PLOP3.LUT P2, PT, PT, PT, UP1, 0x40, 0x0 ;  /* 0x000000000000781c */ /* 0x000fe40003f4e818 */
[----:B------:R-:W-:-:S02]  /*4760*/  PLOP3.LUT P1, PT, PT, PT, UP0, 0x40, 0x0 ;  /* 0x000000000000781c */ /* 0x000fc40003f2e808 */
[C---:B------:R-:W-:Y:S01]  /*4770*/  ISETP.GT.AND P6, PT, R3.reuse, 0x50, P6 ;  /* 0x000000500300780c */ /* 0x040fe200037c4270 */
[----:B-1----:R-:W1:Y:S01]  /*4780*/  SHFL.IDX PT, R6, R18, 0x1, 0x1c1f ;  /* 0x003c1f0012067f89 */ /* 0x002e6200000e0000 */
[C---:B------:R-:W-:Y:S02]  /*4790*/  ISETP.GT.AND P5, PT, R3.reuse, 0x51, P5 ;  /* 0x000000510300780c */ /* 0x040fe40002fa4270 */
[C---:B------:R-:W-:Y:S02]  /*47a0*/  ISETP.GT.AND P2, PT, R3.reuse, 0x58, P2 ;  /* 0x000000580300780c */ /* 0x040fe40001744270 */
[----:B------:R-:W-:Y:S02]  /*47b0*/  ISETP.GT.AND P1, PT, R3, 0x59, P1 ;  /* 0x000000590300780c */ /* 0x000fe40000f24270 */
[C---:B------:R-:W-:Y:S02]  /*47c0*/  ISETP.LT.OR P6, PT, R5.reuse, 0x51, P6 ;  /* 0x000000510500780c */ /* 0x040fe400037c1670 */
[----:B------:R-:W-:-:S02]  /*47d0*/  ISETP.LT.OR P5, PT, R5, 0x52, P5 ;  /* 0x000000520500780c */ /* 0x000fc40002fa1670 */
[C---:B------:R-:W-:Y:S02]  /*47e0*/  ISETP.LT.OR P2, PT, R5.reuse, 0x59, P2 ;  /* 0x000000590500780c */ /* 0x040fe40001741670 */
[----:B------:R-:W-:Y:S02]  /*47f0*/  ISETP.LT.OR P1, PT, R5, 0x5a, P1 ;  /* 0x0000005a0500780c */ /* 0x000fe40000f21670 */
[----:B------:R-:W-:Y:S02]  /*4800*/  FSEL R240, R13, -INF , !P6 ;  /* 0xff8000000df07808 */ /* 0x000fe40007000000 */
[----:B------:R-:W-:Y:S02]  /*4810*/  FSEL R241, R12, -INF , !P5 ;  /* 0xff8000000cf17808 */ /* 0x000fe40006800000 */
[----:B------:R-:W-:Y:S02]  /*4820*/  FSEL R248, R11, -INF , !P2 ;  /* 0xff8000000bf87808 */ /* 0x000fe40005000000 */
[----:B------:R-:W-:Y:S01]  /*4830*/  FSEL R251, R10, -INF , !P1 ;  /* 0xff8000000afb7808 */ /* 0x000fe20004800000 */
[----:B-1----:R-:W-:-:S02]  /*4840*/  IMAD.IADD R5, R19, 0x1, R6 ;  /* 0x0000000113057824 */ /* 0x002fc400078e0206 */
[----:B------:R-:W-:-:S03]  /*4850*/  IMAD.IADD R3, R21, 0x1, R6 ;  /* 0x0000000115037824 */ /* 0x000fc600078e0206 */
        /* <DEDUP_REMOVED lines=14> */
.L_x_259:
[----:B------:R-:W-:-:S04]  /*4940*/  MOV R7, c[0x0][0x32c] ;  /* 0x0000cb0000077a02 */ /* 0x000fc80000000f00 */
[----:B------:R-:W-:-:S13]  /*4950*/  ISETP.NE.AND P0, PT, R7, 0x1, PT ;  /* 0x000000010700780c */ /* 0x000fda0003f05270 */
[----:B------:R-:W-:-:S05]  /*4960*/  @P0 IMAD.HI.U32 R7, R6, c[0x0][0x330], RZ ;  /* 0x0000cc0006070a27 */ /* 0x000fca00078e00ff */
[----:B------:R-:W-:Y:S02]  /*4970*/  @P0 SHF.R.U32.HI R6, RZ, c[0x0][0x334], R7 ;  /* 0x0000cd00ff060a19 */ /* 0x000fe40000011607 */
.L_x_260:
[----:B------:R-:W-:Y:S05]  /*4980*/  BSYNC B0 ;  /* 0x0000000000007941 */ /* 0x000fea0003800000 */
.L_x_258:
[----:B------:R-:W-:-:S05]  /*4990*/  IMAD R6, R6, c[0x0][0x32c], R23 ;  /* 0x0000cb0006067a24 */ /* 0x000fca00078e0217 */
[----:B------:R-:W-:Y:S02]  /*49a0*/  IADD3 R7, R6, c[0x0][0x32c], RZ ;  /* 0x0000cb0006077a10 */ /* 0x000fe40007ffe0ff */
[----:B------:R-:W-:Y:S02]  /*49b0*/  IMNMX R3, R3, R6, !PT ;  /* 0x0000000603037217 */ /* 0x000fe40007800200 */
[----:B------:R-:W-:Y:S02]  /*49c0*/  IMNMX R5, R5, R7, PT ;  /* 0x0000000705057217 */ /* 0x000fe40003800200 */
.L_x_257:
[----:B--234-:R-:W-:Y:S01]  /*49d0*/  UP2UR UR42, UPR, URZ, 0x20 ;  /* 0x000000203f2a7883 */ /* 0x01cfe20008000000 */
[----:B------:R-:W-:Y:S01]  /*49e0*/  FMUL.FTZ R6, R148, c[0x0][0x320] ;  /* 0x0000c80094067a20 */ /* 0x000fe20000410000 */
[----:B------:R-:W-:Y:S01]  /*49f0*/  UISETP.NE.AND UP5, UPT, UR33, URZ, UPT ;  /* 0x0000003f2100728c */ /* 0x000fe2000bfa5270 */
[----:B------:R-:W-:Y:S01]  /*4a00*/  FMUL.FTZ R9, R112, c[0x0][0x320] ;  /* 0x0000c80070097a20 */ /* 0x000fe20000410000 */
[----:B------:R-:W-:Y:S01]  /*4a10*/  UP2UR UR39, UPR, URZ, 0x4 ;  /* 0x000000043f277883 */ /* 0x000fe20008000000 */
[----:B------:R1:W2:Y:S01]  /*4a20*/  MUFU.TANH R61, R6 ;  /* 0x00000006003d7308 */ /* 0x0002a20000002400 */
[----:B------:R-:W-:Y:S01]  /*4a30*/  UISETP.NE.AND UP2, UPT, UR32, URZ, UPT ;  /* 0x0000003f2000728c */ /* 0x000fe2000bf45270 */
[----:B------:R-:W-:Y:S01]  /*4a40*/  FMUL.FTZ R7, R172, c[0x0][0x320] ;  /* 0x0000c800ac077a20 */ /* 0x000fe20000410000 */
[----:B------:R-:W-:Y:S01]  /*4a50*/  PLOP3.LUT P6, PT, PT, PT, UP5, 0x40, 0x0 ;  /* 0x000000000000781c */ /* 0x000fe20003fce858 */
[----:B------:R-:W-:Y:S01]  /*4a60*/  UP2UR UR41, UPR, URZ, 0x10 ;  /* 0x000000103f297883 */ /* 0x000fe20008000000 */
[----:B------:R-:W-:Y:S01]  /*4a70*/  FMUL.FTZ R17, R108, c[0x0][0x320] ;  /* 0x0000c8006c117a20 */ /* 0x000fe20000410000 */
[----:B------:R-:W-:Y:S01]  /*4a80*/  UISETP.NE.AND UP4, UPT, UR31, URZ, UPT ;  /* 0x0000003f1f00728c */ /* 0x000fe2000bf85270 */
[----:B------:R-:W-:Y:S01]  /*4a90*/  ISETP.GT.AND P6, PT, R3, RZ, P6 ;  /* 0x000000ff0300720c */ /* 0x000fe200037c4270 */
[----:B------:R-:W-:Y:S01]  /*4aa0*/  UP2UR UR40, UPR, URZ, 0x8 ;  /* 0x000000083f287883 */ /* 0x000fe20008000000 */
[----:B------:R-:W-:Y:S01]  /*4ab0*/  PLOP3.LUT P5, PT, PT, PT, UP2, 0x40, 0x0 ;  /* 0x000000000000781c */ /* 0x000fe20003fae828 */
[----:B------:R-:W-:Y:S01]  /*4ac0*/  UISETP.NE.AND UP3, UPT, UR28, URZ, UPT ;  /* 0x0000003f1c00728c */ /* 0x000fe2000bf65270 */
[----:B------:R-:W-:Y:S01]  /*4ad0*/  ISETP.LT.OR P6, PT, R5, 0x1, P6 ;  /* 0x000000010500780c */ /* 0x000fe200037c1670 */
[----:B------:R-:W-:Y:S01]  /*4ae0*/  UP2UR UR38, UPR, URZ, 0x2 ;  /* 0x000000023f267883 */ /* 0x000fe20008000000 */
[----:B------:R-:W-:Y:S01]  /*4af0*/  ISETP.GT.AND P5, PT, R3, 0x1, P5 ;  /* 0x000000010300780c */ /* 0x000fe20002fa4270 */
[----:B------:R-:W-:Y:S01]  /*4b00*/  UISETP.NE.AND UP1, UPT, UR29, URZ, UPT ;  /* 0x0000003f1d00728c */ /* 0x000fe2000bf25270 */
[----:B------:R-:W-:Y:S01]  /*4b10*/  PLOP3.LUT P2, PT, PT, PT, UP4, 0x40, 0x0 ;  /* 0x000000000000781c */ /* 0x000fe20003f4e848 */
[----:B-1----:R-:W-:Y:S01]  /*4b20*/  FMUL.FTZ R6, R153, c[0x0][0x320] ;  /* 0x0000c80099067a20 */ /* 0x002fe20000410000 */
[----:B------:R-:W-:Y:S01]  /*4b30*/  UP2UR UR37, UPR, URZ, 0x1 ;  /* 0x000000013f257883 */ /* 0x000fe20008000000 */
[----:B------:R-:W-:Y:S01]  /*4b40*/  FSEL R52, R42, -INF , !P6 ;  /* 0xff8000002a347808 */ /* 0x000fe20007000000 */
[----:B------:R-:W-:Y:S01]  /*4b50*/  UISETP.NE.AND UP0, UPT, UR30, URZ, UPT ;  /* 0x0000003f1e00728c */ /* 0x000fe2000bf05270 */
[----:B------:R1:W3:Y:S01]  /*4b60*/  MUFU.TANH R62, R6 ;  /* 0x00000006003e7308 */ /* 0x0002e20000002400 */
[----:B------:R-:W-:Y:S01]  /*4b70*/  UISETP.NE.AND UP2, UPT, UR27, URZ, UPT ;  /* 0x0000003f1b00728c */ /* 0x000fe2000bf45270 */
[----:B------:R-:W-:Y:S01]  /*4b80*/  PLOP3.LUT P6, PT, PT, PT, UP3, 0x40, 0x0 ;  /* 0x000000000000781c */ /* 0x000fe20003fce838 */
[----:B------:R-:W-:Y:S01]  /*4b90*/  UISETP.NE.AND UP3, UPT, UR24, URZ, UPT ;  /* 0x0000003f1800728c */ /* 0x000fe2000bf65270 */
[----:B------:R-:W-:Y:S01]  /*4ba0*/  ISETP.LT.OR P5, PT, R5, 0x2, P5 ;  /* 0x000000020500780c */ /* 0x000fe20002fa1670 */
[----:B------:R-:W-:Y:S01]  /*4bb0*/  UISETP.NE.AND UP4, UPT, UR41, URZ, UPT ;  /* 0x0000003f2900728c */ /* 0x000fe2000bf85270 */
[----:B------:R-:W-:Y:S01]  /*4bc0*/  PLOP3.LUT P0, PT, PT, PT, UP1, 0x40, 0x0 ;  /* 0x000000000000781c */ /* 0x000fe20003f0e818 */
[----:B------:R-:W-:Y:S01]  /*4bd0*/  UISETP.NE.AND UP1, UPT, UR26, URZ, UPT ;  /* 0x0000003f1a00728c */ /* 0x000fe2000bf25270 */
[----:B------:R-:W-:Y:S01]  /*4be0*/  PLOP3.LUT P1, PT, PT, PT, UP0, 0x40, 0x0 ;  /* 0x000000000000781c */ /* 0x000fe20003f2e808 */
[----:B------:R-:W-:Y:S01]  /*4bf0*/  UISETP.NE.AND UP0, UPT, UR25, URZ, UPT ;  /* 0x0000003f1900728c */ /* 0x000fe2000bf05270 */
[C---:B------:R-:W-:Y:S01]  /*4c00*/  ISETP.GT.AND P2, PT, R3.reuse, 0x8, P2 ;  /* 0x000000080300780c */ /* 0x040fe20001744270 */
[----:B------:R-:W-:Y:S01]  /*4c10*/  UISETP.NE.AND UP5, UPT, UR42, URZ, UPT ;  /* 0x0000003f2a00728c */ /* 0x000fe2000bfa5270 */
[----:B------:R-:W-:Y:S01]  /*4c20*/  ISETP.GT.AND P6, PT, R3, 0x11, P6 ;  /* 0x000000110300780c */ /* 0x000fe200037c4270 */
[----:B------:R-:W4:Y:S01]  /*4c30*/  MUFU.TANH R47, R7 ;  /* 0x00000007002f7308 */ /* 0x000f220000002400 */
[----:B------:R-:W-:Y:S01]  /*4c40*/  FSEL R51, R40, -INF , !P5 ;  /* 0xff80000028337808 */ /* 0x000fe20006800000 */
[----:B------:R-:W-:Y:S01]  /*4c50*/  FMUL.FTZ R16, R109, c[0x0][0x320] ;  /* 0x0000c8006d107a20 */ /* 0x000fe20000410000 */
[----:B------:R-:W-:Y:S01]  /*4c60*/  PLOP3.LUT P5, PT, PT, PT, UP2, 0x40, 0x0 ;  /* 0x000000000000781c */ /* 0x000fe20003fae828 */
[----:B-1----:R-:W-:Y:S01]  /*4c70*/  FMUL.FTZ R6, R168, c[0x0][0x320] ;  /* 0x0000c800a8067a20 */ /* 0x002fe20000410000 */
[C---:B------:R-:W-:Y:S01]  /*4c80*/  ISETP.GT.AND P0, PT, R3.reuse, 0x10, P0 ;  /* 0x000000100300780c */ /* 0x040fe20000704270 */
[----:B------:R-:W-:Y:S01]  /*4c90*/  UISETP.NE.AND UP2, UPT, UR23, URZ, UPT ;  /* 0x0000003f1700728c */ /* 0x000fe2000bf45270 */
[----:B------:R-:W-:Y:S01]  /*4ca0*/  ISETP.GT.AND P1, PT, R3, 0x9, P1 ;  /* 0x000000090300780c */ /* 0x000fe20000f24270 */
[----:B------:R1:W1:Y:S01]  /*4cb0*/  MUFU.TANH R55, R6 ;  /* 0x0000000600377308 */ /* 0x0002620000002400 */
[----:B------:R-:W-:Y:S01]  /*4cc0*/  ISETP.LT.OR P2, PT, R5, 0x9, P2 ;  /* 0x000000090500780c */ /* 0x000fe20001741670 */
[----:B------:R-:W-:Y:S01]  /*4cd0*/  FMUL.FTZ R15, R165, c[0x0][0x320] ;  /* 0x0000c800a50f7a20 */ /* 0x000fe20000410000 */
[C---:B------:R-:W-:Y:S01]  /*4ce0*/  ISETP.LT.OR P6, PT, R5.reuse, 0x12, P6 ;  /* 0x000000120500780c */ /* 0x040fe200037c1670 */
[----:B------:R-:W-:Y:S01]  /*4cf0*/  FMUL.FTZ R14, R176, c[0x0][0x320] ;  /* 0x0000c800b00e7a20 */ /* 0x000fe20000410000 */
[----:B------:R-:W-:Y:S01]  /*4d00*/  ISETP.LT.OR P0, PT, R5, 0x11, P0 ;  /* 0x000000110500780c */ /* 0x000fe20000701670 */
[----:B------:R-:W-:Y:S01]  /*4d10*/  FMUL.FTZ R13, R160, c[0x0][0x320] ;  /* 0x0000c800a00d7a20 */ /* 0x000fe20000410000 */
[----:B------:R-:W-:Y:S01]  /*4d20*/  ISETP.GT.AND P5, PT, R3, 0x18, P5 ;  /* 0x000000180300780c */ /* 0x000fe20002fa4270 */
[----:B------:R-:W-:Y:S01]  /*4d30*/  FMUL.FTZ R12, R161, c[0x0][0x320] ;  /* 0x0000c800a10c7a20 */ /* 0x000fe20000410000 */
[----:B------:R-:W-:Y:S01]  /*4d40*/  ISETP.LT.OR P1, PT, R5, 0xa, P1 ;  /* 0x0000000a0500780c */ /* 0x000fe20000f21670 */
[----:B------:R-:W-:Y:S01]  /*4d50*/  FMUL.FTZ R11, R140, c[0x0][0x320] ;  /* 0x0000c8008c0b7a20 */ /* 0x000fe20000410000 */
[----:B------:R-:W-:Y:S01]  /*4d60*/  FSEL R54, R39, -INF , !P2 ;  /* 0xff80000027367808 */ /* 0x000fe20005000000 */
[----:B------:R-:W-:Y:S01]  /*4d70*/  FMUL.FTZ R8, R141, c[0x0][0x320] ;  /* 0x0000c8008d087a20 */ /* 0x000fe20000410000 */
[----:B------:R-:W-:Y:S01]  /*4d80*/  PLOP3.LUT P2, PT, PT, PT, UP1, 0x40, 0x0 ;  /* 0x000000000000781c */ /* 0x000fe20003f4e818 */
[----:B------:R-:W-:Y:S01]  /*4d90*/  UISETP.NE.AND UP1, UPT, UR22, URZ, UPT ;  /* 0x0000003f1600728c */ /* 0x000fe2000bf25270 */
[----:B------:R-:W-:Y:S01]  /*4da0*/  FSEL R64, R24, -INF , !P6 ;  /* 0xff80000018407808 */ /* 0x000fe20007000000 */
[----:B-1----:R-:W-:Y:S01]  /*4db0*/  FMUL.FTZ R6, R149, c[0x0][0x320] ;  /* 0x0000c80095067a20 */ /* 0x002fe20000410000 */
[----:B------:R-:W-:Y:S01]  /*4dc0*/  PLOP3.LUT P6, PT, PT, PT, UP2, 0x40, 0x0 ;  /* 0x000000000000781c */ /* 0x000fe20003fce828 */
[----:B------:R-:W-:Y:S01]  /*4dd0*/  UISETP.NE.AND UP2, UPT, UR19, URZ, UPT ;  /* 0x0000003f1300728c */ /* 0x000fe2000bf45270 */
[----:B------:R-:W-:Y:S01]  /*4de0*/  FSEL R63, R27, -INF , !P0 ;  /* 0xff8000001b3f7808 */ /* 0x000fe20004000000 */
[----:B------:R1:W1:Y:S01]  /*4df0*/  MUFU.TANH R59, R6 ;  /* 0x00000006003b7308 */ /* 0x0002620000002400 */
[----:B------:R-:W-:Y:S01]  /*4e00*/  ISETP.LT.OR P5, PT, R5, 0x19, P5 ;  /* 0x000000190500780c */ /* 0x000fe20002fa1670 */
[----:B------:R-:W-:Y:S01]  /*4e10*/  FMUL.FTZ R7, R177, c[0x0][0x320] ;  /* 0x0000c800b1077a20 */ /* 0x000fe20000410000 */
[----:B------:R-:W-:Y:S01]  /*4e20*/  FSEL R56, R38, -INF , !P1 ;  /* 0xff80000026387808 */ /* 0x000fe20004800000 */
[----:B------:R-:W-:Y:S01]  /*4e30*/  FMUL.FTZ R10, R113, c[0x0][0x320] ;  /* 0x0000c800710a7a20 */ /* 0x000fe20000410000 */
[----:B------:R-:W-:Y:S01]  /*4e40*/  PLOP3.LUT P0, PT, PT, PT, UP3, 0x40, 0x0 ;  /* 0x000000000000781c */ /* 0x000fe20003f0e838 */
[----:B------:R-:W-:Y:S01]  /*4e50*/  UISETP.NE.AND UP3, UPT, UR20, URZ, UPT ;  /* 0x0000003f1400728c */ /* 0x000fe2000bf65270 */
[----:B------:R-:W-:Y:S01]  /*4e60*/  PLOP3.LUT P1, PT, PT, PT, UP0, 0x40, 0x0 ;  /* 0x000000000000781c */ /* 0x000fe20003f2e808 */
[----:B------:R-:W-:Y:S01]  /*4e70*/  UISETP.NE.AND UP0, UPT, UR21, URZ, UPT ;  /* 0x0000003f1500728c */ /* 0x000fe2000bf05270 */
[----:B------:R-:W-:Y:S01]  /*4e80*/  ISETP.GT.AND P6, PT, R3, 0x28, P6 ;  /* 0x000000280300780c */ /* 0x000fe200037c4270 */
[----:B------:R-:W2:Y:S01]  /*4e90*/  MUFU.TANH R49, R17 ;  /* 0x0000001100317308 */ /* 0x000ea20000002400 */
[----:B------:R-:W-:-:S02]  /*4ea0*/  FSEL R45, R45, -INF , !P5 ;  /* 0xff8000002d2d7808 */ /* 0x000fc40006800000 */
[----:B------:R-:W-:Y:S01]  /*4eb0*/  PLOP3.LUT P5, PT, PT, PT, UP1, 0x40, 0x0 ;  /* 0x000000000000781c */ /* 0x000fe20003fae818 */
[----:B------:R-:W-:Y:S01]  /*4ec0*/  UISETP.NE.AND UP1, UPT, UR5, URZ, UPT ;  /* 0x0000003f0500728c */ /* 0x000fe2000bf25270 */
[C---:B------:R-:W-:Y:S01]  /*4ed0*/  ISETP.GT.AND P0, PT, R3.reuse, 0x21, P0 ;  /* 0x000000210300780c */ /* 0x040fe20000704270 */
[----:B-1----:R-:W-:Y:S01]  /*4ee0*/  FMUL.FTZ R6, R156, c[0x0][0x320] ;  /* 0x0000c8009c067a20 */ /* 0x002fe20000410000 */
[C---:B------:R-:W-:Y:S01]  /*4ef0*/  ISETP.GT.AND P2, PT, R3.reuse, 0x19, P2 ;  /* 0x000000190300780c */ /* 0x040fe20001744270 */
[----:B------:R-:W1:Y:S01]  /*4f00*/  MUFU.TANH R53, R16 ;  /* 0x0000001000357308 */ /* 0x000e620000002400 */
[----:B------:R-:W-:Y:S02]  /*4f10*/  ISETP.GT.AND P1, PT, R3, 0x20, P1 ;  /* 0x000000200300780c */ /* 0x000fe40000f24270 */
[C---:B------:R-:W-:Y:S02]  /*4f20*/  ISETP.LT.OR P6, PT, R5.reuse, 0x29, P6 ;  /* 0x000000290500780c */ /* 0x040fe400037c1670 */
[----:B------:R-:W-:-:S02]  /*4f30*/  ISETP.LT.OR P0, PT, R5, 0x22, P0 ;  /* 0x000000220500780c */ /* 0x000fc40000701670 */
[C---:B------:R-:W-:Y:S01]  /*4f40*/  ISETP.LT.OR P2, PT, R5.reuse, 0x1a, P2 ;  /* 0x0000001a0500780c */ /* 0x040fe20001741670 */
[----:B------:R5:W1:Y:S01]  /*4f50*/  MUFU.TANH R58, R6 ;  /* 0x00000006003a7308 */ /* 0x000a620000002400 */
[----:B------:R-:W-:Y:S02]  /*4f60*/  ISETP.LT.OR P1, PT, R5, 0x21, P1 ;  /* 0x000000210500780c */ /* 0x000fe40000f21670 */
[----:B------:R-:W-:Y:S02]  /*4f70*/  FSEL R112, R37, -INF , !P6 ;  /* 0xff80000025707808 */ /* 0x000fe40007000000 */
[----:B------:R-:W-:Y:S01]  /*4f80*/  PLOP3.LUT P6, PT, PT, PT, UP1, 0x40, 0x0 ;  /* 0x000000000000781c */ /* 0x000fe20003fce818 */
[----:B------:R-:W-:Y:S01]  /*4f90*/  UISETP.NE.AND UP1, UPT, UR38, URZ, UPT ;  /* 0x0000003f2600728c */ /* 0x000fe2000bf25270 */
[----:B------:R-:W-:Y:S01]  /*4fa0*/  FSEL R82, R41, -INF , !P0 ;  /* 0xff80000029527808 */ /* 0x000fe20004000000 */
[----:B------:R-:W1:Y:S01]  /*4fb0*/  MUFU.TANH R42, R15 ;  /* 0x0000000f002a7308 */ /* 0x000e620000002400 */
[----:B------:R-:W-:-:S02]  /*4fc0*/  FSEL R44, R44, -INF , !P2 ;  /* 0xff8000002c2c7808 */ /* 0x000fc40005000000 */
[----:B------:R-:W-:Y:S02]  /*4fd0*/  FSEL R80, R43, -INF , !P1 ;  /* 0xff8000002b507808 */ /* 0x000fe40004800000 */
[----:B------:R-:W-:Y:S01]  /*4fe0*/  PLOP3.LUT P0, PT, PT, PT, UP2, 0x40, 0x0 ;  /* 0x000000000000781c */ /* 0x000fe20003f0e828 */
[----:B------:R-:W-:Y:S01]  /*4ff0*/  UISETP.NE.AND UP2, UPT, UR39, URZ, UPT ;  /* 0x0000003f2700728c */ /* 0x000fe2000bf45270 */
[----:B------:R-:W-:Y:S01]  /*5000*/  PLOP3.LUT P2, PT, PT, PT, UP0, 0x40, 0x0 ;  /* 0x000000000000781c */ /* 0x000fe20003f4e808 */
[----:B-----5:R-:W-:Y:S01]  /*5010*/  FMUL.FTZ R6, R144, c[0x0][0x320] ;  /* 0x0000c80090067a20 */ /* 0x020fe20000410000 */
[----:B------:R-:W-:Y:S01]  /*5020*/  PLOP3.LUT P1, PT, PT, PT, UP3, 0x40, 0x0 ;  /* 0x000000000000781c */ /* 0x000fe20003f2e838 */
[----:B------:R-:W-:Y:S01]  /*5030*/  UISETP.NE.AND UP0, UPT, UR4, URZ, UPT ;  /* 0x0000003f0400728c */ /* 0x000fe2000bf05270 */
[C---:B------:R-:W-:Y:S01]  /*5040*/  ISETP.GT.AND P6, PT, R3.reuse, 0x39, P6 ;  /* 0x000000390300780c */ /* 0x040fe200037c4270 */
[----:B------:R5:W1:Y:S01]  /*5050*/  MUFU.TANH R60, R6 ;  /* 0x00000006003c7308 */ /* 0x000a620000002400 */
[C---:B------:R-:W-:Y:S01]  /*5060*/  ISETP.GT.AND P0, PT, R3.reuse, 0x38, P0 ;  /* 0x000000380300780c */ /* 0x040fe20000704270 */
[----:B------:R-:W-:Y:S01]  /*5070*/  UISETP.NE.AND UP3, UPT, UR40, URZ, UPT ;  /* 0x0000003f2800728c */ /* 0x000fe2000bf65270 */
[----:B------:R-:W-:-:S02]  /*5080*/  ISETP.GT.AND P5, PT, R3, 0x29, P5 ;  /* 0x000000290300780c */ /* 0x000fc40002fa4270 */
[C---:B------:R-:W-:Y:S02]  /*5090*/  ISETP.GT.AND P2, PT, R3.reuse, 0x30, P2 ;  /* 0x000000300300780c */ /* 0x040fe40001744270 */
[----:B------:R-:W-:Y:S01]  /*50a0*/  ISETP.GT.AND P1, PT, R3, 0x31, P1 ;  /* 0x000000310300780c */ /* 0x000fe20000f24270 */
[----:B------:R-:W1:Y:S01]  /*50b0*/  MUFU.TANH R40, R14 ;  /* 0x0000000e00287308 */ /* 0x000e620000002400 */
[C---:B------:R-:W-:Y:S02]  /*50c0*/  ISETP.LT.OR P6, PT, R5.reuse, 0x3a, P6 ;  /* 0x0000003a0500780c */ /* 0x040fe400037c1670 */
[C---:B------:R-:W-:Y:S02]  /*50d0*/  ISETP.LT.OR P0, PT, R5.reuse, 0x39, P0 ;  /* 0x000000390500780c */ /* 0x040fe40000701670 */
[C---:B------:R-:W-:Y:S02]  /*50e0*/  ISETP.LT.OR P5, PT, R5.reuse, 0x2a, P5 ;  /* 0x0000002a0500780c */ /* 0x040fe40002fa1670 */
[----:B------:R-:W-:Y:S01]  /*50f0*/  ISETP.LT.OR P2, PT, R5, 0x31, P2 ;  /* 0x000000310500780c */ /* 0x000fe20001741670 */
[----:B-----5:R-:W-:Y:S01]  /*5100*/  FMUL.FTZ R6, R145, c[0x0][0x320] ;  /* 0x0000c80091067a20 */ /* 0x020fe20000410000 */
[----:B------:R-:W-:Y:S01]  /*5110*/  ISETP.LT.OR P1, PT, R5, 0x32, P1 ;  /* 0x000000320500780c */ /* 0x000fe20000f21670 */
[----:B------:R-:W1:Y:S01]  /*5120*/  MUFU.TANH R39, R13 ;  /* 0x0000000d00277308 */ /* 0x000e620000002400 */
[----:B------:R-:W-:-:S02]  /*5130*/  FSEL R134, R32, -INF , !P6 ;  /* 0xff80000020867808 */ /* 0x000fc40007000000 */
[----:B------:R-:W-:Y:S02]  /*5140*/  FSEL R130, R22, -INF , !P0 ;  /* 0xff80000016827808 */ /* 0x000fe40004000000 */
[----:B------:R-:W-:Y:S02]  /*5150*/  FSEL R119, R36, -INF , !P5 ;  /* 0xff80000024777808 */ /* 0x000fe40006800000 */
[----:B------:R-:W-:Y:S01]  /*5160*/  FSEL R129, R35, -INF , !P2 ;  /* 0xff80000023817808 */ /* 0x000fe20005000000 */
[----:B------:R5:W1:Y:S01]  /*5170*/  MUFU.TANH R57, R6 ;  /* 0x0000000600397308 */ /* 0x000a620000002400 */
[----:B------:R-:W-:Y:S02]  /*5180*/  FSEL R131, R34, -INF , !P1 ;  /* 0xff80000022837808 */ /* 0x000fe40004800000 */
[----:B------:R-:W-:Y:S02]  /*5190*/  PLOP3.LUT P0, PT, PT, PT, UP4, 0x40, 0x0 ;  /* 0x000000000000781c */ /* 0x000fe40003f0e848 */
[----:B------:R-:W-:Y:S01]  /*51a0*/  PLOP3.LUT P5, PT, PT, PT, UP0, 0x40, 0x0 ;  /* 0x000000000000781c */ /* 0x000fe20003fae808 */
[----:B------:R-:W-:Y:S01]  /*51b0*/  UISETP.NE.AND UP0, UPT, UR37, URZ, UPT ;  /* 0x0000003f2500728c */ /* 0x000fe2000bf05270 */
[----:B------:R-:W-:Y:S01]  /*51c0*/  PLOP3.LUT P2, PT, PT, PT, UP6, 0x40, 0x0 ;  /* 0x000000000000781c */ /* 0x000fe20003f4e868 */
[----:B------:R-:W-:Y:S01]  /*51d0*/  UP2UR UR37, UPR, URZ, 0x40 ;  /* 0x000000403f257883 */ /* 0x000fe20008000000 */
[----:B------:R-:W-:Y:S01]  /*51e0*/  PLOP3.LUT P1, PT, PT, PT, UP5, 0x40, 0x0 ;  /* 0x000000000000781c */ /* 0x000fe20003f2e858 */
[----:B------:R-:W-:Y:S01]  /*51f0*/  UISETP.NE.AND UP6, UPT, UR34, URZ, UPT ;  /* 0x0000003f2200728c */ /* 0x000fe2000bfc5270 */
[C---:B------:R-:W-:Y:S01]  /*5200*/  ISETP.GT.AND P0, PT, R3.reuse, 0x49, P0 ;  /* 0x000000490300780c */ /* 0x040fe20000704270 */
[----:B------:R-:W1:Y:S01]  /*5210*/  MUFU.TANH R38, R12 ;  /* 0x0000000c00267308 */ /* 0x000e620000002400 */
[----:B------:R-:W-:-:S02]  /*5220*/  ISETP.GT.AND P5, PT, R3, 0x40, P5 ;  /* 0x000000400300780c */ /* 0x000fc40002fa4270 */
[----:B------:R-:W-:Y:S01]  /*5230*/  ISETP.GT.AND P2, PT, R3, 0x41, P2 ;  /* 0x000000410300780c */ /* 0x000fe20001744270 */
[----:B-----5:R-:W-:Y:S01]  /*5240*/  FMUL.FTZ R6, R169, c[0x0][0x320] ;  /* 0x0000c800a9067a20 */ /* 0x020fe20000410000 */
[----:B------:R-:W-:Y:S02]  /*5250*/  ISETP.GT.AND P1, PT, R3, 0x48, P1 ;  /* 0x000000480300780c */ /* 0x000fe40000f24270 */
[C---:B------:R-:W-:Y:S01]  /*5260*/  ISETP.LT.OR P0, PT, R5.reuse, 0x4a, P0 ;  /* 0x0000004a0500780c */ /* 0x040fe20000701670 */
[----:B------:R5:W1:Y:S01]  /*5270*/  MUFU.TANH R48, R6 ;  /* 0x0000000600307308 */ /* 0x000a620000002400 */
[C---:B------:R-:W-:Y:S02]  /*5280*/  ISETP.LT.OR P5, PT, R5.reuse, 0x41, P5 ;  /* 0x000000410500780c */ /* 0x040fe40002fa1670 */
[C---:B------:R-:W-:Y:S02]  /*5290*/  ISETP.LT.OR P2, PT, R5.reuse, 0x42, P2 ;  /* 0x000000420500780c */ /* 0x040fe40001741670 */
[----:B------:R-:W-:-:S02]  /*52a0*/  ISETP.LT.OR P1, PT, R5, 0x49, P1 ;  /* 0x000000490500780c */ /* 0x000fc40000f21670 */
[----:B------:R-:W-:Y:S01]  /*52b0*/  FSEL R230, R31, -INF , !P0 ;  /* 0xff8000001fe67808 */ /* 0x000fe20004000000 */
[----:B------:R-:W1:Y:S01]  /*52c0*/  MUFU.TANH R41, R11 ;  /* 0x0000000b00297308 */ /* 0x000e620000002400 */
[----:B------:R-:W-:Y:S02]  /*52d0*/  FSEL R204, R33, -INF , !P5 ;  /* 0xff80000021cc7808 */ /* 0x000fe40006800000 */
[----:B------:R-:W-:Y:S02]  /*52e0*/  FSEL R228, R30, -INF , !P2 ;  /* 0xff8000001ee47808 */ /* 0x000fe40005000000 */
[----:B------:R-:W-:Y:S02]  /*52f0*/  FSEL R207, R26, -INF , !P1 ;  /* 0xff8000001acf7808 */ /* 0x000fe40004800000 */
[----:B------:R-:W-:Y:S01]  /*5300*/  PLOP3.LUT P0, PT, PT, PT, UP6, 0x40, 0x0 ;  /* 0x000000000000781c */ /* 0x000fe20003f0e868 */
[----:B-----5:R-:W-:Y:S01]  /*5310*/  FMUL.FTZ R6, R157, c[0x0][0x320] ;  /* 0x0000c8009d067a20 */ /* 0x020fe20000410000 */
[----:B------:R-:W-:Y:S01]  /*5320*/  PLOP3.LUT P6, PT, PT, PT, UP3, 0x40, 0x0 ;  /* 0x000000000000781c */ /* 0x000fe20003fce838 */
[----:B------:R-:W1:Y:S01]  /*5330*/  MUFU.TANH R36, R8 ;  /* 0x0000000800247308 */ /* 0x000e620000002400 */
[----:B------:R-:W-:Y:S01]  /*5340*/  PLOP3.LUT P5, PT, PT, PT, UP2, 0x40, 0x0 ;  /* 0x000000000000781c */ /* 0x000fe20003fae828 */
[----:B------:R-:W-:Y:S01]  /*5350*/  UISETP.NE.AND UP6, UPT, UR37, URZ, UPT ;  /* 0x0000003f2500728c */ /* 0x000fe2000bfc5270 */
[----:B------:R-:W-:-:S02]  /*5360*/  PLOP3.LUT P2, PT, PT, PT, UP1, 0x40, 0x0 ;  /* 0x000000000000781c */ /* 0x000fc40003f4e818 */
[----:B------:R-:W-:Y:S02]  /*5370*/  PLOP3.LUT P1, PT, PT, PT, UP0, 0x40, 0x0 ;  /* 0x000000000000781c */ /* 0x000fe40003f2e808 */
[C---:B------:R-:W-:Y:S01]  /*5380*/  ISETP.GT.AND P6, PT, R3.reuse, 0x50, P6 ;  /* 0x000000500300780c */ /* 0x040fe200037c4270 */
[----:B------:R5:W1:Y:S01]  /*5390*/  MUFU.TANH R50, R6 ;  /* 0x0000000600327308 */ /* 0x000a620000002400 */
[C---:B------:R-:W-:Y:S02]  /*53a0*/  ISETP.GT.AND P5, PT, R3.reuse, 0x51, P5 ;  /* 0x000000510300780c */ /* 0x040fe40002fa4270 */
[C---:B------:R-:W-:Y:S02]  /*53b0*/  ISETP.GT.AND P2, PT, R3.reuse, 0x58, P2 ;  /* 0x000000580300780c */ /* 0x040fe40001744270 */
[----:B------:R-:W-:Y:S01]  /*53c0*/  ISETP.GT.AND P1, PT, R3, 0x59, P1 ;  /* 0x000000590300780c */ /* 0x000fe20000f24270 */
[----:B------:R-:W-:Y:S01]  /*53d0*/  FMUL.FTZ R3, R152, c[0x0][0x320] ;  /* 0x0000c80098037a20 */ /* 0x000fe20000410000 */
[C---:B------:R-:W-:Y:S01]  /*53e0*/  ISETP.LT.OR P6, PT, R5.reuse, 0x51, P6 ;  /* 0x000000510500780c */ /* 0x040fe200037c1670 */
[----:B------:R-:W1:Y:S01]  /*53f0*/  MUFU.TANH R34, R7 ;  /* 0x0000000700227308 */ /* 0x000e620000002400 */
[----:B------:R-:W-:-:S02]  /*5400*/  ISETP.LT.OR P5, PT, R5, 0x52, P5 ;  /* 0x000000520500780c */ /* 0x000fc40002fa1670 */
[C---:B------:R-:W-:Y:S02]  /*5410*/  ISETP.LT.OR P2, PT, R5.reuse, 0x59, P2 ;  /* 0x000000590500780c */ /* 0x040fe40001741670 */
[----:B------:R-:W-:Y:S02]  /*5420*/  ISETP.LT.OR P1, PT, R5, 0x5a, P1 ;  /* 0x0000005a0500780c */ /* 0x000fe40000f21670 */
[----:B------:R-:W-:Y:S01]  /*5430*/  FSEL R231, R29, -INF , !P6 ;  /* 0xff8000001de77808 */ /* 0x000fe20007000000 */
[----:B-----5:R-:W-:Y:S01]  /*5440*/  FMUL.FTZ R6, R164, c[0x0][0x320] ;  /* 0x0000c800a4067a20 */ /* 0x020fe20000410000 */
[----:B------:R-:W1:Y:S01]  /*5450*/  MUFU.TANH R35, R10 ;  /* 0x0000000a00237308 */ /* 0x000e620000002400 */
[----:B------:R-:W-:Y:S02]  /*5460*/  FSEL R233, R28, -INF , !P5 ;  /* 0xff8000001ce97808 */ /* 0x000fe40006800000 */
[----:B------:R-:W-:Y:S02]  /*5470*/  FSEL R235, R25, -INF , !P2 ;  /* 0xff80000019eb7808 */ /* 0x000fe40005000000 */
[----:B------:R-:W-:-:S03]  /*5480*/  FSEL R236, R67, -INF , !P1 ;  /* 0xff80000043ec7808 */ /* 0x000fc60004800000 */
        /* <DEDUP_REMOVED lines=22> */
.L_x_263:
[----:B------:R-:W-:-:S04]  /*55f0*/  MOV R7, c[0x0][0x32c] ;  /* 0x0000cb0000077a02 */ /* 0x000fc80000000f00 */
[----:B------:R-:W-:-:S13]  /*5600*/  ISETP.NE.AND P0, PT, R7, 0x1, PT ;  /* 0x000000010700780c */ /* 0x000fda0003f05270 */
[----:B------:R-:W-:-:S05]  /*5610*/  @P0 IMAD.HI.U32 R7, R6, c[0x0][0x330], RZ ;  /* 0x0000cc0006070a27 */ /* 0x000fca00078e00ff */
[----:B------:R-:W-:Y:S02]  /*5620*/  @P0 SHF.R.U32.HI R6, RZ, c[0x0][0x334], R7 ;  /* 0x0000cd00ff060a19 */ /* 0x000fe40000011607 */
.L_x_264:
[----:B------:R-:W-:Y:S05]  /*5630*/  BSYNC B0 ;  /* 0x0000000000007941 */ /* 0x000fea0003800000 */
.L_x_262:
[----:B------:R-:W-:-:S05]  /*5640*/  IMAD R6, R6, c[0x0][0x32c], R23 ;  /* 0x0000cb0006067a24 */ /* 0x000fca00078e0217 */
[----:B------:R-:W-:Y:S02]  /*5650*/  IADD3 R7, R6, c[0x0][0x32c], RZ ;  /* 0x0000cb0006077a10 */ /* 0x000fe40007ffe0ff */
[----:B------:R-:W-:Y:S02]  /*5660*/  IMNMX R3, R3, R6, !PT ;  /* 0x0000000603037217 */ /* 0x000fe40007800200 */
[----:B------:R-:W-:Y:S02]  /*5670*/  IMNMX R5, R5, R7, PT ;  /* 0x0000000705057217 */ /* 0x000fe40003800200 */
.L_x_261:
[----:B-1234-:R-:W-:Y:S01]  /*5680*/  FMUL.FTZ R6, R151, c[0x0][0x320] ;  /* 0x0000c80097067a20 */ /* 0x01efe20000410000 */
[----:B------:R-:W-:Y:S01]  /*5690*/  UP2UR UR42, UPR, URZ, 0x20 ;  /* 0x000000203f2a7883 */ /* 0x000fe20008000000 */
[----:B------:R-:W-:Y:S01]  /*56a0*/  FMUL.FTZ R16, R142, c[0x0][0x320] ;  /* 0x0000c8008e107a20 */ /* 0x000fe20000410000 */
[----:B------:R-:W-:Y:S01]  /*56b0*/  UP2UR UR37, UPR, URZ, 0x1 ;  /* 0x000000013f257883 */ /* 0x000fe20008000000 */
[----:B------:R1:W2:Y:S01]  /*56c0*/  MUFU.TANH R31, R6 ;  /* 0x00000006001f7308 */ /* 0x0002a20000002400 */
[----:B------:R-:W-:Y:S01]  /*56d0*/  UISETP.NE.AND UP5, UPT, UR32, URZ, UPT ;  /* 0x0000003f2000728c */ /* 0x000fe2000bfa5270 */
[----:B------:R-:W-:Y:S01]  /*56e0*/  FMUL.FTZ R12, R147, c[0x0][0x320] ;  /* 0x0000c800930c7a20 */ /* 0x000fe20000410000 */
[----:B------:R-:W-:Y:S01]  /*56f0*/  UISETP.NE.AND UP0, UPT, UR33, URZ, UPT ;  /* 0x0000003f2100728c */ /* 0x000fe2000bf05270 */
[----:B------:R-:W-:Y:S01]  /*5700*/  FMUL.FTZ R11, R174, c[0x0][0x320] ;  /* 0x0000c800ae0b7a20 */ /* 0x000fe20000410000 */
[----:B------:R-:W-:Y:S01]  /*5710*/  UP2UR UR40, UPR, URZ, 0x8 ;  /* 0x000000083f287883 */ /* 0x000fe20008000000 */
[----:B------:R-:W-:Y:S01]  /*5720*/  FMUL.FTZ R15, R143, c[0x0][0x320] ;  /* 0x0000c8008f0f7a20 */ /* 0x000fe20000410000 */
[----:B------:R-:W-:Y:S01]  /*5730*/  PLOP3.LUT P5, PT, PT, PT, UP5, 0x40, 0x0 ;  /* 0x000000000000781c */ /* 0x000fe20003fae858 */
[----:B------:R-:W-:Y:S01]  /*5740*/  UISETP.NE.AND UP3, UPT, UR29, URZ, UPT ;  /* 0x0000003f1d00728c */ /* 0x000fe2000bf65270 */
[----:B------:R-:W-:Y:S01]  /*5750*/  PLOP3.LUT P6, PT, PT, PT, UP0, 0x40, 0x0 ;  /* 0x000000000000781c */ /* 0x000fe20003fce808 */
[----:B------:R-:W-:Y:S01]  /*5760*/  UP2UR UR41, UPR, URZ, 0x10 ;  /* 0x000000103f297883 */ /* 0x000fe20008000000 */
[C---:B------:R-:W-:Y:S01]  /*5770*/  ISETP.GT.AND P5, PT, R3.reuse, 0x1, P5 ;  /* 0x000000010300780c */ /* 0x040fe20002fa4270 */
[----:B------:R-:W-:Y:S01]  /*5780*/  UP2UR UR38, UPR, URZ, 0x2 ;  /* 0x000000023f267883 */ /* 0x000fe20008000000 */
[----:B------:R-:W-:Y:S01]  /*5790*/  ISETP.GT.AND P6, PT, R3, RZ, P6 ;  /* 0x000000ff0300720c */ /* 0x000fe200037c4270 */
[----:B------:R-:W-:Y:S01]  /*57a0*/  UISETP.NE.AND UP4, UPT, UR31, URZ, UPT ;  /* 0x0000003f1f00728c */ /* 0x000fe2000bf85270 */
[----:B------:R-:W-:Y:S01]  /*57b0*/  PLOP3.LUT P0, PT, PT, PT, UP3, 0x40, 0x0 ;  /* 0x000000000000781c */ /* 0x000fe20003f0e838 */
[----:B-1----:R-:W-:Y:S01]  /*57c0*/  FMUL.FTZ R6, R171, c[0x0][0x320] ;  /* 0x0000c800ab067a20 */ /* 0x002fe20000410000 */
[----:B------:R-:W-:Y:S01]  /*57d0*/  UISETP.NE.AND UP1, UPT, UR30, URZ, UPT ;  /* 0x0000003f1e00728c */ /* 0x000fe2000bf25270 */
[C---:B------:R-:W-:Y:S01]  /*57e0*/  ISETP.LT.OR P6, PT, R5.reuse, 0x1, P6 ;  /* 0x000000010500780c */ /* 0x040fe200037c1670 */
[----:B------:R-:W-:Y:S01]  /*57f0*/  UP2UR UR39, UPR, URZ, 0x4 ;  /* 0x000000043f277883 */ /* 0x000fe20008000000 */
[----:B------:R1:W3:Y:S01]  /*5800*/  MUFU.TANH R29, R6 ;  /* 0x00000006001d7308 */ /* 0x0002e20000002400 */
[----:B------:R-:W-:Y:S01]  /*5810*/  UISETP.NE.AND UP2, UPT, UR28, URZ, UPT ;  /* 0x0000003f1c00728c */ /* 0x000fe2000bf45270 */
[----:B------:R-:W-:Y:S01]  /*5820*/  ISETP.LT.OR P5, PT, R5, 0x2, P5 ;  /* 0x000000020500780c */ /* 0x000fe20002fa1670 */
[----:B------:R-:W-:Y:S01]  /*5830*/  UISETP.NE.AND UP0, UPT, UR27, URZ, UPT ;  /* 0x0000003f1b00728c */ /* 0x000fe2000bf05270 */
[----:B------:R-:W-:Y:S01]  /*5840*/  PLOP3.LUT P2, PT, PT, PT, UP4, 0x40, 0x0 ;  /* 0x000000000000781c */ /* 0x000fe20003f4e848 */
[----:B------:R-:W-:Y:S01]  /*5850*/  UISETP.NE.AND UP3, UPT, UR26, URZ, UPT ;  /* 0x0000003f1a00728c */ /* 0x000fe2000bf65270 */
[----:B------:R-:W-:Y:S01]  /*5860*/  PLOP3.LUT P1, PT, PT, PT, UP1, 0x40, 0x0 ;  /* 0x000000000000781c */ /* 0x000fe20003f2e818 */
[----:B------:R-:W-:Y:S01]  /*5870*/  UISETP.NE.AND UP1, UPT, UR25, URZ, UPT ;  /* 0x0000003f1900728c */ /* 0x000fe2000bf25270 */
[----:B------:R-:W-:Y:S01]  /*5880*/  ISETP.GT.AND P0, PT, R3, 0x10, P0 ;  /* 0x000000100300780c */ /* 0x000fe20000704270 */
[----:B------:R-:W4:Y:S01]  /*5890*/  MUFU.TANH R138, R16 ;  /* 0x00000010008a7308 */ /* 0x000f220000002400 */
[----:B------:R-:W-:Y:S01]  /*58a0*/  FSEL R122, R55, -INF , !P6 ;  /* 0xff800000377a7808 */ /* 0x000fe20007000000 */
[----:B------:R-:W-:Y:S01]  /*58b0*/  UISETP.NE.AND UP4, UPT, UR41, URZ, UPT ;  /* 0x0000003f2900728c */ /* 0x000fe2000bf85270 */
[----:B------:R-:W-:Y:S01]  /*58c0*/  FSEL R124, R48, -INF , !P5 ;  /* 0xff800000307c7808 */ /* 0x000fe20006800000 */
[----:B------:R-:W-:Y:S01]  /*58d0*/  UISETP.NE.AND UP5, UPT, UR42, URZ, UPT ;  /* 0x0000003f2a00728c */ /* 0x000fe2000bfa5270 */
[----:B------:R-:W-:Y:S01]  /*58e0*/  PLOP3.LUT P6, PT, PT, PT, UP2, 0x40, 0x0 ;  /* 0x000000000000781c */ /* 0x000fe20003fce828 */
[----:B------:R-:W-:Y:S01]  /*58f0*/  UISETP.NE.AND UP2, UPT, UR23, URZ, UPT ;  /* 0x0000003f1700728c */ /* 0x000fe2000bf45270 */
[----:B-1----:R-:W-:Y:S01]  /*5900*/  FMUL.FTZ R6, R166, c[0x0][0x320] ;  /* 0x0000c800a6067a20 */ /* 0x002fe20000410000 */
[----:B------:R-:W-:Y:S01]  /*5910*/  PLOP3.LUT P5, PT, PT, PT, UP0, 0x40, 0x0 ;  /* 0x000000000000781c */ /* 0x000fe20003fae808 */
[----:B------:R-:W-:Y:S01]  /*5920*/  UISETP.NE.AND UP0, UPT, UR24, URZ, UPT ;  /* 0x0000003f1800728c */ /* 0x000fe2000bf05270 */
[C---:B------:R-:W-:Y:S01]  /*5930*/  ISETP.GT.AND P2, PT, R3.reuse, 0x8, P2 ;  /* 0x000000080300780c */ /* 0x040fe20001744270 */
[----:B------:R1:W1:Y:S01]  /*5940*/  MUFU.TANH R28, R6 ;  /* 0x00000006001c7308 */ /* 0x0002620000002400 */
[----:B------:R-:W-:Y:S01]  /*5950*/  ISETP.GT.AND P1, PT, R3, 0x9, P1 ;  /* 0x000000090300780c */ /* 0x000fe20000f24270 */
[----:B------:R-:W-:Y:S01]  /*5960*/  FMUL.FTZ R9, R115, c[0x0][0x320] ;  /* 0x0000c80073097a20 */ /* 0x000fe20000410000 */
[----:B------:R-:W-:Y:S01]  /*5970*/  ISETP.LT.OR P0, PT, R5, 0x11, P0 ;  /* 0x000000110500780c */ /* 0x000fe20000701670 */
[----:B------:R-:W-:Y:S01]  /*5980*/  FMUL.FTZ R14, R150, c[0x0][0x320] ;  /* 0x0000c800960e7a20 */ /* 0x000fe20000410000 */
[----:B------:R-:W-:Y:S01]  /*5990*/  ISETP.GT.AND P6, PT, R3, 0x11, P6 ;  /* 0x000000110300780c */ /* 0x000fe200037c4270 */
[----:B------:R-:W-:Y:S01]  /*59a0*/  FMUL.FTZ R13, R146, c[0x0][0x320] ;  /* 0x0000c800920d7a20 */ /* 0x000fe20000410000 */
[C---:B------:R-:W-:Y:S01]  /*59b0*/  ISETP.LT.OR P2, PT, R5.reuse, 0x9, P2 ;  /* 0x000000090500780c */ /* 0x040fe20001741670 */
[----:B------:R-:W2:Y:S01]  /*59c0*/  MUFU.TANH R16, R12 ;  /* 0x0000000c00107308 */ /* 0x000ea20000002400 */
[----:B------:R-:W-:Y:S01]  /*59d0*/  ISETP.LT.OR P1, PT, R5, 0xa, P1 ;  /* 0x0000000a0500780c */ /* 0x000fe20000f21670 */
[----:B------:R-:W-:Y:S01]  /*59e0*/  FMUL.FTZ R8, R179, c[0x0][0x320] ;  /* 0x0000c800b3087a20 */ /* 0x000fe20000410000 */
[----:B------:R-:W-:Y:S01]  /*59f0*/  FSEL R132, R40, -INF , !P0 ;  /* 0xff80000028847808 */ /* 0x000fe20004000000 */
[----:B------:R-:W-:Y:S01]  /*5a00*/  FMUL.FTZ R10, R114, c[0x0][0x320] ;  /* 0x0000c800720a7a20 */ /* 0x000fe20000410000 */
[----:B------:R-:W-:Y:S01]  /*5a10*/  PLOP3.LUT P0, PT, PT, PT, UP0, 0x40, 0x0 ;  /* 0x000000000000781c */ /* 0x000fe20003f0e808 */
[----:B------:R-:W-:Y:S01]  /*5a20*/  UISETP.NE.AND UP0, UPT, UR21, URZ, UPT ;  /* 0x0000003f1500728c */ /* 0x000fe2000bf05270 */
[----:B------:R-:W-:Y:S01]  /*5a30*/  ISETP.LT.OR P6, PT, R5, 0x12, P6 ;  /* 0x000000120500780c */ /* 0x000fe200037c1670 */
[----:B-1----:R-:W-:Y:S01]  /*5a40*/  FMUL.FTZ R6, R154, c[0x0][0x320] ;  /* 0x0000c8009a067a20 */ /* 0x002fe20000410000 */
[----:B------:R-:W-:Y:S01]  /*5a50*/  FSEL R127, R47, -INF , !P2 ;  /* 0xff8000002f7f7808 */ /* 0x000fe20005000000 */
[----:B------:R-:W1:Y:S01]  /*5a60*/  MUFU.TANH R12, R11 ;  /* 0x0000000b000c7308 */ /* 0x000e620000002400 */
[----:B------:R-:W-:Y:S01]  /*5a70*/  FSEL R128, R32, -INF , !P1 ;  /* 0xff80000020807808 */ /* 0x000fe20004800000 */
[----:B------:R-:W-:Y:S01]  /*5a80*/  FMUL.FTZ R7, R178, c[0x0][0x320] ;  /* 0x0000c800b2077a20 */ /* 0x000fe20000410000 */
[----:B------:R-:W-:Y:S01]  /*5a90*/  PLOP3.LUT P2, PT, PT, PT, UP3, 0x40, 0x0 ;  /* 0x000000000000781c */ /* 0x000fe20003f4e838 */
[----:B------:R-:W-:Y:S01]  /*5aa0*/  UISETP.NE.AND UP3, UPT, UR20, URZ, UPT ;  /* 0x0000003f1400728c */ /* 0x000fe2000bf65270 */
[----:B------:R-:W-:Y:S01]  /*5ab0*/  PLOP3.LUT P1, PT, PT, PT, UP1, 0x40, 0x0 ;  /* 0x000000000000781c */ /* 0x000fe20003f2e818 */
[----:B------:R-:W-:Y:S01]  /*5ac0*/  UISETP.NE.AND UP1, UPT, UR22, URZ, UPT ;  /* 0x0000003f1600728c */ /* 0x000fe2000bf25270 */
[C---:B------:R-:W-:Y:S01]  /*5ad0*/  ISETP.GT.AND P0, PT, R3.reuse, 0x21, P0 ;  /* 0x000000210300780c */ /* 0x040fe20000704270 */
[----:B------:R5:W1:Y:S01]  /*5ae0*/  MUFU.TANH R37, R6 ;  /* 0x0000000600257308 */ /* 0x000a620000002400 */
[----:B------:R-:W-:Y:S01]  /*5af0*/  FSEL R133, R34, -INF , !P6 ;  /* 0xff80000022857808 */ /* 0x000fe20007000000 */
[----:B------:R-:W-:Y:S01]  /*5b00*/  FMUL.FTZ R17, R170, c[0x0][0x320] ;  /* 0x0000c800aa117a20 */ /* 0x000fe20000410000 */
[----:B------:R-:W-:Y:S01]  /*5b10*/  PLOP3.LUT P6, PT, PT, PT, UP2, 0x40, 0x0 ;  /* 0x000000000000781c */ /* 0x000fe20003fce828 */
[----:B------:R-:W-:Y:S01]  /*5b20*/  UISETP.NE.AND UP2, UPT, UR19, URZ, UPT ;  /* 0x0000003f1300728c */ /* 0x000fe2000bf45270 */
[----:B------:R-:W-:-:S02]  /*5b30*/  ISETP.GT.AND P5, PT, R3, 0x18, P5 ;  /* 0x000000180300780c */ /* 0x000fc40002fa4270 */
[C---:B------:R-:W-:Y:S01]  /*5b40*/  ISETP.GT.AND P2, PT, R3.reuse, 0x19, P2 ;  /* 0x000000190300780c */ /* 0x040fe20001744270 */
[----:B------:R-:W1:Y:S01]  /*5b50*/  MUFU.TANH R140, R15 ;  /* 0x0000000f008c7308 */ /* 0x000e620000002400 */
[----:B------:R-:W-:Y:S02]  /*5b60*/  ISETP.GT.AND P1, PT, R3, 0x20, P1 ;  /* 0x000000200300780c */ /* 0x000fe40000f24270 */
[C---:B------:R-:W-:Y:S02]  /*5b70*/  ISETP.LT.OR P0, PT, R5.reuse, 0x22, P0 ;  /* 0x000000220500780c */ /* 0x040fe40000701670 */
[C---:B------:R-:W-:Y:S02]  /*5b80*/  ISETP.LT.OR P5, PT, R5.reuse, 0x19, P5 ;  /* 0x000000190500780c */ /* 0x040fe40002fa1670 */
[C---:B------:R-:W-:Y:S01]  /*5b90*/  ISETP.LT.OR P2, PT, R5.reuse, 0x1a, P2 ;  /* 0x0000001a0500780c */ /* 0x040fe20001741670 */
[----:B-----5:R-:W-:Y:S01]  /*5ba0*/  FMUL.FTZ R6, R110, c[0x0][0x320] ;  /* 0x0000c8006e067a20 */ /* 0x020fe20000410000 */
[----:B------:R-:W-:Y:S01]  /*5bb0*/  ISETP.LT.OR P1, PT, R5, 0x21, P1 ;  /* 0x000000210500780c */ /* 0x000fe20000f21670 */
[----:B------:R-:W1:Y:S01]  /*5bc0*/  MUFU.TANH R15, R14 ;  /* 0x0000000e000f7308 */ /* 0x000e620000002400 */
[----:B------:R-:W-:-:S02]  /*5bd0*/  FSEL R189, R59, -INF , !P0 ;  /* 0xff8000003bbd7808 */ /* 0x000fc40004000000 */
[----:B------:R-:W-:Y:S01]  /*5be0*/  PLOP3.LUT P0, PT, PT, PT, UP2, 0x40, 0x0 ;  /* 0x000000000000781c */ /* 0x000fe20003f0e828 */
[----:B------:R-:W-:Y:S01]  /*5bf0*/  UISETP.NE.AND UP2, UPT, UR39, URZ, UPT ;  /* 0x0000003f2700728c */ /* 0x000fe2000bf45270 */
[----:B------:R-:W-:Y:S02]  /*5c00*/  FSEL R144, R46, -INF , !P5 ;  /* 0xff8000002e907808 */ /* 0x000fe40006800000 */
[----:B------:R-:W-:Y:S01]  /*5c10*/  FSEL R145, R42, -INF , !P2 ;  /* 0xff8000002a917808 */ /* 0x000fe20005000000 */
[----:B------:R5:W1:Y:S01]  /*5c20*/  MUFU.TANH R67, R6 ;  /* 0x0000000600437308 */ /* 0x000a620000002400 */
[----:B------:R-:W-:Y:S02]  /*5c30*/  FSEL R190, R61, -INF , !P1 ;  /* 0xff8000003dbe7808 */ /* 0x000fe40004800000 */
[----:B------:R-:W-:Y:S01]  /*5c40*/  PLOP3.LUT P5, PT, PT, PT, UP1, 0x40, 0x0 ;  /* 0x000000000000781c */ /* 0x000fe20003fae818 */
[----:B------:R-:W-:Y:S01]  /*5c50*/  UISETP.NE.AND UP1, UPT, UR5, URZ, UPT ;  /* 0x0000003f0500728c */ /* 0x000fe2000bf25270 */
[----:B------:R-:W-:Y:S01]  /*5c60*/  PLOP3.LUT P2, PT, PT, PT, UP0, 0x40, 0x0 ;  /* 0x000000000000781c */ /* 0x000fe20003f4e808 */
[----:B------:R-:W-:Y:S01]  /*5c70*/  UISETP.NE.AND UP0, UPT, UR4, URZ, UPT ;  /* 0x0000003f0400728c */ /* 0x000fe2000bf05270 */
[----:B------:R-:W-:Y:S01]  /*5c80*/  PLOP3.LUT P1, PT, PT, PT, UP3, 0x40, 0x0 ;  /* 0x000000000000781c */ /* 0x000fe20003f2e838 */
[----:B------:R-:W-:Y:S01]  /*5c90*/  UISETP.NE.AND UP3, UPT, UR40, URZ, UPT ;  /* 0x0000003f2800728c */ /* 0x000fe2000bf65270 */
[C---:B------:R-:W-:Y:S01]  /*5ca0*/  ISETP.GT.AND P0, PT, R3.reuse, 0x38, P0 ;  /* 0x000000380300780c */ /* 0x040fe20000704270 */
[----:B------:R-:W1:Y:S01]  /*5cb0*/  MUFU.TANH R14, R7 ;  /* 0x00000007000e7308 */ /* 0x000e620000002400 */
[----:B------:R-:W-:-:S02]  /*5cc0*/  ISETP.GT.AND P6, PT, R3, 0x28, P6 ;  /* 0x000000280300780c */ /* 0x000fc400037c4270 */
[C---:B------:R-:W-:Y:S02]  /*5cd0*/  ISETP.GT.AND P5, PT, R3.reuse, 0x29, P5 ;  /* 0x000000290300780c */ /* 0x040fe40002fa4270 */
[----:B------:R-:W-:Y:S01]  /*5ce0*/  ISETP.GT.AND P2, PT, R3, 0x30, P2 ;  /* 0x000000300300780c */ /* 0x000fe20001744270 */
[----:B-----5:R-:W-:Y:S01]  /*5cf0*/  FMUL.FTZ R6, R111, c[0x0][0x320] ;  /* 0x0000c8006f067a20 */ /* 0x020fe20000410000 */
[----:B------:R-:W-:Y:S01]  /*5d00*/  ISETP.GT.AND P1, PT, R3, 0x31, P1 ;  /* 0x000000310300780c */ /* 0x000fe20000f24270 */
[----:B------:R-:W1:Y:S01]  /*5d10*/  MUFU.TANH R13, R13 ;  /* 0x0000000d000d7308 */ /* 0x000e620000002400 */
[C---:B------:R-:W-:Y:S02]  /*5d20*/  ISETP.LT.OR P0, PT, R5.reuse, 0x39, P0 ;  /* 0x000000390500780c */ /* 0x040fe40000701670 */
[C---:B------:R-:W-:Y:S02]  /*5d30*/  ISETP.LT.OR P6, PT, R5.reuse, 0x29, P6 ;  /* 0x000000290500780c */ /* 0x040fe400037c1670 */
[----:B------:R-:W-:-:S02]  /*5d40*/  ISETP.LT.OR P5, PT, R5, 0x2a, P5 ;  /* 0x0000002a0500780c */ /* 0x000fc40002fa1670 */
[C---:B------:R-:W-:Y:S01]  /*5d50*/  ISETP.LT.OR P2, PT, R5.reuse, 0x31, P2 ;  /* 0x000000310500780c */ /* 0x040fe20001741670 */
[----:B------:R5:W1:Y:S01]  /*5d60*/  MUFU.TANH R139, R6 ;  /* 0x00000006008b7308 */ /* 0x000a620000002400 */
[----:B------:R-:W-:Y:S02]  /*5d70*/  ISETP.LT.OR P1, PT, R5, 0x32, P1 ;  /* 0x000000320500780c */ /* 0x000fe40000f21670 */
[----:B------:R-:W-:Y:S02]  /*5d80*/  FSEL R206, R30, -INF , !P0 ;  /* 0xff8000001ece7808 */ /* 0x000fe40004000000 */
[----:B------:R-:W-:Y:S02]  /*5d90*/  PLOP3.LUT P0, PT, PT, PT, UP4, 0x40, 0x0 ;  /* 0x000000000000781c */ /* 0x000fe40003f0e848 */
[----:B------:R-:W-:Y:S01]  /*5da0*/  FSEL R188, R58, -INF , !P6 ;  /* 0xff8000003abc7808 */ /* 0x000fe20007000000 */
[----:B------:R-:W1:Y:S01]  /*5db0*/  MUFU.TANH R59, R10 ;  /* 0x0000000a003b7308 */ /* 0x000e620000002400 */
[----:B------:R-:W-:-:S02]  /*5dc0*/  FSEL R187, R50, -INF , !P5 ;  /* 0xff80000032bb7808 */ /* 0x000fc40006800000 */
[----:B------:R-:W-:Y:S02]  /*5dd0*/  FSEL R203, R39, -INF , !P2 ;  /* 0xff80000027cb7808 */ /* 0x000fe40005000000 */
[----:B------:R-:W-:Y:S02]  /*5de0*/  FSEL R205, R38, -INF , !P1 ;  /* 0xff80000026cd7808 */ /* 0x000fe40004800000 */
[----:B------:R-:W-:Y:S01]  /*5df0*/  PLOP3.LUT P6, PT, PT, PT, UP1, 0x40, 0x0 ;  /* 0x000000000000781c */ /* 0x000fe20003fce818 */
[----:B-----5:R-:W-:Y:S01]  /*5e00*/  FMUL.FTZ R6, R155, c[0x0][0x320] ;  /* 0x0000c8009b067a20 */ /* 0x020fe20000410000 */
[----:B------:R-:W-:Y:S01]  /*5e10*/  PLOP3.LUT P5, PT, PT, PT, UP0, 0x40, 0x0 ;  /* 0x000000000000781c */ /* 0x000fe20003fae808 */
[----:B------:R-:W-:Y:S01]  /*5e20*/  UISETP.NE.AND UP0, UPT, UR37, URZ, UPT ;  /* 0x0000003f2500728c */ /* 0x000fe2000bf05270 */
[----:B------:R-:W-:Y:S01]  /*5e30*/  PLOP3.LUT P2, PT, PT, PT, UP6, 0x40, 0x0 ;  /* 0x000000000000781c */ /* 0x000fe20003f4e868 */
[----:B------:R5:W1:Y:S01]  /*5e40*/  MUFU.TANH R43, R6 ;  /* 0x00000006002b7308 */ /* 0x000a620000002400 */
[----:B------:R-:W-:Y:S01]  /*5e50*/  PLOP3.LUT P1, PT, PT, PT, UP5, 0x40, 0x0 ;  /* 0x000000000000781c */ /* 0x000fe20003f2e858 */
[----:B------:R-:W-:Y:S01]  /*5e60*/  UP2UR UR37, UPR, URZ, 0x40 ;  /* 0x000000403f257883 */ /* 0x000fe20008000000 */
[C---:B------:R-:W-:Y:S01]  /*5e70*/  ISETP.GT.AND P0, PT, R3.reuse, 0x49, P0 ;  /* 0x000000490300780c */ /* 0x040fe20000704270 */
[----:B------:R-:W-:Y:S01]  /*5e80*/  UISETP.NE.AND UP6, UPT, UR34, URZ, UPT ;  /* 0x0000003f2200728c */ /* 0x000fe2000bfc5270 */
[C---:B------:R-:W-:Y:S01]  /*5e90*/  ISETP.GT.AND P6, PT, R3.reuse, 0x39, P6 ;  /* 0x000000390300780c */ /* 0x040fe200037c4270 */
[----:B------:R-:W-:Y:S01]  /*5ea0*/  UISETP.NE.AND UP1, UPT, UR38, URZ, UPT ;  /* 0x0000003f2600728c */ /* 0x000fe2000bf25270 */
[C---:B------:R-:W-:Y:S01]  /*5eb0*/  ISETP.GT.AND P5, PT, R3.reuse, 0x40, P5 ;  /* 0x000000400300780c */ /* 0x040fe20002fa4270 */
[----:B------:R-:W1:Y:S01]  /*5ec0*/  MUFU.TANH R58, R9 ;  /* 0x00000009003a7308 */ /* 0x000e620000002400 */
[----:B------:R-:W-:-:S02]  /*5ed0*/  ISETP.GT.AND P2, PT, R3, 0x41, P2 ;  /* 0x000000410300780c */ /* 0x000fc40001744270 */
[----:B------:R-:W-:Y:S02]  /*5ee0*/  ISETP.GT.AND P1, PT, R3, 0x48, P1 ;  /* 0x000000480300780c */ /* 0x000fe40000f24270 */
[C---:B------:R-:W-:Y:S02]  /*5ef0*/  ISETP.LT.OR P0, PT, R5.reuse, 0x4a, P0 ;  /* 0x0000004a0500780c */ /* 0x040fe40000701670 */
[----:B------:R-:W-:Y:S01]  /*5f00*/  ISETP.LT.OR P6, PT, R5, 0x3a, P6 ;  /* 0x0000003a0500780c */ /* 0x000fe200037c1670 */
[----:B-----5:R-:W-:Y:S01]  /*5f10*/  FMUL.FTZ R6, R175, c[0x0][0x320] ;  /* 0x0000c800af067a20 */ /* 0x020fe20000410000 */
[C---:B------:R-:W-:Y:S01]  /*5f20*/  ISETP.LT.OR P5, PT, R5.reuse, 0x41, P5 ;  /* 0x000000410500780c */ /* 0x040fe20002fa1670 */
[----:B------:R-:W1:Y:S01]  /*5f30*/  MUFU.TANH R9, R8 ;  /* 0x0000000800097308 */ /* 0x000e620000002400 */
[C---:B------:R-:W-:Y:S02]  /*5f40*/  ISETP.LT.OR P2, PT, R5.reuse, 0x42, P2 ;  /* 0x000000420500780c */ /* 0x040fe40001741670 */
[----:B------:R-:W-:-:S02]  /*5f50*/  ISETP.LT.OR P1, PT, R5, 0x49, P1 ;  /* 0x000000490500780c */ /* 0x000fc40000f21670 */
[----:B------:R-:W-:Y:S02]  /*5f60*/  FSEL R244, R53, -INF , !P0 ;  /* 0xff80000035f47808 */ /* 0x000fe40004000000 */
[----:B------:R-:W-:Y:S01]  /*5f70*/  PLOP3.LUT P0, PT, PT, PT, UP6, 0x40, 0x0 ;  /* 0x000000000000781c */ /* 0x000fe20003f0e868 */
[----:B------:R5:W1:Y:S01]  /*5f80*/  MUFU.TANH R27, R6 ;  /* 0x00000006001b7308 */ /* 0x000a620000002400 */
[----:B------:R-:W-:Y:S01]  /*5f90*/  FSEL R229, R62, -INF , !P6 ;  /* 0xff8000003ee57808 */ /* 0x000fe20007000000 */
[----:B------:R-:W-:Y:S01]  /*5fa0*/  UISETP.NE.AND UP6, UPT, UR37, URZ, UPT ;  /* 0x0000003f2500728c */ /* 0x000fe2000bfc5270 */
[----:B------:R-:W-:Y:S02]  /*5fb0*/  FSEL R245, R60, -INF , !P5 ;  /* 0xff8000003cf57808 */ /* 0x000fe40006800000 */
[----:B------:R-:W-:Y:S02]  /*5fc0*/  FSEL R247, R57, -INF , !P2 ;  /* 0xff80000039f77808 */ /* 0x000fe40005000000 */
[----:B------:R-:W-:Y:S01]  /*5fd0*/  FSEL R246, R49, -INF , !P1 ;  /* 0xff80000031f67808 */ /* 0x000fe20004800000 */
[----:B------:R-:W1:Y:S01]  /*5fe0*/  MUFU.TANH R8, R17 ;  /* 0x0000001100087308 */ /* 0x000e620000002400 */
[----:B------:R-:W-:-:S02]  /*5ff0*/  PLOP3.LUT P6, PT, PT, PT, UP3, 0x40, 0x0 ;  /* 0x000000000000781c */ /* 0x000fc40003fce838 */
[----:B------:R-:W-:Y:S02]  /*6000*/  PLOP3.LUT P5, PT, PT, PT, UP2, 0x40, 0x0 ;  /* 0x000000000000781c */ /* 0x000fe40003fae828 */
[----:B------:R-:W-:Y:S02]  /*6010*/  PLOP3.LUT P2, PT, PT, PT, UP1, 0x40, 0x0 ;  /* 0x000000000000781c */ /* 0x000fe40003f4e818 */
[----:B------:R-:W-:Y:S01]  /*6020*/  PLOP3.LUT P1, PT, PT, PT, UP0, 0x40, 0x0 ;  /* 0x000000000000781c */ /* 0x000fe20003f2e808 */
[----:B-----5:R-:W-:Y:S01]  /*6030*/  FMUL.FTZ R6, R167, c[0x0][0x320] ;  /* 0x0000c800a7067a20 */ /* 0x020fe20000410000 */
[C---:B------:R-:W-:Y:S02]  /*6040*/  ISETP.GT.AND P6, PT, R3.reuse, 0x50, P6 ;  /* 0x000000500300780c */ /* 0x040fe400037c4270 */
[C---:B------:R-:W-:Y:S01]  /*6050*/  ISETP.GT.AND P5, PT, R3.reuse, 0x51, P5 ;  /* 0x000000510300780c */ /* 0x040fe20002fa4270 */
[----:B------:R5:W1:Y:S01]  /*6060*/  MUFU.TANH R26, R6 ;  /* 0x00000006001a7308 */ /* 0x000a620000002400 */
[----:B------:R-:W-:-:S02]  /*6070*/  ISETP.GT.AND P2, PT, R3, 0x58, P2 ;  /* 0x000000580300780c */ /* 0x000fc40001744270 */
[----:B------:R-:W-:Y:S02]  /*6080*/  ISETP.GT.AND P1, PT, R3, 0x59, P1 ;  /* 0x000000590300780c */ /* 0x000fe40000f24270 */
[C---:B------:R-:W-:Y:S02]  /*6090*/  ISETP.LT.OR P6, PT, R5.reuse, 0x51, P6 ;  /* 0x000000510500780c */ /* 0x040fe400037c1670 */
[C---:B------:R-:W-:Y:S02]  /*60a0*/  ISETP.LT.OR P5, PT, R5.reuse, 0x52, P5 ;  /* 0x000000520500780c */ /* 0x040fe40002fa1670 */
[C---:B------:R-:W-:Y:S02]  /*60b0*/  ISETP.LT.OR P2, PT, R5.reuse, 0x59, P2 ;  /* 0x000000590500780c */ /* 0x040fe40001741670 */
[----:B------:R-:W-:Y:S02]  /*60c0*/  ISETP.LT.OR P1, PT, R5, 0x5a, P1 ;  /* 0x0000005a0500780c */ /* 0x000fe40000f21670 */
[----:B------:R-:W-:-:S02]  /*60d0*/  FSEL R243, R41, -INF , !P6 ;  /* 0xff80000029f37808 */ /* 0x000fc40007000000 */
[----:B------:R-:W-:Y:S01]  /*60e0*/  FSEL R242, R36, -INF , !P5 ;  /* 0xff80000024f27808 */ /* 0x000fe20006800000 */
[----:B-----5:R-:W-:Y:S01]  /*60f0*/  FMUL.FTZ R6, R159, c[0x0][0x320] ;  /* 0x0000c8009f067a20 */ /* 0x020fe20000410000 */
[----:B------:R-:W-:Y:S02]  /*6100*/  FSEL R249, R33, -INF , !P2 ;  /* 0xff80000021f97808 */ /* 0x000fe40005000000 */
[----:B------:R-:W-:Y:S01]  /*6110*/  FSEL R250, R35, -INF , !P1 ;  /* 0xff80000023fa7808 */ /* 0x000fe20004800000 */
[----:B------:R5:W1:Y:S02]  /*6120*/  MUFU.TANH R25, R6 ;  /* 0x0000000600197308 */ /* 0x000a640000002400 */
[----:B-----5:R-:W-:-:S06]  /*6130*/  FMUL.FTZ R6, R162, c[0x0][0x320] ;  /* 0x0000c800a2067a20 */ /* 0x020fcc0000410000 */
[----:B------:R5:W1:Y:S02]  /*6140*/  MUFU.TANH R24, R6 ;  /* 0x0000000600187308 */ /* 0x000a640000002400 */
[----:B-----5:R-:W-:-:S06]  /*6150*/  FMUL.FTZ R6, R163, c[0x0][0x320] ;  /* 0x0000c800a3067a20 */ /* 0x020fcc0000410000 */
[----:B------:R5:W1:Y:S02]  /*6160*/  MUFU.TANH R22, R6 ;  /* 0x0000000600167308 */ /* 0x000a640000002400 */
[----:B-----5:R-:W-:-:S06]  /*6170*/  FMUL.FTZ R6, R158, c[0x0][0x320] ;  /* 0x0000c8009e067a20 */ /* 0x020fcc0000410000 */
[----:B------:R5:W1:Y:S02]  /*6180*/  MUFU.TANH R11, R6 ;  /* 0x00000006000b7308 */ /* 0x000a640000002400 */
[----:B-----5:R-:W5:Y:S02]  /*6190*/  SHFL.IDX PT, R6, R18, 0x3, 0x1c1f ;  /* 0x007c1f0012067f89 */ /* 0x020f6400000e0000 */
[----:B-----5:R-:W-:-:S05]  /*61a0*/  IMAD.IADD R3, R19, 0x1, R6 ;  /* 0x0000000113037824 */ /* 0x020fca00078e0206 */
[----:B------:R-:W-:Y:S01]  /*61b0*/  IMNMX R5, R3, R20, PT ;  /* 0x0000001403057217 */ /* 0x000fe20003800200 */
[----:B------:R-:W-:Y:S01]  /*61c0*/  IMAD.IADD R3, R21, 0x1, R6 ;  /* 0x0000000115037824 */ /* 0x000fe200078e0206 */
        /* <DEDUP_REMOVED lines=13> */
.L_x_267:
[----:B------:R-:W-:-:S04]  /*62a0*/  MOV R7, c[0x0][0x32c] ;  /* 0x0000cb0000077a02 */ /* 0x000fc80000000f00 */
[----:B------:R-:W-:-:S13]  /*62b0*/  ISETP.NE.AND P0, PT, R7, 0x1, PT ;  /* 0x000000010700780c */ /* 0x000fda0003f05270 */
[----:B------:R-:W-:-:S05]  /*62c0*/  @P0 IMAD.HI.U32 R7, R6, c[0x0][0x330], RZ ;  /* 0x0000cc0006070a27 */ /* 0x000fca00078e00ff */
[----:B------:R-:W-:Y:S02]  /*62d0*/  @P0 SHF.R.U32.HI R6, RZ, c[0x0][0x334], R7 ;  /* 0x0000cd00ff060a19 */ /* 0x000fe40000011607 */
.L_x_268:
[----:B------:R-:W-:Y:S05]  /*62e0*/  BSYNC B0 ;  /* 0x0000000000007941 */ /* 0x000fea0003800000 */
.L_x_266:
[----:B------:R-:W-:-:S05]  /*62f0*/  IMAD R6, R6, c[0x0][0x32c], R23 ;  /* 0x0000cb0006067a24 */ /* 0x000fca00078e0217 */
[----:B------:R-:W-:Y:S02]  /*6300*/  IADD3 R7, R6, c[0x0][0x32c], RZ ;  /* 0x0000cb0006077a10 */ /* 0x000fe40007ffe0ff */
[----:B------:R-:W-:Y:S02]  /*6310*/  IMNMX R3, R3, R6, !PT ;  /* 0x0000000603037217 */ /* 0x000fe40007800200 */
[----:B------:R-:W-:Y:S02]  /*6320*/  IMNMX R5, R5, R7, PT ;  /* 0x0000000705057217 */ /* 0x000fe40003800200 */
.L_x_265:
        /* <DEDUP_REMOVED lines=31> */
[----:B------:R-:W-:Y:S01]  /*6520*/  STL [R1+0x40], R218 ;  /* 0x000040da01007387 */ /* 0x000fe20000100800 */
[----:B------:R-:W-:Y:S01]  /*6530*/  FMNMX.FTZ R72, R83, R72, !PT ;  /* 0x0000004853487209 */ /* 0x000fe20007810000 */
[--C-:B------:R-:W-:Y:S01]  /*6540*/  IMAD R210, R4, 0x2, R209.reuse ;  /* 0x0000000204d27824 */ /* 0x100fe200078e02d1 */
[----:B------:R-:W-:Y:S01]  /*6550*/  FMNMX.FTZ R6, R82, R6, !PT ;  /* 0x0000000652067209 */ /* 0x000fe20007810000 */
[----:B------:R-:W-:Y:S01]  /*6560*/  IMAD R212, R2, 0x2, R209 ;  /* 0x0000000202d47824 */ /* 0x000fe200078e02d1 */
[----:B------:R-:W-:Y:S01]  /*6570*/  FMNMX.FTZ R72, R117, R72, !PT ;  /* 0x0000004875487209 */ /* 0x000fe20007810000 */
[----:B------:R-:W-:Y:S01]  /*6580*/  STL [R1+0x3c], R217 ;  /* 0x00003cd901007387 */ /* 0x000fe20000100800 */
[----:B------:R-:W-:-:S02]  /*6590*/  FMNMX.FTZ R6, R112, R6, !PT ;  /* 0x0000000670067209 */ /* 0x000fc40007810000 */
[----:B------:R-:W-:Y:S01]  /*65a0*/  FMNMX.FTZ R72, R121, R72, !PT ;  /* 0x0000004879487209 */ /* 0x000fe20007810000 */
[----:B------:R-:W-:Y:S01]  /*65b0*/  STL [R1+0x38], R216 ;  /* 0x000038d801007387 */ /* 0x000fe20000100800 */
        /* <DEDUP_REMOVED lines=30> */
[----:B------:R-:W-:Y:S01]  /*67a0*/  PLOP3.LUT P5, PT, PT, PT, UP6, 0x40, 0x0 ;  /* 0x000000000000781c */ /* 0x000fe20003fae868 */
[----:B------:R-:W-:Y:S01]  /*67b0*/  UISETP.NE.AND UP6, UPT, UR37, URZ, UPT ;  /* 0x0000003f2500728c */ /* 0x000fe2000bfc5270 */
[----:B------:R-:W-:Y:S01]  /*67c0*/  FMNMX.FTZ R72, R248, R72, !PT ;  /* 0x00000048f8487209 */ /* 0x000fe20007810000 */
[----:B------:R-:W-:Y:S01]  /*67d0*/  STL [R1+0x28], R208 ;  /* 0x000028d001007387 */ /* 0x000fe20000100800 */
[----:B------:R-:W-:-:S02]  /*67e0*/  FMNMX.FTZ R6, R233, R6, !PT ;  /* 0x00000006e9067209 */ /* 0x000fc40007810000 */
[----:B------:R-:W-:Y:S02]  /*67f0*/  FMNMX.FTZ R72, R251, R72, !PT ;  /* 0x00000048fb487209 */ /* 0x000fe40007810000 */
[----:B------:R-:W-:Y:S02]  /*6800*/  ISETP.GT.AND P5, PT, R3, RZ, P5 ;  /* 0x000000ff0300720c */ /* 0x000fe40002fa4270 */
[----:B------:R-:W-:Y:S01]  /*6810*/  FMNMX.FTZ R6, R235, R6, !PT ;  /* 0x00000006eb067209 */ /* 0x000fe20007810000 */
[----:B------:R-:W1:Y:S01]  /*6820*/  SHFL.BFLY PT, R7, R72, 0x2, 0x1f ;  /* 0x0c401f0048077f89 */ /* 0x000e6200000e0000 */
[----:B------:R-:W-:Y:S02]  /*6830*/  ISETP.LT.OR P5, PT, R5, 0x1, P5 ;  /* 0x000000010500780c */ /* 0x000fe40002fa1670 */
[----:B------:R-:W-:Y:S02]  /*6840*/  FMNMX.FTZ R6, R236, R6, !PT ;  /* 0x00000006ec067209 */ /* 0x000fe40007810000 */
[----:B------:R-:W-:-:S02]  /*6850*/  FSEL R116, R8, -INF , !P5 ;  /* 0xff80000008747808 */ /* 0x000fc40006800000 */
[----:B------:R-:W-:Y:S01]  /*6860*/  PLOP3.LUT P6, PT, PT, PT, UP3, 0x40, 0x0 ;  /* 0x000000000000781c */ /* 0x000fe20003fce838 */
[----:B------:R-:W2:Y:S01]  /*6870*/  SHFL.BFLY PT, R8, R6, 0x2, 0x1f ;  /* 0x0c401f0006087f89 */ /* 0x000ea200000e0000 */
[----:B------:R-:W-:Y:S01]  /*6880*/  PLOP3.LUT P5, PT, PT, PT, UP2, 0x40, 0x0 ;  /* 0x000000000000781c */ /* 0x000fe20003fae828 */
[----:B------:R-:W-:Y:S01]  /*6890*/  UISETP.NE.AND UP2, UPT, UR24, URZ, UPT ;  /* 0x0000003f1800728c */ /* 0x000fe2000bf45270 */
[----:B------:R-:W-:Y:S01]  /*68a0*/  ISETP.GT.AND P6, PT, R3, 0x10, P6 ;  /* 0x000000100300780c */ /* 0x000fe200037c4270 */
[----:B------:R-:W-:Y:S01]  /*68b0*/  UISETP.NE.AND UP3, UPT, UR25, URZ, UPT ;  /* 0x0000003f1900728c */ /* 0x000fe2000bf65270 */
[----:B------:R-:W-:Y:S01]  /*68c0*/  PLOP3.LUT P2, PT, PT, PT, UP5, 0x40, 0x0 ;  /* 0x000000000000781c */ /* 0x000fe20003f4e858 */
[----:B------:R-:W-:Y:S01]  /*68d0*/  UISETP.NE.AND UP5, UPT, UR33, URZ, UPT ;  /* 0x0000003f2100728c */ /* 0x000fe2000bfa5270 */
[----:B------:R-:W-:Y:S02]  /*68e0*/  ISETP.LT.OR P6, PT, R5, 0x11, P6 ;  /* 0x000000110500780c */ /* 0x000fe400037c1670 */
[----:B------:R-:W-:Y:S01]  /*68f0*/  PLOP3.LUT P1, PT, PT, PT, UP0, 0x40, 0x0 ;  /* 0x000000000000781c */ /* 0x000fe20003f2e808 */
[----:B------:R-:W-:Y:S01]  /*6900*/  UISETP.NE.AND UP0, UPT, UR26, URZ, UPT ;  /* 0x0000003f1a00728c */ /* 0x000fe2000bf05270 */
[----:B------:R-:W-:-:S02]  /*6910*/  FSEL R118, R14, -INF , !P6 ;  /* 0xff8000000e767808 */ /* 0x000fc40007000000 */
[----:B------:R-:W-:Y:S01]  /*6920*/  PLOP3.LUT P6, PT, PT, PT, UP2, 0x40, 0x0 ;  /* 0x000000000000781c */ /* 0x000fe20003fce828 */
[----:B------:R-:W-:Y:S01]  /*6930*/  UISETP.NE.AND UP2, UPT, UR19, URZ, UPT ;  /* 0x0000003f1300728c */ /* 0x000fe2000bf45270 */
[----:B------:R-:W-:Y:S01]  /*6940*/  PLOP3.LUT P0, PT, PT, PT, UP1, 0x40, 0x0 ;  /* 0x000000000000781c */ /* 0x000fe20003f0e818 */
[----:B------:R-:W-:Y:S01]  /*6950*/  UISETP.NE.AND UP1, UPT, UR23, URZ, UPT ;  /* 0x0000003f1700728c */ /* 0x000fe2000bf25270 */
[----:B-1----:R-:W-:Y:S02]  /*6960*/  FMNMX.FTZ R72, R72, R7, !PT ;  /* 0x0000000748487209 */ /* 0x002fe40007810000 */
[C---:B------:R-:W-:Y:S02]  /*6970*/  ISETP.GT.AND P6, PT, R3.reuse, 0x21, P6 ;  /* 0x000000210300780c */ /* 0x040fe400037c4270 */
[----:B------:R-:W-:Y:S01]  /*6980*/  ISETP.GT.AND P2, PT, R3, 0x1, P2 ;  /* 0x000000010300780c */ /* 0x000fe20001744270 */
[----:B------:R-:W1:Y:S01]  /*6990*/  SHFL.BFLY PT, R7, R72, 0x1, 0x1f ;  /* 0x0c201f0048077f89 */ /* 0x000e6200000e0000 */
[----:B------:R-:W-:-:S02]  /*69a0*/  ISETP.LT.OR P6, PT, R5, 0x22, P6 ;  /* 0x000000220500780c */ /* 0x000fc400037c1670 */
[----:B--2---:R-:W-:Y:S02]  /*69b0*/  FMNMX.FTZ R6, R6, R8, !PT ;  /* 0x0000000806067209 */ /* 0x004fe40007810000 */
[----:B------:R-:W-:Y:S02]  /*69c0*/  FSEL R147, R31, -INF , !P6 ;  /* 0xff8000001f937808 */ /* 0x000fe40007000000 */
[----:B------:R-:W-:Y:S01]  /*69d0*/  PLOP3.LUT P6, PT, PT, PT, UP2, 0x40, 0x0 ;  /* 0x000000000000781c */ /* 0x000fe20003fce828 */
[----:B------:R-:W2:Y:S01]  /*69e0*/  SHFL.BFLY PT, R71, R6, 0x1, 0x1f ;  /* 0x0c201f0006477f89 */ /* 0x000ea200000e0000 */
[C---:B------:R-:W-:Y:S01]  /*69f0*/  ISETP.GT.AND P1, PT, R3.reuse, 0x8, P1 ;  /* 0x000000080300780c */ /* 0x040fe20000f24270 */
[----:B------:R-:W-:Y:S01]  /*6a00*/  UISETP.NE.AND UP2, UPT, UR29, URZ, UPT ;  /* 0x0000003f1d00728c */ /* 0x000fe2000bf45270 */
[C---:B------:R-:W-:Y:S02]  /*6a10*/  ISETP.GT.AND P6, PT, R3.reuse, 0x38, P6 ;  /* 0x000000380300780c */ /* 0x040fe400037c4270 */
[----:B------:R-:W-:-:S02]  /*6a20*/  ISETP.GT.AND P0, PT, R3, 0x9, P0 ;  /* 0x000000090300780c */ /* 0x000fc40000704270 */
[C---:B------:R-:W-:Y:S02]  /*6a30*/  ISETP.LT.OR P6, PT, R5.reuse, 0x39, P6 ;  /* 0x000000390500780c */ /* 0x040fe400037c1670 */
[----:B------:R-:W-:Y:S02]  /*6a40*/  ISETP.LT.OR P2, PT, R5, 0x2, P2 ;  /* 0x000000020500780c */ /* 0x000fe40001741670 */
[----:B------:R-:W-:Y:S02]  /*6a50*/  FSEL R197, R37, -INF , !P6 ;  /* 0xff80000025c57808 */ /* 0x000fe40007000000 */
[C---:B------:R-:W-:Y:S02]  /*6a60*/  ISETP.LT.OR P1, PT, R5.reuse, 0x9, P1 ;  /* 0x000000090500780c */ /* 0x040fe40000f21670 */
[----:B------:R-:W-:Y:S02]  /*6a70*/  ISETP.LT.OR P0, PT, R5, 0xa, P0 ;  /* 0x0000000a0500780c */ /* 0x000fe40000701670 */
[----:B-1----:R-:W-:-:S02]  /*6a80*/  FMNMX.FTZ R72, R72, R7, !PT ;  /* 0x0000000748487209 */ /* 0x002fc40007810000 */
[----:B------:R-:W-:Y:S02]  /*6a90*/  FSEL R115, R29, -INF , !P2 ;  /* 0xff8000001d737808 */ /* 0x000fe40005000000 */
[C---:B------:R-:W-:Y:S01]  /*6aa0*/  FSETP.NEU.FTZ.AND P6, PT, R72.reuse, -INF , PT ;  /* 0xff8000004800780b */ /* 0x040fe20003fdd000 */
[----:B------:R-:W-:Y:S01]  /*6ab0*/  FMUL.FTZ R7, R72, c[0x0][0x2d0] ;  /* 0x0000b40048077a20 */ /* 0x000fe20000410000 */
[----:B------:R-:W-:Y:S02]  /*6ac0*/  FSEL R114, R12, -INF , !P1 ;  /* 0xff8000000c727808 */ /* 0x000fe40004800000 */
[----:B--2---:R-:W-:Y:S02]  /*6ad0*/  FMNMX.FTZ R71, R6, R71, !PT ;  /* 0x0000004706477209 */ /* 0x004fe40007810000 */
[----:B------:R-:W-:Y:S02]  /*6ae0*/  FSEL R7, R7, RZ, P6 ;  /* 0x000000ff07077208 */ /* 0x000fe40003000000 */
[C---:B------:R-:W-:Y:S01]  /*6af0*/  FSETP.NEU.FTZ.AND P6, PT, R71.reuse, -INF , PT ;  /* 0xff8000004700780b */ /* 0x040fe20003fdd000 */
[----:B------:R-:W-:Y:S01]  /*6b00*/  FMUL.FTZ R6, R71, c[0x0][0x2d0] ;  /* 0x0000b40047067a20 */ /* 0x000fe20000410000 */
[----:B------:R-:W-:Y:S01]  /*6b10*/  FSEL R113, R27, -INF , !P0 ;  /* 0xff8000001b717808 */ /* 0x000fe20004000000 */
[----:B------:R-:W-:Y:S01]  /*6b20*/  FFMA.FTZ R8, R66, c[0x0][0x2d0], -R7 ;  /* 0x0000b40042087a23 */ /* 0x000fe20000010807 */
[----:B------:R-:W-:Y:S01]  /*6b30*/  PLOP3.LUT P2, PT, PT, PT, UP4, 0x40, 0x0 ;  /* 0x000000000000781c */ /* 0x000fe20003f4e848 */
[----:B------:R-:W-:Y:S01]  /*6b40*/  UISETP.NE.AND UP4, UPT, UR21, URZ, UPT ;  /* 0x0000003f1500728c */ /* 0x000fe2000bf85270 */
[----:B------:R-:W-:Y:S01]  /*6b50*/  FSEL R6, R6, RZ, P6 ;  /* 0x000000ff06067208 */ /* 0x000fe20003000000 */
[----:B------:R1:W2:Y:S01]  /*6b60*/  MUFU.EX2 R10, R8 ;  /* 0x00000008000a7308 */ /* 0x0002a20000000800 */
[----:B------:R-:W-:Y:S01]  /*6b70*/  PLOP3.LUT P1, PT, PT, PT, UP0, 0x40, 0x0 ;  /* 0x000000000000781c */ /* 0x000fe20003f2e808 */
[----:B------:R-:W-:Y:S01]  /*6b80*/  UISETP.NE.AND UP0, UPT, UR22, URZ, UPT ;  /* 0x0000003f1600728c */ /* 0x000fe2000bf05270 */
[----:B------:R-:W-:Y:S01]  /*6b90*/  PLOP3.LUT P0, PT, PT, PT, UP3, 0x40, 0x0 ;  /* 0x000000000000781c */ /* 0x000fe20003f0e838 */
[----:B------:R-:W-:Y:S01]  /*6ba0*/  FFMA.FTZ R0, R54, c[0x0][0x2d0], -R6 ;  /* 0x0000b40036007a23 */ /* 0x000fe20000010806 */
[C---:B------:R-:W-:Y:S01]  /*6bb0*/  ISETP.GT.AND P5, PT, R3.reuse, 0x11, P5 ;  /* 0x000000110300780c */ /* 0x040fe20002fa4270 */
[----:B------:R-:W-:Y:S01]  /*6bc0*/  UISETP.NE.AND UP3, UPT, UR20, URZ, UPT ;  /* 0x0000003f1400728c */ /* 0x000fe2000bf65270 */
[C---:B------:R-:W-:Y:S01]  /*6bd0*/  ISETP.GT.AND P2, PT, R3.reuse, 0x18, P2 ;  /* 0x000000180300780c */ /* 0x040fe20001744270 */
[----:B------:R3:W-:Y:S01]  /*6be0*/  MUFU.EX2 R151, R0 ;  /* 0x0000000000977308 */ /* 0x0007e20000000800 */
[----:B------:R-:W-:-:S02]  /*6bf0*/  ISETP.GT.AND P1, PT, R3, 0x19, P1 ;  /* 0x000000190300780c */ /* 0x000fc40000f24270 */
[----:B------:R-:W-:Y:S02]  /*6c00*/  ISETP.GT.AND P0, PT, R3, 0x20, P0 ;  /* 0x000000200300780c */ /* 0x000fe40000704270 */
[C---:B------:R-:W-:Y:S02]  /*6c10*/  ISETP.LT.OR P5, PT, R5.reuse, 0x12, P5 ;  /* 0x000000120500780c */ /* 0x040fe40002fa1670 */
[----:B------:R-:W-:Y:S01]  /*6c20*/  ISETP.LT.OR P2, PT, R5, 0x19, P2 ;  /* 0x000000190500780c */ /* 0x000fe20001741670 */
[----:B-1----:R-:W-:Y:S01]  /*6c30*/  FFMA.FTZ R8, R65, c[0x0][0x2d0], -R7 ;  /* 0x0000b40041087a23 */ /* 0x002fe20000010807 */
[C---:B------:R-:W-:Y:S02]  /*6c40*/  ISETP.LT.OR P1, PT, R5.reuse, 0x1a, P1 ;  /* 0x0000001a0500780c */ /* 0x040fe40000f21670 */
[----:B------:R-:W-:Y:S01]  /*6c50*/  ISETP.LT.OR P0, PT, R5, 0x21, P0 ;  /* 0x000000210500780c */ /* 0x000fe20000701670 */
[----:B------:R1:W4:Y:S01]  /*6c60*/  MUFU.EX2 R165, R8 ;  /* 0x0000000800a57308 */ /* 0x0003220000000800 */
[----:B------:R-:W-:-:S02]  /*6c70*/  FSEL R120, R9, -INF , !P5 ;  /* 0xff80000009787808 */ /* 0x000fc40006800000 */
[----:B------:R-:W-:Y:S01]  /*6c80*/  FSEL R123, R28, -INF , !P2 ;  /* 0xff8000001c7b7808 */ /* 0x000fe20005000000 */
[----:B---3--:R-:W-:Y:S01]  /*6c90*/  FFMA.FTZ R0, R56, c[0x0][0x2d0], -R6 ;  /* 0x0000b40038007a23 */ /* 0x008fe20000010806 */
[----:B------:R-:W-:Y:S02]  /*6ca0*/  FSEL R126, R26, -INF , !P1 ;  /* 0xff8000001a7e7808 */ /* 0x000fe40004800000 */
[----:B------:R-:W-:Y:S01]  /*6cb0*/  FSEL R146, R15, -INF , !P0 ;  /* 0xff8000000f927808 */ /* 0x000fe20004000000 */
[----:B------:R3:W-:Y:S01]  /*6cc0*/  MUFU.EX2 R154, R0 ;  /* 0x00000000009a7308 */ /* 0x0007e20000000800 */
[----:B------:R-:W-:Y:S01]  /*6cd0*/  PLOP3.LUT P5, PT, PT, PT, UP1, 0x40, 0x0 ;  /* 0x000000000000781c */ /* 0x000fe20003fae818 */
[----:B------:R-:W-:Y:S01]  /*6ce0*/  UISETP.NE.AND UP1, UPT, UR5, URZ, UPT ;  /* 0x0000003f0500728c */ /* 0x000fe2000bf25270 */
[----:B------:R-:W-:Y:S01]  /*6cf0*/  PLOP3.LUT P2, PT, PT, PT, UP0, 0x40, 0x0 ;  /* 0x000000000000781c */ /* 0x000fe20003f4e808 */
[----:B------:R-:W-:Y:S01]  /*6d00*/  UISETP.NE.AND UP0, UPT, UR4, URZ, UPT ;  /* 0x0000003f0400728c */ /* 0x000fe2000bf05270 */
[----:B------:R-:W-:Y:S01]  /*6d10*/  PLOP3.LUT P1, PT, PT, PT, UP4, 0x40, 0x0 ;  /* 0x000000000000781c */ /* 0x000fe20003f2e848 */
[----:B------:R-:W-:Y:S01]  /*6d20*/  UISETP.NE.AND UP4, UPT, UR32, URZ, UPT ;  /* 0x0000003f2000728c */ /* 0x000fe2000bf85270 */
[----:B------:R-:W-:Y:S01]  /*6d30*/  PLOP3.LUT P0, PT, PT, PT, UP3, 0x40, 0x0 ;  /* 0x000000000000781c */ /* 0x000fe20003f0e838 */
[--C-:B-1----:R-:W-:Y:S01]  /*6d40*/  FFMA.FTZ R8, R69, c[0x0][0x2d0], -R7.reuse ;  /* 0x0000b40045087a23 */ /* 0x102fe20000010807 */
[----:B------:R-:W-:Y:S01]  /*6d50*/  FMNMX.FTZ R4, R122, R124, !PT ;  /* 0x0000007c7a047209 */ /* 0x000fe20007810000 */
[----:B------:R-:W-:Y:S01]  /*6d60*/  UISETP.NE.AND UP3, UPT, UR27, URZ, UPT ;  /* 0x0000003f1b00728c */ /* 0x000fe2000bf65270 */
[C---:B------:R-:W-:Y:S01]  /*6d70*/  ISETP.GT.AND P5, PT, R3.reuse, 0x28, P5 ;  /* 0x000000280300780c */ /* 0x040fe20002fa4270 */
[----:B------:R1:W-:Y:S01]  /*6d80*/  MUFU.EX2 R214, R8 ;  /* 0x0000000800d67308 */ /* 0x0003e20000000800 */
[C---:B------:R-:W-:Y:S01]  /*6d90*/  ISETP.GT.AND P2, PT, R3.reuse, 0x29, P2 ;  /* 0x000000290300780c */ /* 0x040fe20001744270 */
[----:B------:R-:W-:Y:S01]  /*6da0*/  ULDC.64 UR4, c[0x0][0x2c8] ;  /* 0x0000b20000047ab9 */ /* 0x000fe20000000a00 */
[C---:B------:R-:W-:Y:S01]  /*6db0*/  ISETP.GT.AND P1, PT, R3.reuse, 0x30, P1 ;  /* 0x000000300300780c */ /* 0x040fe20000f24270 */
[----:B---3--:R-:W-:Y:S01]  /*6dc0*/  FFMA.FTZ R0, R70, c[0x0][0x2d0], -R7 ;  /* 0x0000b40046007a23 */ /* 0x008fe20000010807 */
[----:B------:R-:W-:-:S02]  /*6dd0*/  ISETP.GT.AND P0, PT, R3, 0x31, P0 ;  /* 0x000000310300780c */ /* 0x000fc40000704270 */
[----:B------:R-:W-:Y:S01]  /*6de0*/  LEA R211, R2, R210, 0x1 ;  /* 0x000000d202d37211 */ /* 0x000fe200078e08ff */
[----:B------:R3:W-:Y:S01]  /*6df0*/  MUFU.EX2 R69, R0 ;  /* 0x0000000000457308 */ /* 0x0007e20000000800 */
[----:B------:R-:W-:Y:S02]  /*6e00*/  FMNMX.FTZ R2, R127, R4, !PT ;  /* 0x000000047f027209 */ /* 0x000fe40007810000 */
[C---:B------:R-:W-:Y:S01]  /*6e10*/  ISETP.LT.OR P5, PT, R5.reuse, 0x29, P5 ;  /* 0x000000290500780c */ /* 0x040fe20002fa1670 */
[----:B------:R-:W4:Y:S01]  /*6e20*/  LDSM.16.MT88.4 R92, [R211+0x100] ;  /* 0x00010000d35c783b */ /* 0x000f220000004200 */
[C---:B------:R-:W-:Y:S02]  /*6e30*/  ISETP.LT.OR P2, PT, R5.reuse, 0x2a, P2 ;  /* 0x0000002a0500780c */ /* 0x040fe40001741670 */
[C---:B------:R-:W-:Y:S01]  /*6e40*/  ISETP.LT.OR P1, PT, R5.reuse, 0x31, P1 ;  /* 0x000000310500780c */ /* 0x040fe20000f21670 */
[--C-:B-1----:R-:W-:Y:S01]  /*6e50*/  FFMA.FTZ R8, R68, c[0x0][0x2d0], -R7.reuse ;  /* 0x0000b40044087a23 */ /* 0x102fe20000010807 */
[----:B------:R-:W-:Y:S01]  /*6e60*/  ISETP.LT.OR P0, PT, R5, 0x32, P0 ;  /* 0x000000320500780c */ /* 0x000fe20000701670 */
[----:B--2---:R-:W-:Y:S01]  /*6e70*/  IMAD.MOV.U32 R68, RZ, RZ, R10 ;  /* 0x000000ffff447224 */ /* 0x004fe200078e000a */
[----:B------:R-:W-:Y:S01]  /*6e80*/  FMNMX.FTZ R2, R128, R2, !PT ;  /* 0x0000000280027209 */ /* 0x000fe20007810000 */
[----:B------:R1:W2:Y:S01]  /*6e90*/  MUFU.EX2 R182, R8 ;  /* 0x0000000800b67308 */ /* 0x0002a20000000800 */
[----:B------:R-:W-:Y:S01]  /*6ea0*/  FSEL R180, R11, -INF , !P5 ;  /* 0xff8000000bb47808 */ /* 0x000fe20006800000 */
[----:B------:R-:W2:Y:S01]  /*6eb0*/  LDSM.16.MT88.4 R104, [R211+0x900] ;  /* 0x00090000d368783b */ /* 0x000ea20000004200 */
[----:B------:R-:W-:Y:S01]  /*6ec0*/  FSEL R181, R25, -INF , !P2 ;  /* 0xff80000019b57808 */ /* 0x000fe20005000000 */
[----:B---3--:R-:W-:Y:S01]  /*6ed0*/  FFMA.FTZ R0, R73, c[0x0][0x2d0], -R7 ;  /* 0x0000b40049007a23 */ /* 0x008fe20000010807 */
[----:B------:R-:W-:-:S02]  /*6ee0*/  FSEL R198, R24, -INF , !P1 ;  /* 0xff80000018c67808 */ /* 0x000fc40004800000 */
        /* <DEDUP_REMOVED lines=9> */
[----:B-1----:R-:W-:Y:S01]  /*6f80*/  FFMA.FTZ R8, R52, c[0x0][0x2d0], -R6 ;  /* 0x0000b40034087a23 */ /* 0x002fe20000010806 */
[----:B------:R-:W-:Y:S01]  /*6f90*/  FMNMX.FTZ R2, R132, R2, !PT ;  /* 0x0000000284027209 */ /* 0x000fe20007810000 */
[----:B------:R-:W-:Y:S01]  /*6fa0*/  UISETP.NE.AND UP5, UPT, UR35, URZ, UPT ;  /* 0x0000003f2300728c */ /* 0x000fe2000bfa5270 */
[C---:B------:R-:W-:Y:S01]  /*6fb0*/  ISETP.GT.AND P5, PT, R3.reuse, 0x39, P5 ;  /* 0x000000390300780c */ /* 0x040fe20002fa4270 */
[----:B------:R1:W-:Y:S01]  /*6fc0*/  MUFU.EX2 R217, R8 ;  /* 0x0000000800d97308 */ /* 0x0003e20000000800 */
[----:B------:R-:W-:-:S02]  /*6fd0*/  ISETP.GT.AND P2, PT, R3, 0x40, P2 ;  /* 0x000000400300780c */ /* 0x000fc40001744270 */
[C---:B------:R-:W-:Y:S01]  /*6fe0*/  ISETP.GT.AND P1, PT, R3.reuse, 0x41, P1 ;  /* 0x000000410300780c */ /* 0x040fe20000f24270 */
[----:B---3--:R-:W-:Y:S01]  /*6ff0*/  FFMA.FTZ R0, R74, c[0x0][0x2d0], -R7 ;  /* 0x0000b4004a007a23 */ /* 0x008fe20000010807 */
[----:B------:R-:W-:Y:S02]  /*7000*/  ISETP.GT.AND P0, PT, R3, 0x48, P0 ;  /* 0x000000480300780c */ /* 0x000fe40000704270 */
[C---:B------:R-:W-:Y:S01]  /*7010*/  ISETP.LT.OR P5, PT, R5.reuse, 0x3a, P5 ;  /* 0x0000003a0500780c */ /* 0x040fe20002fa1670 */
[----:B------:R3:W-:Y:S01]  /*7020*/  MUFU.EX2 R150, R0 ;  /* 0x0000000000967308 */ /* 0x0007e20000000800 */
[C---:B------:R-:W-:Y:S02]  /*7030*/  ISETP.LT.OR P2, PT, R5.reuse, 0x41, P2 ;  /* 0x000000410500780c */ /* 0x040fe40001741670 */
[C---:B------:R-:W-:Y:S02]  /*7040*/  ISETP.LT.OR P1, PT, R5.reuse, 0x42, P1 ;  /* 0x000000420500780c */ /* 0x040fe40000f21670 */
[----:B------:R-:W-:-:S02]  /*7050*/  ISETP.LT.OR P0, PT, R5, 0x49, P0 ;  /* 0x000000490500780c */ /* 0x000fc40000701670 */
[----:B------:R-:W-:Y:S01]  /*7060*/  FSEL R196, R43, -INF , !P5 ;  /* 0xff8000002bc47808 */ /* 0x000fe20006800000 */
[----:B-1----:R-:W-:Y:S01]  /*7070*/  FFMA.FTZ R8, R51, c[0x0][0x2d0], -R6 ;  /* 0x0000b40033087a23 */ /* 0x002fe20000010806 */
[----:B------:R-:W-:Y:S02]  /*7080*/  FSEL R201, R13, -INF , !P2 ;  /* 0xff8000000dc97808 */ /* 0x000fe40005000000 */
[----:B------:R-:W-:Y:S01]  /*7090*/  FSEL R199, R16, -INF , !P1 ;  /* 0xff80000010c77808 */ /* 0x000fe20004800000 */
[----:B------:R-:W1:Y:S01]  /*70a0*/  MUFU.EX2 R218, R8 ;  /* 0x0000000800da7308 */ /* 0x000e620000000800 */
[----:B------:R-:W-:Y:S02]  /*70b0*/  FSEL R200, R67, -INF , !P0 ;  /* 0xff80000043c87808 */ /* 0x000fe40004000000 */
[----:B------:R-:W-:Y:S01]  /*70c0*/  PLOP3.LUT P6, PT, PT, PT, UP4, 0x40, 0x0 ;  /* 0x000000000000781c */ /* 0x000fe20003fce848 */
[----:B---3--:R-:W-:Y:S01]  /*70d0*/  FFMA.FTZ R0, R75, c[0x0][0x2d0], -R7 ;  /* 0x0000b4004b007a23 */ /* 0x008fe20000010807 */
[----:B------:R-:W-:-:S02]  /*70e0*/  PLOP3.LUT P5, PT, PT, PT, UP3, 0x40, 0x0 ;  /* 0x000000000000781c */ /* 0x000fc40003fae838 */
[----:B------:R-:W-:Y:S01]  /*70f0*/  PLOP3.LUT P2, PT, PT, PT, UP2, 0x40, 0x0 ;  /* 0x000000000000781c */ /* 0x000fe20003f4e828 */
[----:B------:R3:W-:Y:S01]  /*7100*/  MUFU.EX2 R153, R0 ;  /* 0x0000000000997308 */ /* 0x0007e20000000800 */
[----:B------:R-:W-:Y:S02]  /*7110*/  PLOP3.LUT P1, PT, PT, PT, UP1, 0x40, 0x0 ;  /* 0x000000000000781c */ /* 0x000fe40003f2e818 */
[----:B------:R-:W-:Y:S02]  /*7120*/  PLOP3.LUT P0, PT, PT, PT, UP0, 0x40, 0x0 ;  /* 0x000000000000781c */ /* 0x000fe40003f0e808 */
[C---:B------:R-:W-:Y:S02]  /*7130*/  ISETP.GT.AND P6, PT, R3.reuse, 0x49, P6 ;  /* 0x000000490300780c */ /* 0x040fe400037c4270 */
[C---:B------:R-:W-:Y:S02]  /*7140*/  ISETP.GT.AND P5, PT, R3.reuse, 0x50, P5 ;  /* 0x000000500300780c */ /* 0x040fe40002fa4270 */
[----:B------:R-:W-:-:S02]  /*7150*/  ISETP.GT.AND P2, PT, R3, 0x51, P2 ;  /* 0x000000510300780c */ /* 0x000fc40001744270 */
[C---:B------:R-:W-:Y:S02]  /*7160*/  ISETP.GT.AND P1, PT, R3.reuse, 0x58, P1 ;  /* 0x000000580300780c */ /* 0x040fe40000f24270 */
[----:B------:R-:W-:Y:S02]  /*7170*/  ISETP.GT.AND P0, PT, R3, 0x59, P0 ;  /* 0x000000590300780c */ /* 0x000fe40000704270 */
[----:B------:R-:W-:Y:S02]  /*7180*/  FMNMX.FTZ R3, R116, R115, !PT ;  /* 0x0000007374037209 */ /* 0x000fe40007810000 */
[----:B---3--:R-:W-:Y:S01]  /*7190*/  FMNMX.FTZ R0, R133, R2, !PT ;  /* 0x0000000285007209 */ /* 0x008fe20007810000 */
[----:B------:R-:W-:Y:S01]  /*71a0*/  FFMA.FTZ R2, R63, c[0x0][0x2d0], -R6 ;  /* 0x0000b4003f027a23 */ /* 0x000fe20000010806 */
[----:B------:R-:W-:Y:S01]  /*71b0*/  FMNMX.FTZ R3, R114, R3, !PT ;  /* 0x0000000372037209 */ /* 0x000fe20007810000 */
[----:B------:R-:W-:Y:S01]  /*71c0*/  LDSM.16.MT88.4 R60, [R209+0x1100] ;  /* 0x00110000d13c783b */ /* 0x000fe20000004200 */
[----:B------:R-:W-:Y:S01]  /*71d0*/  FMNMX.FTZ R0, R144, R0, !PT ;  /* 0x0000000090007209 */ /* 0x000fe20007810000 */
[----:B------:R3:W-:Y:S01]  /*71e0*/  MUFU.EX2 R152, R2 ;  /* 0x0000000200987308 */ /* 0x0007e20000000800 */
[----:B------:R-:W-:-:S02]  /*71f0*/  FMNMX.FTZ R3, R113, R3, !PT ;  /* 0x0000000371037209 */ /* 0x000fc40007810000 */
[C---:B------:R-:W-:Y:S02]  /*7200*/  ISETP.LT.OR P6, PT, R5.reuse, 0x4a, P6 ;  /* 0x0000004a0500780c */ /* 0x040fe400037c1670 */
[----:B------:R-:W-:Y:S02]  /*7210*/  FMNMX.FTZ R3, R118, R3, !PT ;  /* 0x0000000376037209 */ /* 0x000fe40007810000 */
[----:B------:R-:W-:Y:S02]  /*7220*/  ISETP.LT.OR P5, PT, R5, 0x51, P5 ;  /* 0x000000510500780c */ /* 0x000fe40002fa1670 */
[----:B------:R-:W-:Y:S02]  /*7230*/  FMNMX.FTZ R3, R120, R3, !PT ;  /* 0x0000000378037209 */ /* 0x000fe40007810000 */
[----:B------:R-:W-:Y:S02]  /*7240*/  FSEL R191, R139, -INF , !P6 ;  /* 0xff8000008bbf7808 */ /* 0x000fe40007000000 */
[----:B------:R-:W-:-:S02]  /*7250*/  ISETP.LT.OR P2, PT, R5, 0x52, P2 ;  /* 0x000000520500780c */ /* 0x000fc40001741670 */
[----:B------:R-:W-:Y:S02]  /*7260*/  FSEL R193, R138, -INF , !P5 ;  /* 0xff8000008ac17808 */ /* 0x000fe40006800000 */
[----:B---3--:R-:W-:Y:S01]  /*7270*/  FMNMX.FTZ R2, R145, R0, !PT ;  /* 0x0000000091027209 */ /* 0x008fe20007810000 */
[----:B------:R-:W-:Y:S01]  /*7280*/  FFMA.FTZ R0, R64, c[0x0][0x2d0], -R6 ;  /* 0x0000b40040007a23 */ /* 0x000fe20000010806 */
[----:B------:R-:W-:Y:S01]  /*7290*/  ISETP.LT.OR P1, PT, R5, 0x59, P1 ;  /* 0x000000590500780c */ /* 0x000fe20000f21670 */
[----:B------:R-:W-:Y:S01]  /*72a0*/  LDSM.16.MT88.4 R64, [R210+0x1100] ;  /* 0x00110000d240783b */ /* 0x000fe20000004200 */
[----:B------:R-:W-:Y:S01]  /*72b0*/  FMNMX.FTZ R2, R190, R2, !PT ;  /* 0x00000002be027209 */ /* 0x000fe20007810000 */
[----:B------:R3:W3:Y:S01]  /*72c0*/  MUFU.EX2 R167, R0 ;  /* 0x0000000000a77308 */ /* 0x0006e20000000800 */
[----:B------:R-:W-:Y:S02]  /*72d0*/  FSEL R195, R140, -INF , !P2 ;  /* 0xff8000008cc37808 */ /* 0x000fe40005000000 */
[----:B----4-:R-:W-:Y:S01]  /*72e0*/  F2FP.BF16.PACK_AB R12, R165, R68 ;  /* 0x00000044a50c723e */ /* 0x010fe200000010ff */
[----:B------:R-:W-:Y:S01]  /*72f0*/  LDSM.16.MT88.4 R140, [R212+0x1900] ;  /* 0x00190000d48c783b */ /* 0x000fe20000004200 */
[----:B--2---:R-:W-:-:S02]  /*7300*/  F2FP.BF16.PACK_AB R14, R182, R214 ;  /* 0x000000d6b60e723e */ /* 0x004fc400000010ff */
[----:B-1----:R-:W-:Y:S02]  /*7310*/  F2FP.BF16.PACK_AB R13, R218, R217 ;  /* 0x000000d9da0d723e */ /* 0x002fe400000010ff */
[----:B------:R-:W-:Y:S02]  /*7320*/  F2FP.BF16.PACK_AB R15, R154, R151 ;  /* 0x000000979a0f723e */ /* 0x000fe400000010ff */
[----:B------:R-:W-:Y:S02]  /*7330*/  ISETP.LT.OR P0, PT, R5, 0x5a, P0 ;  /* 0x0000005a0500780c */ /* 0x000fe40000701670 */
[----:B------:R-:W-:Y:S02]  /*7340*/  FSEL R194, R59, -INF , !P1 ;  /* 0xff8000003bc27808 */ /* 0x000fe40004800000 */
[----:B------:R-:W-:Y:S01]  /*7350*/  FSEL R192, R58, -INF , !P0 ;  /* 0xff8000003ac07808 */ /* 0x000fe20004000000 */
[----:B------:R-:W-:Y:S01]  /*7360*/  HMMA.16816.F32.BF16 R16, R12, R76, RZ ;  /* 0x0000004c0c10723c */ /* 0x000fe200000418ff */
[----:B---3--:R-:W-:Y:S01]  /*7370*/  FMNMX.FTZ R0, R189, R2, !PT ;  /* 0x00000002bd007209 */ /* 0x008fe20007810000 */
[----:B------:R-:W-:Y:S01]  /*7380*/  FFMA.FTZ R2, R45, c[0x0][0x2d0], -R6 ;  /* 0x0000b4002d027a23 */ /* 0x000fe20000010806 */
[----:B------:R-:W-:-:S02]  /*7390*/  F2FP.BF16.PACK_AB R8, R157, R69 ;  /* 0x000000459d08723e */ /* 0x000fc400000010ff */
[----:B------:R-:W-:Y:S01]  /*73a0*/  FMNMX.FTZ R0, R188, R0, !PT ;  /* 0x00000000bc007209 */ /* 0x000fe20007810000 */
[----:B------:R1:W-:Y:S01]  /*73b0*/  MUFU.EX2 R149, R2 ;  /* 0x0000000200957308 */ /* 0x0003e20000000800 */
[----:B------:R-:W-:Y:S01]  /*73c0*/  F2FP.BF16.PACK_AB R9, R167, R152 ;  /* 0x00000098a709723e */ /* 0x000fe200000010ff */
[----:B------:R-:W-:Y:S01]  /*73d0*/  HMMA.16816.F32.BF16 R32, R12, R78, RZ ;  /* 0x0000004e0c20723c */ /* 0x000fe200000418ff */
[----:B------:R-:W-:Y:S02]  /*73e0*/  FMNMX.FTZ R0, R187, R0, !PT ;  /* 0x00000000bb007209 */ /* 0x000fe40007810000 */
[----:B------:R-:W-:Y:S02]  /*73f0*/  F2FP.BF16.PACK_AB R10, R153, R150 ;  /* 0x00000096990a723e */ /* 0x000fe400000010ff */
[----:B------:R-:W-:-:S03]  /*7400*/  FMNMX.FTZ R0, R203, R0, !PT ;  /* 0x00000000cb007209 */ /* 0x000fc60007810000 */
[----:B------:R-:W-:Y:S01]  /*7410*/  HMMA.16816.F32.BF16 R20, R12, R88, RZ ;  /* 0x000000580c14723c */ /* 0x000fe200000418ff */
[----:B------:R-:W-:-:S04]  /*7420*/  FMNMX.FTZ R0, R205, R0, !PT ;  /* 0x00000000cd007209 */ /* 0x000fc80007810000 */
[----:B------:R-:W-:Y:S01]  /*7430*/  FMNMX.FTZ R0, R206, R0, !PT ;  /* 0x00000000ce007209 */ /* 0x000fe20007810000 */
[----:B-1----:R-:W-:Y:S02]  /*7440*/  FFMA.FTZ R2, R44, c[0x0][0x2d0], -R6 ;  /* 0x0000b4002c027a23 */ /* 0x002fe40000010806 */
[----:B------:R-:W-:Y:S01]  /*7450*/  HMMA.16816.F32.BF16 R24, R12, R84, RZ ;  /* 0x000000540c18723c */ /* 0x000fe200000418ff */
[----:B------:R-:W-:Y:S01]  /*7460*/  FMNMX.FTZ R0, R229, R0, !PT ;  /* 0x00000000e5007209 */ /* 0x000fe20007810000 */
[----:B------:R1:W2:Y:S03]  /*7470*/  MUFU.EX2 R148, R2 ;  /* 0x0000000200947308 */ /* 0x0002a60000000800 */
[----:B------:R-:W-:-:S03]  /*7480*/  FMNMX.FTZ R0, R245, R0, !PT ;  /* 0x00000000f5007209 */ /* 0x000fc60007810000 */
[C---:B------:R-:W-:Y:S08]  /*7490*/  HMMA.16816.F32.BF16 R36, R12.reuse, R90, RZ ;  /* 0x0000005a0c24723c */ /* 0x040ff000000418ff */
[----:B------:R-:W-:Y:S01]  /*74a0*/  HMMA.16816.F32.BF16 R28, R12, R92, RZ ;  /* 0x0000005c0c1c723c */ /* 0x000fe200000418ff */
[----:B-1----:R-:W-:Y:S01]  /*74b0*/  FMNMX.FTZ R2, R123, R3, !PT ;  /* 0x000000037b027209 */ /* 0x002fe20007810000 */
[----:B------:R-:W-:Y:S01]  /*74c0*/  FFMA.FTZ R3, R81, c[0x0][0x2d0], -R7 ;  /* 0x0000b40051037a23 */ /* 0x000fe20000010807 */
[----:B--2---:R-:W-:-:S02]  /*74d0*/  F2FP.BF16.PACK_AB R11, R148, R149 ;  /* 0x00000095940b723e */ /* 0x004fc400000010ff */
[----:B------:R-:W-:Y:S01]  /*74e0*/  FMNMX.FTZ R2, R126, R2, !PT ;  /* 0x000000027e027209 */ /* 0x000fe20007810000 */
[----:B------:R1:W-:Y:S02]  /*74f0*/  MUFU.EX2 R155, R3 ;  /* 0x00000003009b7308 */ /* 0x0003e40000000800 */
[C---:B------:R-:W-:Y:S08]  /*7500*/  HMMA.16816.F32.BF16 R48, R12.reuse, R86, RZ ;  /* 0x000000560c30723c */ /* 0x040ff000000418ff */
[----:B------:R-:W-:Y:S01]  /*7510*/  HMMA.16816.F32.BF16 R44, R12, R94, RZ ;  /* 0x0000005e0c2c723c */ /* 0x000fe200000418ff */
[----:B-1----:R-:W-:Y:S01]  /*7520*/  FMNMX.FTZ R3, R146, R2, !PT ;  /* 0x0000000292037209 */ /* 0x002fe20007810000 */
[----:B------:R-:W-:-:S06]  /*7530*/  FFMA.FTZ R2, R83, c[0x0][0x2d0], -R7 ;  /* 0x0000b40053027a23 */ /* 0x000fcc0000010807 */
[C---:B------:R-:W-:Y:S01]  /*7540*/  HMMA.16816.F32.BF16 R52, R8.reuse, R100, R16 ;  /* 0x000000640834723c */ /* 0x040fe20000041810 */
[----:B------:R-:W-:Y:S01]  /*7550*/  FMNMX.FTZ R3, R147, R3, !PT ;  /* 0x0000000393037209 */ /* 0x000fe20007810000 */
[----:B------:R1:W2:Y:S06]  /*7560*/  MUFU.EX2 R156, R2 ;  /* 0x00000002009c7308 */ /* 0x0002ac0000000800 */
[C---:B------:R-:W-:Y:S08]  /*7570*/  HMMA.16816.F32.BF16 R16, R8.reuse, R102, R32 ;  /* 0x000000660810723c */ /* 0x040ff00000041820 */
[----:B------:R-:W-:Y:S01]  /*7580*/  HMMA.16816.F32.BF16 R40, R8, R96, R20 ;  /* 0x000000600828723c */ /* 0x000fe20000041814 */
[----:B-1----:R-:W-:Y:S01]  /*7590*/  FMNMX.FTZ R2, R247, R0, !PT ;  /* 0x00000000f7027209 */ /* 0x002fe20007810000 */
[----:B------:R-:W-:-:S04]  /*75a0*/  FFMA.FTZ R0, R117, c[0x0][0x2d0], -R7 ;  /* 0x0000b40075007a23 */ /* 0x000fc80000010807 */
[----:B------:R1:W-:Y:S02]  /*75b0*/  MUFU.EX2 R164, R0 ;  /* 0x0000000000a47308 */ /* 0x0003e40000000800 */
[C---:B------:R-:W-:Y:S08]  /*75c0*/  HMMA.16816.F32.BF16 R20, R8.reuse, R108, R24 ;  /* 0x0000006c0814723c */ /* 0x040ff00000041818 */
[----:B------:R-:W-:Y:S01]  /*75d0*/  HMMA.16816.F32.BF16 R36, R8, R98, R36 ;  /* 0x000000620824723c */ /* 0x000fe20000041824 */
[----:B-1----:R-:W-:-:S07]  /*75e0*/  FMNMX.FTZ R0, R246, R2, !PT ;  /* 0x00000002f6007209 */ /* 0x002fce0007810000 */
[C---:B------:R-:W-:Y:S01]  /*75f0*/  HMMA.16816.F32.BF16 R12, R8.reuse, R104, R28 ;  /* 0x00000068080c723c */ /* 0x040fe2000004181c */
[----:B------:R-:W-:Y:S01]  /*7600*/  FMNMX.FTZ R2, R180, R3, !PT ;  /* 0x00000003b4027209 */ /* 0x000fe20007810000 */
[----:B------:R-:W-:Y:S01]  /*7610*/  FFMA.FTZ R3, R121, c[0x0][0x2d0], -R7 ;  /* 0x0000b40079037a23 */ /* 0x000fe20000010807 */
[----:B------:R-:W-:Y:S02]  /*7620*/  FMNMX.FTZ R0, R244, R0, !PT ;  /* 0x00000000f4007209 */ /* 0x000fe40007810000 */
[----:B------:R-:W-:Y:S01]  /*7630*/  FMNMX.FTZ R2, R181, R2, !PT ;  /* 0x00000002b5027209 */ /* 0x000fe20007810000 */
[----:B------:R1:W-:Y:S01]  /*7640*/  MUFU.EX2 R57, R3 ;  /* 0x0000000300397308 */ /* 0x0003e20000000800 */
        /* <DEDUP_REMOVED lines=8> */
[----:B-1----:R-:W-:-:S03]  /*76d0*/  FFMA.FTZ R3, R125, c[0x0][0x2d0], -R7 ;  /* 0x0000b4007d037a23 */ /* 0x002fc60000010807 */
[----:B--2---:R-:W-:Y:S01]  /*76e0*/  F2FP.BF16.PACK_AB R8, R156, R155 ;  /* 0x0000009b9c08723e */ /* 0x004fe200000010ff */
[----:B------:R-:W1:Y:S01]  /*76f0*/  SHFL.BFLY PT, R4, R0, 0x2, 0x1f ;  /* 0x0c401f0000047f89 */ /* 0x000e6200000e0000 */
[----:B------:R2:W-:Y:S02]  /*7700*/  MUFU.EX2 R168, R3 ;  /* 0x0000000300a87308 */ /* 0x0005e40000000800 */
[----:B--2---:R-:W-:Y:S01]  /*7710*/  FMNMX.FTZ R3, R197, R2, !PT ;  /* 0x00000002c5037209 */ /* 0x004fe20007810000 */
[----:B------:R-:W-:-:S03]  /*7720*/  FFMA.FTZ R2, R80, c[0x0][0x2d0], -R6 ;  /* 0x0000b40050027a23 */ /* 0x000fc60000010806 */
[----:B------:R-:W-:Y:S02]  /*7730*/  FMNMX.FTZ R3, R196, R3, !PT ;  /* 0x00000003c4037209 */ /* 0x000fe40007810000 */
[----:B------:R2:W-:Y:S01]  /*7740*/  MUFU.EX2 R158, R2 ;  /* 0x00000002009e7308 */ /* 0x0005e20000000800 */
[----:B-1----:R-:W-:Y:S02]  /*7750*/  FMNMX.FTZ R0, R0, R4, !PT ;  /* 0x0000000400007209 */ /* 0x002fe40007810000 */
[----:B------:R-:W-:-:S03]  /*7760*/  FMNMX.FTZ R3, R201, R3, !PT ;  /* 0x00000003c9037209 */ /* 0x000fc60007810000 */
[----:B------:R-:W1:Y:S01]  /*7770*/  SHFL.BFLY PT, R5, R0, 0x1, 0x1f ;  /* 0x0c201f0000057f89 */ /* 0x000e6200000e0000 */
[----:B--2---:R-:W-:-:S03]  /*7780*/  FFMA.FTZ R2, R82, c[0x0][0x2d0], -R6 ;  /* 0x0000b40052027a23 */ /* 0x004fc60000010806 */
[----:B------:R-:W2:Y:S01]  /*7790*/  LDSM.16.MT88.4 R80, [R212+0x1100] ;  /* 0x00110000d450783b */ /* 0x000ea20000004200 */
        /* <DEDUP_REMOVED lines=10> */
[----:B------:R-:W-:Y:S01]  /*7840*/  FMNMX.FTZ R2, R200, R2, !PT ;  /* 0x00000002c8027209 */ /* 0x000fe20007810000 */
[----:B------:R-:W-:Y:S02]  /*7850*/  LDSM.16.MT88.4 R56, [R211+0x1100] ;  /* 0x00110000d338783b */ /* 0x000fe40000004200 */
[----:B------:R3:W-:Y:S01]  /*7860*/  MUFU.EX2 R125, R3 ;  /* 0x00000003007d7308 */ /* 0x0007e20000000800 */
[----:B------:R-:W-:Y:S02]  /*7870*/  FMNMX.FTZ R2, R191, R2, !PT ;  /* 0x00000002bf027209 */ /* 0x000fe40007810000 */
[----:B------:R-:W-:-:S02]  /*7880*/  F2FP.BF16.PACK_AB R10, R112, R164 ;  /* 0x000000a4700a723e */ /* 0x000fc400000010ff */
[----:B------:R-:W-:Y:S01]  /*7890*/  FMNMX.FTZ R2, R193, R2, !PT ;  /* 0x00000002c1027209 */ /* 0x000fe20007810000 */
[----:B-1----:R-:W-:-:S04]  /*78a0*/  FFMA.FTZ R0, R134, c[0x0][0x2d0], -R6 ;  /* 0x0000b40086007a23 */ /* 0x002fc80000010806 */
[----:B------:R-:W-:Y:S01]  /*78b0*/  MUFU.EX2 R117, R0 ;  /* 0x0000000000757308 */ /* 0x000fe20000000800 */
[----:B---3--:R-:W-:Y:S02]  /*78c0*/  FFMA.FTZ R3, R119, c[0x0][0x2d0], -R6 ;  /* 0x0000b40077037a23 */ /* 0x008fe40000010806 */
[----:B------:R-:W-:-:S05]  /*78d0*/  IMAD.MOV.U32 R119, RZ, RZ, R153 ;  /* 0x000000ffff777224 */ /* 0x000fca00078e0099 */
        /* <DEDUP_REMOVED lines=9> */
[----:B--2---:R-:W-:Y:S01]  /*7970*/  HMMA.16816.F32.BF16 R44, R8, R80, R40 ;  /* 0x00000050082c723c */ /* 0x004fe20000041828 */
[----:B-1----:R-:W-:-:S04]  /*7980*/  FFMA.FTZ R2, R136, c[0x0][0x2d0], -R7 ;  /* 0x0000b40088027a23 */ /* 0x002fc80000010807 */
[----:B------:R1:W-:Y:S03]  /*7990*/  MUFU.EX2 R213, R2 ;  /* 0x0000000200d57308 */ /* 0x0003e60000000800 */
[C---:B------:R-:W-:Y:S08]  /*79a0*/  HMMA.16816.F32.BF16 R40, R8.reuse, R64, R20 ;  /* 0x000000400828723c */ /* 0x040ff00000041814 */
[----:B------:R-:W-:Y:S01]  /*79b0*/  HMMA.16816.F32.BF16 R20, R8, R82, R36 ;  /* 0x000000520814723c */ /* 0x000fe20000041824 */
[----:B----4-:R-:W-:Y:S01]  /*79c0*/  FMNMX.FTZ R3, R3, R4, !PT ;  /* 0x0000000403037209 */ /* 0x010fe20007810000 */
[----:B-1----:R-:W-:-:S04]  /*79d0*/  FFMA.FTZ R2, R137, c[0x0][0x2d0], -R7 ;  /* 0x0000b40089027a23 */ /* 0x002fc80000010807 */
[----:B------:R-:W1:Y:S01]  /*79e0*/  SHFL.BFLY PT, R4, R3, 0x1, 0x1f ;  /* 0x0c201f0003047f89 */ /* 0x000e6200000e0000 */
[----:B------:R-:W-:Y:S01]  /*79f0*/  IMAD.MOV.U32 R38, RZ, RZ, R168 ;  /* 0x000000ffff267224 */ /* 0x000fe200078e00a8 */
[C---:B------:R-:W-:Y:S01]  /*7a00*/  HMMA.16816.F32.BF16 R48, R8.reuse, R60, R52 ;  /* 0x0000003c0830723c */ /* 0x040fe20000041834 */
[----:B------:R2:W4:Y:S01]  /*7a10*/  MUFU.EX2 R121, R2 ;  /* 0x0000000200797308 */ /* 0x0005220000000800 */
[----:B------:R-:W-:Y:S01]  /*7a20*/  IMAD.MOV.U32 R39, RZ, RZ, R159 ;  /* 0x000000ffff277224 */ /* 0x000fe200078e009f */
[----:B------:R-:W-:Y:S01]  /*7a30*/  LDSM.16.MT88.4 R168, [R211+0x1900] ;  /* 0x00190000d3a8783b */ /* 0x000fe20000004200 */
[----:B------:R-:W-:Y:S02]  /*7a40*/  IMAD.MOV.U32 R37, RZ, RZ, R157 ;  /* 0x000000ffff257224 */ /* 0x000fe400078e009d */
[----:B------:R-:W-:Y:S02]  /*7a50*/  IMAD.MOV.U32 R36, RZ, RZ, R156 ;  /* 0x000000ffff247224 */ /* 0x000fe400078e009c */
[C---:B------:R-:W-:Y:S08]  /*7a60*/  HMMA.16816.F32.BF16 R28, R8.reuse, R56, R12 ;  /* 0x00000038081c723c */ /* 0x040ff0000004180c */
[----:B------:R-:W-:Y:S01]  /*7a70*/  HMMA.16816.F32.BF16 R24, R8, R66, R24 ;  /* 0x000000420818723c */ /* 0x000fe20000041818 */
[----:B--2---:R-:W-:Y:S01]  /*7a80*/  FFMA.FTZ R2, R129, c[0x0][0x2d0], -R6 ;  /* 0x0000b40081027a23 */ /* 0x004fe20000010806 */
[----:B------:R-:W-:-:S03]  /*7a90*/  MOV R129, R139 ;  /* 0x0000008b00817202 */ /* 0x000fc60000000f00 */
[----:B------:R2:W-:Y:S01]  /*7aa0*/  MUFU.EX2 R74, R2 ;  /* 0x00000002004a7308 */ /* 0x0005e20000000800 */
[----:B-1----:R-:W-:Y:S02]  /*7ab0*/  FMNMX.FTZ R3, R4, R3, !PT ;  /* 0x0000000304037209 */ /* 0x002fe40007810000 */
[----:B------:R-:W-:Y:S07]  /*7ac0*/  HMMA.16816.F32.BF16 R12, R8, R58, R32 ;  /* 0x0000003a080c723c */ /* 0x000fee0000041820 */
[----:B---3--:R-:W-:-:S02]  /*7ad0*/  F2FP.BF16.PACK_AB R8, R75, R38 ;  /* 0x000000264b08723e */ /* 0x008fc400000010ff */
[----:B----4-:R-:W-:Y:S02]  /*7ae0*/  F2FP.BF16.PACK_AB R10, R121, R213 ;  /* 0x000000d5790a723e */ /* 0x010fe400000010ff */
[----:B------:R-:W-:Y:S01]  /*7af0*/  F2FP.BF16.PACK_AB R11, R117, R39 ;  /* 0x00000027750b723e */ /* 0x000fe200000010ff */
[----:B--2---:R-:W-:Y:S02]  /*7b00*/  FFMA.FTZ R2, R131, c[0x0][0x2d0], -R6 ;  /* 0x0000b40083027a23 */ /* 0x004fe40000010806 */
[----:B------:R-:W-:Y:S02]  /*7b10*/  IMAD.MOV.U32 R131, RZ, RZ, R149 ;  /* 0x000000ffff837224 */ /* 0x000fe400078e0095 */
[----:B------:R1:W2:Y:S02]  /*7b20*/  MUFU.EX2 R73, R2 ;  /* 0x0000000200497308 */ /* 0x0002a40000000800 */
[----:B-1----:R-:W-:Y:S01]  /*7b30*/  FMUL.FTZ R2, R70, c[0x0][0x2d0] ;  /* 0x0000b40046027a20 */ /* 0x002fe20000410000 */
[----:B--2---:R-:W-:-:S04]  /*7b40*/  F2FP.BF16.PACK_AB R9, R73, R74 ;  /* 0x0000004a4909723e */ /* 0x004fc800000010ff */
[----:B------:R-:W-:Y:S02]  /*7b50*/  FSEL R2, R2, RZ, P0 ;  /* 0x000000ff02027208 */ /* 0x000fe40000000000 */
[----:B------:R-:W-:Y:S01]  /*7b60*/  FSETP.NEU.FTZ.AND P0, PT, R3, -INF , PT ;  /* 0xff8000000300780b */ /* 0x000fe20003f1d000 */
[C---:B------:R-:W-:Y:S02]  /*7b70*/  HMMA.16816.F32.BF16 R172, R8.reuse, R162, R16 ;  /* 0x000000a208ac723c */ /* 0x040fe40000041810 */
[----:B------:R-:W-:Y:S02]  /*7b80*/  FFMA.FTZ R0, R122, c[0x0][0x2d0], -R2 ;  /* 0x0000b4007a007a23 */ /* 0x000fe40000010802 */
[----:B------:R-:W-:Y:S02]  /*7b90*/  IMAD.MOV.U32 R122, RZ, RZ, R158 ;  /* 0x000000ffff7a7224 */ /* 0x000fe400078e009e */
[----:B------:R1:W-:Y:S01]  /*7ba0*/  MUFU.EX2 R215, R0 ;  /* 0x0000000000d77308 */ /* 0x0003e20000000800 */
[----:B------:R-:W2:Y:S01]  /*7bb0*/  LDSM.16.MT88.4 R156, [R210+0x1900] ;  /* 0x00190000d29c783b */ /* 0x000ea20000004200 */
[----:B------:R-:W-:Y:S01]  /*7bc0*/  FFMA.FTZ R4, R133, c[0x0][0x2d0], -R2 ;  /* 0x0000b40085047a23 */ /* 0x000fe20000010802 */
[----:B------:R-:W-:Y:S05]  /*7bd0*/  HMMA.16816.F32.BF16 R176, R8, R160, R48 ;  /* 0x000000a008b0723c */ /* 0x000fea0000041830 */
[----:B------:R-:W-:Y:S02]  /*7be0*/  MUFU.EX2 R18, R4 ;  /* 0x0000000400127308 */ /* 0x000fe40000000800 */
[----:B------:R-:W-:Y:S01]  /*7bf0*/  IMAD.MOV.U32 R49, RZ, RZ, R125 ;  /* 0x000000ffff317224 */ /* 0x000fe200078e007d */
[----:B------:R-:W-:Y:S01]  /*7c00*/  MOV R51, R167 ;  /* 0x000000a700337202 */ /* 0x000fe20000000f00 */
[----:B------:R-:W-:Y:S01]  /*7c10*/  IMAD.MOV.U32 R50, RZ, RZ, R166 ;  /* 0x000000ffff327224 */ /* 0x000fe200078e00a6 */
[----:B------:R-:W-:Y:S01]  /*7c20*/  MOV R48, R164 ;  /* 0x000000a400307202 */ /* 0x000fe20000000f00 */
[----:B------:R-:W-:-:S02]  /*7c30*/  IMAD.MOV.U32 R125, RZ, RZ, R165 ;  /* 0x000000ffff7d7224 */ /* 0x000fc400078e00a5 */
[----:B-1----:R-:W-:Y:S01]  /*7c40*/  FFMA.FTZ R0, R124, c[0x0][0x2d0], -R2 ;  /* 0x0000b4007c007a23 */ /* 0x002fe20000010802 */
[----:B------:R-:W-:Y:S01]  /*7c50*/  HMMA.16816.F32.BF16 R164, R8, R140, R44 ;  /* 0x0000008c08a4723c */ /* 0x000fe2000004182c */
[----:B------:R-:W-:Y:S02]  /*7c60*/  IMAD.MOV.U32 R124, RZ, RZ, R152 ;  /* 0x000000ffff7c7224 */ /* 0x000fe400078e0098 */
[----:B------:R1:W-:Y:S04]  /*7c70*/  MUFU.EX2 R216, R0 ;  /* 0x0000000000d87308 */ /* 0x0003e80000000800 */
[----:B------:R-:W-:Y:S02]  /*7c80*/  IMAD.MOV.U32 R46, RZ, RZ, R117 ;  /* 0x000000ffff2e7224 */ /* 0x000fe400078e0075 */
[----:B------:R-:W-:-:S02]  /*7c90*/  IMAD.MOV.U32 R45, RZ, RZ, R148 ;  /* 0x000000ffff2d7224 */ /* 0x000fc400078e0094 */
[----:B------:R-:W-:Y:S02]  /*7ca0*/  IMAD.MOV.U32 R47, RZ, RZ, R182 ;  /* 0x000000ffff2f7224 */ /* 0x000fe400078e00b6 */
[--C-:B-1----:R-:W-:Y:S02]  /*7cb0*/  FFMA.FTZ R0, R127, c[0x0][0x2d0], -R2.reuse ;  /* 0x0000b4007f007a23 */ /* 0x102fe40000010802 */
[----:B------:R-:W-:Y:S02]  /*7cc0*/  IMAD.MOV.U32 R127, RZ, RZ, R155 ;  /* 0x000000ffff7f7224 */ /* 0x000fe400078e009b */
[----:B------:R1:W-:Y:S01]  /*7cd0*/  MUFU.EX2 R208, R0 ;  /* 0x0000000000d07308 */ /* 0x0003e20000000800 */
[----:B--2---:R-:W-:Y:S01]  /*7ce0*/  HMMA.16816.F32.BF16 R136, R8, R156, R40 ;  /* 0x0000009c0888723c */ /* 0x004fe20000041828 */
[----:B-1----:R-:W-:Y:S01]  /*7cf0*/  FFMA.FTZ R0, R128, c[0x0][0x2d0], -R2 ;  /* 0x0000b40080007a23 */ /* 0x002fe20000010802 */
[----:B------:R-:W-:-:S06]  /*7d00*/  MOV R128, R150 ;  /* 0x0000009600807202 */ /* 0x000fcc0000000f00 */
[----:B------:R-:W-:Y:S01]  /*7d10*/  HMMA.16816.F32.BF16 R148, R8, R158, R24 ;  /* 0x0000009e0894723c */ /* 0x000fe20000041818 */
[----:B------:R1:W-:Y:S02]  /*7d20*/  MUFU.EX2 R130, R0 ;  /* 0x0000000000827308 */ /* 0x0003e40000000800 */
[----:B-1----:R-:W-:-:S05]  /*7d30*/  FFMA.FTZ R0, R132, c[0x0][0x2d0], -R2 ;  /* 0x0000b40084007a23 */ /* 0x002fca0000010802 */
[----:B------:R-:W-:Y:S01]  /*7d40*/  HMMA.16816.F32.BF16 R132, R8, R142, R20 ;  /* 0x0000008e0884723c */ /* 0x000fe20000041814 */
[----:B------:R1:W2:Y:S02]  /*7d50*/  MUFU.EX2 R52, R0 ;  /* 0x0000000000347308 */ /* 0x0002a40000000800 */
[----:B-1----:R-:W-:Y:S02]  /*7d60*/  FMUL.FTZ R0, R3, c[0x0][0x2d0] ;  /* 0x0000b40003007a20 */ /* 0x002fe40000410000 */
[----:B--2---:R-:W-:-:S03]  /*7d70*/  IMAD.MOV.U32 R19, RZ, RZ, R52 ;  /* 0x000000ffff137224 */ /* 0x004fc600078e0034 */
[----:B------:R-:W-:Y:S01]  /*7d80*/  HMMA.16816.F32.BF16 R52, R8, R170, R12 ;  /* 0x000000aa0834723c */ /* 0x000fe2000004180c */
[----:B------:R-:W-:-:S05]  /*7d90*/  FSEL R0, R0, RZ, P0 ;  /* 0x000000ff00007208 */ /* 0x000fca0000000000 */
[----:B------:R-:W-:Y:S01]  /*7da0*/  FFMA.FTZ R4, R116, c[0x0][0x2d0], -R0 ;  /* 0x0000b40074047a23 */ /* 0x000fe20000010800 */
[----:B------:R-:W-:Y:S02]  /*7db0*/  MOV R116, R154 ;  /* 0x0000009a00747202 */ /* 0x000fe40000000f00 */
[----:B------:R-:W-:Y:S01]  /*7dc0*/  HMMA.16816.F32.BF16 R152, R8, R168, R28 ;  /* 0x000000a80898723c */ /* 0x000fe2000004181c */
[----:B------:R1:W-:Y:S06]  /*7dd0*/  MUFU.EX2 R186, R4 ;  /* 0x0000000400ba7308 */ /* 0x0003ec0000000800 */
[----:B------:R-:W-:-:S02]  /*7de0*/  F2FP.BF16.PACK_AB R8, R216, R215 ;  /* 0x000000d7d808723e */ /* 0x000fc400000010ff */
[----:B------:R-:W-:Y:S01]  /*7df0*/  F2FP.BF16.PACK_AB R10, R130, R208 ;  /* 0x000000d0820a723e */ /* 0x000fe200000010ff */
[----:B-1----:R-:W-:Y:S02]  /*7e00*/  FFMA.FTZ R4, R115, c[0x0][0x2d0], -R0 ;  /* 0x0000b40073047a23 */ /* 0x002fe40000010800 */
[----:B------:R-:W-:Y:S02]  /*7e10*/  IMAD.MOV.U32 R115, RZ, RZ, R46 ;  /* 0x000000ffff737224 */ /* 0x000fe400078e002e */
[----:B------:R1:W2:Y:S02]  /*7e20*/  MUFU.EX2 R184, R4 ;  /* 0x0000000400b87308 */ /* 0x0002a40000000800 */
[----:B-1----:R-:W-:Y:S01]  /*7e30*/  FFMA.FTZ R4, R114, c[0x0][0x2d0], -R0 ;  /* 0x0000b40072047a23 */ /* 0x002fe20000010800 */
[----:B--2---:R-:W-:Y:S02]  /*7e40*/  F2FP.BF16.PACK_AB R9, R184, R186 ;  /* 0x000000bab809723e */ /* 0x004fe400000010ff */
        /* <DEDUP_REMOVED lines=8> */
[----:B------:R1:W-:Y:S02]  /*7ed0*/  MUFU.EX2 R117, R4 ;  /* 0x0000000400757308 */ /* 0x0003e40000000800 */
[C---:B------:R-:W-:Y:S08]  /*7ee0*/  HMMA.16816.F32.BF16 R32, R8.reuse, R76, RZ ;  /* 0x0000004c0820723c */ /* 0x040ff000000418ff */
[----:B------:R-:W-:Y:S01]  /*7ef0*/  HMMA.16816.F32.BF16 R28, R8, R78, RZ ;  /* 0x0000004e081c723c */ /* 0x000fe200000418ff */
[----:B-1----:R-:W-:-:S02]  /*7f00*/  FFMA.FTZ R4, R145, c[0x0][0x2d0], -R2 ;  /* 0x0000b40091047a23 */ /* 0x002fc40000010802 */
[----:B------:R-:W-:Y:S02]  /*7f10*/  IMAD.MOV.U32 R145, RZ, RZ, R37 ;  /* 0x000000ffff917224 */ /* 0x000fe400078e0025 */
[----:B------:R1:W2:Y:S03]  /*7f20*/  MUFU.EX2 R252, R4 ;  /* 0x0000000400fc7308 */ /* 0x0002a60000000800 */
[C---:B------:R-:W-:Y:S07]  /*7f30*/  HMMA.16816.F32.BF16 R20, R8.reuse, R84, RZ ;  /* 0x000000540814723c */ /* 0x040fee00000418ff */
[----:B------:R-:W-:Y:S01]  /*7f40*/  IMAD.MOV.U32 R85, RZ, RZ, R19 ;  /* 0x000000ffff557224 */ /* 0x000fe200078e0013 */
[----:B------:R-:W-:Y:S01]  /*7f50*/  HMMA.16816.F32.BF16 R24, R8, R88, RZ ;  /* 0x000000580818723c */ /* 0x000fe200000418ff */
[----:B------:R-:W-:Y:S01]  /*7f60*/  MOV R84, R39 ;  /* 0x0000002700547202 */ /* 0x000fe20000000f00 */
[----:B-1----:R-:W-:-:S05]  /*7f70*/  FFMA.FTZ R4, R118, c[0x0][0x2d0], -R0 ;  /* 0x0000b40076047a23 */ /* 0x002fca0000010800 */
[----:B------:R-:W-:Y:S01]  /*7f80*/  MOV R89, R18 ;  /* 0x0000001200597202 */ /* 0x000fe20000000f00 */
[----:B------:R-:W-:Y:S01]  /*7f90*/  IMAD.MOV.U32 R88, RZ, RZ, R38 ;  /* 0x000000ffff587224 */ /* 0x000fe200078e0026 */
[----:B------:R-:W-:Y:S01]  /*7fa0*/  HMMA.16816.F32.BF16 R16, R8, R92, RZ ;  /* 0x0000005c0810723c */ /* 0x000fe200000418ff */
[----:B------:R1:W-:Y:S01]  /*7fb0*/  MUFU.EX2 R182, R4 ;  /* 0x0000000400b67308 */ /* 0x0003e20000000800 */
[----:B------:R-:W-:-:S05]  /*7fc0*/  IMAD.MOV.U32 R118, RZ, RZ, R50 ;  /* 0x000000ffff767224 */ /* 0x000fca00078e0032 */
[----:B------:R-:W-:Y:S01]  /*7fd0*/  IMAD.MOV.U32 R92, RZ, RZ, R73 ;  /* 0x000000ffff5c7224 */ /* 0x000fe200078e0049 */
[----:B------:R-:W-:Y:S01]  /*7fe0*/  HMMA.16816.F32.BF16 R12, R8, R90, RZ ;  /* 0x0000005a080c723c */ /* 0x000fe200000418ff */
[----:B------:R-:W-:-:S06]  /*7ff0*/  IMAD.MOV.U32 R93, RZ, RZ, R74 ;  /* 0x000000ffff5d7224 */ /* 0x000fcc00078e004a */
[----:B------:R-:W-:Y:S01]  /*8000*/  IMAD.MOV.U32 R90, RZ, RZ, R45 ;  /* 0x000000ffff5a7224 */ /* 0x000fe200078e002d */
[C---:B------:R-:W-:Y:S01]  /*8010*/  HMMA.16816.F32.BF16 R40, R8.reuse, R94, RZ ;  /* 0x0000005e0828723c */ /* 0x040fe200000418ff */
[----:B-1----:R-:W-:Y:S02]  /*8020*/  FFMA.FTZ R4, R120, c[0x0][0x2d0], -R0 ;  /* 0x0000b40078047a23 */ /* 0x002fe40000010800 */
[----:B------:R-:W-:Y:S02]  /*8030*/  IMAD.MOV.U32 R120, RZ, RZ, R36 ;  /* 0x000000ffff787224 */ /* 0x000fe400078e0024 */
[----:B------:R1:W3:Y:S01]  /*8040*/  MUFU.EX2 R77, R4 ;  /* 0x00000004004d7308 */ /* 0x0002e20000000800 */
[----:B------:R-:W-:Y:S01]  /*8050*/  IMAD.MOV.U32 R91, RZ, RZ, R93 ;  /* 0x000000ffff5b7224 */ /* 0x000fe200078e005d */
[----:B------:R-:W-:Y:S01]  /*8060*/  MOV R93, R114 ;  /* 0x00000072005d7202 */ /* 0x000fe20000000f00 */
[----:B------:R-:W-:Y:S07]  /*8070*/  HMMA.16816.F32.BF16 R36, R8, R86, RZ ;  /* 0x000000560824723c */ /* 0x000fee00000418ff */
[----:B------:R-:W-:-:S02]  /*8080*/  F2FP.BF16.PACK_AB R8, R89, R85 ;  /* 0x000000555908723e */ /* 0x000fc400000010ff */
[----:B--2---:R-:W-:Y:S01]  /*8090*/  F2FP.BF16.PACK_AB R10, R252, R117 ;  /* 0x00000075fc0a723e */ /* 0x004fe200000010ff */
[--C-:B-1----:R-:W-:Y:S01]  /*80a0*/  FFMA.FTZ R4, R123, c[0x0][0x2d0], -R0.reuse ;  /* 0x0000b4007b047a23 */ /* 0x102fe20000010800 */
[----:B---3--:R-:W-:Y:S02]  /*80b0*/  F2FP.BF16.PACK_AB R9, R77, R182 ;  /* 0x000000b64d09723e */ /* 0x008fe400000010ff */
[----:B------:R-:W-:Y:S01]  /*80c0*/  MOV R123, R51 ;  /* 0x00000033007b7202 */ /* 0x000fe20000000f00 */
[----:B------:R1:W-:Y:S02]  /*80d0*/  MUFU.EX2 R79, R4 ;  /* 0x00000004004f7308 */ /* 0x0003e40000000800 */
[----:B-1----:R-:W-:Y:S02]  /*80e0*/  FFMA.FTZ R4, R126, c[0x0][0x2d0], -R0 ;  /* 0x0000b4007e047a23 */ /* 0x002fe40000010800 */
[----:B------:R-:W-:-:S04]  /*80f0*/  IMAD.MOV.U32 R126, RZ, RZ, R75 ;  /* 0x000000ffff7e7224 */ /* 0x000fc800078e004b */
[----:B------:R1:W2:Y:S02]  /*8100*/  MUFU.EX2 R78, R4 ;  /* 0x00000004004e7308 */ /* 0x0002a40000000800 */
[----:B-1----:R-:W-:Y:S01]  /*8110*/  FFMA.FTZ R4, R232, c[0x0][0x2d0], -R7 ;  /* 0x0000b400e8047a23 */ /* 0x002fe20000010807 */
[----:B--2---:R-:W-:-:S05]  /*8120*/  F2FP.BF16.PACK_AB R11, R78, R79 ;  /* 0x0000004f4e0b723e */ /* 0x004fca00000010ff */
[----:B------:R1:W-:Y:S02]  /*8130*/  MUFU.EX2 R232, R4 ;  /* 0x0000000400e87308 */ /* 0x0003e40000000800 */
[C---:B------:R-:W-:Y:S08]  /*8140*/  HMMA.16816.F32.BF16 R48, R8.reuse, R100, R32 ;  /* 0x000000640830723c */ /* 0x040ff00000041820 */
[----:B------:R-:W-:Y:S01]  /*8150*/  HMMA.16816.F32.BF16 R28, R8, R102, R28 ;  /* 0x00000066081c723c */ /* 0x000fe2000004181c */
[----:B-1----:R-:W-:-:S02]  /*8160*/  FFMA.FTZ R4, R190, c[0x0][0x2d0], -R2 ;  /* 0x0000b400be047a23 */ /* 0x002fc40000010802 */
[----:B------:R-:W-:Y:S02]  /*8170*/  IMAD.MOV.U32 R190, RZ, RZ, R129 ;  /* 0x000000ffffbe7224 */ /* 0x000fe400078e0081 */
[----:B------:R1:W-:Y:S03]  /*8180*/  MUFU.EX2 R100, R4 ;  /* 0x0000000400647308 */ /* 0x0003e60000000800 */
[C---:B------:R-:W-:Y:S08]  /*8190*/  HMMA.16816.F32.BF16 R44, R8.reuse, R96, R24 ;  /* 0x00000060082c723c */ /* 0x040ff00000041818 */
[----:B------:R-:W-:Y:S01]  /*81a0*/  HMMA.16816.F32.BF16 R24, R8, R104, R16 ;  /* 0x000000680818723c */ /* 0x000fe20000041810 */
[----:B-1----:R-:W-:-:S07]  /*81b0*/  FFMA.FTZ R4, R189, c[0x0][0x2d0], -R2 ;  /* 0x0000b400bd047a23 */ /* 0x002fce0000010802 */
[C---:B------:R-:W-:Y:S01]  /*81c0*/  HMMA.16816.F32.BF16 R16, R8.reuse, R110, R36 ;  /* 0x0000006e0810723c */ /* 0x040fe20000041824 */
[----:B------:R-:W1:Y:S01]  /*81d0*/  LDSM.16.MT88.4 R36, [R209+0x2100] ;  /* 0x00210000d124783b */ /* 0x000e620000004200 */
[----:B------:R2:W3:Y:S06]  /*81e0*/  MUFU.EX2 R101, R4 ;  /* 0x0000000400657308 */ /* 0x0004ec0000000800 */
[C---:B------:R-:W-:Y:S08]  /*81f0*/  HMMA.16816.F32.BF16 R32, R8.reuse, R108, R20 ;  /* 0x0000006c0820723c */ /* 0x040ff00000041814 */
[----:B------:R-:W-:Y:S01]  /*8200*/  HMMA.16816.F32.BF16 R20, R8, R98, R12 ;  /* 0x000000620814723c */ /* 0x000fe2000004180c */
[----:B--2---:R-:W-:-:S04]  /*8210*/  FFMA.FTZ R4, R188, c[0x0][0x2d0], -R2 ;  /* 0x0000b400bc047a23 */ /* 0x004fc80000010802 */
[----:B------:R2:W-:Y:S03]  /*8220*/  MUFU.EX2 R103, R4 ;  /* 0x0000000400677308 */ /* 0x0005e60000000800 */
[----:B------:R-:W-:Y:S07]  /*8230*/  HMMA.16816.F32.BF16 R12, R8, R106, R40 ;  /* 0x0000006a080c723c */ /* 0x000fee0000041828 */
[----:B---3--:R-:W-:Y:S01]  /*8240*/  F2FP.BF16.PACK_AB R8, R101, R100 ;  /* 0x000000646508723e */ /* 0x008fe200000010ff */
[----:B--2---:R-:W-:-:S04]  /*8250*/  FFMA.FTZ R4, R187, c[0x0][0x2d0], -R2 ;  /* 0x0000b400bb047a23 */ /* 0x004fc80000010802 */
[----:B------:R2:W3:Y:S02]  /*8260*/  MUFU.EX2 R188, R4 ;  /* 0x0000000400bc7308 */ /* 0x0004e40000000800 */
[----:B--2---:R-:W-:Y:S01]  /*8270*/  FFMA.FTZ R4, R146, c[0x0][0x2d0], -R0 ;  /* 0x0000b40092047a23 */ /* 0x004fe20000010800 */
[----:B---3--:R-:W-:-:S05]  /*8280*/  F2FP.BF16.PACK_AB R10, R188, R103 ;  /* 0x00000067bc0a723e */ /* 0x008fca00000010ff */
[----:B------:R2:W-:Y:S02]  /*8290*/  MUFU.EX2 R73, R4 ;  /* 0x0000000400497308 */ /* 0x0005e40000000800 */
[----:B--2---:R-:W-:Y:S02]  /*82a0*/  FFMA.FTZ R4, R147, c[0x0][0x2d0], -R0 ;  /* 0x0000b40093047a23 */ /* 0x004fe40000010800 */
[----:B------:R-:W-:-:S04]  /*82b0*/  IMAD.MOV.U32 R147, RZ, RZ, R130 ;  /* 0x000000ffff937224 */ /* 0x000fc800078e0082 */
        /* <DEDUP_REMOVED lines=8> */
[----:B------:R2:W3:Y:S02]  /*8340*/  MUFU.EX2 R189, R4 ;  /* 0x0000000400bd7308 */ /* 0x0004e40000000800 */
[C---:B------:R-:W-:Y:S08]  /*8350*/  HMMA.16816.F32.BF16 R108, R8.reuse, R60, R48 ;  /* 0x0000003c086c723c */ /* 0x040ff00000041830 */
[----:B------:R-:W-:Y:S01]  /*8360*/  HMMA.16816.F32.BF16 R32, R8, R64, R32 ;  /* 0x000000400820723c */ /* 0x000fe20000041820 */
[----:B--2---:R-:W-:-:S02]  /*8370*/  FFMA.FTZ R4, R237, c[0x0][0x2d0], -R7 ;  /* 0x0000b400ed047a23 */ /* 0x004fc40000010807 */
[----:B------:R-:W-:Y:S02]  /*8380*/  IMAD.MOV.U32 R237, RZ, RZ, R84 ;  /* 0x000000ffffed7224 */ /* 0x000fe400078e0054 */
[----:B------:R2:W-:Y:S01]  /*8390*/  MUFU.EX2 R181, R4 ;  /* 0x0000000400b57308 */ /* 0x0005e20000000800 */
[----:B------:R-:W-:Y:S02]  /*83a0*/  IMAD.MOV.U32 R84, RZ, RZ, R144 ;  /* 0x000000ffff547224 */ /* 0x000fe400078e0090 */
[----:B------:R-:W-:Y:S01]  /*83b0*/  HMMA.16816.F32.BF16 R44, R8, R80, R44 ;  /* 0x00000050082c723c */ /* 0x000fe2000004182c */
[----:B------:R-:W-:Y:S02]  /*83c0*/  IMAD.MOV.U32 R144, RZ, RZ, R115 ;  /* 0x000000ffff907224 */ /* 0x000fe400078e0073 */
[----:B------:R-:W-:Y:S01]  /*83d0*/  IMAD.MOV.U32 R51, RZ, RZ, R84 ;  /* 0x000000ffff337224 */ /* 0x000fe200078e0054 */
[----:B------:R-:W-:-:S04]  /*83e0*/  MOV R84, R122 ;  /* 0x0000007a00547202 */ /* 0x000fc80000000f00 */
[----:B------:R-:W-:Y:S01]  /*83f0*/  HMMA.16816.F32.BF16 R40, R8, R82, R20 ;  /* 0x000000520828723c */ /* 0x000fe20000041814 */
[----:B------:R-:W-:Y:S01]  /*8400*/  LDSM.16.MT88.4 R20, [R211+0x2100] ;  /* 0x00210000d314783b */ /* 0x000fe20000004200 */
[----:B--2---:R-:W-:Y:S01]  /*8410*/  FFMA.FTZ R4, R239, c[0x0][0x2d0], -R7 ;  /* 0x0000b400ef047a23 */ /* 0x004fe20000010807 */
[----:B------:R-:W-:-:S05]  /*8420*/  MOV R239, R92 ;  /* 0x0000005c00ef7202 */ /* 0x000fca0000000f00 */
[----:B------:R-:W-:Y:S01]  /*8430*/  HMMA.16816.F32.BF16 R64, R8, R66, R16 ;  /* 0x000000420840723c */ /* 0x000fe20000041810 */
[----:B------:R-:W-:Y:S01]  /*8440*/  MOV R92, R88 ;  /* 0x00000058005c7202 */ /* 0x000fe20000000f00 */
[----:B------:R2:W4:Y:S01]  /*8450*/  MUFU.EX2 R187, R4 ;  /* 0x0000000400bb7308 */ /* 0x0005220000000800 */
[----:B------:R-:W-:Y:S01]  /*8460*/  IMAD.MOV.U32 R88, RZ, RZ, R118 ;  /* 0x000000ffff587224 */ /* 0x000fe200078e0076 */
[----:B------:R-:W-:Y:S01]  /*8470*/  LDSM.16.MT88.4 R16, [R209+0x2900] ;  /* 0x00290000d110783b */ /* 0x000fe20000004200 */
[----:B------:R-:W-:Y:S02]  /*8480*/  IMAD.MOV.U32 R118, RZ, RZ, R116 ;  /* 0x000000ffff767224 */ /* 0x000fe400078e0074 */
[----:B------:R-:W-:Y:S01]  /*8490*/  IMAD.MOV.U32 R116, RZ, RZ, R128 ;  /* 0x000000ffff747224 */ /* 0x000fe200078e0080 */
[----:B------:R-:W-:Y:S01]  /*84a0*/  MOV R128, R131 ;  /* 0x0000008300807202 */ /* 0x000fe20000000f00 */
[----:B------:R-:W-:Y:S02]  /*84b0*/  IMAD.MOV.U32 R131, RZ, RZ, R112 ;  /* 0x000000ffff837224 */ /* 0x000fe400078e0070 */
[----:B------:R-:W-:Y:S01]  /*84c0*/  IMAD.MOV.U32 R87, RZ, RZ, R116 ;  /* 0x000000ffff577224 */ /* 0x000fe200078e0074 */
[----:B------:R-:W-:Y:S01]  /*84d0*/  MOV R86, R128 ;  /* 0x0000008000567202 */ /* 0x000fe20000000f00 */
[----:B------:R-:W-:-:S02]  /*84e0*/  IMAD.MOV.U32 R146, RZ, RZ, R131 ;  /* 0x000000ffff927224 */ /* 0x000fc400078e0083 */
[----:B------:R-:W1:Y:S01]  /*84f0*/  LDSM.16.MT88.4 R128, [R212+0x2100] ;  /* 0x00210000d480783b */ /* 0x000e620000004200 */
[----:B------:R-:W-:Y:S02]  /*8500*/  IMAD.MOV.U32 R238, RZ, RZ, R88 ;  /* 0x000000ffffee7224 */ /* 0x000fe400078e0058 */
[----:B--2---:R-:W-:Y:S02]  /*8510*/  FFMA.FTZ R4, R240, c[0x0][0x2d0], -R7 ;  /* 0x0000b400f0047a23 */ /* 0x004fe40000010807 */
[----:B------:R-:W-:Y:S02]  /*8520*/  IMAD.MOV.U32 R240, RZ, RZ, R126 ;  /* 0x000000fffff07224 */ /* 0x000fe400078e007e */
[----:B------:R2:W-:Y:S01]  /*8530*/  MUFU.EX2 R180, R4 ;  /* 0x0000000400b47308 */ /* 0x0005e20000000800 */
[----:B------:R-:W-:Y:S02]  /*8540*/  IMAD.MOV.U32 R126, RZ, RZ, R113 ;  /* 0x000000ffff7e7224 */ /* 0x000fe400078e0071 */
[----:B------:R-:W-:Y:S01]  /*8550*/  HMMA.16816.F32.BF16 R112, R8, R62, R28 ;  /* 0x0000003e0870723c */ /* 0x000fe2000004181c */
[----:B------:R-:W1:Y:S01]  /*8560*/  LDSM.16.MT88.4 R28, [R210+0x2100] ;  /* 0x00210000d21c783b */ /* 0x000e620000004200 */
[----:B------:R-:W-:-:S02]  /*8570*/  IMAD.MOV.U32 R50, RZ, RZ, R126 ;  /* 0x000000ffff327224 */ /* 0x000fc400078e007e */
[----:B------:R-:W-:Y:S02]  /*8580*/  IMAD.MOV.U32 R126, RZ, RZ, R145 ;  /* 0x000000ffff7e7224 */ /* 0x000fe400078e0091 */
[----:B------:R-:W-:Y:S02]  /*8590*/  IMAD.MOV.U32 R145, RZ, RZ, R121 ;  /* 0x000000ffff917224 */ /* 0x000fe400078e0079 */
[----:B------:R-:W-:Y:S01]  /*85a0*/  HMMA.16816.F32.BF16 R60, R8, R56, R24 ;  /* 0x00000038083c723c */ /* 0x000fe20000041818 */
[----:B------:R-:W1:Y:S01]  /*85b0*/  LDSM.16.MT88.4 R24, [R212+0x2900] ;  /* 0x00290000d418783b */ /* 0x000e620000004200 */
[----:B--2---:R-:W-:Y:S02]  /*85c0*/  FFMA.FTZ R4, R241, c[0x0][0x2d0], -R7 ;  /* 0x0000b400f1047a23 */ /* 0x004fe40000010807 */
[----:B------:R-:W-:-:S04]  /*85d0*/  IMAD.MOV.U32 R241, RZ, RZ, R90 ;  /* 0x000000fffff17224 */ /* 0x000fc800078e005a */
[----:B------:R-:W-:Y:S01]  /*85e0*/  HMMA.16816.F32.BF16 R56, R8, R58, R12 ;  /* 0x0000003a0838723c */ /* 0x000fe2000004180c */
[----:B------:R2:W-:Y:S01]  /*85f0*/  MUFU.EX2 R102, R4 ;  /* 0x0000000400667308 */ /* 0x0005e20000000800 */
[----:B------:R-:W-:-:S05]  /*8600*/  IMAD.MOV.U32 R90, RZ, RZ, R118 ;  /* 0x000000ffff5a7224 */ /* 0x000fca00078e0076 */
[----:B---3--:R-:W-:Y:S02]  /*8610*/  F2FP.BF16.PACK_AB R8, R189, R232 ;  /* 0x000000e8bd08723e */ /* 0x008fe400000010ff */
[----:B----4-:R-:W-:Y:S01]  /*8620*/  F2FP.BF16.PACK_AB R10, R187, R181 ;  /* 0x000000b5bb0a723e */ /* 0x010fe200000010ff */
[----:B--2---:R-:W-:Y:S02]  /*8630*/  FFMA.FTZ R4, R204, c[0x0][0x2d0], -R6 ;  /* 0x0000b400cc047a23 */ /* 0x004fe40000010806 */
[----:B------:R-:W-:Y:S02]  /*8640*/  IMAD.MOV.U32 R204, RZ, RZ, R91 ;  /* 0x000000ffffcc7224 */ /* 0x000fe400078e005b */
[----:B------:R2:W-:Y:S01]  /*8650*/  MUFU.EX2 R99, R4 ;  /* 0x0000000400637308 */ /* 0x0005e20000000800 */
[----:B------:R-:W-:-:S05]  /*8660*/  IMAD.MOV.U32 R91, RZ, RZ, R93 ;  /* 0x000000ffff5b7224 */ /* 0x000fca00078e005d */
[----:B------:R-:W-:Y:S01]  /*8670*/  MOV R49, R91 ;  /* 0x0000005b00317202 */ /* 0x000fe20000000f00 */
[----:B--2---:R-:W-:Y:S01]  /*8680*/  FFMA.FTZ R4, R228, c[0x0][0x2d0], -R6 ;  /* 0x0000b400e4047a23 */ /* 0x004fe20000010806 */
[----:B------:R-:W-:-:S03]  /*8690*/  MOV R228, R92 ;  /* 0x0000005c00e47202 */ /* 0x000fc60000000f00 */
[----:B------:R2:W3:Y:S02]  /*86a0*/  MUFU.EX2 R98, R4 ;  /* 0x0000000400627308 */ /* 0x0004e40000000800 */
[----:B--2---:R-:W-:Y:S01]  /*86b0*/  FFMA.FTZ R4, R207, c[0x0][0x2d0], -R6 ;  /* 0x0000b400cf047a23 */ /* 0x004fe20000010806 */
[----:B---3--:R-:W-:Y:S02]  /*86c0*/  F2FP.BF16.PACK_AB R9, R98, R99 ;  /* 0x000000636209723e */ /* 0x008fe400000010ff */
[----:B------:R-:W-:-:S03]  /*86d0*/  MOV R207, R190 ;  /* 0x000000be00cf7202 */ /* 0x000fc60000000f00 */
[----:B------:R2:W-:Y:S01]  /*86e0*/  MUFU.EX2 R97, R4 ;  /* 0x0000000400617308 */ /* 0x0005e20000000800 */
[----:B------:R-:W-:Y:S02]  /*86f0*/  IMAD.MOV.U32 R190, RZ, RZ, R120 ;  /* 0x000000ffffbe7224 */ /* 0x000fe400078e0078 */
[----:B--2---:R-:W-:Y:S02]  /*8700*/  FFMA.FTZ R4, R230, c[0x0][0x2d0], -R6 ;  /* 0x0000b400e6047a23 */ /* 0x004fe40000010806 */
[----:B------:R-:W-:-:S03]  /*8710*/  IMAD.MOV.U32 R230, RZ, RZ, R146 ;  /* 0x000000ffffe67224 */ /* 0x000fc600078e0092 */
[----:B------:R2:W3:Y:S01]  /*8720*/  MUFU.EX2 R95, R4 ;  /* 0x00000004005f7308 */ /* 0x0004e20000000800 */
[----:B------:R-:W-:Y:S02]  /*8730*/  IMAD.MOV.U32 R146, RZ, RZ, R123 ;  /* 0x000000ffff927224 */ /* 0x000fe400078e007b */
[--C-:B--2---:R-:W-:Y:S01]  /*8740*/  FFMA.FTZ R4, R248, c[0x0][0x2d0], -R7.reuse ;  /* 0x0000b400f8047a23 */ /* 0x104fe20000010807 */
[----:B---3--:R-:W-:Y:S01]  /*8750*/  F2FP.BF16.PACK_AB R11, R95, R97 ;  /* 0x000000615f0b723e */ /* 0x008fe200000010ff */
[----:B------:R-:W-:Y:S01]  /*8760*/  FFMA.FTZ R7, R251, c[0x0][0x2d0], -R7 ;  /* 0x0000b400fb077a23 */ /* 0x000fe20000010807 */
[----:B------:R-:W-:Y:S02]  /*8770*/  MOV R251, R50 ;  /* 0x0000003200fb7202 */ /* 0x000fe40000000f00 */
[----:B------:R2:W-:Y:S01]  /*8780*/  MUFU.EX2 R96, R4 ;  /* 0x0000000400607308 */ /* 0x0005e20000000800 */
[----:B------:R-:W-:Y:S02]  /*8790*/  IMAD.MOV.U32 R248, RZ, RZ, R51 ;  /* 0x000000fffff87224 */ /* 0x000fe400078e0033 */
[C---:B-1----:R-:W-:Y:S05]  /*87a0*/  HMMA.16816.F32.BF16 R104, R8.reuse, R36, R176 ;  /* 0x000000240868723c */ /* 0x042fea00000418b0 */
[----:B------:R-:W1:Y:S02]  /*87b0*/  MUFU.EX2 R94, R7 ;  /* 0x00000007005e7308 */ /* 0x000e640000000800 */
[----:B------:R-:W-:Y:S01]  /*87c0*/  MOV R176, R119 ;  /* 0x0000007700b07202 */ /* 0x000fe20000000f00 */
[----:B------:R-:W-:Y:S01]  /*87d0*/  IMAD.MOV.U32 R179, RZ, RZ, R190 ;  /* 0x000000ffffb37224 */ /* 0x000fe200078e00be */
[----:B------:R-:W-:Y:S01]  /*87e0*/  HMMA.16816.F32.BF16 R120, R8, R128, R164 ;  /* 0x000000800878723c */ /* 0x000fe200000418a4 */
[----:B------:R-:W-:-:S02]  /*87f0*/  IMAD.MOV.U32 R190, RZ, RZ, R144 ;  /* 0x000000ffffbe7224 */ /* 0x000fc400078e0090 */
[----:B--2---:R-:W-:Y:S02]  /*8800*/  FFMA.FTZ R4, R231, c[0x0][0x2d0], -R6 ;  /* 0x0000b400e7047a23 */ /* 0x004fe40000010806 */
[----:B------:R-:W-:Y:S02]  /*8810*/  IMAD.MOV.U32 R231, RZ, RZ, R238 ;  /* 0x000000ffffe77224 */ /* 0x000fe400078e00ee */
[----:B------:R2:W-:Y:S01]  /*8820*/  MUFU.EX2 R93, R4 ;  /* 0x00000004005d7308 */ /* 0x0005e20000000800 */
[----:B------:R-:W-:Y:S01]  /*8830*/  IMAD.MOV.U32 R238, RZ, RZ, R145 ;  /* 0x000000ffffee7224 */ /* 0x000fe200078e0091 */
[----:B------:R-:W-:Y:S01]  /*8840*/  HMMA.16816.F32.BF16 R132, R8, R130, R132 ;  /* 0x000000820884723c */ /* 0x000fe20000041884 */
[----:B------:R-:W-:Y:S01]  /*8850*/  F2FP.BF16.PACK_AB R164, R102, R180 ;  /* 0x000000b466a4723e */ /* 0x000fe200000010ff */
[----:B------:R-:W-:Y:S01]  /*8860*/  IMAD.MOV.U32 R178, RZ, RZ, R84 ;  /* 0x000000ffffb27224 */ /* 0x000fe200078e0054 */
[----:B-1----:R-:W-:Y:S01]  /*8870*/  F2FP.BF16.PACK_AB R166, R94, R96 ;  /* 0x000000605ea6723e */ /* 0x002fe200000010ff */
[----:B------:R-:W-:-:S04]  /*8880*/  IMAD.MOV.U32 R177, RZ, RZ, R127 ;  /* 0x000000ffffb17224 */ /* 0x000fc800078e007f */
[----:B------:R-:W-:Y:S01]  /*8890*/  HMMA.16816.F32.BF16 R136, R8, R28, R136 ;  /* 0x0000001c0888723c */ /* 0x000fe20000041888 */
[----:B--2---:R-:W-:Y:S02]  /*88a0*/  FFMA.FTZ R4, R233, c[0x0][0x2d0], -R6 ;  /* 0x0000b400e9047a23 */ /* 0x004fe40000010806 */
[----:B------:R-:W-:-:S05]  /*88b0*/  IMAD.MOV.U32 R233, RZ, RZ, R117 ;  /* 0x000000ffffe97224 */ /* 0x000fca00078e0075 */
[C---:B------:R-:W-:Y:S01]  /*88c0*/  HMMA.16816.F32.BF16 R148, R8.reuse, R30, R148 ;  /* 0x0000001e0894723c */ /* 0x040fe20000041894 */
[----:B------:R1:W2:Y:S07]  /*88d0*/  MUFU.EX2 R92, R4 ;  /* 0x00000004005c7308 */ /* 0x0002ae0000000800 */
[C---:B------:R-:W-:Y:S07]  /*88e0*/  HMMA.16816.F32.BF16 R116, R8.reuse, R38, R172 ;  /* 0x000000260874723c */ /* 0x040fee00000418ac */
[----:B------:R-:W-:Y:S01]  /*88f0*/  IMAD.MOV.U32 R175, RZ, RZ, R147 ;  /* 0x000000ffffaf7224 */ /* 0x000fe200078e0093 */
[----:B------:R-:W-:Y:S01]  /*8900*/  MOV R147, R89 ;  /* 0x0000005900937202 */ /* 0x000fe20000000f00 */
[----:B-1----:R-:W-:Y:S01]  /*8910*/  FFMA.FTZ R4, R235, c[0x0][0x2d0], -R6 ;  /* 0x0000b400eb047a23 */ /* 0x002fe20000010806 */
[----:B------:R-:W-:Y:S01]  /*8920*/  MOV R235, R146 ;  /* 0x0000009200eb7202 */ /* 0x000fe20000000f00 */
[----:B------:R-:W-:Y:S01]  /*8930*/  IMAD.MOV.U32 R174, RZ, RZ, R86 ;  /* 0x000000ffffae7224 */ /* 0x000fe200078e0056 */
[----:B------:R-:W-:Y:S01]  /*8940*/  HMMA.16816.F32.BF16 R152, R8, R20, R152 ;  /* 0x000000140898723c */ /* 0x000fe20000041898 */
[----:B------:R1:W-:Y:S01]  /*8950*/  MUFU.EX2 R91, R4 ;  /* 0x00000004005b7308 */ /* 0x0003e20000000800 */
[----:B------:R-:W-:Y:S01]  /*8960*/  IMAD.MOV.U32 R173, RZ, RZ, R87 ;  /* 0x000000ffffad7224 */ /* 0x000fe200078e0057 */
[----:B--2---:R-:W-:Y:S01]  /*8970*/  F2FP.BF16.PACK_AB R165, R92, R93 ;  /* 0x0000005d5ca5723e */ /* 0x004fe200000010ff */
[----:B------:R-:W-:-:S02]  /*8980*/  IMAD.MOV.U32 R86, RZ, RZ, R90 ;  /* 0x000000ffff567224 */ /* 0x000fc400078e005a */
[----:B------:R-:W-:Y:S02]  /*8990*/  IMAD.MOV.U32 R172, RZ, RZ, R147 ;  /* 0x000000ffffac7224 */ /* 0x000fe400078e0093 */
[----:B------:R-:W2:Y:S01]  /*89a0*/  LDSM.16.MT88.4 R144, [R210+0x2900] ;  /* 0x00290000d290783b */ /* 0x000ea20000004200 */
[----:B------:R-:W-:Y:S01]  /*89b0*/  FFMA.FTZ R6, R236, c[0x0][0x2d0], -R6 ;  /* 0x0000b400ec067a23 */ /* 0x000fe20000010806 */
[----:B------:R-:W-:Y:S01]  /*89c0*/  HMMA.16816.F32.BF16 R8, R8, R22, R52 ;  /* 0x000000160808723c */ /* 0x000fe20000041834 */
[----:B------:R-:W-:Y:S02]  /*89d0*/  IMAD.MOV.U32 R236, RZ, RZ, R126 ;  /* 0x000000ffffec7224 */ /* 0x000fe400078e007e */
[----:B------:R-:W3:Y:S01]  /*89e0*/  MUFU.EX2 R90, R6 ;  /* 0x00000006005a7308 */ /* 0x000ee20000000800 */
[----:B-1----:R-:W-:Y:S01]  /*89f0*/  FFMA.FTZ R4, R203, c[0x0][0x2d0], -R2 ;  /* 0x0000b400cb047a23 */ /* 0x002fe20000010802 */
[----:B------:R-:W-:-:S06]  /*8a00*/  MOV R203, R85 ;  /* 0x0000005500cb7202 */ /* 0x000fcc0000000f00 */
[----:B------:R1:W-:Y:S01]  /*8a10*/  MUFU.EX2 R89, R4 ;  /* 0x0000000400597308 */ /* 0x0003e20000000800 */
[----:B---3--:R-:W-:-:S07]  /*8a20*/  F2FP.BF16.PACK_AB R167, R90, R91 ;  /* 0x0000005b5aa7723e */ /* 0x008fce00000010ff */
[----:B------:R-:W-:Y:S01]  /*8a30*/  HMMA.16816.F32.BF16 R104, R164, R16, R104 ;  /* 0x00000010a468723c */ /* 0x000fe20000041868 */
[----:B-1----:R-:W-:Y:S01]  /*8a40*/  FFMA.FTZ R4, R205, c[0x0][0x2d0], -R2 ;  /* 0x0000b400cd047a23 */ /* 0x002fe20000010802 */
[----:B------:R-:W-:-:S03]  /*8a50*/  MOV R205, R124 ;  /* 0x0000007c00cd7202 */ /* 0x000fc60000000f00 */
[----:B------:R1:W-:Y:S03]  /*8a60*/  MUFU.EX2 R88, R4 ;  /* 0x0000000400587308 */ /* 0x0003e60000000800 */
[C---:B------:R-:W-:Y:S08]  /*8a70*/  HMMA.16816.F32.BF16 R116, R164.reuse, R18, R116 ;  /* 0x00000012a474723c */ /* 0x040ff00000041874 */
[----:B------:R-:W-:Y:S01]  /*8a80*/  HMMA.16816.F32.BF16 R120, R164, R24, R120 ;  /* 0x00000018a478723c */ /* 0x000fe20000041878 */
[----:B-1----:R-:W-:-:S02]  /*8a90*/  FFMA.FTZ R4, R206, c[0x0][0x2d0], -R2 ;  /* 0x0000b400ce047a23 */ /* 0x002fc40000010802 */
[----:B------:R-:W-:-:S05]  /*8aa0*/  IMAD.MOV.U32 R206, RZ, RZ, R69 ;  /* 0x000000ffffce7224 */ /* 0x000fca00078e0045 */
[C---:B------:R-:W-:Y:S01]  /*8ab0*/  HMMA.16816.F32.BF16 R132, R164.reuse, R26, R132 ;  /* 0x0000001aa484723c */ /* 0x040fe20000041884 */
[----:B------:R1:W-:Y:S07]  /*8ac0*/  MUFU.EX2 R87, R4 ;  /* 0x0000000400577308 */ /* 0x0003ee0000000800 */
[C---:B--2---:R-:W-:Y:S08]  /*8ad0*/  HMMA.16816.F32.BF16 R136, R164.reuse, R144, R136 ;  /* 0x00000090a488723c */ /* 0x044ff00000041888 */
[----:B------:R-:W-:Y:S01]  /*8ae0*/  HMMA.16816.F32.BF16 R148, R164, R146, R148 ;  /* 0x00000092a494723c */ /* 0x000fe20000041894 */
[----:B-1----:R-:W-:-:S02]  /*8af0*/  FFMA.FTZ R4, R229, c[0x0][0x2d0], -R2 ;  /* 0x0000b400e5047a23 */ /* 0x002fc40000010802 */
[----:B------:R-:W-:Y:S02]  /*8b00*/  IMAD.MOV.U32 R229, RZ, RZ, R86 ;  /* 0x000000ffffe57224 */ /* 0x000fe400078e0056 */
[----:B------:R1:W2:Y:S02]  /*8b10*/  MUFU.EX2 R86, R4 ;  /* 0x0000000400567308 */ /* 0x0002a40000000800 */
[--C-:B-1----:R-:W-:Y:S01]  /*8b20*/  FFMA.FTZ R4, R198, c[0x0][0x2d0], -R0.reuse ;  /* 0x0000b400c6047a23 */ /* 0x102fe20000010800 */
[----:B--2---:R-:W-:Y:S01]  /*8b30*/  F2FP.BF16.PACK_AB R6, R86, R87 ;  /* 0x000000575606723e */ /* 0x004fe200000010ff */
[----:B------:R-:W-:Y:S02]  /*8b40*/  IMAD.MOV.U32 R198, RZ, RZ, R49 ;  /* 0x000000ffffc67224 */ /* 0x000fe400078e0031 */
[----:B------:R-:W1:Y:S02]  /*8b50*/  LDSM.16.MT88.4 R48, [R211+0x2900] ;  /* 0x00290000d330783b */ /* 0x000e640000004200 */
[----:B------:R2:W-:Y:S02]  /*8b60*/  MUFU.EX2 R54, R4 ;  /* 0x0000000400367308 */ /* 0x0005e40000000800 */
[----:B--2---:R-:W-:-:S02]  /*8b70*/  FFMA.FTZ R4, R202, c[0x0][0x2d0], -R0 ;  /* 0x0000b400ca047a23 */ /* 0x004fc40000010800 */
[----:B------:R-:W-:-:S04]  /*8b80*/  IMAD.MOV.U32 R202, RZ, RZ, R5 ;  /* 0x000000ffffca7224 */ /* 0x000fc800078e0005 */
[----:B------:R2:W3:Y:S02]  /*8b90*/  MUFU.EX2 R69, R4 ;  /* 0x0000000400457308 */ /* 0x0004e40000000800 */
[----:B--2---:R-:W-:Y:S01]  /*8ba0*/  FFMA.FTZ R4, R197, c[0x0][0x2d0], -R0 ;  /* 0x0000b400c5047a23 */ /* 0x004fe20000010800 */
[----:B---3--:R-:W-:Y:S01]  /*8bb0*/  F2FP.BF16.PACK_AB R5, R69, R54 ;  /* 0x000000364505723e */ /* 0x008fe200000010ff */
[----:B------:R-:W-:Y:S01]  /*8bc0*/  IMAD.MOV.U32 R197, RZ, RZ, R68 ;  /* 0x000000ffffc57224 */ /* 0x000fe200078e0044 */
[C---:B-1----:R-:W-:Y:S03]  /*8bd0*/  HMMA.16816.F32.BF16 R152, R164.reuse, R48, R152 ;  /* 0x00000030a498723c */ /* 0x042fe60000041898 */
[----:B------:R1:W-:Y:S05]  /*8be0*/  MUFU.EX2 R68, R4 ;  /* 0x0000000400447308 */ /* 0x0003ea0000000800 */
[----:B------:R-:W-:Y:S07]  /*8bf0*/  HMMA.16816.F32.BF16 R164, R164, R50, R8 ;  /* 0x00000032a4a4723c */ /* 0x000fee0000041808 */
[----:B------:R-:W-:-:S02]  /*8c00*/  FFMA.FTZ R8, R245, c[0x0][0x2d0], -R2 ;  /* 0x0000b400f5087a23 */ /* 0x000fc40000010802 */
[----:B-1----:R-:W-:Y:S01]  /*8c10*/  FFMA.FTZ R4, R196, c[0x0][0x2d0], -R0 ;  /* 0x0000b400c4047a23 */ /* 0x002fe20000010800 */
[----:B------:R-:W-:Y:S01]  /*8c20*/  MOV R196, R125 ;  /* 0x0000007d00c47202 */ /* 0x000fe20000000f00 */
[----:B------:R1:W-:Y:S08]  /*8c30*/  MUFU.EX2 R80, R8 ;  /* 0x0000000800507308 */ /* 0x0003f00000000800 */
[----:B------:R2:W3:Y:S01]  /*8c40*/  MUFU.EX2 R55, R4 ;  /* 0x0000000400377308 */ /* 0x0004e20000000800 */
[----:B-1----:R-:W-:-:S07]  /*8c50*/  FFMA.FTZ R8, R247, c[0x0][0x2d0], -R2 ;  /* 0x0000b400f7087a23 */ /* 0x002fce0000010802 */
[----:B------:R1:W-:Y:S01]  /*8c60*/  MUFU.EX2 R81, R8 ;  /* 0x0000000800517308 */ /* 0x0003e20000000800 */
[----:B--2---:R-:W-:Y:S02]  /*8c70*/  F2FP.BF16.PACK_AB R4, R88, R89 ;  /* 0x000000595804723e */ /* 0x004fe400000010ff */
[----:B---3--:R-:W-:-:S07]  /*8c80*/  F2FP.BF16.PACK_AB R7, R55, R68 ;  /* 0x000000443707723e */ /* 0x008fce00000010ff */
[----:B------:R-:W-:Y:S01]  /*8c90*/  HMMA.16816.F32.BF16 R124, R4, R140, R44 ;  /* 0x0000008c047c723c */ /* 0x000fe2000004182c */
[----:B-1----:R-:W-:-:S04]  /*8ca0*/  FFMA.FTZ R8, R246, c[0x0][0x2d0], -R2 ;  /* 0x0000b400f6087a23 */ /* 0x002fc80000010802 */
[----:B------:R1:W-:Y:S03]  /*8cb0*/  MUFU.EX2 R82, R8 ;  /* 0x0000000800527308 */ /* 0x0003e60000000800 */
        /* <DEDUP_REMOVED lines=9> */
[----:B------:R-:W-:Y:S01]  /*8d50*/  HMMA.16816.F32.BF16 R32, R4, R158, R64 ;  /* 0x0000009e0420723c */ /* 0x000fe20000041840 */
[----:B-1----:R-:W-:-:S04]  /*8d60*/  FFMA.FTZ R8, R242, c[0x0][0x2d0], -R2 ;  /* 0x0000b400f2087a23 */ /* 0x002fc80000010802 */
[----:B------:R1:W2:Y:S02]  /*8d70*/  MUFU.EX2 R85, R8 ;  /* 0x0000000800557308 */ /* 0x0002a40000000800 */
[----:B-1----:R-:W-:Y:S01]  /*8d80*/  FFMA.FTZ R8, R201, c[0x0][0x2d0], -R0 ;  /* 0x0000b400c9087a23 */ /* 0x002fe20000010800 */
[----:B------:R-:W-:Y:S01]  /*8d90*/  UIMAD.WIDE.U32 UR20, UR18, UR4, URZ ;  /* 0x00000004121472a5 */ /* 0x000fe2000f8e003f */
[----:B------:R-:W-:-:S04]  /*8da0*/  PLOP3.LUT P0, PT, PT, PT, UP6, 0x40, 0x0 ;  /* 0x000000000000781c */ /* 0x000fc80003f0e868 */
[----:B------:R1:W-:Y:S01]  /*8db0*/  MUFU.EX2 R45, R8 ;  /* 0x00000008002d7308 */ /* 0x0003e20000000800 */
[----:B--2---:R-:W-:Y:S01]  /*8dc0*/  F2FP.BF16.PACK_AB R160, R85, R84 ;  /* 0x0000005455a0723e */ /* 0x004fe200000010ff */
        /* <DEDUP_REMOVED lines=16> */
[----:B------:R-:W-:Y:S01]  /*8ed0*/  @UP5 UMOV UR19, UR21 ;  /* 0x0000001500135c82 */ /* 0x000fe20008000000 */
[----:B----4-:R-:W-:-:S04]  /*8ee0*/  F2FP.BF16.PACK_AB R162, R56, R60 ;  /* 0x0000003c38a2723e */ /* 0x010fc800000010ff */
        /* <DEDUP_REMOVED lines=17> */
[----:B------:R-:W-:Y:S02]  /*9000*/  IMAD.MOV.U32 R197, RZ, RZ, R202 ;  /* 0x000000ffffc57224 */ /* 0x000fe400078e00ca */
[----:B------:R-:W-:Y:S02]  /*9010*/  IMAD.MOV.U32 R202, RZ, RZ, R198 ;  /* 0x000000ffffca7224 */ /* 0x000fe400078e00c6 */
[----:B--2---:R-:W-:Y:S01]  /*9020*/  FADD.FTZ R0, R217, R218 ;  /* 0x000000dad9007221 */ /* 0x004fe20000010000 */
[----:B---3--:R-:W-:Y:S01]  /*9030*/  F2FP.BF16.PACK_AB R163, R36, R37 ;  /* 0x0000002524a3723e */ /* 0x008fe200000010ff */
[----:B------:R-:W-:Y:S01]  /*9040*/  FADD.FTZ R4, R215, R216 ;  /* 0x000000d8d7047221 */ /* 0x000fe20000010000 */
[----:B------:R1:W5:Y:S01]  /*9050*/  LDL.LU R218, [R1+0x40] ;  /* 0x0000400001da7983 */ /* 0x0003620000300800 */
[----:B------:R-:W-:Y:S02]  /*9060*/  FADD.FTZ R2, R214, R2 ;  /* 0x00000002d6027221 */ /* 0x000fe40000010000 */
[----:B------:R-:W-:-:S02]  /*9070*/  IMAD.MOV.U32 R198, RZ, RZ, R229 ;  /* 0x000000ffffc67224 */ /* 0x000fc400078e00e5 */
[----:B------:R-:W-:Y:S01]  /*9080*/  FADD.FTZ R0, R197, R0 ;  /* 0x00000000c5007221 */ /* 0x000fe20000010000 */
[----:B------:R-:W-:Y:S01]  /*9090*/  MOV R229, R175 ;  /* 0x000000af00e57202 */ /* 0x000fe20000000f00 */
        /* <DEDUP_REMOVED lines=8> */
[----:B------:R1:W5:Y:S01]  /*9120*/  LDL.LU R215, [R1+0x34] ;  /* 0x0000340001d77983 */ /* 0x0003620000300800 */
[----:B------:R-:W-:Y:S01]  /*9130*/  FADD.FTZ R2, R206, R2 ;  /* 0x00000002ce027221 */ /* 0x000fe20000010000 */
[----:B------:R-:W-:Y:S01]  /*9140*/  HMMA.16816.F32.BF16 R140, R160, R144, R140 ;  /* 0x00000090a08c723c */ /* 0x000fe2000004188c */
[----:B------:R-:W-:Y:S01]  /*9150*/  FADD.FTZ R0, R205, R0 ;  /* 0x00000000cd007221 */ /* 0x000fe20000010000 */
[----:B------:R1:W5:Y:S01]  /*9160*/  LDL.LU R214, [R1+0x30] ;  /* 0x0000300001d67983 */ /* 0x0003620000300800 */
[----:B------:R-:W-:-:S02]  /*9170*/  FADD.FTZ R4, R203, R4 ;  /* 0x00000004cb047221 */ /* 0x000fc40000010000 */
[----:B------:R-:W-:Y:S02]  /*9180*/  FADD.FTZ R2, R236, R2 ;  /* 0x00000002ec027221 */ /* 0x000fe40000010000 */
[----:B------:R-:W-:Y:S01]  /*9190*/  FADD.FTZ R0, R235, R0 ;  /* 0x00000000eb007221 */ /* 0x000fe20000010000 */
[C---:B------:R-:W-:Y:S01]  /*91a0*/  HMMA.16816.F32.BF16 R108, R160.reuse, R16, R108 ;  /* 0x00000010a06c723c */ /* 0x040fe2000004186c */
[----:B------:R-:W-:Y:S02]  /*91b0*/  IMAD.MOV.U32 R175, RZ, RZ, R233 ;  /* 0x000000ffffaf7224 */ /* 0x000fe400078e00e9 */
[----:B------:R-:W-:Y:S02]  /*91c0*/  IMAD.MOV.U32 R233, RZ, RZ, R176 ;  /* 0x000000ffffe97224 */ /* 0x000fe400078e00b0 */
[----:B------:R-:W-:Y:S02]  /*91d0*/  FADD.FTZ R6, R172, R4 ;  /* 0x00000004ac067221 */ /* 0x000fe40000010000 */
[----:B------:R-:W-:Y:S01]  /*91e0*/  IMAD.MOV.U32 R176, RZ, RZ, R241 ;  /* 0x000000ffffb07224 */ /* 0x000fe200078e00f1 */
        /* <DEDUP_REMOVED lines=25> */
[----:B------:R-:W-:Y:S01]  /*9380*/  MOV R241, R240 ;  /* 0x000000f000f17202 */ /* 0x000fe20000000f00 */
[----:B------:R-:W-:-:S02]  /*9390*/  FADD.FTZ R4, R188, R7 ;  /* 0x00000007bc047221 */ /* 0x000fc40000010000 */
[----:B------:R-:W-:Y:S02]  /*93a0*/  IMAD.MOV.U32 R240, RZ, RZ, R239 ;  /* 0x000000fffff07224 */ /* 0x000fe400078e00ef */
[----:B------:R-:W-:Y:S02]  /*93b0*/  FADD.FTZ R0, R228, R0 ;  /* 0x00000000e4007221 */ /* 0x000fe40000010000 */
[----:B------:R-:W-:Y:S02]  /*93c0*/  FADD.FTZ R2, R204, R2 ;  /* 0x00000002cc027221 */ /* 0x000fe40000010000 */
[----:B------:R-:W-:Y:S02]  /*93d0*/  FADD.FTZ R5, R74, R5 ;  /* 0x000000054a057221 */ /* 0x000fe40000010000 */
[----:B------:R-:W-:Y:S02]  /*93e0*/  FADD.FTZ R4, R89, R4 ;  /* 0x0000000459047221 */ /* 0x000fe40000010000 */
[----:B------:R-:W-:-:S02]  /*93f0*/  IMAD.MOV.U32 R239, RZ, RZ, R213 ;  /* 0x000000ffffef7224 */ /* 0x000fc400078e00d5 */
[----:B------:R-:W-:Y:S01]  /*9400*/  FADD.FTZ R0, R241, R0 ;  /* 0x00000000f1007221 */ /* 0x000fe20000010000 */
[----:B------:R1:W5:Y:S01]  /*9410*/  LDL.LU R213, [R1+0x2c] ;  /* 0x00002c0001d57983 */ /* 0x0003620000300800 */
[----:B------:R-:W-:Y:S02]  /*9420*/  FADD.FTZ R2, R240, R2 ;  /* 0x00000002f0027221 */ /* 0x000fe40000010000 */
[----:B------:R-:W-:Y:S01]  /*9430*/  FADD.FTZ R5, R75, R5 ;  /* 0x000000054b057221 */ /* 0x000fe20000010000 */
[----:B------:R1:W5:Y:S01]  /*9440*/  LDL.LU R208, [R1+0x28] ;  /* 0x0000280001d07983 */ /* 0x0003620000300800 */
        /* <DEDUP_REMOVED lines=30> */
[----:B------:R-:W-:-:S04]  /*9630*/  FADD.FTZ R0, R52, R2 ;  /* 0x0000000234007221 */ /* 0x000fc80000010000 */
[----:B------:R-:W-:-:S04]  /*9640*/  FADD.FTZ R0, R53, R0 ;  /* 0x0000000035007221 */ /* 0x000fc80000010000 */
        /* <DEDUP_REMOVED lines=18> */
[----:B------:R-:W-:-:S02]  /*9770*/  ULDC UR17, c[0x0][0x328] ;  /* 0x0000ca0000117ab9 */ /* 0x000fc40000000800 */
[----:B------:R-:W-:Y:S02]  /*9780*/  UIADD3 UR12, UR12, -0x2, URZ ;  /* 0xfffffffe0c0c7890 */ /* 0x000fe4000fffe03f */
[----:B------:R-:W-:Y:S02]  /*9790*/  UIADD3 UR17, UR4, UR17, URZ ;  /* 0x0000001104117290 */ /* 0x000fe4000fffe03f */
[C---:B------:R-:W-:Y:S08]  /*97a0*/  HMMA.16816.F32.BF16 R128, R160.reuse, R26, R128 ;  /* 0x0000001aa080723c */ /* 0x040ff00000041880 */
[C---:B------:R-:W-:Y:S08]  /*97b0*/  HMMA.16816.F32.BF16 R144, R160.reuse, R146, R32 ;  /* 0x00000092a090723c */ /* 0x040ff00000041820 */
[C---:B------:R-:W-:Y:S08]  /*97c0*/  HMMA.16816.F32.BF16 R156, R160.reuse, R48, R12 ;  /* 0x00000030a09c723c */ /* 0x040ff0000004180c */
[----:B------:R-:W-:Y:S01]  /*97d0*/  HMMA.16816.F32.BF16 R160, R160, R50, R8 ;  /* 0x00000032a0a0723c */ /* 0x000fe20000041808 */
[----:B------:R-:W-:Y:S07]  /*97e0*/  @P0 BRA `(.L_x_269) ;  /* 0x0000018000000947 */ /* 0x000fee0003800000 */
[----:B-1----:R-:W-:Y:S01]  /*97f0*/  ISETP.LT.AND P0, PT, RZ, UR4, PT ;  /* 0x00000004ff007c0c */ /* 0x002fe2000bf01270 */
[----:B------:R-:W-:-:S12]  /*9800*/  UIADD3 UR18, UR4, -0x1, URZ ;  /* 0xffffffff04127890 */ /* 0x000fd8000fffe03f */
[----:B------:R-:W-:Y:S05]  /*9810*/  @P0 BRA `(.L_x_270) ;  /* 0x000000a000000947 */ /* 0x000fea0003800000 */
[----:B------:R-:W-:Y:S02]  /*9820*/  UMOV UR18, 0x1 ;  /* 0x0000000100127882 */ /* 0x000fe40000000000 */
        /* <DEDUP_REMOVED lines=9> */
.L_x_270:
[----:B------:R-:W-:Y:S02]  /*98c0*/  UMOV UR5, 0x1 ;  /* 0x0000000100057882 */ /* 0x000fe40000000000 */
[----:B------:R-:W-:Y:S02]  /*98d0*/  ULDC UR4, c[0x0][0x32c] ;  /* 0x0000cb0000047ab9 */ /* 0x000fe40000000800 */
[----:B------:R-:W-:-:S03]  /*98e0*/  UISETP.NE.AND UP0, UPT, UR5, UR4, UPT ;  /* 0x000000040500728c */ /* 0x000fc6000bf05270 */
[----:B------:R-:W-:Y:S02]  /*98f0*/  ULDC.64 UR4, c[0x0][0x330] ;  /* 0x0000cc0000047ab9 */ /* 0x000fe40000000a00 */
[----:B------:R-:W-:-:S07]  /*9900*/  UIMAD.WIDE.U32 UR20, UR18, UR4, URZ ;  /* 0x00000004121472a5 */ /* 0x000fce000f8e003f */
[----:B------:R-:W-:Y:S02]  /*9910*/  @UP0 UMOV UR19, UR21 ;  /* 0x0000001500130c82 */ /* 0x000fe40008000000 */
[----:B------:R-:W-:Y:S02]  /*9920*/  @UP0 USHF.R.U32.HI UR18, URZ, UR5, UR19 ;  /* 0x000000053f120299 */ /* 0x000fe40008011613 */
.L_x_271:
[----:B------:R-:W-:Y:S02]  /*9930*/  ULDC UR4, c[0x0][0x32c] ;  /* 0x0000cb0000047ab9 */ /* 0x000fe40000000800 */
[----:B------:R-:W-:-:S04]  /*9940*/  UIMAD UR4, UR18, UR4, UR4 ;  /* 0x00000004120472a4 */ /* 0x000fc8000f8e0204 */
[----:B------:R-:W-:-:S04]  /*9950*/  UISETP.LT.AND UP0, UPT, UR17, UR4, UPT ;  /* 0x000000041100728c */ /* 0x000fc8000bf01270 */
[----:B------:R-:W-:-:S04]  /*9960*/  USEL UR17, UR17, UR4, UP0 ;  /* 0x0000000411117287 */ /* 0x000fc80008000000 */
.L_x_269:
[----:B-1----:R-:W-:-:S04]  /*9970*/  UIMAD.WIDE UR4, UR17, 0x2aaaaaab, URZ ;  /* 0x2aaaaaab110478a5 */ /* 0x002fc8000f8e023f */
[----:B------:R-:W-:-:S04]  /*9980*/  USHF.R.U32.HI UR4, URZ, 0x1f, UR5 ;  /* 0x0000001f3f047899 */ /* 0x000fc80008011605 */
[----:B------:R-:W-:-:S04]  /*9990*/  ULEA.HI.SX32 UR4, UR5, UR4, 0x1c ;  /* 0x0000000405047291 */ /* 0x000fc8000f8fe23f */
[----:B------:R-:W-:-:S04]  /*99a0*/  UISETP.LT.AND UP0, UPT, UR7, UR4, UPT ;  /* 0x000000040700728c */ /* 0x000fc8000bf01270 */
[----:B------:R-:W-:-:S04]  /*99b0*/  USEL UR5, UR7, UR4, !UP0 ;  /* 0x0000000407057287 */ /* 0x000fc8000c000000 */
[----:B------:R-:W-:-:S06]  /*99c0*/  UISETP.GE.AND UP0, UPT, UR12, UR5, UPT ;  /* 0x000000050c00728c */ /* 0x000fcc000bf06270 */
[----:B------:R-:W-:-:S13]  /*99d0*/  PLOP3.LUT P0, PT, PT, PT, UP0, 0x80, 0x0 ;  /* 0x000000000000781c */ /* 0x000fda0003f0f008 */
[----:B------:R-:W-:Y:S05]  /*99e0*/  @!P0 BRA `(.L_x_272) ;  /* 0x000073f000008947 */ /* 0x000fea0003800000 */
[----:B------:R-:W-:Y:S01]  /*99f0*/  IMAD.MOV.U32 R101, RZ, RZ, R71 ;  /* 0x000000ffff657224 */ /* 0x000fe200078e0047 */
[----:B------:R-:W-:Y:S01]  /*9a00*/  MOV R103, R3 ;  /* 0x0000000300677202 */ /* 0x000fe20000000f00 */
[----:B------:R-:W-:Y:S01]  /*9a10*/  IMAD.MOV.U32 R100, RZ, RZ, R72 ;  /* 0x000000ffff647224 */ /* 0x000fe200078e0048 */
[----:B------:R-:W-:Y:S02]  /*9a20*/  MOV R102, R70 ;  /* 0x0000004600667202 */ /* 0x000fe40000000f00 */
.L_x_291:
[----:B------:R-:W-:Y:S04]  /*9a30*/  DEPBAR.LE SB0, 0x0 ;  /* 0x000080000000791a */ /* 0x000fe80000000000 */
[----:B------:R-:W-:Y:S01]  /*9a40*/  BAR.SYNC.DEFER_BLOCKING 0x0 ;  /* 0x0000000000007b1d */ /* 0x000fe20000010000 */
[----:B------:R-:W-:Y:S06]  /*9a50*/  UISETP.GT.AND UP0, UPT, UR7, UR12, UPT ;  /* 0x0000000c0700728c */ /* 0x000fec000bf04270 */
[----:B------:R-:W-:Y:S01]  /*9a60*/  PLOP3.LUT P0, PT, PT, PT, UP0, 0x80, 0x0 ;  /* 0x000000000000781c */ /* 0x000fe20003f0f008 */
        /* <DEDUP_REMOVED lines=24> */
[----:B------:R-:W-:Y:S02]  /*9bf0*/  IMAD R4, R227, c[0x0][0x21c], R4 ;  /* 0x00008700e3047a24 */ /* 0x000fe400078e0204 */
        /* <DEDUP_REMOVED lines=36> */
.L_x_273:
[----:B--234-:R-:W-:Y:S01]  /*9e40*/  LDSM.16.M88.4 R204, [R214+0x5900] ;  /* 0x00590000d6cc783b */ /* 0x01cfe20000000200 */
[-C--:B------:R-:W-:Y:S01]  /*9e50*/  HMMA.16816.F32.BF16 R4, R96, R16.reuse, RZ ;  /* 0x000000106004723c */ /* 0x080fe200000418ff */
[----:B------:R-:W-:Y:S06]  /*9e60*/  UISETP.GT.AND UP0, UPT, UR12, UR7, UPT ;  /* 0x000000070c00728c */ /* 0x000fec000bf04270 */
[----:B------:R-:W0:Y:S01]  /*9e70*/  LDGDEPBAR ;  /* 0x00000000000079af */ /* 0x000e220000000000 */
[C---:B------:R-:W-:Y:S01]  /*9e80*/  HMMA.16816.F32.BF16 R8, R92.reuse, R16, RZ ;  /* 0x000000105c08723c */ /* 0x040fe200000418ff */
[----:B------:R-:W-:Y:S07]  /*9e90*/  PLOP3.LUT P0, PT, PT, PT, UP0, 0x80, 0x0 ;  /* 0x000000000000781c */ /* 0x000fee0003f0f008 */
        /* <DEDUP_REMOVED lines=110> */
[----:B--2---:R-:W-:Y:S09]  /*a580*/  STL [R1], R0 ;  /* 0x0000000001007387 */ /* 0x004ff20000100800 */
[----:B------:R2:W2:Y:S01]  /*a590*/  MUFU.TANH R203, R13 ;  /* 0x0000000d00cb7308 */ /* 0x0004a20000002400 */
[----:B---3--:R-:W3:Y:S01]  /*a5a0*/  LDSM.16.M88.4 R8, [R213+0x1000] ;  /* 0x00100000d508783b */ /* 0x008ee20000000200 */
[-C--:B-1----:R-:W-:Y:S08]  /*a5b0*/  HMMA.16816.F32.BF16 R20, R172, R4.reuse, R20 ;  /* 0x00000004ac14723c */ /* 0x082ff00000041814 */
[----:B------:R1:W1:Y:S01]  /*a5c0*/  MUFU.TANH R249, R14 ;  /* 0x0000000e00f97308 */ /* 0x0002620000002400 */
[C---:B------:R-:W-:Y:S09]  /*a5d0*/  HMMA.16816.F32.BF16 R24, R176.reuse, R4, R24 ;  /* 0x00000004b018723c */ /* 0x040ff20000041818 */
[----:B------:R1:W1:Y:S01]  /*a5e0*/  MUFU.TANH R248, R15 ;  /* 0x0000000f00f87308 */ /* 0x0002620000002400 */
[-C--:B------:R-:W-:Y:S08]  /*a5f0*/  HMMA.16816.F32.BF16 R28, R176, R6.reuse, R28 ;  /* 0x00000006b01c723c */ /* 0x080ff0000004181c */
[C---:B------:R-:W-:Y:S01]  /*a600*/  HMMA.16816.F32.BF16 R32, R172.reuse, R6, R32 ;  /* 0x00000006ac20723c */ /* 0x040fe20000041820 */
[----:B------:R1:W1:Y:S01]  /*a610*/  MUFU.TANH R171, R16 ;  /* 0x0000001000ab7308 */ /* 0x0002620000002400 */
[----:B------:R-:W5:Y:S02]  /*a620*/  LDSM.16.M88.4 R4, [R213+0x1800] ;  /* 0x00180000d504783b */ /* 0x000f640000000200 */
[----:B------:R-:W-:Y:S02]  /*a630*/  FMUL.FTZ R21, R21, c[0x0][0x320] ;  /* 0x0000c80015157a20 */ /* 0x000fe40000410000 */
[----:B------:R-:W-:Y:S02]  /*a640*/  FMUL.FTZ R20, R20, c[0x0][0x320] ;  /* 0x0000c80014147a20 */ /* 0x000fe40000410000 */
[----:B------:R-:W-:Y:S03]  /*a650*/  FMUL.FTZ R22, R22, c[0x0][0x320] ;  /* 0x0000c80016167a20 */ /* 0x000fe60000410000 */
[----:B------:R1:W1:Y:S01]  /*a660*/  MUFU.TANH R169, R17 ;  /* 0x0000001100a97308 */ /* 0x0002620000002400 */
[----:B------:R-:W-:Y:S02]  /*a670*/  FMUL.FTZ R23, R23, c[0x0][0x320] ;  /* 0x0000c80017177a20 */ /* 0x000fe40000410000 */
[----:B------:R-:W-:Y:S01]  /*a680*/  FMUL.FTZ R24, R24, c[0x0][0x320] ;  /* 0x0000c80018187a20 */ /* 0x000fe20000410000 */
[-C--:B---3--:R-:W-:Y:S03]  /*a690*/  HMMA.16816.F32.BF16 R36, R172, R8.reuse, R36 ;  /* 0x00000008ac24723c */ /* 0x088fe60000041824 */
[----:B------:R-:W-:Y:S02]  /*a6a0*/  FMUL.FTZ R29, R29, c[0x0][0x320] ;  /* 0x0000c8001d1d7a20 */ /* 0x000fe40000410000 */
[----:B------:R-:W-:Y:S01]  /*a6b0*/  FMUL.FTZ R30, R30, c[0x0][0x320] ;  /* 0x0000c8001e1e7a20 */ /* 0x000fe20000410000 */
[----:B------:R3:W1:Y:S01]  /*a6c0*/  MUFU.TANH R185, R18 ;  /* 0x0000001200b97308 */ /* 0x0006620000002400 */
        /* <DEDUP_REMOVED lines=10> */
[----:B------:R3:W1:Y:S01]  /*a770*/  MUFU.TANH R17, R20 ;  /* 0x0000001400117308 */ /* 0x0006620000002400 */
        /* <DEDUP_REMOVED lines=44> */
[----:B------:R-:W1:Y:S01]  /*aa40*/  MUFU.TANH R33, R33 ;  /* 0x0000002100217308 */ /* 0x000e620000002400 */
        /* <DEDUP_REMOVED lines=119> */
[----:B------:R-:W-:Y:S01]  /*b1c0*/  UISETP.NE.AND UP0, UPT, UR36, URZ, UPT ;  /* 0x0000003f2400728c */ /* 0x000fe2000bf05270 */
[----:B------:R-:W-:Y:S01]  /*b1d0*/  IMAD.MOV.U32 R227, RZ, RZ, RZ ;  /* 0x000000ffffe37224 */ /* 0x000fe200078e00ff */
[----:B------:R-:W-:Y:S01]  /*b1e0*/  UIMAD UR4, UR12, 0x60, UR14 ;  /* 0x000000600c0478a4 */ /* 0x000fe2000f8e020e */
[----:B------:R-:W3:Y:S03]  /*b1f0*/  LDL R18, [R1+0x4] ;  /* 0x0000040001127983 */ /* 0x000ee60000100800 */
[----:B------:R-:W-:Y:S02]  /*b200*/  PLOP3.LUT P1, PT, PT, PT, UP0, 0x80, 0x0 ;  /* 0x000000000000781c */ /* 0x000fe40003f2f008 */
[----:B------:R-:W-:Y:S01]  /*b210*/  IMAD.U32 R2, RZ, RZ, UR4 ;  /* 0x00000004ff027e24 */ /* 0x000fe2000f8e00ff */
[----:B------:R-:W-:Y:S04]  /*b220*/  PLOP3.LUT P0, PT, PT, PT, UP0, 0x80, 0x0 ;  /* 0x000000000000781c */ /* 0x000fe80003f0f008 */
        /* <DEDUP_REMOVED lines=17> */
[C---:B------:R-:W-:Y:S04]  /*b340*/  IMAD.WIDE.U32 R2, R227.reuse, c[0x0][0x1f0], R2 ;  /* 0x00007c00e3027a25 */ /* 0x040fe800078e0002 */
[----:B------:R-:W-:Y:S01]  /*b350*/  IMAD R4, R4, c[0x0][0x1f0], RZ ;  /* 0x00007c0004047a24 */ /* 0x000fe200078e02ff */
[----:B------:R-:W-:Y:S03]  /*b360*/  IADD3 R0, P0, R2, UR48, RZ ;  /* 0x0000003002007c10 */ /* 0x000fe6000ff1e0ff */
[----:B------:R-:W-:Y:S05]  /*b370*/  IMAD R4, R227, c[0x0][0x1f4], R4 ;  /* 0x00007d00e3047a24 */ /* 0x000fea00078e0204 */
[----:B------:R-:W-:Y:S02]  /*b380*/  IADD3.X R3, R3, UR9, R4, P0, !PT ;  /* 0x0000000903037c10 */ /* 0x000fe400087fe404 */
[C---:B------:R-:W-:Y:S04]  /*b390*/  LEA R2, P0, R0.reuse, c[0x0][0x1c8], 0x1 ;  /* 0x0000720000027a11 */ /* 0x040fe800078008ff */
[----:B------:R-:W-:Y:S01]  /*b3a0*/  LEA.HI.X R0, R0, c[0x0][0x1cc], R3, 0x1, P0 ;  /* 0x0000730000007a11 */ /* 0x000fe200000f0c03 */
[----:B------:R-:W2:Y:S04]  /*b3b0*/  SHFL.IDX PT, R4, R2, RZ, 0x181f ;  /* 0x00181fff02047589 */ /* 0x000ea800000e0000 */
[----:B------:R-:W4:Y:S04]  /*b3c0*/  SHFL.IDX PT, R3, R0, RZ, 0x181f ;  /* 0x00181fff00037589 */ /* 0x000f2800000e0000 */
[----:B------:R-:W5:Y:S04]  /*b3d0*/  SHFL.IDX PT, R10, R2, 0x1, 0x181f ;  /* 0x00381f00020a7f89 */ /* 0x000f6800000e0000 */
[----:B------:R-:W1:Y:S04]  /*b3e0*/  SHFL.IDX PT, R8, R2, 0x2, 0x181f ;  /* 0x00581f0002087f89 */ /* 0x000e6800000e0000 */
[----:B------:R-:W1:Y:S04]  /*b3f0*/  SHFL.IDX PT, R7, R0, 0x1, 0x181f ;  /* 0x00381f0000077f89 */ /* 0x000e6800000e0000 */
[----:B------:R-:W1:Y:S04]  /*b400*/  SHFL.IDX PT, R6, R2, 0x3, 0x181f ;  /* 0x00781f0002067f89 */ /* 0x000e6800000e0000 */
[----:B------:R-:W-:Y:S01]  /*b410*/  SHFL.IDX PT, R9, R2, 0x4, 0x181f ;  /* 0x00981f0002097f89 */ /* 0x000fe200000e0000 */
[-C--:B--2---:R-:W-:Y:S03]  /*b420*/  IADD3 R4, P0, R4, R226.reuse, RZ ;  /* 0x000000e204047210 */ /* 0x084fe60007f1e0ff */
[----:B------:R-:W-:Y:S02]  /*b430*/  SHFL.IDX PT, R14, R0, 0x2, 0x181f ;  /* 0x00581f00000e7f89 */ /* 0x000fe400000e0000 */
[--C-:B----4-:R-:W-:Y:S02]  /*b440*/  IMAD.X R5, R3, 0x1, R225.reuse, P0 ;  /* 0x0000000103057824 */ /* 0x110fe400000e06e1 */
[----:B------:R-:W2:Y:S01]  /*b450*/  SHFL.IDX PT, R13, R0, 0x3, 0x181f ;  /* 0x00781f00000d7f89 */ /* 0x000ea200000e0000 */
[-C--:B-----5:R-:W-:Y:S03]  /*b460*/  IADD3 R10, P0, R10, R226.reuse, RZ ;  /* 0x000000e20a0a7210 */ /* 0x0a0fe60007f1e0ff */
[----:B---3--:R3:W-:Y:S01]  /*b470*/  LDGSTS.E.BYPASS.LTC128B.128 [R18+0x3100], [R4.64], !P4 ;  /* 0x0310000004127fae */ /* 0x0087e2000e101d72 */
        /* <DEDUP_REMOVED lines=17> */
.L_x_274:
[----:B-1234-:R-:W2:Y:S01]  /*b590*/  LDL R2, [R1+0x24] ;  /* 0x0000240001027983 */ /* 0x01eea20000100800 */
[----:B------:R-:W-:Y:S01]  /*b5a0*/  UISETP.NE.AND UP1, UPT, UR35, URZ, UPT ;  /* 0x0000003f2300728c */ /* 0x000fe2000bf25270 */
[----:B------:R-:W-:Y:S01]  /*b5b0*/  IMAD.U32 R6, RZ, RZ, UR15 ;  /* 0x0000000fff067e24 */ /* 0x000fe2000f8e00ff */
[----:B------:R-:W-:Y:S01]  /*b5c0*/  UIMAD UR4, UR12, -0x60, URZ ;  /* 0xffffffa00c0478a4 */ /* 0x000fe2000f8e023f */
[----:B------:R-:W3:Y:S01]  /*b5d0*/  LDL R10, [R1+0x10] ;  /* 0x00001000010a7983 */ /* 0x000ee20000100800 */
[----:B------:R-:W-:Y:S02]  /*b5e0*/  UISETP.NE.AND UP0, UPT, UR34, URZ, UPT ;  /* 0x0000003f2200728c */ /* 0x000fe4000bf05270 */
[----:B------:R-:W-:Y:S01]  /*b5f0*/  PLOP3.LUT P1, PT, PT, PT, UP1, 0x80, 0x0 ;  /* 0x000000000000781c */ /* 0x000fe20003f2f018 */
[----:B------:R-:W0:Y:S01]  /*b600*/  LDGDEPBAR ;  /* 0x00000000000079af */ /* 0x000e220000000000 */
[----:B------:R-:W-:Y:S11]  /*b610*/  PLOP3.LUT P0, PT, PT, PT, UP1, 0x80, 0x0 ;  /* 0x000000000000781c */ /* 0x000ff60003f0f018 */
[----:B--2---:R-:W-:Y:S04]  /*b620*/  @P1 IMAD.HI.U32 R0, R2, c[0x0][0x2c8], RZ ;  /* 0x0000b20002001a27 */ /* 0x004fe800078e00ff */
[----:B------:R-:W-:Y:S01]  /*b630*/  IMAD.MOV.U32 R4, RZ, RZ, R2 ;  /* 0x000000ffff047224 */ /* 0x000fe200078e0002 */
[----:B------:R-:W-:Y:S01]  /*b640*/  @P0 SHF.R.U32.HI R4, RZ, c[0x0][0x2cc], R0 ;  /* 0x0000b300ff040a19 */ /* 0x000fe20000011600 */
[----:B------:R-:W-:Y:S01]  /*b650*/  IMAD.U32 R0, RZ, RZ, UR4 ;  /* 0x00000004ff007e24 */ /* 0x000fe2000f8e00ff */
[----:B------:R-:W-:Y:S03]  /*b660*/  PLOP3.LUT P0, PT, PT, PT, UP0, 0x40, 0x0 ;  /* 0x000000000000781c */ /* 0x000fe60003f0e808 */
[----:B------:R-:W1:Y:S01]  /*b670*/  SHFL.IDX PT, R3, R4, RZ, 0x1c1f ;  /* 0x001c1fff04037589 */ /* 0x000e6200000e0000 */
[----:B---3--:R-:W-:Y:S04]  /*b680*/  IADD3 R0, -R10, 0x1, R0 ;  /* 0x000000010a007810 */ /* 0x008fe80007ffe100 */
[----:B------:R-:W-:Y:S04]  /*b690*/  IADD3 R6, -R6, UR8, R0 ;  /* 0x0000000806067c10 */ /* 0x000fe8000fffe100 */
[C---:B------:R-:W-:Y:S02]  /*b6a0*/  IADD3 R5, R6.reuse, c[0x0][0x328], RZ ;  /* 0x0000ca0006057a10 */ /* 0x040fe40007ffe0ff */
[----:B------:R-:W-:Y:S03]  /*b6b0*/  IADD3 R6, R6, UR13, RZ ;  /* 0x0000000d06067c10 */ /* 0x000fe6000fffe0ff */
[--C-:B-1----:R-:W-:Y:S02]  /*b6c0*/  IMAD.IADD R2, R5, 0x1, R3.reuse ;  /* 0x0000000105027824 */ /* 0x102fe400078e0203 */
[----:B------:R-:W-:Y:S01]  /*b6d0*/  IMAD.IADD R0, R6, 0x1, R3 ;  /* 0x0000000106007824 */ /* 0x000fe200078e0203 */
[----:B------:R-:W-:-:S05]  /*b6e0*/  @P0 BRA `(.L_x_275) ;  /* 0x0000019000000947 */ /* 0x000fca0003800000 */
[----:B------:R-:W-:Y:S01]  /*b6f0*/  IMAD.U32 R7, RZ, RZ, UR15 ;  /* 0x0000000fff077e24 */ /* 0x000fe2000f8e00ff */
[----:B------:R-:W-:Y:S04]  /*b700*/  BSSY B0, `(.L_x_276) ;  /* 0x0000012000007945 */ /* 0x000fe80003800000 */
[----:B------:R-:W-:Y:S04]  /*b710*/  IADD3 R3, -R7, UR8, R3 ;  /* 0x0000000807037c10 */ /* 0x000fe8000fffe103 */
        /* <DEDUP_REMOVED lines=11> */
.L_x_277:
[----:B------:R-:W-:Y:S04]  /*b7d0*/  MOV R7, c[0x0][0x32c] ;  /* 0x0000cb0000077a02 */ /* 0x000fe80000000f00 */
[----:B------:R-:W-:Y:S11]  /*b7e0*/  ISETP.NE.AND P0, PT, R7, 0x1, PT ;  /* 0x000000010700780c */ /* 0x000ff60003f05270 */
[----:B------:R-:W-:Y:S02]  /*b7f0*/  @!UPT UIADD3 URZ, URZ, URZ, URZ ;  /* 0x0000003f3f3ff290 */ /* 0x000fe4000fffe03f */
[----:B------:R-:W-:Y:S05]  /*b800*/  @P0 IMAD.HI.U32 R7, R3, c[0x0][0x330], RZ ;  /* 0x0000cc0003070a27 */ /* 0x000fea00078e00ff */
[----:B------:R-:W-:Y:S02]  /*b810*/  @P0 SHF.R.U32.HI R3, RZ, c[0x0][0x334], R7 ;  /* 0x0000cd00ff030a19 */ /* 0x000fe40000011607 */
.L_x_278:
[----:B------:R-:W-:Y:S05]  /*b820*/  BSYNC B0 ;  /* 0x0000000000007941 */ /* 0x000fea0003800000 */
.L_x_276:
[----:B------:R-:W-:Y:S05]  /*b830*/  IADD3 R7, -R10, UR4, RZ ;  /* 0x000000040a077c10 */ /* 0x000fea000fffe1ff */
[----:B------:R-:W-:Y:S05]  /*b840*/  IMAD R3, R3, c[0x0][0x32c], R7 ;  /* 0x0000cb0003037a24 */ /* 0x000fea00078e0207 */
[----:B------:R-:W-:Y:S02]  /*b850*/  IADD3 R7, R3, c[0x0][0x32c], RZ ;  /* 0x0000cb0003077a10 */ /* 0x000fe40007ffe0ff */
[----:B------:R-:W-:Y:S02]  /*b860*/  IMNMX R0, R0, R3, !PT ;  /* 0x0000000300007217 */ /* 0x000fe40007800200 */
[----:B------:R-:W-:Y:S02]  /*b870*/  IMNMX R2, R2, R7, PT ;  /* 0x0000000702027217 */ /* 0x000fe40003800200 */
.L_x_275:
[----:B------:R-:W-:Y:S01]  /*b880*/  UISETP.GE.AND UP3, UPT, UR4, 0x1, UPT ;  /* 0x000000010400788c */ /* 0x000fe2000bf66270 */
[----:B------:R-:W1:Y:S01]  /*b890*/  SHFL.IDX PT, R3, R4, 0x1, 0x1c1f ;  /* 0x003c1f0004037f89 */ /* 0x000e6200000e0000 */
[----:B------:R-:W-:Y:S02]  /*b8a0*/  UISETP.GE.AND UP0, UPT, UR4, 0xa, UPT ;  /* 0x0000000a0400788c */ /* 0x000fe4000bf06270 */
[----:B------:R-:W-:Y:S02]  /*b8b0*/  UISETP.GE.AND UP2, UPT, UR4, 0x2, UPT ;  /* 0x000000020400788c */ /* 0x000fe4000bf46270 */
[----:B------:R-:W-:Y:S01]  /*b8c0*/  PLOP3.LUT P6, PT, PT, PT, UP3, 0x40, 0x0 ;  /* 0x000000000000781c */ /* 0x000fe20003fce838 */
[----:B------:R-:W-:Y:S01]  /*b8d0*/  UP2UR UR30, UPR, URZ, 0x1 ;  /* 0x000000013f1e7883 */ /* 0x000fe20008000000 */
[----:B------:R-:W-:Y:S01]  /*b8e0*/  PLOP3.LUT P1, PT, PT, PT, UP0, 0x40, 0x0 ;  /* 0x000000000000781c */ /* 0x000fe20003f2e808 */
[----:B------:R-:W-:Y:S01]  /*b8f0*/  UISETP.GE.AND UP0, UPT, UR4, 0x11, UPT ;  /* 0x000000110400788c */ /* 0x000fe2000bf06270 */
[----:B------:R-:W-:Y:S01]  /*b900*/  ISETP.GT.AND P6, PT, R0, RZ, P6 ;  /* 0x000000ff0000720c */ /* 0x000fe200037c4270 */
[----:B------:R-:W-:Y:S01]  /*b910*/  UISETP.GE.AND UP1, UPT, UR4, 0x9, UPT ;  /* 0x000000090400788c */ /* 0x000fe2000bf26270 */
[----:B------:R-:W-:Y:S01]  /*b920*/  PLOP3.LUT P5, PT, PT, PT, UP2, 0x40, 0x0 ;  /* 0x000000000000781c */ /* 0x000fe20003fae828 */
[----:B------:R-:W-:Y:S01]  /*b930*/  UP2UR UR29, UPR, URZ, 0x1 ;  /* 0x000000013f1d7883 */ /* 0x000fe20008000000 */
[----:B------:R-:W-:Y:S01]  /*b940*/  ISETP.LT.OR P6, PT, R2, 0x1, P6 ;  /* 0x000000010200780c */ /* 0x000fe200037c1670 */
[----:B------:R-:W-:Y:S01]  /*b950*/  UISETP.GE.AND UP4, UPT, UR4, 0x4a, UPT ;  /* 0x0000004a0400788c */ /* 0x000fe2000bf86270 */
[----:B------:R-:W-:Y:S01]  /*b960*/  PLOP3.LUT P0, PT, PT, PT, UP0, 0x40, 0x0 ;  /* 0x000000000000781c */ /* 0x000fe20003f0e808 */
[----:B------:R-:W-:Y:S01]  /*b970*/  UISETP.GE.AND UP0, UPT, UR4, 0x12, UPT ;  /* 0x000000120400788c */ /* 0x000fe2000bf06270 */
[----:B------:R-:W-:Y:S01]  /*b980*/  ISETP.GT.AND P5, PT, R0, 0x1, P5 ;  /* 0x000000010000780c */ /* 0x000fe20002fa4270 */
[----:B------:R-:W-:Y:S01]  /*b990*/  UISETP.GE.AND UP6, UPT, UR4, 0x42, UPT ;  /* 0x000000420400788c */ /* 0x000fe2000bfc6270 */
[----:B------:R-:W-:Y:S01]  /*b9a0*/  PLOP3.LUT P2, PT, PT, PT, UP1, 0x40, 0x0 ;  /* 0x000000000000781c */ /* 0x000fe20003f4e818 */
[----:B------:R-:W-:Y:S01]  /*b9b0*/  UP2UR UR28, UPR, URZ, 0x1 ;  /* 0x000000013f1c7883 */ /* 0x000fe20008000000 */
[----:B------:R-:W-:Y:S01]  /*b9c0*/  FSEL R12, R190, -INF , !P6 ;  /* 0xff800000be0c7808 */ /* 0x000fe20007000000 */
[----:B------:R-:W-:Y:S01]  /*b9d0*/  UISETP.GE.AND UP5, UPT, UR4, 0x49, UPT ;  /* 0x000000490400788c */ /* 0x000fe2000bfa6270 */
[----:B------:R-:W-:Y:S01]  /*b9e0*/  PLOP3.LUT P6, PT, PT, PT, UP0, 0x40, 0x0 ;  /* 0x000000000000781c */ /* 0x000fe20003fce808 */
[----:B------:R-:W-:Y:S01]  /*b9f0*/  UISETP.GE.AND UP0, UPT, UR4, 0x19, UPT ;  /* 0x000000190400788c */ /* 0x000fe2000bf06270 */
[----:B------:R-:W-:Y:S01]  /*ba00*/  ISETP.LT.OR P5, PT, R2, 0x2, P5 ;  /* 0x000000020200780c */ /* 0x000fe20002fa1670 */
[----:B------:R-:W-:Y:S01]  /*ba10*/  UP2UR UR37, UPR, URZ, 0x40 ;  /* 0x000000403f257883 */ /* 0x000fe20008000000 */
[----:B------:R-:W-:Y:S01]  /*ba20*/  ISETP.GT.AND P2, PT, R0, 0x8, P2 ;  /* 0x000000080000780c */ /* 0x000fe20001744270 */
[----:B------:R-:W-:Y:S01]  /*ba30*/  UP2UR UR27, UPR, URZ, 0x1 ;  /* 0x000000013f1b7883 */ /* 0x000fe20008000000 */
[----:B------:R-:W-:Y:S01]  /*ba40*/  FSEL R20, R189, -INF , !P5 ;  /* 0xff800000bd147808 */ /* 0x000fe20006800000 */
[----:B------:R-:W-:Y:S01]  /*ba50*/  UP2UR UR33, UPR, URZ, 0x8 ;  /* 0x000000083f217883 */ /* 0x000fe20008000000 */
        /* <DEDUP_REMOVED lines=11> */
[----:B------:R-:W-:Y:S01]  /*bb10*/  UISETP.GE.AND UP3, UPT, UR4, 0x51, UPT ;  /* 0x000000510400788c */ /* 0x000fe2000bf66270 */
[----:B------:R-:W-:Y:S01]  /*bb20*/  ISETP.GT.AND P0, PT, R0, 0x10, P0 ;  /* 0x000000100000780c */ /* 0x000fe20000704270 */
[----:B------:R-:W-:Y:S01]  /*bb30*/  UP2UR UR25, UPR, URZ, 0x1 ;  /* 0x000000013f197883 */ /* 0x000fe20008000000 */
[----:B------:R-:W-:Y:S01]  /*bb40*/  FSEL R24, R169, -INF , !P1 ;  /* 0xff800000a9187808 */ /* 0x000fe20004800000 */
[----:B------:R-:W-:Y:S01]  /*bb50*/  UISETP.GE.AND UP2, UPT, UR4, 0x52, UPT ;  /* 0x000000520400788c */ /* 0x000fe2000bf46270 */
[----:B------:R-:W-:Y:S01]  /*bb60*/  PLOP3.LUT P1, PT, PT, PT, UP0, 0x40, 0x0 ;  /* 0x000000000000781c */ /* 0x000fe20003f2e808 */
[----:B------:R-:W-:Y:S01]  /*bb70*/  UISETP.GE.AND UP0, UPT, UR4, 0x22, UPT ;  /* 0x000000220400788c */ /* 0x000fe2000bf06270 */
[----:B------:R-:W-:Y:S01]  /*bb80*/  ISETP.LT.OR P0, PT, R2, 0x11, P0 ;  /* 0x000000110200780c */ /* 0x000fe20000701670 */
[----:B------:R-:W-:Y:S01]  /*bb90*/  UISETP.GE.AND UP1, UPT, UR4, 0x59, UPT ;  /* 0x000000590400788c */ /* 0x000fe2000bf26270 */
[----:B------:R-:W-:Y:S01]  /*bba0*/  ISETP.GT.AND P6, PT, R0, 0x11, P6 ;  /* 0x000000110000780c */ /* 0x000fe200037c4270 */
[----:B------:R-:W-:Y:S01]  /*bbb0*/  UP2UR UR24, UPR, URZ, 0x1 ;  /* 0x000000013f187883 */ /* 0x000fe20008000000 */
[----:B------:R-:W-:Y:S02]  /*bbc0*/  FSEL R25, R17, -INF , !P0 ;  /* 0xff80000011197808 */ /* 0x000fe40004000000 */
[----:B------:R-:W-:Y:S01]  /*bbd0*/  PLOP3.LUT P0, PT, PT, PT, UP0, 0x40, 0x0 ;  /* 0x000000000000781c */ /* 0x000fe20003f0e808 */
[----:B------:R-:W-:Y:S01]  /*bbe0*/  UISETP.GE.AND UP0, UPT, UR4, 0x29, UPT ;  /* 0x000000290400788c */ /* 0x000fe2000bf06270 */
[----:B------:R-:W-:Y:S02]  /*bbf0*/  ISETP.LT.OR P6, PT, R2, 0x12, P6 ;  /* 0x000000120200780c */ /* 0x000fe400037c1670 */
        /* <DEDUP_REMOVED lines=30> */
[C---:B------:R-:W-:Y:S01]  /*bde0*/  ISETP.GT.AND P0, PT, R0.reuse, 0x38, P0 ;  /* 0x000000380000780c */ /* 0x040fe20000704270 */
[----:B------:R-:W-:Y:S01]  /*bdf0*/  UP2UR UR18, UPR, URZ, 0x1 ;  /* 0x000000013f127883 */ /* 0x000fe20008000000 */
[C---:B------:R-:W-:Y:S02]  /*be00*/  ISETP.GT.AND P5, PT, R0.reuse, 0x29, P5 ;  /* 0x000000290000780c */ /* 0x040fe40002fa4270 */
[C---:B------:R-:W-:Y:S02]  /*be10*/  ISETP.GT.AND P2, PT, R0.reuse, 0x30, P2 ;  /* 0x000000300000780c */ /* 0x040fe40001744270 */
[----:B------:R-:W-:Y:S02]  /*be20*/  ISETP.GT.AND P1, PT, R0, 0x31, P1 ;  /* 0x000000310000780c */ /* 0x000fe40000f24270 */
[C---:B------:R-:W-:Y:S02]  /*be30*/  ISETP.LT.OR P0, PT, R2.reuse, 0x39, P0 ;  /* 0x000000390200780c */ /* 0x040fe40000701670 */
[----:B------:R-:W-:Y:S02]  /*be40*/  FSEL R176, R15, -INF , !P6 ;  /* 0xff8000000fb07808 */ /* 0x000fe40007000000 */
[----:B------:R-:W-:Y:S01]  /*be50*/  PLOP3.LUT P6, PT, PT, PT, UP0, 0x40, 0x0 ;  /* 0x000000000000781c */ /* 0x000fe20003fce808 */
[----:B------:R-:W-:Y:S01]  /*be60*/  UISETP.GE.AND UP0, UPT, UR4, 0x41, UPT ;  /* 0x000000410400788c */ /* 0x000fe2000bf06270 */
[C---:B------:R-:W-:Y:S02]  /*be70*/  ISETP.LT.OR P5, PT, R2.reuse, 0x2a, P5 ;  /* 0x0000002a0200780c */ /* 0x040fe40002fa1670 */
[C---:B------:R-:W-:Y:S01]  /*be80*/  ISETP.LT.OR P2, PT, R2.reuse, 0x31, P2 ;  /* 0x000000310200780c */ /* 0x040fe20001741670 */
[----:B------:R-:W-:Y:S01]  /*be90*/  UP2UR UR17, UPR, URZ, 0x1 ;  /* 0x000000013f117883 */ /* 0x000fe20008000000 */
[----:B------:R-:W-:Y:S02]  /*bea0*/  ISETP.LT.OR P1, PT, R2, 0x32, P1 ;  /* 0x000000320200780c */ /* 0x000fe40000f21670 */
[----:B------:R-:W-:Y:S02]  /*beb0*/  FSEL R196, R64, -INF , !P0 ;  /* 0xff80000040c47808 */ /* 0x000fe40004000000 */
[----:B------:R-:W-:Y:S02]  /*bec0*/  PLOP3.LUT P0, PT, PT, PT, UP4, 0x40, 0x0 ;  /* 0x000000000000781c */ /* 0x000fe40003f0e848 */
[----:B------:R-:W-:Y:S02]  /*bed0*/  FSEL R177, R49, -INF , !P5 ;  /* 0xff80000031b17808 */ /* 0x000fe40006800000 */
[----:B------:R-:W-:Y:S01]  /*bee0*/  PLOP3.LUT P5, PT, PT, PT, UP0, 0x40, 0x0 ;  /* 0x000000000000781c */ /* 0x000fe20003fae808 */
[----:B------:R-:W-:Y:S01]  /*bef0*/  UISETP.GE.AND UP0, UPT, UR4, 0x5a, UPT ;  /* 0x0000005a0400788c */ /* 0x000fe2000bf06270 */
[----:B------:R-:W-:Y:S02]  /*bf00*/  FSEL R179, R52, -INF , !P2 ;  /* 0xff80000034b37808 */ /* 0x000fe40005000000 */
[----:B------:R-:W-:Y:S01]  /*bf10*/  PLOP3.LUT P2, PT, PT, PT, UP6, 0x40, 0x0 ;  /* 0x000000000000781c */ /* 0x000fe20003f4e868 */
[----:B------:R-:W-:Y:S01]  /*bf20*/  UISETP.NE.AND UP6, UPT, UR34, URZ, UPT ;  /* 0x0000003f2200728c */ /* 0x000fe2000bfc5270 */
[----:B------:R-:W-:Y:S02]  /*bf30*/  FSEL R189, R53, -INF , !P1 ;  /* 0xff80000035bd7808 */ /* 0x000fe40004800000 */
[----:B------:R-:W-:Y:S02]  /*bf40*/  PLOP3.LUT P1, PT, PT, PT, UP5, 0x40, 0x0 ;  /* 0x000000000000781c */ /* 0x000fe40003f2e858 */
[C---:B------:R-:W-:Y:S02]  /*bf50*/  ISETP.GT.AND P0, PT, R0.reuse, 0x49, P0 ;  /* 0x000000490000780c */ /* 0x040fe40000704270 */
[C---:B------:R-:W-:Y:S02]  /*bf60*/  ISETP.GT.AND P6, PT, R0.reuse, 0x39, P6 ;  /* 0x000000390000780c */ /* 0x040fe400037c4270 */
[C---:B------:R-:W-:Y:S02]  /*bf70*/  ISETP.GT.AND P5, PT, R0.reuse, 0x40, P5 ;  /* 0x000000400000780c */ /* 0x040fe40002fa4270 */
[C---:B------:R-:W-:Y:S02]  /*bf80*/  ISETP.GT.AND P2, PT, R0.reuse, 0x41, P2 ;  /* 0x000000410000780c */ /* 0x040fe40001744270 */
[----:B------:R-:W-:Y:S02]  /*bf90*/  ISETP.GT.AND P1, PT, R0, 0x48, P1 ;  /* 0x000000480000780c */ /* 0x000fe40000f24270 */
[C---:B------:R-:W-:Y:S02]  /*bfa0*/  ISETP.LT.OR P0, PT, R2.reuse, 0x4a, P0 ;  /* 0x0000004a0200780c */ /* 0x040fe40000701670 */
[C---:B------:R-:W-:Y:S02]  /*bfb0*/  ISETP.LT.OR P6, PT, R2.reuse, 0x3a, P6 ;  /* 0x0000003a0200780c */ /* 0x040fe400037c1670 */
[C---:B------:R-:W-:Y:S02]  /*bfc0*/  ISETP.LT.OR P5, PT, R2.reuse, 0x41, P5 ;  /* 0x000000410200780c */ /* 0x040fe40002fa1670 */
[C---:B------:R-:W-:Y:S02]  /*bfd0*/  ISETP.LT.OR P2, PT, R2.reuse, 0x42, P2 ;  /* 0x000000420200780c */ /* 0x040fe40001741670 */
[----:B------:R-:W-:Y:S02]  /*bfe0*/  ISETP.LT.OR P1, PT, R2, 0x49, P1 ;  /* 0x000000490200780c */ /* 0x000fe40000f21670 */
[----:B------:R-:W-:Y:S02]  /*bff0*/  FSEL R237, R81, -INF , !P0 ;  /* 0xff80000051ed7808 */ /* 0x000fe40004000000 */
[----:B------:R-:W-:Y:S01]  /*c000*/  PLOP3.LUT P0, PT, PT, PT, UP6, 0x40, 0x0 ;  /* 0x000000000000781c */ /* 0x000fe20003f0e868 */
[----:B------:R-:W-:Y:S01]  /*c010*/  UISETP.NE.AND UP6, UPT, UR37, URZ, UPT ;  /* 0x0000003f2500728c */ /* 0x000fe2000bfc5270 */
[----:B------:R-:W-:Y:S02]  /*c020*/  FSEL R197, R65, -INF , !P6 ;  /* 0xff80000041c57808 */ /* 0x000fe40007000000 */
[----:B------:R-:W-:Y:S02]  /*c030*/  PLOP3.LUT P6, PT, PT, PT, UP3, 0x40, 0x0 ;  /* 0x000000000000781c */ /* 0x000fe40003fce838 */
[----:B------:R-:W-:Y:S02]  /*c040*/  FSEL R198, R68, -INF , !P5 ;  /* 0xff80000044c67808 */ /* 0x000fe40006800000 */
[----:B------:R-:W-:Y:S02]  /*c050*/  PLOP3.LUT P5, PT, PT, PT, UP2, 0x40, 0x0 ;  /* 0x000000000000781c */ /* 0x000fe40003fae828 */
[----:B------:R-:W-:Y:S02]  /*c060*/  FSEL R233, R69, -INF , !P2 ;  /* 0xff80000045e97808 */ /* 0x000fe40005000000 */
[----:B------:R-:W-:Y:S02]  /*c070*/  PLOP3.LUT P2, PT, PT, PT, UP1, 0x40, 0x0 ;  /* 0x000000000000781c */ /* 0x000fe40003f4e818 */
[----:B------:R-:W-:Y:S02]  /*c080*/  FSEL R236, R80, -INF , !P1 ;  /* 0xff80000050ec7808 */ /* 0x000fe40004800000 */
[----:B------:R-:W-:Y:S02]  /*c090*/  PLOP3.LUT P1, PT, PT, PT, UP0, 0x40, 0x0 ;  /* 0x000000000000781c */ /* 0x000fe40003f2e808 */
[C---:B------:R-:W-:Y:S02]  /*c0a0*/  ISETP.GT.AND P6, PT, R0.reuse, 0x50, P6 ;  /* 0x000000500000780c */ /* 0x040fe400037c4270 */
[C---:B------:R-:W-:Y:S02]  /*c0b0*/  ISETP.GT.AND P5, PT, R0.reuse, 0x51, P5 ;  /* 0x000000510000780c */ /* 0x040fe40002fa4270 */
[C---:B------:R-:W-:Y:S02]  /*c0c0*/  ISETP.GT.AND P2, PT, R0.reuse, 0x58, P2 ;  /* 0x000000580000780c */ /* 0x040fe40001744270 */
[----:B------:R-:W-:Y:S01]  /*c0d0*/  ISETP.GT.AND P1, PT, R0, 0x59, P1 ;  /* 0x000000590000780c */ /* 0x000fe20000f24270 */
[--C-:B-1----:R-:W-:Y:S01]  /*c0e0*/  IMAD.IADD R0, R6, 0x1, R3.reuse ;  /* 0x0000000106007824 */ /* 0x102fe200078e0203 */
[C---:B------:R-:W-:Y:S02]  /*c0f0*/  ISETP.LT.OR P6, PT, R2.reuse, 0x51, P6 ;  /* 0x000000510200780c */ /* 0x040fe400037c1670 */
[C---:B------:R-:W-:Y:S02]  /*c100*/  ISETP.LT.OR P5, PT, R2.reuse, 0x52, P5 ;  /* 0x000000520200780c */ /* 0x040fe40002fa1670 */
[C---:B------:R-:W-:Y:S02]  /*c110*/  ISETP.LT.OR P2, PT, R2.reuse, 0x59, P2 ;  /* 0x000000590200780c */ /* 0x040fe40001741670 */
[----:B------:R-:W-:Y:S01]  /*c120*/  ISETP.LT.OR P1, PT, R2, 0x5a, P1 ;  /* 0x0000005a0200780c */ /* 0x000fe20000f21670 */
[----:B------:R-:W-:Y:S01]  /*c130*/  IMAD.IADD R2, R5, 0x1, R3 ;  /* 0x0000000105027824 */ /* 0x000fe200078e0203 */
[----:B------:R-:W-:Y:S02]  /*c140*/  FSEL R240, R84, -INF , !P6 ;  /* 0xff80000054f07808 */ /* 0x000fe40007000000 */
[----:B------:R-:W-:Y:S02]  /*c150*/  FSEL R246, R85, -INF , !P5 ;  /* 0xff80000055f67808 */ /* 0x000fe40006800000 */
[----:B------:R-:W-:Y:S02]  /*c160*/  FSEL R250, R96, -INF , !P2 ;  /* 0xff80000060fa7808 */ /* 0x000fe40005000000 */
[----:B------:R-:W-:Y:S01]  /*c170*/  FSEL R252, R97, -INF , !P1 ;  /* 0xff80000061fc7808 */ /* 0x000fe20004800000 */
        /* <DEDUP_REMOVED lines=15> */
.L_x_281:
[----:B------:R-:W-:Y:S04]  /*c270*/  MOV R2, c[0x0][0x32c] ;  /* 0x0000cb0000027a02 */ /* 0x000fe80000000f00 */
[----:B------:R-:W-:Y:S11]  /*c280*/  ISETP.NE.AND P0, PT, R2, 0x1, PT ;  /* 0x000000010200780c */ /* 0x000ff60003f05270 */
[----:B------:R-:W-:Y:S02]  /*c290*/  @!UPT UIADD3 URZ, URZ, URZ, URZ ;  /* 0x0000003f3f3ff290 */ /* 0x000fe4000fffe03f */
[----:B------:R-:W-:Y:S05]  /*c2a0*/  @P0 IMAD.HI.U32 R2, R0, c[0x0][0x330], RZ ;  /* 0x0000cc0000020a27 */ /* 0x000fea00078e00ff */
[----:B------:R-:W-:Y:S02]  /*c2b0*/  @P0 SHF.R.U32.HI R0, RZ, c[0x0][0x334], R2 ;  /* 0x0000cd00ff000a19 */ /* 0x000fe40000011602 */
.L_x_282:
[----:B------:R-:W-:Y:S05]  /*c2c0*/  BSYNC B0 ;  /* 0x0000000000007941 */ /* 0x000fea0003800000 */
.L_x_280:
[----:B------:R-:W-:Y:S02]  /*c2d0*/  IMAD.U32 R2, RZ, RZ, UR4 ;  /* 0x00000004ff027e24 */ /* 0x000fe4000f8e00ff */
[----:B------:R-:W-:Y:S03]  /*c2e0*/  IMAD.U32 R7, RZ, RZ, UR15 ;  /* 0x0000000fff077e24 */ /* 0x000fe6000f8e00ff */
[----:B------:R-:W-:Y:S04]  /*c2f0*/  IADD3 R2, -R10, 0x1, R2 ;  /* 0x000000010a027810 */ /* 0x000fe80007ffe102 */
[----:B------:R-:W-:Y:S02]  /*c300*/  IADD3 R8, R2, -0x1, RZ ;  /* 0xffffffff02087810 */ /* 0x000fe40007ffe0ff */
[----:B------:R-:W-:Y:S03]  /*c310*/  IADD3 R2, -R7, UR8, R2 ;  /* 0x0000000807027c10 */ /* 0x000fe6000fffe102 */
[----:B------:R-:W-:Y:S01]  /*c320*/  IMAD R0, R0, c[0x0][0x32c], R8 ;  /* 0x0000cb0000007a24 */ /* 0x000fe200078e0208 */
[C-C-:B------:R-:W-:Y:S02]  /*c330*/  IADD3 R7, R3.reuse, UR13, R2.reuse ;  /* 0x0000000d03077c10 */ /* 0x140fe4000fffe002 */
[----:B------:R-:W-:Y:S02]  /*c340*/  IADD3 R3, R3, c[0x0][0x328], R2 ;  /* 0x0000ca0003037a10 */ /* 0x000fe40007ffe002 */
[----:B------:R-:W-:Y:S02]  /*c350*/  IADD3 R2, R0, c[0x0][0x32c], RZ ;  /* 0x0000cb0000027a10 */ /* 0x000fe40007ffe0ff */
[----:B------:R-:W-:Y:S02]  /*c360*/  IMNMX R0, R7, R0, !PT ;  /* 0x0000000007007217 */ /* 0x000fe40007800200 */
[----:B------:R-:W-:Y:S02]  /*c370*/  IMNMX R2, R3, R2, PT ;  /* 0x0000000203027217 */ /* 0x000fe40003800200 */
.L_x_279:
[----:B------:R-:W-:Y:S01]  /*c380*/  UP2UR UR40, UPR, URZ, 0x8 ;  /* 0x000000083f287883 */ /* 0x000fe20008000000 */
[----:B------:R-:W1:Y:S01]  /*c390*/  SHFL.IDX PT, R3, R4, 0x2, 0x1c1f ;  /* 0x005c1f0004037f89 */ /* 0x000e6200000e0000 */
[----:B------:R-:W-:Y:S01]  /*c3a0*/  UISETP.NE.AND UP3, UPT, UR29, URZ, UPT ;  /* 0x0000003f1d00728c */ /* 0x000fe2000bf65270 */
[----:B------:R-:W-:Y:S01]  /*c3b0*/  IMAD.U32 R7, RZ, RZ, UR4 ;  /* 0x00000004ff077e24 */ /* 0x000fe2000f8e00ff */
[----:B------:R-:W-:Y:S01]  /*c3c0*/  UP2UR UR42, UPR, URZ, 0x20 ;  /* 0x000000203f2a7883 */ /* 0x000fe20008000000 */
[----:B------:R-:W-:Y:S01]  /*c3d0*/  IMAD.U32 R8, RZ, RZ, UR15 ;  /* 0x0000000fff087e24 */ /* 0x000fe2000f8e00ff */
[----:B------:R-:W-:Y:S02]  /*c3e0*/  UISETP.NE.AND UP5, UPT, UR33, URZ, UPT ;  /* 0x0000003f2100728c */ /* 0x000fe4000bfa5270 */
[----:B------:R-:W-:Y:S01]  /*c3f0*/  PLOP3.LUT P0, PT, PT, PT, UP3, 0x40, 0x0 ;  /* 0x000000000000781c */ /* 0x000fe20003f0e838 */
[----:B------:R-:W-:Y:S01]  /*c400*/  UP2UR UR39, UPR, URZ, 0x4 ;  /* 0x000000043f277883 */ /* 0x000fe20008000000 */
[----:B------:R-:W-:Y:S01]  /*c410*/  IADD3 R7, -R10, 0x1, R7 ;  /* 0x000000010a077810 */ /* 0x000fe20007ffe107 */
[----:B------:R-:W-:Y:S01]  /*c420*/  UISETP.NE.AND UP2, UPT, UR30, URZ, UPT ;  /* 0x0000003f1e00728c */ /* 0x000fe2000bf45270 */
[----:B------:R-:W-:Y:S01]  /*c430*/  PLOP3.LUT P6, PT, PT, PT, UP5, 0x40, 0x0 ;  /* 0x000000000000781c */ /* 0x000fe20003fce858 */
[----:B------:R-:W-:Y:S01]  /*c440*/  UP2UR UR38, UPR, URZ, 0x2 ;  /* 0x000000023f267883 */ /* 0x000fe20008000000 */
[C---:B------:R-:W-:Y:S01]  /*c450*/  ISETP.GT.AND P0, PT, R0.reuse, 0x10, P0 ;  /* 0x000000100000780c */ /* 0x040fe20000704270 */
[----:B------:R-:W-:Y:S01]  /*c460*/  UISETP.NE.AND UP1, UPT, UR32, URZ, UPT ;  /* 0x0000003f2000728c */ /* 0x000fe2000bf25270 */
[----:B------:R-:W-:Y:S01]  /*c470*/  ISETP.GT.AND P6, PT, R0, RZ, P6 ;  /* 0x000000ff0000720c */ /* 0x000fe200037c4270 */
[----:B------:R-:W-:Y:S01]  /*c480*/  UP2UR UR37, UPR, URZ, 0x1 ;  /* 0x000000013f257883 */ /* 0x000fe20008000000 */
[----:B------:R-:W-:Y:S01]  /*c490*/  PLOP3.LUT P1, PT, PT, PT, UP2, 0x40, 0x0 ;  /* 0x000000000000781c */ /* 0x000fe20003f2e828 */
[----:B------:R-:W-:Y:S01]  /*c4a0*/  UISETP.NE.AND UP0, UPT, UR31, URZ, UPT ;  /* 0x0000003f1f00728c */ /* 0x000fe2000bf05270 */
[----:B------:R-:W-:Y:S01]  /*c4b0*/  ISETP.LT.OR P0, PT, R2, 0x11, P0 ;  /* 0x000000110200780c */ /* 0x000fe20000701670 */
[----:B------:R-:W-:Y:S01]  /*c4c0*/  UISETP.NE.AND UP2, UPT, UR24, URZ, UPT ;  /* 0x0000003f1800728c */ /* 0x000fe2000bf45270 */
[----:B------:R-:W-:Y:S01]  /*c4d0*/  PLOP3.LUT P5, PT, PT, PT, UP1, 0x40, 0x0 ;  /* 0x000000000000781c */ /* 0x000fe20003fae818 */
[----:B------:R-:W-:Y:S01]  /*c4e0*/  UP2UR UR41, UPR, URZ, 0x10 ;  /* 0x000000103f297883 */ /* 0x000fe20008000000 */
[C---:B------:R-:W-:Y:S01]  /*c4f0*/  ISETP.GT.AND P1, PT, R0.reuse, 0x9, P1 ;  /* 0x000000090000780c */ /* 0x040fe20000f24270 */
[----:B------:R-:W-:Y:S01]  /*c500*/  UISETP.NE.AND UP4, UPT, UR28, URZ, UPT ;  /* 0x0000003f1c00728c */ /* 0x000fe2000bf85270 */
[----:B------:R-:W-:Y:S01]  /*c510*/  PLOP3.LUT P2, PT, PT, PT, UP0, 0x40, 0x0 ;  /* 0x000000000000781c */ /* 0x000fe20003f4e808 */
[----:B------:R-:W-:Y:S01]  /*c520*/  UISETP.NE.AND UP1, UPT, UR27, URZ, UPT ;  /* 0x0000003f1b00728c */ /* 0x000fe2000bf25270 */
[C---:B------:R-:W-:Y:S01]  /*c530*/  ISETP.GT.AND P5, PT, R0.reuse, 0x1, P5 ;  /* 0x000000010000780c */ /* 0x040fe20002fa4270 */
[----:B------:R-:W-:Y:S01]  /*c540*/  UISETP.NE.AND UP0, UPT, UR26, URZ, UPT ;  /* 0x0000003f1a00728c */ /* 0x000fe2000bf05270 */
[----:B------:R-:W-:Y:S01]  /*c550*/  ISETP.GT.AND P2, PT, R0, 0x8, P2 ;  /* 0x000000080000780c */ /* 0x000fe20001744270 */
[----:B------:R-:W-:Y:S01]  /*c560*/  UISETP.NE.AND UP3, UPT, UR25, URZ, UPT ;  /* 0x0000003f1900728c */ /* 0x000fe2000bf65270 */
[C---:B------:R-:W-:Y:S01]  /*c570*/  ISETP.LT.OR P6, PT, R2.reuse, 0x1, P6 ;  /* 0x000000010200780c */ /* 0x040fe200037c1670 */
[----:B------:R-:W-:Y:S01]  /*c580*/  UISETP.NE.AND UP5, UPT, UR42, URZ, UPT ;  /* 0x0000003f2a00728c */ /* 0x000fe2000bfa5270 */
[C---:B------:R-:W-:Y:S02]  /*c590*/  ISETP.LT.OR P5, PT, R2.reuse, 0x2, P5 ;  /* 0x000000020200780c */ /* 0x040fe40002fa1670 */
[C---:B------:R-:W-:Y:S02]  /*c5a0*/  ISETP.LT.OR P2, PT, R2.reuse, 0x9, P2 ;  /* 0x000000090200780c */ /* 0x040fe40001741670 */
[----:B------:R-:W-:Y:S02]  /*c5b0*/  ISETP.LT.OR P1, PT, R2, 0xa, P1 ;  /* 0x0000000a0200780c */ /* 0x000fe40000f21670 */
[----:B------:R-:W-:Y:S02]  /*c5c0*/  FSEL R26, R182, -INF , !P0 ;  /* 0xff800000b61a7808 */ /* 0x000fe40004000000 */
[----:B------:R-:W-:Y:S01]  /*c5d0*/  PLOP3.LUT P0, PT, PT, PT, UP2, 0x40, 0x0 ;  /* 0x000000000000781c */ /* 0x000fe20003f0e828 */
[----:B------:R-:W-:Y:S01]  /*c5e0*/  UISETP.NE.AND UP2, UPT, UR19, URZ, UPT ;  /* 0x0000003f1300728c */ /* 0x000fe2000bf45270 */
        /* <DEDUP_REMOVED lines=48> */
[----:B------:R-:W-:Y:S02]  /*c8f0*/  PLOP3.LUT P0, PT, PT, PT, UP4, 0x40, 0x0 ;  /* 0x000000000000781c */ /* 0x000fe40003f0e848 */
[----:B------:R-:W-:Y:S02]  /*c900*/  FSEL R174, R50, -INF , !P6 ;  /* 0xff80000032ae7808 */ /* 0x000fe40007000000 */
[----:B------:R-:W-:Y:S01]  /*c910*/  PLOP3.LUT P6, PT, PT, PT, UP1, 0x40, 0x0 ;  /* 0x000000000000781c */ /* 0x000fe20003fce818 */
[----:B------:R-:W-:Y:S01]  /*c920*/  UISETP.NE.AND UP1, UPT, UR38, URZ, UPT ;  /* 0x0000003f2600728c */ /* 0x000fe2000bf25270 */
[----:B------:R-:W-:Y:S02]  /*c930*/  FSEL R175, R51, -INF , !P5 ;  /* 0xff80000033af7808 */ /* 0x000fe40006800000 */
[----:B------:R-:W-:Y:S01]  /*c940*/  PLOP3.LUT P5, PT, PT, PT, UP0, 0x40, 0x0 ;  /* 0x000000000000781c */ /* 0x000fe20003fae808 */
[----:B------:R-:W-:Y:S01]  /*c950*/  UISETP.NE.AND UP0, UPT, UR37, URZ, UPT ;  /* 0x0000003f2500728c */ /* 0x000fe2000bf05270 */
[----:B------:R-:W-:Y:S01]  /*c960*/  FSEL R180, R54, -INF , !P2 ;  /* 0xff80000036b47808 */ /* 0x000fe20005000000 */
[----:B------:R-:W-:Y:S01]  /*c970*/  UP2UR UR37, UPR, URZ, 0x40 ;  /* 0x000000403f257883 */ /* 0x000fe20008000000 */
        /* <DEDUP_REMOVED lines=28> */
[----:B------:R-:W-:Y:S02]  /*cb40*/  ISETP.GT.AND P1, PT, R0, 0x59, P1 ;  /* 0x000000590000780c */ /* 0x000fe40000f24270 */
[----:B------:R-:W-:Y:S02]  /*cb50*/  IADD3 R0, -R8, UR8, R7 ;  /* 0x0000000808007c10 */ /* 0x000fe4000fffe107 */
[C---:B------:R-:W-:Y:S02]  /*cb60*/  ISETP.LT.OR P6, PT, R2.reuse, 0x51, P6 ;  /* 0x000000510200780c */ /* 0x040fe400037c1670 */
[C---:B------:R-:W-:Y:S02]  /*cb70*/  ISETP.LT.OR P5, PT, R2.reuse, 0x52, P5 ;  /* 0x000000520200780c */ /* 0x040fe40002fa1670 */
[C---:B------:R-:W-:Y:S02]  /*cb80*/  ISETP.LT.OR P2, PT, R2.reuse, 0x59, P2 ;  /* 0x000000590200780c */ /* 0x040fe40001741670 */
[----:B------:R-:W-:Y:S02]  /*cb90*/  ISETP.LT.OR P1, PT, R2, 0x5a, P1 ;  /* 0x0000005a0200780c */ /* 0x000fe40000f21670 */
[C---:B------:R-:W-:Y:S02]  /*cba0*/  IADD3 R2, R0.reuse, c[0x0][0x328], RZ ;  /* 0x0000ca0000027a10 */ /* 0x040fe40007ffe0ff */
[----:B------:R-:W-:Y:S02]  /*cbb0*/  IADD3 R0, R0, UR13, RZ ;  /* 0x0000000d00007c10 */ /* 0x000fe4000fffe0ff */
[----:B------:R-:W-:Y:S01]  /*cbc0*/  FSEL R238, R86, -INF , !P6 ;  /* 0xff80000056ee7808 */ /* 0x000fe20007000000 */
[--C-:B-1----:R-:W-:Y:S01]  /*cbd0*/  IMAD.IADD R2, R2, 0x1, R3.reuse ;  /* 0x0000000102027824 */ /* 0x102fe200078e0203 */
[----:B------:R-:W-:Y:S01]  /*cbe0*/  FSEL R242, R87, -INF , !P5 ;  /* 0xff80000057f27808 */ /* 0x000fe20006800000 */
[----:B------:R-:W-:Y:S01]  /*cbf0*/  IMAD.IADD R0, R0, 0x1, R3 ;  /* 0x0000000100007824 */ /* 0x000fe200078e0203 */
        /* <DEDUP_REMOVED lines=17> */
.L_x_285:
[----:B------:R-:W-:Y:S04]  /*cd10*/  MOV R7, c[0x0][0x32c] ;  /* 0x0000cb0000077a02 */ /* 0x000fe80000000f00 */
[----:B------:R-:W-:Y:S11]  /*cd20*/  ISETP.NE.AND P0, PT, R7, 0x1, PT ;  /* 0x000000010700780c */ /* 0x000ff60003f05270 */
[----:B------:R-:W-:Y:S02]  /*cd30*/  @!UPT UIADD3 URZ, URZ, URZ, URZ ;  /* 0x0000003f3f3ff290 */ /* 0x000fe4000fffe03f */
[----:B------:R-:W-:Y:S05]  /*cd40*/  @P0 IMAD.HI.U32 R7, R3, c[0x0][0x330], RZ ;  /* 0x0000cc0003070a27 */ /* 0x000fea00078e00ff */
[----:B------:R-:W-:Y:S02]  /*cd50*/  @P0 SHF.R.U32.HI R3, RZ, c[0x0][0x334], R7 ;  /* 0x0000cd00ff030a19 */ /* 0x000fe40000011607 */
.L_x_286:
[----:B------:R-:W-:Y:S05]  /*cd60*/  BSYNC B0 ;  /* 0x0000000000007941 */ /* 0x000fea0003800000 */
.L_x_284:
[----:B------:R-:W-:Y:S05]  /*cd70*/  MOV R7, UR12 ;  /* 0x0000000c00077c02 */ /* 0x000fea0008000f00 */
[----:B------:R-:W-:Y:S04]  /*cd80*/  IMAD R7, R7, -0x60, -R10 ;  /* 0xffffffa007077824 */ /* 0x000fe800078e0a0a */
[----:B------:R-:W-:Y:S05]  /*cd90*/  IMAD R3, R3, c[0x0][0x32c], R7 ;  /* 0x0000cb0003037a24 */ /* 0x000fea00078e0207 */
[----:B------:R-:W-:Y:S02]  /*cda0*/  IADD3 R7, R3, c[0x0][0x32c], RZ ;  /* 0x0000cb0003077a10 */ /* 0x000fe40007ffe0ff */
[----:B------:R-:W-:Y:S02]  /*cdb0*/  IMNMX R0, R0, R3, !PT ;  /* 0x0000000300007217 */ /* 0x000fe40007800200 */
[----:B------:R-:W-:Y:S02]  /*cdc0*/  IMNMX R2, R2, R7, PT ;  /* 0x0000000702027217 */ /* 0x000fe40003800200 */
.L_x_283:
[----:B------:R-:W-:Y:S01]  /*cdd0*/  UP2UR UR40, UPR, URZ, 0x8 ;  /* 0x000000083f287883 */ /* 0x000fe20008000000 */
[----:B------:R-:W1:Y:S01]  /*cde0*/  SHFL.IDX PT, R3, R4, 0x3, 0x1c1f ;  /* 0x007c1f0004037f89 */ /* 0x000e6200000e0000 */
[----:B------:R-:W-:Y:S02]  /*cdf0*/  UISETP.NE.AND UP3, UPT, UR29, URZ, UPT ;  /* 0x0000003f1d00728c */ /* 0x000fe4000bf65270 */
[----:B------:R-:W-:Y:S02]  /*ce00*/  UP2UR UR42, UPR, URZ, 0x20 ;  /* 0x000000203f2a7883 */ /* 0x000fe40008000000 */
[----:B------:R-:W-:Y:S02]  /*ce10*/  UISETP.NE.AND UP5, UPT, UR33, URZ, UPT ;  /* 0x0000003f2100728c */ /* 0x000fe4000bfa5270 */
[----:B------:R-:W-:Y:S01]  /*ce20*/  PLOP3.LUT P0, PT, PT, PT, UP3, 0x40, 0x0 ;  /* 0x000000000000781c */ /* 0x000fe20003f0e838 */
[----:B------:R-:W-:Y:S02]  /*ce30*/  UP2UR UR39, UPR, URZ, 0x4 ;  /* 0x000000043f277883 */ /* 0x000fe40008000000 */
        /* <DEDUP_REMOVED lines=140> */
.L_x_289:
[----:B------:R-:W-:Y:S04]  /*d700*/  MOV R2, c[0x0][0x32c] ;  /* 0x0000cb0000027a02 */ /* 0x000fe80000000f00 */
[----:B------:R-:W-:Y:S11]  /*d710*/  ISETP.NE.AND P0, PT, R2, 0x1, PT ;  /* 0x000000010200780c */ /* 0x000ff60003f05270 */
[----:B------:R-:W-:Y:S02]  /*d720*/  @!UPT UIADD3 URZ, URZ, URZ, URZ ;  /* 0x0000003f3f3ff290 */ /* 0x000fe4000fffe03f */
[----:B------:R-:W-:Y:S05]  /*d730*/  @P0 IMAD.HI.U32 R2, R0, c[0x0][0x330], RZ ;  /* 0x0000cc0000020a27 */ /* 0x000fea00078e00ff */
[----:B------:R-:W-:Y:S02]  /*d740*/  @P0 SHF.R.U32.HI R0, RZ, c[0x0][0x334], R2 ;  /* 0x0000cd00ff000a19 */ /* 0x000fe40000011602 */
.L_x_290:
[----:B------:R-:W-:Y:S05]  /*d750*/  BSYNC B0 ;  /* 0x0000000000007941 */ /* 0x000fea0003800000 */
.L_x_288:
        /* <DEDUP_REMOVED lines=11> */
.L_x_287:
[----:B------:R-:W2:Y:S01]  /*d810*/  LDL.LU R3, [R1] ;  /* 0x0000000001037983 */ /* 0x000ea20000300800 */
        /* <DEDUP_REMOVED lines=10> */
[----:B------:R-:W-:Y:S01]  /*d8c0*/  PLOP3.LUT P2, PT, PT, PT, UP6, 0x40, 0x0 ;  /* 0x000000000000781c */ /* 0x000fe20003f4e868 */
[----:B------:R-:W-:Y:S01]  /*d8d0*/  UISETP.NE.AND UP4, UPT, UR27, URZ, UPT ;  /* 0x0000003f1b00728c */ /* 0x000fe2000bf85270 */
[----:B------:R-:W-:Y:S01]  /*d8e0*/  FMNMX.FTZ R72, R24, R72, !PT ;  /* 0x0000004818487209 */ /* 0x000fe20007810000 */
[----:B------:R-:W-:Y:S01]  /*d8f0*/  UP2UR UR27, UPR, URZ, 0x8 ;  /* 0x000000083f1b7883 */ /* 0x000fe20008000000 */
[----:B------:R-:W-:Y:S01]  /*d900*/  ISETP.GT.AND P2, PT, R0, RZ, P2 ;  /* 0x000000ff0000720c */ /* 0x000fe20001744270 */
[----:B------:R-:W-:Y:S01]  /*d910*/  UISETP.NE.AND UP3, UPT, UR29, URZ, UPT ;  /* 0x0000003f1d00728c */ /* 0x000fe2000bf65270 */
[----:B------:R-:W-:Y:S01]  /*d920*/  FMNMX.FTZ R72, R25, R72, !PT ;  /* 0x0000004819487209 */ /* 0x000fe20007810000 */
[----:B------:R-:W-:Y:S01]  /*d930*/  UP2UR UR29, UPR, URZ, 0x4 ;  /* 0x000000043f1d7883 */ /* 0x000fe20008000000 */
[----:B------:R-:W-:Y:S01]  /*d940*/  ISETP.LT.OR P2, PT, R2, 0x1, P2 ;  /* 0x000000010200780c */ /* 0x000fe20001741670 */
[----:B------:R-:W-:Y:S01]  /*d950*/  UISETP.NE.AND UP2, UPT, UR28, URZ, UPT ;  /* 0x0000003f1c00728c */ /* 0x000fe2000bf45270 */
[----:B------:R-:W-:Y:S01]  /*d960*/  FMNMX.FTZ R72, R27, R72, !PT ;  /* 0x000000481b487209 */ /* 0x000fe20007810000 */
[----:B------:R-:W-:Y:S01]  /*d970*/  UP2UR UR28, UPR, URZ, 0x2 ;  /* 0x000000023f1c7883 */ /* 0x000fe20008000000 */
[----:B------:R-:W-:Y:S01]  /*d980*/  PLOP3.LUT P0, PT, PT, PT, UP5, 0x40, 0x0 ;  /* 0x000000000000781c */ /* 0x000fe20003f0e858 */
[----:B------:R-:W-:Y:S01]  /*d990*/  UISETP.NE.AND UP1, UPT, UR30, URZ, UPT ;  /* 0x0000003f1e00728c */ /* 0x000fe2000bf25270 */
[----:B------:R-:W-:Y:S01]  /*d9a0*/  FMNMX.FTZ R72, R30, R72, !PT ;  /* 0x000000481e487209 */ /* 0x000fe20007810000 */
[----:B------:R-:W-:Y:S01]  /*d9b0*/  UP2UR UR30, UPR, URZ, 0x1 ;  /* 0x000000013f1e7883 */ /* 0x000fe20008000000 */
[----:B------:R-:W-:Y:S01]  /*d9c0*/  ISETP.GT.AND P0, PT, R0, 0x1, P0 ;  /* 0x000000010000780c */ /* 0x000fe20000704270 */
[----:B------:R-:W-:Y:S01]  /*d9d0*/  UISETP.NE.AND UP0, UPT, UR31, URZ, UPT ;  /* 0x0000003f1f00728c */ /* 0x000fe2000bf05270 */
[----:B------:R-:W-:Y:S01]  /*d9e0*/  FMNMX.FTZ R72, R33, R72, !PT ;  /* 0x0000004821487209 */ /* 0x000fe20007810000 */
[----:B------:R-:W-:Y:S01]  /*d9f0*/  UISETP.NE.AND UP6, UPT, UR4, URZ, UPT ;  /* 0x0000003f0400728c */ /* 0x000fe2000bfc5270 */
[----:B------:R-:W-:Y:S01]  /*da00*/  PLOP3.LUT P1, PT, PT, PT, UP1, 0x40, 0x0 ;  /* 0x000000000000781c */ /* 0x000fe20003f2e818 */
[----:B------:R-:W-:Y:S01]  /*da10*/  UISETP.NE.AND UP1, UPT, UR23, URZ, UPT ;  /* 0x0000003f1700728c */ /* 0x000fe2000bf25270 */
[----:B------:R-:W-:Y:S01]  /*da20*/  FMNMX.FTZ R72, R48, R72, !PT ;  /* 0x0000004830487209 */ /* 0x000fe20007810000 */
[----:B------:R-:W-:Y:S01]  /*da30*/  UISETP.NE.AND UP5, UPT, UR33, URZ, UPT ;  /* 0x0000003f2100728c */ /* 0x000fe2000bfa5270 */
[----:B------:R-:W-:Y:S01]  /*da40*/  PLOP3.LUT P6, PT, PT, PT, UP0, 0x40, 0x0 ;  /* 0x000000000000781c */ /* 0x000fe20003fce808 */
[----:B------:R-:W-:Y:S01]  /*da50*/  UISETP.NE.AND UP0, UPT, UR26, URZ, UPT ;  /* 0x0000003f1a00728c */ /* 0x000fe2000bf05270 */
[----:B------:R-:W-:Y:S01]  /*da60*/  FMNMX.FTZ R72, R90, R72, !PT ;  /* 0x000000485a487209 */ /* 0x000fe20007810000 */
[----:B------:R-:W-:Y:S01]  /*da70*/  LDSM.16.MT88.4 R52, [R210+0x100] ;  /* 0x00010000d234783b */ /* 0x000fe20000004200 */
[----:B------:R-:W-:Y:S02]  /*da80*/  ISETP.LT.OR P0, PT, R2, 0x2, P0 ;  /* 0x000000020200780c */ /* 0x000fe40000701670 */
[----:B------:R-:W-:Y:S02]  /*da90*/  FMNMX.FTZ R72, R176, R72, !PT ;  /* 0x00000048b0487209 */ /* 0x000fe40007810000 */
[----:B------:R-:W-:Y:S02]  /*daa0*/  ISETP.GT.AND P6, PT, R0, 0x8, P6 ;  /* 0x000000080000780c */ /* 0x000fe400037c4270 */
[----:B------:R-:W-:Y:S01]  /*dab0*/  FMNMX.FTZ R72, R177, R72, !PT ;  /* 0x00000048b1487209 */ /* 0x000fe20007810000 */
[----:B------:R-:W-:Y:S01]  /*dac0*/  LDSM.16.MT88.4 R80, [R211+0x100] ;  /* 0x00010000d350783b */ /* 0x000fe20000004200 */
[----:B------:R-:W-:Y:S02]  /*dad0*/  ISETP.LT.OR P6, PT, R2, 0x9, P6 ;  /* 0x000000090200780c */ /* 0x000fe400037c1670 */
[----:B------:R-:W-:Y:S02]  /*dae0*/  FMNMX.FTZ R72, R179, R72, !PT ;  /* 0x00000048b3487209 */ /* 0x000fe40007810000 */
[----:B------:R-:W-:Y:S02]  /*daf0*/  FSEL R15, R251, -INF , !P0 ;  /* 0xff800000fb0f7808 */ /* 0x000fe40004000000 */
[----:B------:R-:W-:Y:S02]  /*db00*/  FMNMX.FTZ R72, R189, R72, !PT ;  /* 0x00000048bd487209 */ /* 0x000fe40007810000 */
[----:B------:R-:W-:Y:S02]  /*db10*/  ISETP.GT.AND P1, PT, R0, 0x9, P1 ;  /* 0x000000090000780c */ /* 0x000fe40000f24270 */
[----:B------:R-:W-:Y:S02]  /*db20*/  FMNMX.FTZ R72, R196, R72, !PT ;  /* 0x00000048c4487209 */ /* 0x000fe40007810000 */
[----:B------:R-:W-:Y:S01]  /*db30*/  PLOP3.LUT P5, PT, PT, PT, UP3, 0x40, 0x0 ;  /* 0x000000000000781c */ /* 0x000fe20003fae838 */
[----:B------:R-:W-:Y:S01]  /*db40*/  UISETP.NE.AND UP3, UPT, UR25, URZ, UPT ;  /* 0x0000003f1900728c */ /* 0x000fe2000bf65270 */
[----:B------:R-:W-:Y:S02]  /*db50*/  FMNMX.FTZ R72, R197, R72, !PT ;  /* 0x00000048c5487209 */ /* 0x000fe40007810000 */
[----:B------:R-:W-:Y:S02]  /*db60*/  ISETP.LT.OR P1, PT, R2, 0xa, P1 ;  /* 0x0000000a0200780c */ /* 0x000fe40000f21670 */
[----:B------:R-:W-:Y:S02]  /*db70*/  FMNMX.FTZ R72, R198, R72, !PT ;  /* 0x00000048c6487209 */ /* 0x000fe40007810000 */
[----:B------:R-:W-:Y:S02]  /*db80*/  FSEL R17, R249, -INF , !P6 ;  /* 0xff800000f9117808 */ /* 0x000fe40007000000 */
[----:B------:R-:W-:Y:S02]  /*db90*/  FMNMX.FTZ R72, R233, R72, !PT ;  /* 0x00000048e9487209 */ /* 0x000fe40007810000 */
[----:B------:R-:W-:Y:S02]  /*dba0*/  ISETP.GT.AND P5, PT, R0, 0x10, P5 ;  /* 0x000000100000780c */ /* 0x000fe40002fa4270 */
[----:B------:R-:W-:Y:S02]  /*dbb0*/  FMNMX.FTZ R72, R236, R72, !PT ;  /* 0x00000048ec487209 */ /* 0x000fe40007810000 */
[----:B------:R-:W-:Y:S02]  /*dbc0*/  ISETP.LT.OR P5, PT, R2, 0x11, P5 ;  /* 0x000000110200780c */ /* 0x000fe40002fa1670 */
[----:B------:R-:W-:Y:S02]  /*dbd0*/  FMNMX.FTZ R72, R237, R72, !PT ;  /* 0x00000048ed487209 */ /* 0x000fe40007810000 */
[----:B------:R-:W-:Y:S02]  /*dbe0*/  FSEL R19, R248, -INF , !P1 ;  /* 0xff800000f8137808 */ /* 0x000fe40004800000 */
[----:B------:R-:W-:Y:S02]  /*dbf0*/  FMNMX.FTZ R72, R240, R72, !PT ;  /* 0x00000048f0487209 */ /* 0x000fe40007810000 */
[----:B------:R-:W-:Y:S01]  /*dc00*/  PLOP3.LUT P0, PT, PT, PT, UP4, 0x40, 0x0 ;  /* 0x000000000000781c */ /* 0x000fe20003f0e848 */
[----:B------:R-:W-:Y:S01]  /*dc10*/  UISETP.NE.AND UP4, UPT, UR21, URZ, UPT ;  /* 0x0000003f1500728c */ /* 0x000fe2000bf85270 */
[----:B------:R-:W-:Y:S02]  /*dc20*/  FMNMX.FTZ R72, R246, R72, !PT ;  /* 0x00000048f6487209 */ /* 0x000fe40007810000 */
[----:B------:R-:W-:Y:S02]  /*dc30*/  FSEL R56, R204, -INF , !P5 ;  /* 0xff800000cc387808 */ /* 0x000fe40006800000 */
[----:B------:R-:W-:Y:S02]  /*dc40*/  FMNMX.FTZ R72, R250, R72, !PT ;  /* 0x00000048fa487209 */ /* 0x000fe40007810000 */
[----:B------:R-:W-:Y:S02]  /*dc50*/  ISETP.GT.AND P0, PT, R0, 0x18, P0 ;  /* 0x000000180000780c */ /* 0x000fe40000704270 */
[----:B------:R-:W-:Y:S02]  /*dc60*/  FMNMX.FTZ R72, R252, R72, !PT ;  /* 0x00000048fc487209 */ /* 0x000fe40007810000 */
[----:B------:R-:W-:Y:S01]  /*dc70*/  PLOP3.LUT P6, PT, PT, PT, UP0, 0x40, 0x0 ;  /* 0x000000000000781c */ /* 0x000fe20003fce808 */
[----:B------:R-:W-:Y:S01]  /*dc80*/  UISETP.NE.AND UP0, UPT, UR22, URZ, UPT ;  /* 0x0000003f1600728c */ /* 0x000fe2000bf05270 */
[----:B------:R-:W-:Y:S01]  /*dc90*/  ISETP.LT.OR P0, PT, R2, 0x19, P0 ;  /* 0x000000190200780c */ /* 0x000fe20000701670 */
[----:B------:R-:W1:Y:S01]  /*dca0*/  SHFL.BFLY PT, R5, R72, 0x2, 0x1f ;  /* 0x0c401f0048057f89 */ /* 0x000e6200000e0000 */
[----:B------:R-:W-:Y:S02]  /*dcb0*/  ISETP.GT.AND P6, PT, R0, 0x19, P6 ;  /* 0x000000190000780c */ /* 0x000fe400037c4270 */
[----:B------:R-:W-:Y:S02]  /*dcc0*/  FSEL R62, R200, -INF , !P0 ;  /* 0xff800000c83e7808 */ /* 0x000fe40004000000 */
[----:B------:R-:W-:Y:S02]  /*dcd0*/  ISETP.LT.OR P6, PT, R2, 0x1a, P6 ;  /* 0x0000001a0200780c */ /* 0x000fe400037c1670 */
[----:B------:R-:W-:Y:S02]  /*dce0*/  FMNMX.FTZ R4, R14, R4, !PT ;  /* 0x000000040e047209 */ /* 0x000fe40007810000 */
[----:B------:R-:W-:Y:S02]  /*dcf0*/  FSEL R88, R199, -INF , !P6 ;  /* 0xff800000c7587808 */ /* 0x000fe40007000000 */
[----:B------:R-:W-:Y:S02]  /*dd00*/  FMNMX.FTZ R4, R16, R4, !PT ;  /* 0x0000000410047209 */ /* 0x000fe40007810000 */
[----:B------:R-:W-:Y:S01]  /*dd10*/  PLOP3.LUT P1, PT, PT, PT, UP3, 0x40, 0x0 ;  /* 0x000000000000781c */ /* 0x000fe20003f2e838 */
[----:B------:R-:W-:Y:S01]  /*dd20*/  UISETP.NE.AND UP3, UPT, UR20, URZ, UPT ;  /* 0x0000003f1400728c */ /* 0x000fe2000bf65270 */
        /* <DEDUP_REMOVED lines=17> */
[----:B------:R-:W-:Y:S02]  /*de40*/  ISETP.GT.AND P6, PT, R0, 0x30, P6 ;  /* 0x000000300000780c */ /* 0x000fe400037c4270 */
[----:B------:R-:W-:Y:S02]  /*de50*/  FMNMX.FTZ R4, R182, R4, !PT ;  /* 0x00000004b6047209 */ /* 0x000fe40007810000 */
[----:B------:R-:W-:Y:S01]  /*de60*/  PLOP3.LUT P1, PT, PT, PT, UP3, 0x40, 0x0 ;  /* 0x000000000000781c */ /* 0x000fe20003f2e838 */
[----:B------:R-:W-:Y:S01]  /*de70*/  UISETP.NE.AND UP3, UPT, UR27, URZ, UPT ;  /* 0x0000003f1b00728c */ /* 0x000fe2000bf65270 */
[----:B------:R-:W-:Y:S02]  /*de80*/  FMNMX.FTZ R4, R185, R4, !PT ;  /* 0x00000004b9047209 */ /* 0x000fe40007810000 */
[----:B------:R-:W-:Y:S02]  /*de90*/  FSEL R173, R47, -INF , !P0 ;  /* 0xff8000002fad7808 */ /* 0x000fe40004000000 */
[----:B------:R-:W-:Y:S02]  /*dea0*/  ISETP.LT.OR P6, PT, R2, 0x31, P6 ;  /* 0x000000310200780c */ /* 0x000fe400037c1670 */
[----:B------:R-:W-:Y:S02]  /*deb0*/  ISETP.GT.AND P1, PT, R0, 0x31, P1 ;  /* 0x000000310000780c */ /* 0x000fe40000f24270 */
[----:B------:R-:W-:Y:S02]  /*dec0*/  FMNMX.FTZ R4, R188, R4, !PT ;  /* 0x00000004bc047209 */ /* 0x000fe40007810000 */
        /* <DEDUP_REMOVED lines=10> */
[----:B------:R-:W-:Y:S02]  /*df70*/  PLOP3.LUT P6, PT, PT, PT, UP6, 0x40, 0x0 ;  /* 0x000000000000781c */ /* 0x000fe40003fce868 */
[----:B------:R-:W-:Y:S02]  /*df80*/  FMNMX.FTZ R4, R231, R4, !PT ;  /* 0x00000004e7047209 */ /* 0x000fe40007810000 */
[----:B------:R-:W-:Y:S02]  /*df90*/  PLOP3.LUT P1, PT, PT, PT, UP5, 0x40, 0x0 ;  /* 0x000000000000781c */ /* 0x000fe40003f2e858 */
[----:B------:R-:W-:Y:S02]  /*dfa0*/  FMNMX.FTZ R4, R239, R4, !PT ;  /* 0x00000004ef047209 */ /* 0x000fe40007810000 */
[----:B------:R-:W-:Y:S02]  /*dfb0*/  ISETP.LT.OR P0, PT, R2, 0x41, P0 ;  /* 0x000000410200780c */ /* 0x000fe40000701670 */
[----:B------:R-:W-:Y:S02]  /*dfc0*/  FMNMX.FTZ R4, R241, R4, !PT ;  /* 0x00000004f1047209 */ /* 0x000fe40007810000 */
[C---:B------:R-:W-:Y:S02]  /*dfd0*/  ISETP.GT.AND P6, PT, R0.reuse, 0x41, P6 ;  /* 0x000000410000780c */ /* 0x040fe400037c4270 */
[----:B------:R-:W-:Y:S02]  /*dfe0*/  FMNMX.FTZ R4, R243, R4, !PT ;  /* 0x00000004f3047209 */ /* 0x000fe40007810000 */
[----:B------:R-:W-:Y:S02]  /*dff0*/  ISETP.GT.AND P1, PT, R0, 0x48, P1 ;  /* 0x000000480000780c */ /* 0x000fe40000f24270 */
[----:B------:R-:W-:Y:S02]  /*e000*/  FMNMX.FTZ R4, R244, R4, !PT ;  /* 0x00000004f4047209 */ /* 0x000fe40007810000 */
[C---:B------:R-:W-:Y:S02]  /*e010*/  ISETP.LT.OR P6, PT, R2.reuse, 0x42, P6 ;  /* 0x000000420200780c */ /* 0x040fe400037c1670 */
[----:B------:R-:W-:Y:S01]  /*e020*/  FSEL R187, R187, -INF , !P0 ;  /* 0xff800000bbbb7808 */ /* 0x000fe20004000000 */
[----:B------:R-:W-:Y:S01]  /*e030*/  SHFL.BFLY PT, R8, R4, 0x2, 0x1f ;  /* 0x0c401f0004087f89 */ /* 0x000fe200000e0000 */
[----:B------:R-:W-:Y:S02]  /*e040*/  PLOP3.LUT P0, PT, PT, PT, UP3, 0x40, 0x0 ;  /* 0x000000000000781c */ /* 0x000fe40003f0e838 */
[----:B------:R-:W-:Y:S02]  /*e050*/  ISETP.LT.OR P1, PT, R2, 0x49, P1 ;  /* 0x000000490200780c */ /* 0x000fe40000f21670 */
[----:B------:R-:W-:Y:S02]  /*e060*/  FSEL R192, R75, -INF , !P6 ;  /* 0xff8000004bc07808 */ /* 0x000fe40007000000 */
[----:B------:R-:W-:Y:S02]  /*e070*/  ISETP.GT.AND P0, PT, R0, 0x50, P0 ;  /* 0x000000500000780c */ /* 0x000fe40000704270 */
[----:B------:R-:W-:Y:S02]  /*e080*/  FSEL R191, R78, -INF , !P1 ;  /* 0xff8000004ebf7808 */ /* 0x000fe40004800000 */
[----:B------:R-:W-:Y:S04]  /*e090*/  ISETP.LT.OR P0, PT, R2, 0x51, P0 ;  /* 0x000000510200780c */ /* 0x000fe80000701670 */
[----:B------:R-:W-:Y:S02]  /*e0a0*/  FSEL R199, R42, -INF , !P0 ;  /* 0xff8000002ac77808 */ /* 0x000fe40004000000 */
[----:B------:R-:W-:Y:S01]  /*e0b0*/  PLOP3.LUT P0, PT, PT, PT, UP0, 0x40, 0x0 ;  /* 0x000000000000781c */ /* 0x000fe20003f0e808 */
[----:B------:R-:W-:Y:S02]  /*e0c0*/  UISETP.GT.AND UP0, UPT, UR12, UR5, UPT ;  /* 0x000000050c00728c */ /* 0x000fe4000bf04270 */
[----:B------:R-:W-:Y:S01]  /*e0d0*/  UIADD3 UR12, UR12, -0x1, URZ ;  /* 0xffffffff0c0c7890 */ /* 0x000fe2000fffe03f */
[----:B------:R-:W-:Y:S04]  /*e0e0*/  ISETP.GT.AND P0, PT, R0, 0x59, P0 ;  /* 0x000000590000780c */ /* 0x000fe80000704270 */
[----:B------:R-:W-:Y:S04]  /*e0f0*/  ISETP.LT.OR P0, PT, R2, 0x5a, P0 ;  /* 0x0000005a0200780c */ /* 0x000fe80000701670 */
[----:B------:R-:W-:Y:S02]  /*e100*/  FSEL R73, R35, -INF , !P0 ;  /* 0xff80000023497808 */ /* 0x000fe40004000000 */
[----:B--2---:R-:W-:Y:S02]  /*e110*/  FSEL R10, R3, -INF , !P2 ;  /* 0xff800000030a7808 */ /* 0x004fe40005000000 */
[----:B------:R-:W-:Y:S02]  /*e120*/  FMNMX.FTZ R3, R11, R101, !PT ;  /* 0x000000650b037209 */ /* 0x000fe40007810000 */
[----:B------:R-:W-:Y:S01]  /*e130*/  PLOP3.LUT P2, PT, PT, PT, UP2, 0x40, 0x0 ;  /* 0x000000000000781c */ /* 0x000fe20003f4e828 */
[----:B------:R-:W-:Y:S01]  /*e140*/  UISETP.NE.AND UP2, UPT, UR24, URZ, UPT ;  /* 0x0000003f1800728c */ /* 0x000fe2000bf45270 */
[----:B------:R-:W-:Y:S02]  /*e150*/  FMNMX.FTZ R3, R18, R3, !PT ;  /* 0x0000000312037209 */ /* 0x000fe40007810000 */
[----:B-1----:R-:W-:Y:S02]  /*e160*/  FMNMX.FTZ R72, R72, R5, !PT ;  /* 0x0000000548487209 */ /* 0x002fe40007810000 */
[----:B------:R-:W-:Y:S02]  /*e170*/  FMNMX.FTZ R3, R21, R3, !PT ;  /* 0x0000000315037209 */ /* 0x000fe40007810000 */
[----:B------:R-:W-:Y:S01]  /*e180*/  ISETP.GT.AND P2, PT, R0, 0x11, P2 ;  /* 0x000000110000780c */ /* 0x000fe20001744270 */
[----:B------:R-:W1:Y:S01]  /*e190*/  SHFL.BFLY PT, R7, R72, 0x1, 0x1f ;  /* 0x0c201f0048077f89 */ /* 0x000e6200000e0000 */
        /* <DEDUP_REMOVED lines=10> */
[----:B------:R-:W-:Y:S02]  /*e240*/  FMNMX.FTZ R5, R10, R103, !PT ;  /* 0x000000670a057209 */ /* 0x000fe40007810000 */
[----:B------:R-:W-:Y:S02]  /*e250*/  FMNMX.FTZ R3, R94, R3, !PT ;  /* 0x000000035e037209 */ /* 0x000fe40007810000 */
[----:B------:R-:W-:Y:S02]  /*e260*/  ISETP.LT.OR P2, PT, R2, 0x29, P2 ;  /* 0x000000290200780c */ /* 0x000fe40001741670 */
[----:B------:R-:W-:Y:S02]  /*e270*/  FMNMX.FTZ R3, R95, R3, !PT ;  /* 0x000000035f037209 */ /* 0x000fe40007810000 */
[----:B------:R-:W-:Y:S02]  /*e280*/  FMNMX.FTZ R5, R15, R5, !PT ;  /* 0x000000050f057209 */ /* 0x000fe40007810000 */
[----:B------:R-:W-:Y:S02]  /*e290*/  FMNMX.FTZ R3, R174, R3, !PT ;  /* 0x00000003ae037209 */ /* 0x000fe40007810000 */
[----:B------:R-:W-:Y:S02]  /*e2a0*/  FSEL R171, R46, -INF , !P2 ;  /* 0xff8000002eab7808 */ /* 0x000fe40005000000 */
[----:B------:R-:W-:Y:S02]  /*e2b0*/  FMNMX.FTZ R3, R175, R3, !PT ;  /* 0x00000003af037209 */ /* 0x000fe40007810000 */
[----:B------:R-:W-:Y:S01]  /*e2c0*/  PLOP3.LUT P2, PT, PT, PT, UP1, 0x40, 0x0 ;  /* 0x000000000000781c */ /* 0x000fe20003f4e818 */
[----:B------:R-:W-:Y:S01]  /*e2d0*/  UISETP.NE.AND UP1, UPT, UR28, URZ, UPT ;  /* 0x0000003f1c00728c */ /* 0x000fe2000bf25270 */
[----:B------:R-:W-:Y:S02]  /*e2e0*/  FMNMX.FTZ R3, R180, R3, !PT ;  /* 0x00000003b4037209 */ /* 0x000fe40007810000 */
[----:B------:R-:W-:Y:S02]  /*e2f0*/  FMNMX.FTZ R5, R17, R5, !PT ;  /* 0x0000000511057209 */ /* 0x000fe40007810000 */
[----:B------:R-:W-:Y:S02]  /*e300*/  FMNMX.FTZ R3, R183, R3, !PT ;  /* 0x00000003b7037209 */ /* 0x000fe40007810000 */
[----:B------:R-:W-:Y:S02]  /*e310*/  ISETP.GT.AND P2, PT, R0, 0x39, P2 ;  /* 0x000000390000780c */ /* 0x000fe40001744270 */
[----:B------:R-:W-:Y:S02]  /*e320*/  FMNMX.FTZ R3, R193, R3, !PT ;  /* 0x00000003c1037209 */ /* 0x000fe40007810000 */
[----:B------:R-:W-:Y:S02]  /*e330*/  FMNMX.FTZ R5, R19, R5, !PT ;  /* 0x0000000513057209 */ /* 0x000fe40007810000 */
[----:B------:R-:W-:Y:S02]  /*e340*/  FMNMX.FTZ R3, R195, R3, !PT ;  /* 0x00000003c3037209 */ /* 0x000fe40007810000 */
[----:B-1----:R-:W-:Y:S02]  /*e350*/  FMNMX.FTZ R72, R72, R7, !PT ;  /* 0x0000000748487209 */ /* 0x002fe40007810000 */
[----:B------:R-:W-:Y:S02]  /*e360*/  FMNMX.FTZ R3, R202, R3, !PT ;  /* 0x00000003ca037209 */ /* 0x000fe40007810000 */
[----:B------:R-:W-:Y:S01]  /*e370*/  ISETP.LT.OR P2, PT, R2, 0x3a, P2 ;  /* 0x0000003a0200780c */ /* 0x000fe20001741670 */
[----:B------:R-:W-:Y:S01]  /*e380*/  FMUL.FTZ R74, R72, c[0x0][0x2d0] ;  /* 0x0000b400484a7a20 */ /* 0x000fe20000410000 */
[----:B------:R-:W-:Y:S02]  /*e390*/  FMNMX.FTZ R3, R229, R3, !PT ;  /* 0x00000003e5037209 */ /* 0x000fe40007810000 */
[----:B------:R-:W-:Y:S02]  /*e3a0*/  FMNMX.FTZ R5, R56, R5, !PT ;  /* 0x0000000538057209 */ /* 0x000fe40007810000 */
[----:B------:R-:W-:Y:S02]  /*e3b0*/  FMNMX.FTZ R3, R235, R3, !PT ;  /* 0x00000003eb037209 */ /* 0x000fe40007810000 */
[----:B------:R-:W-:Y:S02]  /*e3c0*/  FSEL R178, R63, -INF , !P2 ;  /* 0xff8000003fb27808 */ /* 0x000fe40005000000 */
[----:B------:R-:W-:Y:S02]  /*e3d0*/  FMNMX.FTZ R3, R232, R3, !PT ;  /* 0x00000003e8037209 */ /* 0x000fe40007810000 */
[----:B------:R-:W-:Y:S02]  /*e3e0*/  FSETP.NEU.FTZ.AND P2, PT, R72, -INF , PT ;  /* 0xff8000004800780b */ /* 0x000fe40003f5d000 */
[----:B------:R-:W-:Y:S02]  /*e3f0*/  FMNMX.FTZ R3, R238, R3, !PT ;  /* 0x00000003ee037209 */ /* 0x000fe40007810000 */
[----:B------:R-:W-:Y:S02]  /*e400*/  FMNMX.FTZ R5, R58, R5, !PT ;  /* 0x000000053a057209 */ /* 0x000fe40007810000 */
[----:B------:R-:W-:Y:S02]  /*e410*/  FMNMX.FTZ R3, R242, R3, !PT ;  /* 0x00000003f2037209 */ /* 0x000fe40007810000 */
[----:B------:R-:W-:Y:S02]  /*e420*/  FSEL R74, R74, RZ, P2 ;  /* 0x000000ff4a4a7208 */ /* 0x000fe40001000000 */
[----:B------:R-:W-:Y:S02]  /*e430*/  FMNMX.FTZ R3, R245, R3, !PT ;  /* 0x00000003f5037209 */ /* 0x000fe40007810000 */
[----:B------:R-:W-:Y:S01]  /*e440*/  FMNMX.FTZ R5, R62, R5, !PT ;  /* 0x000000053e057209 */ /* 0x000fe20007810000 */
[--C-:B------:R-:W-:Y:S01]  /*e450*/  FFMA.FTZ R48, R48, c[0x0][0x2d0], -R74.reuse ;  /* 0x0000b40030307a23 */ /* 0x100fe2000001084a */
[----:B------:R-:W-:Y:S02]  /*e460*/  FMNMX.FTZ R3, R247, R3, !PT ;  /* 0x00000003f7037209 */ /* 0x000fe40007810000 */
[----:B------:R-:W-:Y:S01]  /*e470*/  PLOP3.LUT P5, PT, PT, PT, UP2, 0x40, 0x0 ;  /* 0x000000000000781c */ /* 0x000fe20003fae828 */
[----:B------:R-:W-:Y:S01]  /*e480*/  UISETP.NE.AND UP2, UPT, UR19, URZ, UPT ;  /* 0x0000003f1300728c */ /* 0x000fe2000bf45270 */
[----:B------:R-:W-:Y:S01]  /*e490*/  FMNMX.FTZ R4, R4, R8, !PT ;  /* 0x0000000804047209 */ /* 0x000fe20007810000 */
[----:B------:R-:W1:Y:S01]  /*e4a0*/  SHFL.BFLY PT, R6, R3, 0x2, 0x1f ;  /* 0x0c401f0003067f89 */ /* 0x000e6200000e0000 */
[----:B------:R-:W-:Y:S04]  /*e4b0*/  ISETP.GT.AND P5, PT, R0, 0x21, P5 ;  /* 0x000000210000780c */ /* 0x000fe80002fa4270 */
[----:B------:R-:W-:Y:S03]  /*e4c0*/  ISETP.LT.OR P5, PT, R2, 0x22, P5 ;  /* 0x000000220200780c */ /* 0x000fe60002fa1670 */
[----:B------:R-:W2:Y:S01]  /*e4d0*/  SHFL.BFLY PT, R70, R4, 0x1, 0x1f ;  /* 0x0c201f0004467f89 */ /* 0x000ea200000e0000 */
[----:B------:R-:W-:Y:S02]  /*e4e0*/  FSEL R169, R43, -INF , !P5 ;  /* 0xff8000002ba97808 */ /* 0x000fe40006800000 */
[----:B------:R-:W-:Y:S01]  /*e4f0*/  PLOP3.LUT P5, PT, PT, PT, UP2, 0x40, 0x0 ;  /* 0x000000000000781c */ /* 0x000fe20003fae828 */
[----:B------:R-:W-:Y:S03]  /*e500*/  UISETP.NE.AND UP2, UPT, UR29, URZ, UPT ;  /* 0x0000003f1d00728c */ /* 0x000fe6000bf45270 */
[----:B------:R-:W-:Y:S03]  /*e510*/  ISETP.GT.AND P5, PT, R0, 0x38, P5 ;  /* 0x000000380000780c */ /* 0x000fe60002fa4270 */
[----:B------:R-:W-:Y:S02]  /*e520*/  PLOP3.LUT P6, PT, PT, PT, UP2, 0x40, 0x0 ;  /* 0x000000000000781c */ /* 0x000fe40003fce828 */
[----:B------:R-:W-:Y:S02]  /*e530*/  ISETP.LT.OR P5, PT, R2, 0x39, P5 ;  /* 0x000000390200780c */ /* 0x000fe40002fa1670 */
[----:B------:R-:W-:Y:S02]  /*e540*/  ISETP.GT.AND P6, PT, R0, 0x51, P6 ;  /* 0x000000510000780c */ /* 0x000fe400037c4270 */
[----:B-1----:R-:W-:Y:S02]  /*e550*/  FMNMX.FTZ R3, R3, R6, !PT ;  /* 0x0000000603037209 */ /* 0x002fe40007810000 */
[----:B------:R-:W-:Y:S01]  /*e560*/  FMNMX.FTZ R6, R88, R5, !PT ;  /* 0x0000000558067209 */ /* 0x000fe20007810000 */
[--C-:B------:R-:W-:Y:S01]  /*e570*/  FFMA.FTZ R5, R12, c[0x0][0x2d0], -R74.reuse ;  /* 0x0000b4000c057a23 */ /* 0x100fe2000001084a */
[----:B------:R-:W-:Y:S01]  /*e580*/  ISETP.LT.OR P6, PT, R2, 0x52, P6 ;  /* 0x000000520200780c */ /* 0x000fe200037c1670 */
[----:B------:R-:W1:Y:S01]  /*e590*/  SHFL.BFLY PT, R71, R3, 0x1, 0x1f ;  /* 0x0c201f0003477f89 */ /* 0x000e6200000e0000 */
[----:B------:R-:W-:Y:S01]  /*e5a0*/  FMNMX.FTZ R6, R99, R6, !PT ;  /* 0x0000000663067209 */ /* 0x000fe20007810000 */
[----:B------:R3:W-:Y:S01]  /*e5b0*/  MUFU.EX2 R49, R5 ;  /* 0x0000000500317308 */ /* 0x0007e20000000800 */
[----:B------:R-:W-:Y:S02]  /*e5c0*/  FSEL R186, R34, -INF , !P5 ;  /* 0xff80000022ba7808 */ /* 0x000fe40006800000 */
[----:B------:R-:W-:Y:S02]  /*e5d0*/  PLOP3.LUT P5, PT, PT, PT, UP4, 0x40, 0x0 ;  /* 0x000000000000781c */ /* 0x000fe40003fae848 */
[----:B--2---:R-:W-:Y:S02]  /*e5e0*/  FMNMX.FTZ R70, R4, R70, !PT ;  /* 0x0000004604467209 */ /* 0x004fe40007810000 */
[----:B------:R-:W-:Y:S02]  /*e5f0*/  ISETP.GT.AND P5, PT, R0, 0x49, P5 ;  /* 0x000000490000780c */ /* 0x000fe40002fa4270 */
[C---:B------:R-:W-:Y:S01]  /*e600*/  FSETP.NEU.FTZ.AND P0, PT, R70.reuse, -INF , PT ;  /* 0xff8000004600780b */ /* 0x040fe20003f1d000 */
[----:B------:R-:W-:Y:S01]  /*e610*/  FMUL.FTZ R96, R70, c[0x0][0x2d0] ;  /* 0x0000b40046607a20 */ /* 0x000fe20000410000 */
[----:B------:R-:W-:Y:S02]  /*e620*/  ISETP.LT.OR P5, PT, R2, 0x4a, P5 ;  /* 0x0000004a0200780c */ /* 0x000fe40002fa1670 */
[----:B------:R-:W-:Y:S02]  /*e630*/  FSEL R200, R91, -INF , !P6 ;  /* 0xff8000005bc87808 */ /* 0x000fe40007000000 */
[----:B------:R-:W-:Y:S02]  /*e640*/  FSEL R194, R79, -INF , !P5 ;  /* 0xff8000004fc27808 */ /* 0x000fe40006800000 */
[----:B------:R-:W-:Y:S02]  /*e650*/  PLOP3.LUT P5, PT, PT, PT, UP1, 0x40, 0x0 ;  /* 0x000000000000781c */ /* 0x000fe40003fae818 */
[----:B------:R-:W-:Y:S02]  /*e660*/  FSEL R96, R96, RZ, P0 ;  /* 0x000000ff60607208 */ /* 0x000fe40000000000 */
[----:B------:R-:W-:Y:S02]  /*e670*/  ISETP.GT.AND P5, PT, R0, 0x58, P5 ;  /* 0x000000580000780c */ /* 0x000fe40002fa4270 */
[----:B-1----:R-:W-:Y:S01]  /*e680*/  FMNMX.FTZ R71, R3, R71, !PT ;  /* 0x0000004703477209 */ /* 0x002fe20007810000 */
[----:B---3--:R-:W-:Y:S01]  /*e690*/  FFMA.FTZ R5, R20, c[0x0][0x2d0], -R74 ;  /* 0x0000b40014057a23 */ /* 0x008fe2000001084a */
[----:B------:R-:W-:Y:S01]  /*e6a0*/  ISETP.LT.OR P5, PT, R2, 0x59, P5 ;  /* 0x000000590200780c */ /* 0x000fe20002fa1670 */
[--C-:B------:R-:W-:Y:S01]  /*e6b0*/  FFMA.FTZ R4, R16, c[0x0][0x2d0], -R96.reuse ;  /* 0x0000b40010047a23 */ /* 0x100fe20000010860 */
[----:B------:R-:W-:Y:S01]  /*e6c0*/  FMNMX.FTZ R3, R169, R6, !PT ;  /* 0x00000006a9037209 */ /* 0x000fe20007810000 */
[----:B------:R1:W-:Y:S01]  /*e6d0*/  MUFU.EX2 R57, R5 ;  /* 0x0000000500397308 */ /* 0x0003e20000000800 */
[C---:B------:R-:W-:Y:S01]  /*e6e0*/  FMUL.FTZ R75, R71.reuse, c[0x0][0x2d0] ;  /* 0x0000b400474b7a20 */ /* 0x040fe20000410000 */
[----:B------:R-:W-:Y:S01]  /*e6f0*/  FSETP.NEU.FTZ.AND P1, PT, R71, -INF , PT ;  /* 0xff8000004700780b */ /* 0x000fe20003f3d000 */
[----:B------:R-:W-:Y:S01]  /*e700*/  FFMA.FTZ R32, R32, c[0x0][0x2d0], -R96 ;  /* 0x0000b40020207a23 */ /* 0x000fe20000010860 */
[----:B------:R-:W-:Y:S01]  /*e710*/  FMNMX.FTZ R3, R171, R3, !PT ;  /* 0x00000003ab037209 */ /* 0x000fe20007810000 */
[----:B------:R-:W-:Y:S01]  /*e720*/  FFMA.FTZ R16, R30, c[0x0][0x2d0], -R74 ;  /* 0x0000b4001e107a23 */ /* 0x000fe2000001084a */
[----:B------:R-:W-:Y:S01]  /*e730*/  FSEL R75, R75, RZ, P1 ;  /* 0x000000ff4b4b7208 */ /* 0x000fe20000800000 */
[----:B------:R-:W-:Y:S01]  /*e740*/  FFMA.FTZ R44, R44, c[0x0][0x2d0], -R96 ;  /* 0x0000b4002c2c7a23 */ /* 0x000fe20000010860 */
[----:B------:R-:W-:Y:S02]  /*e750*/  FMNMX.FTZ R3, R173, R3, !PT ;  /* 0x00000003ad037209 */ /* 0x000fe40007810000 */
[----:B------:R-:W-:Y:S01]  /*e760*/  MUFU.EX2 R36, R4 ;  /* 0x0000000400247308 */ /* 0x000fe20000000800 */
[--C-:B------:R-:W-:Y:S01]  /*e770*/  FFMA.FTZ R2, R21, c[0x0][0x2d0], -R75.reuse ;  /* 0x0000b40015027a23 */ /* 0x100fe2000001084b */
[----:B------:R-:W-:Y:S01]  /*e780*/  FMNMX.FTZ R3, R181, R3, !PT ;  /* 0x00000003b5037209 */ /* 0x000fe20007810000 */
[--C-:B------:R-:W-:Y:S01]  /*e790*/  FFMA.FTZ R92, R95, c[0x0][0x2d0], -R75.reuse ;  /* 0x0000b4005f5c7a23 */ /* 0x100fe2000001084b */
[----:B------:R-:W-:Y:S01]  /*e7a0*/  FSEL R201, R38, -INF , !P5 ;  /* 0xff80000026c97808 */ /* 0x000fe20006800000 */
[--C-:B------:R-:W-:Y:S01]  /*e7b0*/  FFMA.FTZ R8, R26, c[0x0][0x2d0], -R75.reuse ;  /* 0x0000b4001a087a23 */ /* 0x100fe2000001084b */
[----:B------:R-:W-:Y:S01]  /*e7c0*/  FMNMX.FTZ R3, R184, R3, !PT ;  /* 0x00000003b8037209 */ /* 0x000fe20007810000 */
[--C-:B------:R-:W-:Y:S02]  /*e7d0*/  FFMA.FTZ R12, R28, c[0x0][0x2d0], -R75.reuse ;  /* 0x0000b4001c0c7a23 */ /* 0x100fe4000001084b */
[--C-:B------:R-:W-:Y:S01]  /*e7e0*/  FFMA.FTZ R28, R31, c[0x0][0x2d0], -R75.reuse ;  /* 0x0000b4001f1c7a23 */ /* 0x100fe2000001084b */
[----:B------:R-:W-:Y:S01]  /*e7f0*/  MUFU.EX2 R61, R2 ;  /* 0x00000002003d7308 */ /* 0x000fe20000000800 */
[--C-:B-1----:R-:W-:Y:S09]  /*e800*/  FFMA.FTZ R5, R22, c[0x0][0x2d0], -R74.reuse ;  /* 0x0000b40016057a23 */ /* 0x102ff2000001084a */
[----:B------:R1:W-:Y:S10]  /*e810*/  MUFU.EX2 R60, R5 ;  /* 0x00000005003c7308 */ /* 0x0003f40000000800 */
[----:B------:R-:W-:Y:S10]  /*e820*/  MUFU.EX2 R59, R8 ;  /* 0x00000008003b7308 */ /* 0x000ff40000000800 */
[----:B------:R-:W-:Y:S01]  /*e830*/  MUFU.EX2 R50, R12 ;  /* 0x0000000c00327308 */ /* 0x000fe20000000800 */
[----:B-1----:R-:W-:Y:S01]  /*e840*/  FMNMX.FTZ R5, R186, R3, !PT ;  /* 0x00000003ba057209 */ /* 0x002fe20007810000 */
[----:B------:R-:W-:Y:S02]  /*e850*/  FFMA.FTZ R3, R24, c[0x0][0x2d0], -R74 ;  /* 0x0000b40018037a23 */ /* 0x000fe4000001084a */
[--C-:B------:R-:W-:Y:S01]  /*e860*/  FFMA.FTZ R24, R29, c[0x0][0x2d0], -R75.reuse ;  /* 0x0000b4001d187a23 */ /* 0x100fe2000001084b */
[----:B------:R-:W-:Y:S05]  /*e870*/  FMNMX.FTZ R5, R178, R5, !PT ;  /* 0x00000005b2057209 */ /* 0x000fea0007810000 */
[----:B------:R1:W2:Y:S10]  /*e880*/  MUFU.EX2 R85, R3 ;  /* 0x0000000300557308 */ /* 0x0002b40000000800 */
[----:B------:R-:W-:Y:S10]  /*e890*/  MUFU.EX2 R34, R16 ;  /* 0x0000001000227308 */ /* 0x000ff40000000800 */
[----:B------:R-:W-:Y:S01]  /*e8a0*/  MUFU.EX2 R35, R24 ;  /* 0x0000001800237308 */ /* 0x000fe20000000800 */
[----:B-1----:R-:W-:Y:S01]  /*e8b0*/  FMNMX.FTZ R3, R187, R5, !PT ;  /* 0x00000005bb037209 */ /* 0x002fe20007810000 */
[--C-:B------:R-:W-:Y:S01]  /*e8c0*/  FFMA.FTZ R5, R11, c[0x0][0x2d0], -R75.reuse ;  /* 0x0000b4000b057a23 */ /* 0x100fe2000001084b */
[----:B--2---:R-:W-:Y:S02]  /*e8d0*/  F2FP.BF16.PACK_AB R78, R85, R60 ;  /* 0x0000003c554e723e */ /* 0x004fe400000010ff */
[----:B------:R-:W-:Y:S05]  /*e8e0*/  FMNMX.FTZ R3, R192, R3, !PT ;  /* 0x00000003c0037209 */ /* 0x000fea0007810000 */
[----:B------:R-:W-:Y:S01]  /*e8f0*/  MUFU.EX2 R37, R5 ;  /* 0x0000000500257308 */ /* 0x000fe20000000800 */
[----:B------:R-:W-:Y:S04]  /*e900*/  FMNMX.FTZ R3, R191, R3, !PT ;  /* 0x00000003bf037209 */ /* 0x000fe80007810000 */
[----:B------:R-:W-:Y:S01]  /*e910*/  FMNMX.FTZ R0, R194, R3, !PT ;  /* 0x00000003c2007209 */ /* 0x000fe20007810000 */
[--C-:B------:R-:W-:Y:S03]  /*e920*/  FFMA.FTZ R3, R18, c[0x0][0x2d0], -R75.reuse ;  /* 0x0000b40012037a23 */ /* 0x100fe6000001084b */
[----:B------:R-:W-:Y:S01]  /*e930*/  FMNMX.FTZ R0, R199, R0, !PT ;  /* 0x00000000c7007209 */ /* 0x000fe20007810000 */
[----:B------:R1:W-:Y:S03]  /*e940*/  MUFU.EX2 R51, R3 ;  /* 0x0000000300337308 */ /* 0x0003e60000000800 */
[----:B------:R-:W-:Y:S04]  /*e950*/  FMNMX.FTZ R0, R200, R0, !PT ;  /* 0x00000000c8007209 */ /* 0x000fe80007810000 */
[----:B------:R-:W-:Y:S04]  /*e960*/  FMNMX.FTZ R0, R201, R0, !PT ;  /* 0x00000000c9007209 */ /* 0x000fe80007810000 */
[----:B------:R-:W-:Y:S05]  /*e970*/  FMNMX.FTZ R0, R73, R0, !PT ;  /* 0x0000000049007209 */ /* 0x000fea0007810000 */
[----:B------:R-:W2:Y:S01]  /*e980*/  SHFL.BFLY PT, R2, R0, 0x2, 0x1f ;  /* 0x0c401f0000027f89 */ /* 0x000ea200000e0000 */
[----:B-1----:R-:W-:Y:S07]  /*e990*/  FFMA.FTZ R3, R23, c[0x0][0x2d0], -R75 ;  /* 0x0000b40017037a23 */ /* 0x002fee000001084b */
[----:B------:R-:W-:Y:S01]  /*e9a0*/  LDSM.16.MT88.4 R20, [R209+0x100] ;  /* 0x00010000d114783b */ /* 0x000fe20000004200 */
[----:B------:R1:W3:Y:S02]  /*e9b0*/  MUFU.EX2 R86, R3 ;  /* 0x0000000300567308 */ /* 0x0002e40000000800 */
[--C-:B-1----:R-:W-:Y:S01]  /*e9c0*/  FFMA.FTZ R3, R9, c[0x0][0x2d0], -R96.reuse ;  /* 0x0000b40009037a23 */ /* 0x102fe20000010860 */
[----:B---3--:R-:W-:Y:S07]  /*e9d0*/  F2FP.BF16.PACK_AB R79, R86, R61 ;  /* 0x0000003d564f723e */ /* 0x008fee00000010ff */
[----:B------:R1:W-:Y:S02]  /*e9e0*/  MUFU.EX2 R39, R3 ;  /* 0x0000000300277308 */ /* 0x0003e40000000800 */
[--C-:B-1----:R-:W-:Y:S08]  /*e9f0*/  FFMA.FTZ R3, R13, c[0x0][0x2d0], -R96.reuse ;  /* 0x0000b4000d037a23 */ /* 0x102ff00000010860 */
[----:B------:R1:W-:Y:S02]  /*ea00*/  MUFU.EX2 R45, R3 ;  /* 0x00000003002d7308 */ /* 0x0003e40000000800 */
[----:B-1----:R-:W-:Y:S08]  /*ea10*/  FFMA.FTZ R3, R14, c[0x0][0x2d0], -R96 ;  /* 0x0000b4000e037a23 */ /* 0x002ff00000010860 */
[----:B------:R2:W-:Y:S02]  /*ea20*/  MUFU.EX2 R84, R3 ;  /* 0x0000000300547308 */ /* 0x0005e40000000800 */
[----:B--2---:R-:W-:Y:S01]  /*ea30*/  FMNMX.FTZ R3, R0, R2, !PT ;  /* 0x0000000200037209 */ /* 0x004fe20007810000 */
[----:B------:R-:W-:Y:S01]  /*ea40*/  FFMA.FTZ R2, R25, c[0x0][0x2d0], -R74 ;  /* 0x0000b40019027a23 */ /* 0x000fe2000001084a */
[----:B------:R-:W-:Y:S06]  /*ea50*/  FSEL R0, R72, RZ, P2 ;  /* 0x000000ff48007208 */ /* 0x000fec0001000000 */
[----:B------:R1:W-:Y:S01]  /*ea60*/  MUFU.EX2 R87, R2 ;  /* 0x0000000200577308 */ /* 0x0003e20000000800 */
[----:B------:R-:W2:Y:S01]  /*ea70*/  SHFL.BFLY PT, R4, R3, 0x1, 0x1f ;  /* 0x0c201f0003047f89 */ /* 0x000ea200000e0000 */
[----:B------:R-:W-:Y:S01]  /*ea80*/  FADD.FTZ R0, -R0, R100 ;  /* 0x0000006400007221 */ /* 0x000fe20000010100 */
[----:B------:R-:W-:Y:S03]  /*ea90*/  MOV R100, R49 ;  /* 0x0000003100647202 */ /* 0x000fe60000000f00 */
[----:B------:R-:W-:Y:S01]  /*eaa0*/  FMUL.FTZ R0, R0, c[0x0][0x2d0] ;  /* 0x0000b40000007a20 */ /* 0x000fe20000410000 */
[----:B------:R-:W-:Y:S03]  /*eab0*/  F2FP.BF16.PACK_AB R76, R57, R100 ;  /* 0x00000064394c723e */ /* 0x000fe600000010ff */
[----:B------:R3:W4:Y:S01]  /*eac0*/  MUFU.EX2 R69, R0 ;  /* 0x0000000000457308 */ /* 0x0007220000000800 */
[----:B-1----:R-:W-:Y:S02]  /*ead0*/  FSEL R2, R71, RZ, P1 ;  /* 0x000000ff47027208 */ /* 0x002fe40000800000 */
[----:B--2---:R-:W-:Y:S03]  /*eae0*/  FMNMX.FTZ R3, R4, R3, !PT ;  /* 0x0000000304037209 */ /* 0x004fe60007810000 */
[----:B------:R-:W-:Y:S02]  /*eaf0*/  FADD.FTZ R2, -R2, R101 ;  /* 0x0000006502027221 */ /* 0x000fe40000010100 */
[----:B------:R-:W-:Y:S02]  /*eb00*/  FMUL.FTZ R97, R3, c[0x0][0x2d0] ;  /* 0x0000b40003617a20 */ /* 0x000fe40000410000 */
[----:B------:R-:W-:Y:S01]  /*eb10*/  FMUL.FTZ R2, R2, c[0x0][0x2d0] ;  /* 0x0000b40002027a20 */ /* 0x000fe20000410000 */
[----:B---3--:R-:W-:Y:S01]  /*eb20*/  FSEL R0, R70, RZ, P0 ;  /* 0x000000ff46007208 */ /* 0x008fe20000000000 */
[----:B----4-:R-:W-:Y:S01]  /*eb30*/  FMUL.FTZ R5, R69, R105 ;  /* 0x0000006945057220 */ /* 0x010fe20000410000 */
[----:B------:R-:W-:Y:S01]  /*eb40*/  MOV R105, R36 ;  /* 0x0000002400697202 */ /* 0x000fe20000000f00 */
[----:B------:R-:W1:Y:S01]  /*eb50*/  MUFU.EX2 R68, R2 ;  /* 0x0000000200447308 */ /* 0x000e620000000800 */
[----:B------:R-:W-:Y:S01]  /*eb60*/  FSETP.NEU.FTZ.AND P0, PT, R3, -INF , PT ;  /* 0xff8000000300780b */ /* 0x000fe20003f1d000 */
[----:B------:R-:W-:Y:S01]  /*eb70*/  FADD.FTZ R0, -R0, R102 ;  /* 0x0000006600007221 */ /* 0x000fe20000010100 */
[----:B------:R-:W-:Y:S01]  /*eb80*/  MOV R102, R39 ;  /* 0x0000002700667202 */ /* 0x000fe20000000f00 */
[----:B------:R-:W-:Y:S01]  /*eb90*/  IMAD.MOV.U32 R101, RZ, RZ, R45 ;  /* 0x000000ffff657224 */ /* 0x000fe200078e002d */
[----:B------:R-:W-:Y:S01]  /*eba0*/  FSEL R97, R97, RZ, P0 ;  /* 0x000000ff61617208 */ /* 0x000fe20000000000 */
[----:B------:R-:W-:Y:S01]  /*ebb0*/  FMUL.FTZ R0, R0, c[0x0][0x2d0] ;  /* 0x0000b40000007a20 */ /* 0x000fe20000410000 */
[----:B------:R-:W-:Y:S01]  /*ebc0*/  F2FP.BF16.PACK_AB R66, R105, R84 ;  /* 0x000000546942723e */ /* 0x000fe200000010ff */
[----:B------:R-:W-:Y:S01]  /*ebd0*/  FMUL.FTZ R16, R69, R116 ;  /* 0x0000007445107220 */ /* 0x000fe20000410000 */
[----:B------:R-:W-:Y:S01]  /*ebe0*/  F2FP.BF16.PACK_AB R64, R101, R102 ;  /* 0x000000666540723e */ /* 0x000fe200000010ff */
[----:B------:R2:W3:Y:S01]  /*ebf0*/  MUFU.EX2 R2, R0 ;  /* 0x0000000000027308 */ /* 0x0004e20000000800 */
[--C-:B------:R-:W-:Y:S02]  /*ec00*/  FFMA.FTZ R4, R17, c[0x0][0x2d0], -R97.reuse ;  /* 0x0000b40011047a23 */ /* 0x100fe40000010861 */
[----:B------:R-:W-:Y:S02]  /*ec10*/  IMAD.MOV.U32 R116, RZ, RZ, R60 ;  /* 0x000000ffff747224 */ /* 0x000fe400078e003c */
[C---:B------:R-:W-:Y:S01]  /*ec20*/  FMUL.FTZ R17, R69.reuse, R117 ;  /* 0x0000007545117220 */ /* 0x040fe20000410000 */
[----:B------:R-:W-:Y:S01]  /*ec30*/  MOV R117, R61 ;  /* 0x0000003d00757202 */ /* 0x000fe20000000f00 */
[--C-:B------:R-:W-:Y:S02]  /*ec40*/  FFMA.FTZ R58, R58, c[0x0][0x2d0], -R97.reuse ;  /* 0x0000b4003a3a7a23 */ /* 0x100fe40000010861 */
[----:B------:R-:W-:Y:S01]  /*ec50*/  FMUL.FTZ R49, R69, R149 ;  /* 0x0000009545317220 */ /* 0x000fe20000410000 */
[----:B------:R4:W-:Y:S01]  /*ec60*/  MUFU.EX2 R206, R4 ;  /* 0x0000000400ce7308 */ /* 0x0009e20000000800 */
[----:B------:R-:W-:Y:S02]  /*ec70*/  IMAD.MOV.U32 R149, RZ, RZ, R50 ;  /* 0x000000ffff957224 */ /* 0x000fe400078e0032 */
[--C-:B------:R-:W-:Y:S02]  /*ec80*/  FFMA.FTZ R62, R62, c[0x0][0x2d0], -R97.reuse ;  /* 0x0000b4003e3e7a23 */ /* 0x100fe40000010861 */
[C---:B-1----:R-:W-:Y:S02]  /*ec90*/  FMUL.FTZ R6, R68.reuse, R106 ;  /* 0x0000006a44067220 */ /* 0x042fe40000410000 */
[C---:B------:R-:W-:Y:S02]  /*eca0*/  FMUL.FTZ R7, R68.reuse, R107 ;  /* 0x0000006b44077220 */ /* 0x040fe40000410000 */
[C---:B------:R-:W-:Y:S01]  /*ecb0*/  FMUL.FTZ R18, R68.reuse, R118 ;  /* 0x0000007644127220 */ /* 0x040fe20000410000 */
[----:B------:R-:W-:Y:S01]  /*ecc0*/  MOV R118, R57 ;  /* 0x0000003900767202 */ /* 0x000fe20000000f00 */
[----:B------:R-:W-:Y:S02]  /*ecd0*/  FMUL.FTZ R50, R68, R150 ;  /* 0x0000009644327220 */ /* 0x000fe40000410000 */
[----:B------:R-:W-:Y:S02]  /*ece0*/  IMAD.MOV.U32 R107, RZ, RZ, R86 ;  /* 0x000000ffff6b7224 */ /* 0x000fe400078e0056 */
[--C-:B--2---:R-:W-:Y:S02]  /*ecf0*/  FFMA.FTZ R0, R10, c[0x0][0x2d0], -R97.reuse ;  /* 0x0000b4000a007a23 */ /* 0x104fe40000010861 */
[C---:B---3--:R-:W-:Y:S02]  /*ed00*/  FMUL.FTZ R8, R2.reuse, R108 ;  /* 0x0000006c02087220 */ /* 0x048fe40000410000 */
[----:B------:R1:W-:Y:S01]  /*ed10*/  MUFU.EX2 R204, R0 ;  /* 0x0000000000cc7308 */ /* 0x0003e20000000800 */
[C---:B------:R-:W-:Y:S02]  /*ed20*/  FMUL.FTZ R9, R2.reuse, R109 ;  /* 0x0000006d02097220 */ /* 0x040fe40000410000 */
[C---:B------:R-:W-:Y:S01]  /*ed30*/  FMUL.FTZ R12, R2.reuse, R112 ;  /* 0x00000070020c7220 */ /* 0x040fe20000410000 */
[----:B------:R-:W-:Y:S01]  /*ed40*/  MOV R112, R59 ;  /* 0x0000003b00707202 */ /* 0x000fe20000000f00 */
[----:B----4-:R-:W-:Y:S02]  /*ed50*/  FFMA.FTZ R4, R19, c[0x0][0x2d0], -R97 ;  /* 0x0000b40013047a23 */ /* 0x010fe40000010861 */
[----:B------:R-:W-:Y:S02]  /*ed60*/  IMAD.MOV.U32 R109, RZ, RZ, R87 ;  /* 0x000000ffff6d7224 */ /* 0x000fe400078e0057 */
[----:B------:R-:W-:Y:S01]  /*ed70*/  FMUL.FTZ R13, R2, R113 ;  /* 0x00000071020d7220 */ /* 0x000fe20000410000 */
[----:B------:R2:W3:Y:S01]  /*ed80*/  MUFU.EX2 R207, R4 ;  /* 0x0000000400cf7308 */ /* 0x0004e20000000800 */
[----:B------:R-:W-:Y:S02]  /*ed90*/  FMUL.FTZ R19, R68, R119 ;  /* 0x0000007744137220 */ /* 0x000fe40000410000 */
[C---:B------:R-:W-:Y:S02]  /*eda0*/  FMUL.FTZ R24, R2.reuse, R124 ;  /* 0x0000007c02187220 */ /* 0x040fe40000410000 */
[C---:B------:R-:W-:Y:S02]  /*edb0*/  FMUL.FTZ R25, R2.reuse, R125 ;  /* 0x0000007d02197220 */ /* 0x040fe40000410000 */
[C---:B------:R-:W-:Y:S02]  /*edc0*/  FMUL.FTZ R29, R2.reuse, R129 ;  /* 0x00000081021d7220 */ /* 0x040fe40000410000 */
[C---:B------:R-:W-:Y:S01]  /*edd0*/  FMUL.FTZ R45, R2.reuse, R145 ;  /* 0x00000091022d7220 */ /* 0x040fe20000410000 */
[----:B------:R4:W-:Y:S01]  /*ede0*/  MUFU.EX2 R113, R28 ;  /* 0x0000001c00717308 */ /* 0x0009e20000000800 */
[----:B------:R-:W-:Y:S02]  /*edf0*/  IMAD.MOV.U32 R119, RZ, RZ, R51 ;  /* 0x000000ffff777224 */ /* 0x000fe400078e0033 */
[C---:B------:R-:W-:Y:S02]  /*ee00*/  FMUL.FTZ R57, R2.reuse, R157 ;  /* 0x0000009d02397220 */ /* 0x040fe40000410000 */
[----:B-1----:R-:W-:Y:S02]  /*ee10*/  FFMA.FTZ R0, R15, c[0x0][0x2d0], -R97 ;  /* 0x0000b4000f007a23 */ /* 0x002fe40000010861 */
[C---:B------:R-:W-:Y:S01]  /*ee20*/  FMUL.FTZ R60, R2.reuse, R160 ;  /* 0x000000a0023c7220 */ /* 0x040fe20000410000 */
[----:B------:R-:W-:Y:S01]  /*ee30*/  MOV R160, R116 ;  /* 0x0000007400a07202 */ /* 0x000fe20000000f00 */
[C---:B------:R-:W-:Y:S01]  /*ee40*/  FMUL.FTZ R61, R2.reuse, R161 ;  /* 0x000000a1023d7220 */ /* 0x040fe20000410000 */
[----:B------:R1:W5:Y:S01]  /*ee50*/  MUFU.EX2 R205, R0 ;  /* 0x0000000000cd7308 */ /* 0x0003620000000800 */
[----:B------:R-:W-:Y:S02]  /*ee60*/  IMAD.MOV.U32 R161, RZ, RZ, R101 ;  /* 0x000000ffffa17224 */ /* 0x000fe400078e0065 */
[----:B--2---:R-:W-:Y:S01]  /*ee70*/  FFMA.FTZ R4, R27, c[0x0][0x2d0], -R74 ;  /* 0x0000b4001b047a23 */ /* 0x004fe2000001084a */
[----:B---3--:R-:W-:Y:S06]  /*ee80*/  F2FP.BF16.PACK_AB R67, R207, R206 ;  /* 0x000000cecf43723e */ /* 0x008fec00000010ff */
[----:B------:R2:W3:Y:S01]  /*ee90*/  MUFU.EX2 R63, R4 ;  /* 0x00000004003f7308 */ /* 0x0004e20000000800 */
[----:B----4-:R-:W-:Y:S09]  /*eea0*/  FMUL.FTZ R28, R2, R128 ;  /* 0x00000080021c7220 */ /* 0x010ff20000410000 */
[----:B------:R4:W-:Y:S01]  /*eeb0*/  MUFU.EX2 R124, R32 ;  /* 0x00000020007c7308 */ /* 0x0009e20000000800 */
[----:B-1----:R-:W-:Y:S02]  /*eec0*/  FSEL R0, R3, RZ, P0 ;  /* 0x000000ff03007208 */ /* 0x002fe40000000000 */
[----:B-----5:R-:W-:Y:S02]  /*eed0*/  F2FP.BF16.PACK_AB R65, R205, R204 ;  /* 0x000000cccd41723e */ /* 0x020fe400000010ff */
[----:B------:R-:W-:Y:S01]  /*eee0*/  PLOP3.LUT P0, PT, PT, PT, UP0, 0x80, 0x0 ;  /* 0x000000000000781c */ /* 0x000fe20003f0f008 */
[----:B------:R-:W-:Y:S04]  /*eef0*/  FADD.FTZ R0, -R0, R103 ;  /* 0x0000006700007221 */ /* 0x000fe80000010100 */
[----:B------:R-:W-:Y:S01]  /*ef00*/  MUFU.EX2 R108, R92 ;  /* 0x0000005c006c7308 */ /* 0x000fe20000000800 */
[----:B------:R-:W-:Y:S02]  /*ef10*/  IMAD.MOV.U32 R103, RZ, RZ, R37 ;  /* 0x000000ffff677224 */ /* 0x000fe400078e0025 */
[----:B------:R-:W-:Y:S01]  /*ef20*/  FMUL.FTZ R0, R0, c[0x0][0x2d0] ;  /* 0x0000b40000007a20 */ /* 0x000fe20000410000 */
[----:B------:R-:W1:Y:S01]  /*ef30*/  LDSM.16.MT88.4 R36, [R212+0x100] ;  /* 0x00010000d424783b */ /* 0x000e620000004200 */
[----:B--2---:R-:W-:Y:S01]  /*ef40*/  FMUL.FTZ R4, R69, R104 ;  /* 0x0000006845047220 */ /* 0x004fe20000410000 */
[----:B------:R-:W-:Y:S01]  /*ef50*/  F2FP.BF16.PACK_AB R77, R51, R103 ;  /* 0x00000067334d723e */ /* 0x000fe200000010ff */
[----:B------:R-:W-:Y:S01]  /*ef60*/  FMUL.FTZ R51, R68, R151 ;  /* 0x0000009744337220 */ /* 0x000fe20000410000 */
[----:B---3--:R-:W-:Y:S02]  /*ef70*/  MOV R150, R63 ;  /* 0x0000003f00967202 */ /* 0x008fe40000000f00 */
[----:B------:R-:W2:Y:S01]  /*ef80*/  MUFU.EX2 R0, R0 ;  /* 0x0000000000007308 */ /* 0x000ea20000000800 */
[----:B------:R-:W-:Y:S01]  /*ef90*/  MOV R151, R118 ;  /* 0x0000007600977202 */ /* 0x000fe20000000f00 */
[----:B------:R-:W-:Y:S01]  /*efa0*/  IMAD.MOV.U32 R118, RZ, RZ, R103 ;  /* 0x000000ffff767224 */ /* 0x000fe200078e0067 */
[-C--:B------:R-:W-:Y:S01]  /*efb0*/  HMMA.16816.F32.BF16 R4, R76, R20.reuse, R4 ;  /* 0x000000144c04723c */ /* 0x080fe20000041804 */
[----:B----4-:R-:W-:Y:S02]  /*efc0*/  FMUL.FTZ R32, R69, R132 ;  /* 0x0000008445207220 */ /* 0x010fe40000410000 */
[C---:B--2---:R-:W-:Y:S01]  /*efd0*/  FMUL.FTZ R11, R0.reuse, R111 ;  /* 0x0000006f000b7220 */ /* 0x044fe20000410000 */
[----:B------:R-:W-:Y:S01]  /*efe0*/  MOV R111, R85 ;  /* 0x00000055006f7202 */ /* 0x000fe20000000f00 */
[C---:B------:R-:W-:Y:S02]  /*eff0*/  FMUL.FTZ R10, R0.reuse, R110 ;  /* 0x0000006e000a7220 */ /* 0x040fe40000410000 */
[C---:B------:R-:W-:Y:S02]  /*f000*/  FMUL.FTZ R15, R0.reuse, R115 ;  /* 0x00000073000f7220 */ /* 0x040fe40000410000 */
[----:B------:R-:W-:Y:S02]  /*f010*/  IMAD.MOV.U32 R115, RZ, RZ, R84 ;  /* 0x000000ffff737224 */ /* 0x000fe400078e0054 */
[----:B------:R-:W2:Y:S01]  /*f020*/  LDSM.16.MT88.4 R84, [R209+0x900] ;  /* 0x00090000d154783b */ /* 0x000ea20000004200 */
[C---:B------:R-:W-:Y:S01]  /*f030*/  HMMA.16816.F32.BF16 R8, R64.reuse, R20, R8 ;  /* 0x000000144008723c */ /* 0x040fe20000041808 */
[C---:B------:R-:W-:Y:S02]  /*f040*/  FMUL.FTZ R14, R0.reuse, R114 ;  /* 0x00000072000e7220 */ /* 0x040fe40000410000 */
[C---:B------:R-:W-:Y:S02]  /*f050*/  FMUL.FTZ R47, R0.reuse, R147 ;  /* 0x00000093002f7220 */ /* 0x040fe40000410000 */
[C---:B------:R-:W-:Y:S02]  /*f060*/  FMUL.FTZ R26, R0.reuse, R126 ;  /* 0x0000007e001a7220 */ /* 0x040fe40000410000 */
[----:B------:R-:W-:Y:S01]  /*f070*/  FFMA.FTZ R20, R33, c[0x0][0x2d0], -R74 ;  /* 0x0000b40021147a23 */ /* 0x000fe2000001084a */
[-C--:B------:R-:W-:Y:S01]  /*f080*/  HMMA.16816.F32.BF16 R12, R64, R22.reuse, R12 ;  /* 0x00000016400c723c */ /* 0x080fe2000004180c */
[C---:B------:R-:W-:Y:S02]  /*f090*/  FMUL.FTZ R33, R69.reuse, R133 ;  /* 0x0000008545217220 */ /* 0x040fe40000410000 */
[----:B------:R3:W-:Y:S01]  /*f0a0*/  MUFU.EX2 R114, R20 ;  /* 0x0000001400727308 */ /* 0x0007e20000000800 */
[C---:B------:R-:W-:Y:S02]  /*f0b0*/  FMUL.FTZ R21, R69.reuse, R121 ;  /* 0x0000007945157220 */ /* 0x040fe40000410000 */
[C---:B------:R-:W-:Y:S02]  /*f0c0*/  FMUL.FTZ R27, R0.reuse, R127 ;  /* 0x0000007f001b7220 */ /* 0x040fe40000410000 */
[C---:B------:R-:W-:Y:S01]  /*f0d0*/  HMMA.16816.F32.BF16 R16, R76.reuse, R22, R16 ;  /* 0x000000164c10723c */ /* 0x040fe20000041810 */
[C---:B------:R-:W-:Y:S03]  /*f0e0*/  FMUL.FTZ R30, R0.reuse, R130 ;  /* 0x00000082001e7220 */ /* 0x040fe60000410000 */
[----:B------:R-:W-:Y:S01]  /*f0f0*/  FMUL.FTZ R31, R0, R131 ;  /* 0x00000083001f7220 */ /* 0x000fe20000410000 */
[----:B------:R-:W-:Y:S01]  /*f100*/  MOV R131, R34 ;  /* 0x0000002200837202 */ /* 0x000fe20000000f00 */
[C---:B------:R-:W-:Y:S01]  /*f110*/  FMUL.FTZ R34, R68.reuse, R134 ;  /* 0x0000008644227220 */ /* 0x040fe20000410000 */
[----:B------:R4:W-:Y:S01]  /*f120*/  MUFU.EX2 R121, R48 ;  /* 0x0000003000797308 */ /* 0x0009e20000000800 */
[C---:B------:R-:W-:Y:S04]  /*f130*/  FMUL.FTZ R22, R68.reuse, R122 ;  /* 0x0000007a44167220 */ /* 0x040fe80000410000 */
[C---:B------:R-:W-:Y:S02]  /*f140*/  FMUL.FTZ R23, R68.reuse, R123 ;  /* 0x0000007b44177220 */ /* 0x040fe40000410000 */
[----:B------:R-:W-:Y:S02]  /*f150*/  IMAD.MOV.U32 R130, RZ, RZ, R35 ;  /* 0x000000ffff827224 */ /* 0x000fe400078e0023 */
[----:B------:R-:W-:Y:S01]  /*f160*/  FMUL.FTZ R35, R68, R135 ;  /* 0x0000008744237220 */ /* 0x000fe20000410000 */
[----:B------:R5:W-:Y:S01]  /*f170*/  MUFU.EX2 R123, R44 ;  /* 0x0000002c007b7308 */ /* 0x000be20000000800 */
[C---:B------:R-:W-:Y:S01]  /*f180*/  FMUL.FTZ R42, R0.reuse, R142 ;  /* 0x0000008e002a7220 */ /* 0x040fe20000410000 */
[----:B------:R-:W-:Y:S01]  /*f190*/  LDSM.16.MT88.4 R132, [R212+0x2900] ;  /* 0x00290000d484783b */ /* 0x000fe20000004200 */
[C---:B---3--:R-:W-:Y:S02]  /*f1a0*/  FMUL.FTZ R20, R69.reuse, R120 ;  /* 0x0000007845147220 */ /* 0x048fe40000410000 */
[C---:B------:R-:W-:Y:S02]  /*f1b0*/  FMUL.FTZ R43, R0.reuse, R143 ;  /* 0x0000008f002b7220 */ /* 0x040fe40000410000 */
[C---:B------:R-:W-:Y:S02]  /*f1c0*/  FMUL.FTZ R46, R0.reuse, R146 ;  /* 0x00000092002e7220 */ /* 0x040fe40000410000 */
[C---:B------:R-:W-:Y:S01]  /*f1d0*/  FMUL.FTZ R59, R0.reuse, R159 ;  /* 0x0000009f003b7220 */ /* 0x040fe20000410000 */
[-C--:B-1----:R-:W-:Y:S01]  /*f1e0*/  HMMA.16816.F32.BF16 R20, R76, R36.reuse, R20 ;  /* 0x000000244c14723c */ /* 0x082fe20000041814 */
[----:B------:R-:W-:Y:S01]  /*f1f0*/  FMUL.FTZ R63, R0, R163 ;  /* 0x000000a3003f7220 */ /* 0x000fe20000410000 */
[----:B------:R-:W-:Y:S01]  /*f200*/  MOV R163, R100 ;  /* 0x0000006400a37202 */ /* 0x000fe20000000f00 */
[----:B----4-:R-:W-:Y:S02]  /*f210*/  FMUL.FTZ R48, R69, R148 ;  /* 0x0000009445307220 */ /* 0x010fe40000410000 */
[----:B------:R-:W-:Y:S01]  /*f220*/  IMAD.MOV.U32 R148, RZ, RZ, R119 ;  /* 0x000000ffff947224 */ /* 0x000fe200078e0077 */
[----:B------:R-:W-:Y:S02]  /*f230*/  MOV R119, R102 ;  /* 0x0000006600777202 */ /* 0x000fe40000000f00 */
[C---:B------:R-:W-:Y:S01]  /*f240*/  HMMA.16816.F32.BF16 R24, R64.reuse, R36, R24 ;  /* 0x000000244018723c */ /* 0x040fe20000041818 */
[----:B-----5:R-:W-:Y:S07]  /*f250*/  FMUL.FTZ R44, R2, R144 ;  /* 0x00000090022c7220 */ /* 0x020fee0000410000 */
[-C--:B------:R-:W-:Y:S01]  /*f260*/  HMMA.16816.F32.BF16 R28, R64, R38.reuse, R28 ;  /* 0x00000026401c723c */ /* 0x080fe2000004181c */
[--C-:B------:R-:W-:Y:S03]  /*f270*/  FFMA.FTZ R36, R40, c[0x0][0x2d0], -R96.reuse ;  /* 0x0000b40028247a23 */ /* 0x100fe60000010860 */
[----:B------:R-:W-:Y:S01]  /*f280*/  FFMA.FTZ R40, R41, c[0x0][0x2d0], -R96 ;  /* 0x0000b40029287a23 */ /* 0x000fe20000010860 */
[----:B------:R1:W-:Y:S01]  /*f290*/  MUFU.EX2 R129, R36 ;  /* 0x0000002400817308 */ /* 0x0003e20000000800 */
[----:B------:R-:W-:Y:S02]  /*f2a0*/  FMUL.FTZ R41, R2, R141 ;  /* 0x0000008d02297220 */ /* 0x000fe40000410000 */
[C---:B------:R-:W-:Y:S01]  /*f2b0*/  HMMA.16816.F32.BF16 R32, R76.reuse, R38, R32 ;  /* 0x000000264c20723c */ /* 0x040fe20000041820 */
[C---:B------:R-:W-:Y:S06]  /*f2c0*/  FMUL.FTZ R37, R69.reuse, R137 ;  /* 0x0000008945257220 */ /* 0x040fec0000410000 */
[----:B------:R3:W-:Y:S01]  /*f2d0*/  MUFU.EX2 R128, R40 ;  /* 0x0000002800807308 */ /* 0x0007e20000000800 */
[C---:B------:R-:W-:Y:S04]  /*f2e0*/  FMUL.FTZ R38, R68.reuse, R138 ;  /* 0x0000008a44267220 */ /* 0x040fe80000410000 */
[----:B------:R-:W-:Y:S05]  /*f2f0*/  FMUL.FTZ R39, R68, R139 ;  /* 0x0000008b44277220 */ /* 0x000fea0000410000 */
[----:B------:R4:W-:Y:S01]  /*f300*/  MUFU.EX2 R137, R58 ;  /* 0x0000003a00897308 */ /* 0x0009e20000000800 */
[C---:B-1----:R-:W-:Y:S09]  /*f310*/  FMUL.FTZ R36, R69.reuse, R136 ;  /* 0x0000008845247220 */ /* 0x042ff20000410000 */
[----:B------:R1:W-:Y:S01]  /*f320*/  MUFU.EX2 R136, R62 ;  /* 0x0000003e00887308 */ /* 0x0003e20000000800 */
[-C--:B------:R-:W-:Y:S01]  /*f330*/  HMMA.16816.F32.BF16 R36, R76, R52.reuse, R36 ;  /* 0x000000344c24723c */ /* 0x080fe20000041824 */
[----:B---3--:R-:W-:Y:S07]  /*f340*/  FMUL.FTZ R40, R2, R140 ;  /* 0x0000008c02287220 */ /* 0x008fee0000410000 */
[C---:B------:R-:W-:Y:S01]  /*f350*/  HMMA.16816.F32.BF16 R40, R64.reuse, R52, R40 ;  /* 0x000000344028723c */ /* 0x040fe20000041828 */
[----:B----4-:R-:W-:Y:S06]  /*f360*/  FMUL.FTZ R58, R0, R158 ;  /* 0x0000009e003a7220 */ /* 0x010fec0000410000 */
[--C-:B------:R-:W-:Y:S01]  /*f370*/  FFMA.FTZ R52, R56, c[0x0][0x2d0], -R97.reuse ;  /* 0x0000b40038347a23 */ /* 0x100fe20000010861 */
[-C--:B------:R-:W-:Y:S01]  /*f380*/  HMMA.16816.F32.BF16 R44, R64, R54.reuse, R44 ;  /* 0x00000036402c723c */ /* 0x080fe2000004182c */
[C---:B------:R-:W-:Y:S02]  /*f390*/  FMUL.FTZ R53, R69.reuse, R153 ;  /* 0x0000009945357220 */ /* 0x040fe40000410000 */
[----:B------:R3:W4:Y:S01]  /*f3a0*/  MUFU.EX2 R138, R52 ;  /* 0x00000034008a7308 */ /* 0x0007220000000800 */
[----:B------:R-:W-:Y:S02]  /*f3b0*/  FMUL.FTZ R56, R2, R156 ;  /* 0x0000009c02387220 */ /* 0x000fe40000410000 */
[----:B-1----:R-:W-:Y:S02]  /*f3c0*/  FMUL.FTZ R62, R0, R162 ;  /* 0x000000a2003e7220 */ /* 0x002fe40000410000 */
[C---:B------:R-:W-:Y:S07]  /*f3d0*/  HMMA.16816.F32.BF16 R48, R76.reuse, R54, R48 ;  /* 0x000000364c30723c */ /* 0x040fee0000041830 */
[C---:B------:R-:W-:Y:S02]  /*f3e0*/  FMUL.FTZ R54, R68.reuse, R154 ;  /* 0x0000009a44367220 */ /* 0x040fe40000410000 */
[----:B------:R-:W-:Y:S03]  /*f3f0*/  FMUL.FTZ R55, R68, R155 ;  /* 0x0000009b44377220 */ /* 0x000fe60000410000 */
[----:B---3--:R-:W-:Y:S07]  /*f400*/  FMUL.FTZ R52, R69, R152 ;  /* 0x0000009845347220 */ /* 0x008fee0000410000 */
[-C--:B------:R-:W-:Y:S08]  /*f410*/  HMMA.16816.F32.BF16 R52, R76, R80.reuse, R52 ;  /* 0x000000504c34723c */ /* 0x080ff00000041834 */
[C---:B------:R-:W-:Y:S07]  /*f420*/  HMMA.16816.F32.BF16 R56, R64.reuse, R80, R56 ;  /* 0x000000504038723c */ /* 0x040fee0000041838 */
[----:B------:R-:W-:Y:S01]  /*f430*/  FFMA.FTZ R80, R88, c[0x0][0x2d0], -R97 ;  /* 0x0000b40058507a23 */ /* 0x000fe20000010861 */
[-C--:B------:R-:W-:Y:S01]  /*f440*/  HMMA.16816.F32.BF16 R60, R64, R82.reuse, R60 ;  /* 0x00000052403c723c */ /* 0x080fe2000004183c */
[----:B----4-:R-:W-:Y:S02]  /*f450*/  F2FP.BF16.PACK_AB R81, R137, R138 ;  /* 0x0000008a8951723e */ /* 0x010fe400000010ff */
[----:B------:R1:W3:Y:S04]  /*f460*/  MUFU.EX2 R141, R80 ;  /* 0x00000050008d7308 */ /* 0x0002e80000000800 */
        /* <DEDUP_REMOVED lines=13> */
[----:B---3--:R-:W-:Y:S03]  /*f540*/  F2FP.BF16.PACK_AB R83, R141, R136 ;  /* 0x000000888d53723e */ /* 0x008fe600000010ff */
[-C--:B--2---:R-:W-:Y:S01]  /*f550*/  HMMA.16816.F32.BF16 R4, R76, R84.reuse, R4 ;  /* 0x000000544c04723c */ /* 0x084fe20000041804 */
[--C-:B----4-:R-:W-:Y:S02]  /*f560*/  FFMA.FTZ R80, R94, c[0x0][0x2d0], -R75.reuse ;  /* 0x0000b4005e507a23 */ /* 0x110fe4000001084b */
        /* <DEDUP_REMOVED lines=60> */
[----:B---3--:R-:W-:Y:S04]  /*f930*/  FFMA.FTZ R80, R180, c[0x0][0x2d0], -R75 ;  /* 0x0000b400b4507a23 */ /* 0x008fe8000001084b */
        /* <DEDUP_REMOVED lines=9> */
[----:B-1----:R-:W-:Y:S03]  /*f9d0*/  FFMA.FTZ R88, R197, c[0x0][0x2d0], -R74 ;  /* 0x0000b400c5587a23 */ /* 0x002fe6000001084a */
[----:B------:R-:W-:Y:S01]  /*f9e0*/  MOV R197, R122 ;  /* 0x0000007a00c57202 */ /* 0x000fe20000000f00 */
[----:B------:R-:W-:Y:S03]  /*f9f0*/  IMAD.MOV.U32 R122, RZ, RZ, R117 ;  /* 0x000000ffff7a7224 */ /* 0x000fe600078e0075 */
[-C--:B------:R-:W-:Y:S01]  /*fa00*/  HMMA.16816.F32.BF16 R28, R80, R86.reuse, R28 ;  /* 0x00000056501c723c */ /* 0x080fe2000004181c */
[--C-:B------:R-:W-:Y:S01]  /*fa10*/  FFMA.FTZ R84, R182, c[0x0][0x2d0], -R96.reuse ;  /* 0x0000b400b6547a23 */ /* 0x100fe20000010860 */
[----:B------:R1:W-:Y:S06]  /*fa20*/  MUFU.EX2 R196, R88 ;  /* 0x0000005800c47308 */ /* 0x0003ec0000000800 */
[C---:B------:R-:W-:Y:S04]  /*fa30*/  HMMA.16816.F32.BF16 R32, R76.reuse, R86, R32 ;  /* 0x000000564c20723c */ /* 0x040fe80000041820 */
[----:B------:R2:W-:Y:S04]  /*fa40*/  MUFU.EX2 R146, R84 ;  /* 0x0000005400927308 */ /* 0x0005e80000000800 */
[-C--:B------:R-:W-:Y:S08]  /*fa50*/  HMMA.16816.F32.BF16 R36, R76, R92.reuse, R36 ;  /* 0x0000005c4c24723c */ /* 0x080ff00000041824 */
[C---:B------:R-:W-:Y:S01]  /*fa60*/  HMMA.16816.F32.BF16 R40, R80.reuse, R92, R40 ;  /* 0x0000005c5028723c */ /* 0x040fe20000041828 */
[----:B-1----:R-:W-:Y:S06]  /*fa70*/  FFMA.FTZ R88, R193, c[0x0][0x2d0], -R75 ;  /* 0x0000b400c1587a23 */ /* 0x002fec000001084b */
[----:B------:R-:W-:Y:S01]  /*fa80*/  FFMA.FTZ R92, R184, c[0x0][0x2d0], -R97 ;  /* 0x0000b400b85c7a23 */ /* 0x000fe20000010861 */
[-C--:B------:R-:W-:Y:S01]  /*fa90*/  HMMA.16816.F32.BF16 R44, R80, R94.reuse, R44 ;  /* 0x0000005e502c723c */ /* 0x080fe2000004182c */
[----:B------:R1:W-:Y:S03]  /*faa0*/  MUFU.EX2 R193, R88 ;  /* 0x0000005800c17308 */ /* 0x0003e60000000800 */
[--C-:B--2---:R-:W-:Y:S01]  /*fab0*/  FFMA.FTZ R84, R185, c[0x0][0x2d0], -R96.reuse ;  /* 0x0000b400b9547a23 */ /* 0x104fe20000010860 */
[----:B------:R-:W-:Y:S03]  /*fac0*/  MOV R184, R109 ;  /* 0x0000006d00b87202 */ /* 0x000fe60000000f00 */
[C---:B------:R-:W-:Y:S03]  /*fad0*/  HMMA.16816.F32.BF16 R48, R76.reuse, R94, R48 ;  /* 0x0000005e4c30723c */ /* 0x040fe60000041830 */
[----:B------:R2:W-:Y:S10]  /*fae0*/  MUFU.EX2 R189, R84 ;  /* 0x0000005400bd7308 */ /* 0x0005f40000000800 */
[----:B------:R3:W-:Y:S01]  /*faf0*/  MUFU.EX2 R152, R92 ;  /* 0x0000005c00987308 */ /* 0x0007e20000000800 */
[----:B-1----:R-:W-:Y:S09]  /*fb00*/  FFMA.FTZ R88, R195, c[0x0][0x2d0], -R75 ;  /* 0x0000b400c3587a23 */ /* 0x002ff2000001084b */
[----:B------:R1:W-:Y:S01]  /*fb10*/  MUFU.EX2 R195, R88 ;  /* 0x0000005800c37308 */ /* 0x0003e20000000800 */
[----:B--2---:R-:W-:Y:S09]  /*fb20*/  FFMA.FTZ R84, R188, c[0x0][0x2d0], -R96 ;  /* 0x0000b400bc547a23 */ /* 0x004ff20000010860 */
[----:B------:R2:W-:Y:S01]  /*fb30*/  MUFU.EX2 R185, R84 ;  /* 0x0000005400b97308 */ /* 0x0005e20000000800 */
[----:B---3--:R-:W-:Y:S02]  /*fb40*/  FFMA.FTZ R92, R186, c[0x0][0x2d0], -R97 ;  /* 0x0000b400ba5c7a23 */ /* 0x008fe40000010861 */
[----:B------:R-:W-:Y:S07]  /*fb50*/  IMAD.MOV.U32 R186, RZ, RZ, R108 ;  /* 0x000000ffffba7224 */ /* 0x000fee00078e006c */
[----:B------:R3:W-:Y:S01]  /*fb60*/  MUFU.EX2 R103, R92 ;  /* 0x0000005c00677308 */ /* 0x0007e20000000800 */
[----:B-1----:R-:W1:Y:S01]  /*fb70*/  LDSM.16.MT88.4 R88, [R211+0x1100] ;  /* 0x00110000d358783b */ /* 0x002e620000004200 */
[----:B--2---:R-:W-:Y:S02]  /*fb80*/  FFMA.FTZ R84, R190, c[0x0][0x2d0], -R96 ;  /* 0x0000b400be547a23 */ /* 0x004fe40000010860 */
[----:B------:R-:W-:Y:S06]  /*fb90*/  IMAD.MOV.U32 R190, RZ, RZ, R112 ;  /* 0x000000ffffbe7224 */ /* 0x000fec00078e0070 */
[----:B------:R2:W4:Y:S01]  /*fba0*/  MUFU.EX2 R188, R84 ;  /* 0x0000005400bc7308 */ /* 0x0005220000000800 */
[----:B---3--:R-:W-:Y:S02]  /*fbb0*/  FFMA.FTZ R92, R229, c[0x0][0x2d0], -R75 ;  /* 0x0000b400e55c7a23 */ /* 0x008fe4000001084b */
[----:B------:R-:W-:Y:S02]  /*fbc0*/  IMAD.MOV.U32 R229, RZ, RZ, R106 ;  /* 0x000000ffffe57224 */ /* 0x000fe400078e006a */
[----:B--2---:R-:W-:Y:S01]  /*fbd0*/  FFMA.FTZ R84, R198, c[0x0][0x2d0], -R74 ;  /* 0x0000b400c6547a23 */ /* 0x004fe2000001084a */
[-C--:B-1----:R-:W-:Y:S01]  /*fbe0*/  HMMA.16816.F32.BF16 R52, R76, R88.reuse, R52 ;  /* 0x000000584c34723c */ /* 0x082fe20000041834 */
[----:B------:R-:W-:Y:S03]  /*fbf0*/  IMAD.MOV.U32 R198, RZ, RZ, R110 ;  /* 0x000000ffffc67224 */ /* 0x000fe600078e006e */
[----:B------:R1:W-:Y:S04]  /*fc00*/  MUFU.EX2 R183, R84 ;  /* 0x0000005400b77308 */ /* 0x0003e80000000800 */
[C---:B------:R-:W-:Y:S07]  /*fc10*/  HMMA.16816.F32.BF16 R56, R80.reuse, R88, R56 ;  /* 0x000000585038723c */ /* 0x040fee0000041838 */
[--C-:B------:R-:W-:Y:S01]  /*fc20*/  FFMA.FTZ R88, R178, c[0x0][0x2d0], -R97.reuse ;  /* 0x0000b400b2587a23 */ /* 0x100fe20000010861 */
[-C--:B------:R-:W-:Y:S03]  /*fc30*/  HMMA.16816.F32.BF16 R60, R80, R90.reuse, R60 ;  /* 0x0000005a503c723c */ /* 0x080fe6000004183c */
[----:B------:R-:W2:Y:S04]  /*fc40*/  MUFU.EX2 R102, R88 ;  /* 0x0000005800667308 */ /* 0x000ea80000000800 */
[----:B------:R-:W-:Y:S01]  /*fc50*/  FFMA.FTZ R80, R233, c[0x0][0x2d0], -R74 ;  /* 0x0000b400e9507a23 */ /* 0x000fe2000001084a */
[----:B------:R-:W-:Y:S01]  /*fc60*/  HMMA.16816.F32.BF16 R64, R76, R90, R64 ;  /* 0x0000005a4c40723c */ /* 0x000fe20000041840 */
[----:B----4-:R-:W-:Y:S03]  /*fc70*/  F2FP.BF16.PACK_AB R82, R188, R185 ;  /* 0x000000b9bc52723e */ /* 0x010fe600000010ff */
[----:B-1----:R-:W-:Y:S01]  /*fc80*/  FFMA.FTZ R84, R181, c[0x0][0x2d0], -R97 ;  /* 0x0000b400b5547a23 */ /* 0x002fe20000010861 */
[----:B------:R1:W-:Y:S01]  /*fc90*/  MUFU.EX2 R182, R80 ;  /* 0x0000005000b67308 */ /* 0x0003e20000000800 */
[----:B------:R-:W-:Y:S01]  /*fca0*/  IMAD.MOV.U32 R233, RZ, RZ, R104 ;  /* 0x000000ffffe97224 */ /* 0x000fe200078e0068 */
[----:B------:R-:W-:Y:S02]  /*fcb0*/  F2FP.BF16.PACK_AB R76, R251, R197 ;  /* 0x000000c5fb4c723e */ /* 0x000fe400000010ff */
[----:B------:R-:W-:Y:S03]  /*fcc0*/  F2FP.BF16.PACK_AB R77, R147, R249 ;  /* 0x000000f9934d723e */ /* 0x000fe600000010ff */
[----:B------:R-:W-:Y:S02]  /*fcd0*/  F2FP.BF16.PACK_AB R78, R196, R248 ;  /* 0x000000f8c44e723e */ /* 0x000fe400000010ff */
[----:B------:R-:W-:Y:S01]  /*fce0*/  F2FP.BF16.PACK_AB R79, R195, R193 ;  /* 0x000000c1c34f723e */ /* 0x000fe200000010ff */
[----:B------:R3:W4:Y:S01]  /*fcf0*/  MUFU.EX2 R153, R84 ;  /* 0x0000005400997308 */ /* 0x0007220000000800 */
[----:B--2---:R-:W-:Y:S01]  /*fd00*/  F2FP.BF16.PACK_AB R83, R102, R103 ;  /* 0x000000676653723e */ /* 0x004fe200000010ff */
[----:B------:R-:W-:Y:S08]  /*fd10*/  LDSM.16.MT88.4 R88, [R212+0x1900] ;  /* 0x00190000d458783b */ /* 0x000ff00000004200 */
[----:B------:R2:W-:Y:S01]  /*fd20*/  MUFU.EX2 R181, R92 ;  /* 0x0000005c00b57308 */ /* 0x0005e20000000800 */
[----:B-1----:R-:W-:Y:S01]  /*fd30*/  FFMA.FTZ R80, R202, c[0x0][0x2d0], -R75 ;  /* 0x0000b400ca507a23 */ /* 0x002fe2000001084b */
[----:B------:R-:W-:Y:S08]  /*fd40*/  MOV R202, R105 ;  /* 0x0000006900ca7202 */ /* 0x000ff00000000f00 */
[----:B------:R1:W-:Y:S01]  /*fd50*/  MUFU.EX2 R159, R80 ;  /* 0x00000050009f7308 */ /* 0x0003e20000000800 */
[----:B---3--:R-:W3:Y:S01]  /*fd60*/  LDSM.16.MT88.4 R84, [R209+0x1900] ;  /* 0x00190000d154783b */ /* 0x008ee20000004200 */
[----:B----4-:R-:W-:Y:S07]  /*fd70*/  F2FP.BF16.PACK_AB R81, R152, R153 ;  /* 0x000000999851723e */ /* 0x010fee00000010ff */
[----:B--2---:R-:W2:Y:S01]  /*fd80*/  LDSM.16.MT88.4 R92, [R210+0x1900] ;  /* 0x00190000d25c783b */ /* 0x004ea20000004200 */
[----:B-1----:R-:W-:Y:S01]  /*fd90*/  F2FP.BF16.PACK_AB R80, R189, R146 ;  /* 0x00000092bd50723e */ /* 0x002fe200000010ff */
[-C--:B---3--:R-:W-:Y:S08]  /*fda0*/  HMMA.16816.F32.BF16 R4, R76, R84.reuse, R4 ;  /* 0x000000544c04723c */ /* 0x088ff00000041804 */
        /* <DEDUP_REMOVED lines=9> */
[----:B------:R-:W-:Y:S04]  /*fe40*/  IMAD.MOV.U32 R237, RZ, RZ, R114 ;  /* 0x000000ffffed7224 */ /* 0x000fe800078e0072 */
[-C--:B------:R-:W-:Y:S01]  /*fe50*/  HMMA.16816.F32.BF16 R28, R80, R90.reuse, R28 ;  /* 0x0000005a501c723c */ /* 0x080fe2000004181c */
[----:B------:R1:W-:Y:S03]  /*fe60*/  MUFU.EX2 R180, R84 ;  /* 0x0000005400b47308 */ /* 0x0003e60000000800 */
[--C-:B------:R-:W-:Y:S02]  /*fe70*/  FFMA.FTZ R88, R228, c[0x0][0x2d0], -R96.reuse ;  /* 0x0000b400e4587a23 */ /* 0x100fe40000010860 */
[----:B------:R-:W-:Y:S02]  /*fe80*/  IMAD.MOV.U32 R228, RZ, RZ, R119 ;  /* 0x000000ffffe47224 */ /* 0x000fe400078e0077 */
[C---:B------:R-:W-:Y:S03]  /*fe90*/  HMMA.16816.F32.BF16 R32, R76.reuse, R90, R32 ;  /* 0x0000005a4c20723c */ /* 0x040fe60000041820 */
[----:B------:R3:W-:Y:S05]  /*fea0*/  MUFU.EX2 R156, R88 ;  /* 0x00000058009c7308 */ /* 0x0007ea0000000800 */
[-C--:B--2---:R-:W-:Y:S08]  /*feb0*/  HMMA.16816.F32.BF16 R36, R76, R92.reuse, R36 ;  /* 0x0000005c4c24723c */ /* 0x084ff00000041824 */
[C---:B------:R-:W-:Y:S01]  /*fec0*/  HMMA.16816.F32.BF16 R40, R80.reuse, R92, R40 ;  /* 0x0000005c5028723c */ /* 0x040fe20000041828 */
[----:B-1----:R-:W-:Y:S03]  /*fed0*/  FFMA.FTZ R84, R235, c[0x0][0x2d0], -R75 ;  /* 0x0000b400eb547a23 */ /* 0x002fe6000001084b */
[----:B------:R-:W-:Y:S01]  /*fee0*/  MOV R235, R115 ;  /* 0x0000007300eb7202 */ /* 0x000fe20000000f00 */
[----:B------:R1:W-:Y:S02]  /*fef0*/  MUFU.EX2 R157, R84 ;  /* 0x00000054009d7308 */ /* 0x0003e40000000800 */
[----:B------:R-:W-:Y:S01]  /*ff00*/  FFMA.FTZ R92, R192, c[0x0][0x2d0], -R97 ;  /* 0x0000b400c05c7a23 */ /* 0x000fe20000010861 */
[-C--:B------:R-:W-:Y:S01]  /*ff10*/  HMMA.16816.F32.BF16 R44, R80, R94.reuse, R44 ;  /* 0x0000005e502c723c */ /* 0x080fe2000004182c */
[----:B---3--:R-:W-:Y:S02]  /*ff20*/  FFMA.FTZ R88, R230, c[0x0][0x2d0], -R96 ;  /* 0x0000b400e6587a23 */ /* 0x008fe40000010860 */
[----:B------:R-:W2:Y:S04]  /*ff30*/  LDL.LU R230, [R1+0x18] ;  /* 0x0000180001e67983 */ /* 0x000ea80000300800 */
[----:B------:R3:W-:Y:S01]  /*ff40*/  MUFU.EX2 R100, R92 ;  /* 0x0000005c00647308 */ /* 0x0007e20000000800 */
[C---:B------:R-:W-:Y:S01]  /*ff50*/  HMMA.16816.F32.BF16 R48, R76.reuse, R94, R48 ;  /* 0x0000005e4c30723c */ /* 0x040fe20000041830 */
[----:B------:R-:W4:Y:S08]  /*ff60*/  LDL.LU R162, [R1+0x14] ;  /* 0x0000140001a27983 */ /* 0x000f300000300800 */
[----:B------:R5:W-:Y:S03]  /*ff70*/  MUFU.EX2 R178, R88 ;  /* 0x0000005800b27308 */ /* 0x000be60000000800 */
[----:B-1----:R-:W-:Y:S02]  /*ff80*/  FFMA.FTZ R84, R232, c[0x0][0x2d0], -R75 ;  /* 0x0000b400e8547a23 */ /* 0x002fe4000001084b */
[----:B------:R-:W-:Y:S01]  /*ff90*/  IMAD.MOV.U32 R232, RZ, RZ, R122 ;  /* 0x000000ffffe87224 */ /* 0x000fe200078e007a */
[----:B------:R-:W-:Y:S04]  /*ffa0*/  MOV R122, R111 ;  /* 0x0000006f007a7202 */ /* 0x000fe80000000f00 */
[----:B------:R1:W-:Y:S01]  /*ffb0*/  MUFU.EX2 R179, R84 ;  /* 0x0000005400b37308 */ /* 0x0003e20000000800 */
[----:B---3--:R-:W-:Y:S09]  /*ffc0*/  FFMA.FTZ R92, R191, c[0x0][0x2d0], -R97 ;  /* 0x0000b400bf5c7a23 */ /* 0x008ff20000010861 */
[----:B------:R3:W-:Y:S01]  /*ffd0*/  MUFU.EX2 R99, R92 ;  /* 0x0000005c00637308 */ /* 0x0007e20000000800 */
[--C-:B-----5:R-:W-:Y:S01]  /*ffe0*/  FFMA.FTZ R88, R231, c[0x0][0x2d0], -R96.reuse ;  /* 0x0000b400e7587a23 */ /* 0x120fe20000010860 */
[----:B------:R-:W-:Y:S08]  /*fff0*/  MOV R231, R107 ;  /* 0x0000006b00e77202 */ /* 0x000ff00000000f00 */
[----:B------:R5:W5:Y:S01]  /*10000*/  MUFU.EX2 R177, R88 ;  /* 0x0000005800b17308 */ /* 0x000b620000000800 */
[----:B-1----:R-:W-:Y:S01]  /*10010*/  FFMA.FTZ R84, R203, c[0x0][0x2d0], -R96 ;  /* 0x0000b400cb547a23 */ /* 0x002fe20000010860 */
[----:B------:R-:W-:Y:S08]  /*10020*/  MOV R203, R160 ;  /* 0x000000a000cb7202 */ /* 0x000ff00000000f00 */
[----:B------:R1:W-:Y:S01]  /*10030*/  MUFU.EX2 R155, R84 ;  /* 0x00000054009b7308 */ /* 0x0003e20000000800 */
[----:B---3--:R-:W-:Y:S09]  /*10040*/  FFMA.FTZ R92, R242, c[0x0][0x2d0], -R75 ;  /* 0x0000b400f25c7a23 */ /* 0x008ff2000001084b */
[----:B------:R3:W-:Y:S01]  /*10050*/  MUFU.EX2 R172, R92 ;  /* 0x0000005c00ac7308 */ /* 0x0007e20000000800 */
[--C-:B-----5:R-:W-:Y:S02]  /*10060*/  FFMA.FTZ R88, R240, c[0x0][0x2d0], -R74.reuse ;  /* 0x0000b400f0587a23 */ /* 0x120fe4000001084a */
[----:B------:R-:W-:Y:S07]  /*10070*/  IMAD.MOV.U32 R240, RZ, RZ, R161 ;  /* 0x000000fffff07224 */ /* 0x000fee00078e00a1 */
[----:B------:R5:W-:Y:S01]  /*10080*/  MUFU.EX2 R176, R88 ;  /* 0x0000005800b07308 */ /* 0x000be20000000800 */
[----:B-1----:R-:W1:Y:S08]  /*10090*/  LDSM.16.MT88.4 R84, [R211+0x1900] ;  /* 0x00190000d354783b */ /* 0x002e700000004200 */
[----:B---3--:R-:W-:Y:S01]  /*100a0*/  LDSM.16.MT88.4 R92, [R210+0x2100] ;  /* 0x00210000d25c783b */ /* 0x008fe20000004200 */
[--C-:B-----5:R-:W-:Y:S01]  /*100b0*/  FFMA.FTZ R88, R187, c[0x0][0x2d0], -R97.reuse ;  /* 0x0000b400bb587a23 */ /* 0x120fe20000010861 */
[----:B------:R-:W-:Y:S06]  /*100c0*/  MOV R187, R118 ;  /* 0x0000007600bb7202 */ /* 0x000fec0000000f00 */
[----:B------:R-:W-:Y:S01]  /*100d0*/  LDSM.16.MT88.4 R116, [R209+0x2900] ;  /* 0x00290000d174783b */ /* 0x000fe20000004200 */
[----:B------:R3:W5:Y:S01]  /*100e0*/  MUFU.EX2 R101, R88 ;  /* 0x0000005800657308 */ /* 0x0007620000000800 */
[-C--:B-1----:R-:W-:Y:S08]  /*100f0*/  HMMA.16816.F32.BF16 R52, R76, R84.reuse, R52 ;  /* 0x000000544c34723c */ /* 0x082ff00000041834 */
[C---:B------:R-:W-:Y:S01]  /*10100*/  HMMA.16816.F32.BF16 R56, R80.reuse, R84, R56 ;  /* 0x000000545038723c */ /* 0x040fe20000041838 */
[----:B---3--:R-:W1:Y:S06]  /*10110*/  LDSM.16.MT88.4 R88, [R209+0x2100] ;  /* 0x00210000d158783b */ /* 0x008e6c0000004200 */
        /* <DEDUP_REMOVED lines=12> */
[----:B---3--:R-:W3:Y:S01]  /*101e0*/  LDSM.16.MT88.4 R84, [R212+0x2100] ;  /* 0x00210000d454783b */ /* 0x008ee20000004200 */
[----:B------:R-:W-:Y:S05]  /*101f0*/  F2FP.BF16.PACK_AB R83, R98, R99 ;  /* 0x000000636253723e */ /* 0x000fea00000010ff */
[-C--:B-1----:R-:W-:Y:S01]  /*10200*/  HMMA.16816.F32.BF16 R4, R76, R88.reuse, R4 ;  /* 0x000000584c04723c */ /* 0x082fe20000041804 */
[--C-:B-----5:R-:W-:Y:S01]  /*10210*/  FFMA.FTZ R80, R238, c[0x0][0x2d0], -R75.reuse ;  /* 0x0000b400ee507a23 */ /* 0x120fe2000001084b */
[----:B------:R-:W-:Y:S03]  /*10220*/  F2FP.BF16.PACK_AB R164, R175, R176 ;  /* 0x000000b0afa4723e */ /* 0x000fe600000010ff */
[----:B------:R1:W5:Y:S02]  /*10230*/  MUFU.EX2 R174, R80 ;  /* 0x0000005000ae7308 */ /* 0x0003640000000800 */
[----:B-1----:R-:W-:Y:S02]  /*10240*/  F2FP.BF16.PACK_AB R80, R156, R155 ;  /* 0x0000009b9c50723e */ /* 0x002fe400000010ff */
[----:B-----5:R-:W-:Y:S05]  /*10250*/  F2FP.BF16.PACK_AB R165, R172, R174 ;  /* 0x000000aeaca5723e */ /* 0x020fea00000010ff */
[C---:B------:R-:W-:Y:S07]  /*10260*/  HMMA.16816.F32.BF16 R8, R80.reuse, R88, R8 ;  /* 0x000000585008723c */ /* 0x040fee0000041808 */
[--C-:B------:R-:W-:Y:S01]  /*10270*/  FFMA.FTZ R88, R250, c[0x0][0x2d0], -R74.reuse ;  /* 0x0000b400fa587a23 */ /* 0x100fe2000001084a */
[-C--:B------:R-:W-:Y:S01]  /*10280*/  HMMA.16816.F32.BF16 R12, R80, R90.reuse, R12 ;  /* 0x0000005a500c723c */ /* 0x080fe2000004180c */
[----:B------:R-:W-:Y:S02]  /*10290*/  FFMA.FTZ R74, R252, c[0x0][0x2d0], -R74 ;  /* 0x0000b400fc4a7a23 */ /* 0x000fe4000001084a */
[----:B------:R1:W-:Y:S05]  /*102a0*/  MUFU.EX2 R173, R88 ;  /* 0x0000005800ad7308 */ /* 0x0003ea0000000800 */
[C---:B------:R-:W-:Y:S05]  /*102b0*/  HMMA.16816.F32.BF16 R16, R76.reuse, R90, R16 ;  /* 0x0000005a4c10723c */ /* 0x040fea0000041810 */
[----:B------:R5:W5:Y:S03]  /*102c0*/  MUFU.EX2 R171, R74 ;  /* 0x0000004a00ab7308 */ /* 0x000b660000000800 */
[-C--:B---3--:R-:W-:Y:S08]  /*102d0*/  HMMA.16816.F32.BF16 R20, R76, R84.reuse, R20 ;  /* 0x000000544c14723c */ /* 0x088ff00000041814 */
[C---:B------:R-:W-:Y:S01]  /*102e0*/  HMMA.16816.F32.BF16 R24, R80.reuse, R84, R24 ;  /* 0x000000545018723c */ /* 0x040fe20000041818 */
[----:B-1----:R-:W1:Y:S07]  /*102f0*/  LDSM.16.MT88.4 R88, [R211+0x2100] ;  /* 0x00210000d358783b */ /* 0x002e6e0000004200 */
[-C--:B------:R-:W-:Y:S01]  /*10300*/  HMMA.16816.F32.BF16 R28, R80, R86.reuse, R28 ;  /* 0x00000056501c723c */ /* 0x080fe2000004181c */
[--C-:B-----5:R-:W-:Y:S03]  /*10310*/  FFMA.FTZ R74, R245, c[0x0][0x2d0], -R75.reuse ;  /* 0x0000b400f54a7a23 */ /* 0x120fe6000001084b */
[----:B------:R-:W-:Y:S01]  /*10320*/  F2FP.BF16.PACK_AB R166, R171, R173 ;  /* 0x000000adaba6723e */ /* 0x000fe200000010ff */
[----:B------:R-:W-:Y:S03]  /*10330*/  FFMA.FTZ R75, R247, c[0x0][0x2d0], -R75 ;  /* 0x0000b400f74b7a23 */ /* 0x000fe6000001084b */
[C---:B------:R-:W-:Y:S01]  /*10340*/  HMMA.16816.F32.BF16 R32, R76.reuse, R86, R32 ;  /* 0x000000564c20723c */ /* 0x040fe20000041820 */
[----:B------:R3:W-:Y:S07]  /*10350*/  MUFU.EX2 R170, R74 ;  /* 0x0000004a00aa7308 */ /* 0x0007ee0000000800 */
[-C--:B------:R-:W-:Y:S03]  /*10360*/  HMMA.16816.F32.BF16 R36, R76, R92.reuse, R36 ;  /* 0x0000005c4c24723c */ /* 0x080fe60000041824 */
[----:B------:R-:W5:Y:S05]  /*10370*/  MUFU.EX2 R169, R75 ;  /* 0x0000004b00a97308 */ /* 0x000f6a0000000800 */
[C---:B------:R-:W-:Y:S08]  /*10380*/  HMMA.16816.F32.BF16 R40, R80.reuse, R92, R40 ;  /* 0x0000005c5028723c */ /* 0x040ff00000041828 */
[-C--:B------:R-:W-:Y:S01]  /*10390*/  HMMA.16816.F32.BF16 R44, R80, R94.reuse, R44 ;  /* 0x0000005e502c723c */ /* 0x080fe2000004182c */
[--C-:B---3--:R-:W-:Y:S04]  /*103a0*/  FFMA.FTZ R74, R239, c[0x0][0x2d0], -R96.reuse ;  /* 0x0000b400ef4a7a23 */ /* 0x108fe80000010860 */
[----:B------:R3:W-:Y:S03]  /*103b0*/  MUFU.EX2 R168, R74 ;  /* 0x0000004a00a87308 */ /* 0x0007e60000000800 */
[C---:B------:R-:W-:Y:S01]  /*103c0*/  HMMA.16816.F32.BF16 R48, R76.reuse, R94, R48 ;  /* 0x0000005e4c30723c */ /* 0x040fe20000041830 */
[----:B-----5:R-:W-:Y:S07]  /*103d0*/  F2FP.BF16.PACK_AB R167, R169, R170 ;  /* 0x000000aaa9a7723e */ /* 0x020fee00000010ff */
[-C--:B-1----:R-:W-:Y:S08]  /*103e0*/  HMMA.16816.F32.BF16 R52, R76, R88.reuse, R52 ;  /* 0x000000584c34723c */ /* 0x082ff00000041834 */
[C---:B------:R-:W-:Y:S01]  /*103f0*/  HMMA.16816.F32.BF16 R56, R80.reuse, R88, R56 ;  /* 0x000000585038723c */ /* 0x040fe20000041838 */
[----:B--2---:R-:W-:Y:S03]  /*10400*/  FFMA.FTZ R68, R68, R230, R187 ;  /* 0x000000e644447223 */ /* 0x004fe600000100bb */
[----:B------:R-:W-:Y:S01]  /*10410*/  MOV R230, R150 ;  /* 0x0000009600e67202 */ /* 0x000fe20000000f00 */
[----:B---3--:R-:W-:Y:S02]  /*10420*/  FFMA.FTZ R74, R241, c[0x0][0x2d0], -R96 ;  /* 0x0000b400f14a7a23 */ /* 0x008fe40000010860 */
[----:B----4-:R-:W-:Y:S01]  /*10430*/  FFMA.FTZ R69, R69, R162, R163 ;  /* 0x000000a245457223 */ /* 0x010fe200000100a3 */
        /* <DEDUP_REMOVED lines=10> */
[----:B------:R-:W-:Y:S02]  /*104e0*/  MOV R232, R236 ;  /* 0x000000ec00e87202 */ /* 0x000fe40000000f00 */
[----:B--2---:R-:W-:Y:S02]  /*104f0*/  F2FP.BF16.PACK_AB R160, R85, R168 ;  /* 0x000000a855a0723e */ /* 0x004fe400000010ff */
[----:B------:R-:W-:Y:S04]  /*10500*/  MOV R236, R120 ;  /* 0x0000007800ec7202 */ /* 0x000fe80000000f00 */
[----:B------:R-:W2:Y:S01]  /*10510*/  MUFU.EX2 R96, R96 ;  /* 0x0000006000607308 */ /* 0x000ea20000000800 */
[--C-:B-1----:R-:W-:Y:S09]  /*10520*/  FFMA.FTZ R74, R199, c[0x0][0x2d0], -R97.reuse ;  /* 0x0000b400c74a7a23 */ /* 0x102ff20000010861 */
        /* <DEDUP_REMOVED lines=15> */
[----:B------:R-:W-:Y:S01]  /*10620*/  MOV R228, R149 ;  /* 0x0000009500e47202 */ /* 0x000fe20000000f00 */
[----:B------:R-:W-:Y:S02]  /*10630*/  FADD.FTZ R2, R151, R69 ;  /* 0x0000004597027221 */ /* 0x000fe40000010000 */
[----:B------:R-:W-:Y:S01]  /*10640*/  FADD.FTZ R4, R240, R4 ;  /* 0x00000004f0047221 */ /* 0x000fe20000010000 */
[----:B------:R-:W1:Y:S01]  /*10650*/  LDSM.16.MT88.4 R148, [R210+0x2900] ;  /* 0x00290000d294783b */ /* 0x000e620000004200 */
[----:B------:R-:W-:Y:S03]  /*10660*/  FADD.FTZ R2, R203, R2 ;  /* 0x00000002cb027221 */ /* 0x000fe60000010000 */
[----:B------:R-:W-:Y:S01]  /*10670*/  FADD.FTZ R5, R235, R4 ;  /* 0x00000004eb057221 */ /* 0x000fe20000010000 */
[----:B------:R-:W-:Y:S01]  /*10680*/  MOV R235, R123 ;  /* 0x0000007b00eb7202 */ /* 0x000fe20000000f00 */
[----:B------:R-:W-:Y:S02]  /*10690*/  IMAD.MOV.U32 R203, RZ, RZ, R237 ;  /* 0x000000ffffcb7224 */ /* 0x000fe400078e00ed */
[----:B------:R-:W-:Y:S02]  /*106a0*/  FADD.FTZ R7, R122, R2 ;  /* 0x000000027a077221 */ /* 0x000fe40000010000 */
[----:B------:R-:W-:Y:S02]  /*106b0*/  FADD.FTZ R4, R231, R6 ;  /* 0x00000006e7047221 */ /* 0x000fe40000010000 */
[----:B------:R-:W-:Y:S01]  /*106c0*/  FADD.FTZ R2, R202, R5 ;  /* 0x00000005ca027221 */ /* 0x000fe20000010000 */
[----:B------:R-:W-:Y:S01]  /*106d0*/  MOV R202, R233 ;  /* 0x000000e900ca7202 */ /* 0x000fe20000000f00 */
[----:B------:R-:W-:Y:S01]  /*106e0*/  FADD.FTZ R7, R184, R7 ;  /* 0x00000007b8077221 */ /* 0x000fe20000010000 */
[----:B------:R-:W-:Y:S01]  /*106f0*/  MOV R184, R127 ;  /* 0x0000007f00b87202 */ /* 0x000fe20000000f00 */
[----:B------:R-:W-:Y:S02]  /*10700*/  FADD.FTZ R6, R190, R4 ;  /* 0x00000004be067221 */ /* 0x000fe40000010000 */
[----:B------:R-:W-:Y:S02]  /*10710*/  FADD.FTZ R5, R124, R2 ;  /* 0x000000027c057221 */ /* 0x000fe40000010000 */
[----:B------:R-:W-:Y:S02]  /*10720*/  FADD.FTZ R4, R230, R7 ;  /* 0x00000007e6047221 */ /* 0x000fe40000010000 */
[----:B------:R-:W-:Y:S02]  /*10730*/  FADD.FTZ R2, R228, R6 ;  /* 0x00000006e4027221 */ /* 0x000fe40000010000 */
[----:B------:R-:W-:Y:S02]  /*10740*/  FADD.FTZ R7, R131, R4 ;  /* 0x0000000483077221 */ /* 0x000fe40000010000 */
[----:B------:R-:W-:Y:S02]  /*10750*/  FADD.FTZ R6, R130, R2 ;  /* 0x0000000282067221 */ /* 0x000fe40000010000 */
[----:B------:R-:W-:Y:S02]  /*10760*/  FADD.FTZ R2, R203, R7 ;  /* 0x00000007cb027221 */ /* 0x000fe40000010000 */
[----:B------:R-:W-:Y:S02]  /*10770*/  IMAD.MOV.U32 R237, RZ, RZ, R121 ;  /* 0x000000ffffed7224 */ /* 0x000fe400078e0079 */
[----:B------:R-:W-:Y:S01]  /*10780*/  IMAD.MOV.U32 R233, RZ, RZ, R186 ;  /* 0x000000ffffe97224 */ /* 0x000fe200078e00ba */
[-C--:B------:R-:W-:Y:S01]  /*10790*/  HMMA.16816.F32.BF16 R120, R164, R132.reuse, R20 ;  /* 0x00000084a478723c */ /* 0x080fe20000041814 */
[----:B------:R-:W-:Y:S01]  /*107a0*/  IMAD.MOV.U32 R190, RZ, RZ, R126 ;  /* 0x000000ffffbe7224 */ /* 0x000fe200078e007e */
[----:B------:R-:W-:Y:S01]  /*107b0*/  MOV R186, R198 ;  /* 0x000000c600ba7202 */ /* 0x000fe20000000f00 */
[----:B------:R-:W-:Y:S01]  /*107c0*/  FADD.FTZ R9, R237, R2 ;  /* 0x00000002ed097221 */ /* 0x000fe20000010000 */
[----:B------:R-:W-:Y:S04]  /*107d0*/  MOV R198, R125 ;  /* 0x0000007d00c67202 */ /* 0x000fe80000000f00 */
[C---:B------:R-:W-:Y:S01]  /*107e0*/  HMMA.16816.F32.BF16 R124, R160.reuse, R132, R24 ;  /* 0x00000084a07c723c */ /* 0x040fe20000041818 */
[----:B--2---:R-:W-:Y:S04]  /*107f0*/  FFMA.FTZ R0, R0, R73, R204 ;  /* 0x0000004900007223 */ /* 0x004fe800000100cc */
[----:B------:R-:W-:Y:S02]  /*10800*/  FADD.FTZ R8, R205, R0 ;  /* 0x00000000cd087221 */ /* 0x000fe40000010000 */
[----:B------:R-:W-:Y:S02]  /*10810*/  FADD.FTZ R0, R129, R5 ;  /* 0x0000000581007221 */ /* 0x000fe40000010000 */
[----:B------:R-:W-:Y:S03]  /*10820*/  FADD.FTZ R8, R206, R8 ;  /* 0x00000008ce087221 */ /* 0x000fe60000010000 */
[----:B------:R-:W-:Y:S02]  /*10830*/  FADD.FTZ R5, R128, R0 ;  /* 0x0000000080057221 */ /* 0x000fe40000010000 */
[----:B------:R-:W-:Y:S01]  /*10840*/  FADD.FTZ R4, R207, R8 ;  /* 0x00000008cf047221 */ /* 0x000fe20000010000 */
[-C--:B------:R-:W-:Y:S01]  /*10850*/  HMMA.16816.F32.BF16 R128, R160, R134.reuse, R28 ;  /* 0x00000086a080723c */ /* 0x080fe2000004181c */
[----:B------:R-:W-:Y:S02]  /*10860*/  FADD.FTZ R0, R232, R6 ;  /* 0x00000006e8007221 */ /* 0x000fe40000010000 */
[----:B------:R-:W-:Y:S02]  /*10870*/  FADD.FTZ R8, R235, R5 ;  /* 0x00000005eb087221 */ /* 0x000fe40000010000 */
[----:B------:R-:W-:Y:S02]  /*10880*/  FADD.FTZ R11, R138, R4 ;  /* 0x000000048a0b7221 */ /* 0x000fe40000010000 */
[----:B------:R-:W-:Y:S01]  /*10890*/  FADD.FTZ R10, R236, R0 ;  /* 0x00000000ec0a7221 */ /* 0x000fe20000010000 */
[----:B------:R-:W2:Y:S01]  /*108a0*/  LDSM.16.MT88.4 R4, [R211+0x2900] ;  /* 0x00290000d304783b */ /* 0x000ea20000004200 */
[----:B------:R-:W-:Y:S01]  /*108b0*/  FADD.FTZ R2, R229, R8 ;  /* 0x00000008e5027221 */ /* 0x000fe20000010000 */
[C---:B------:R-:W-:Y:S02]  /*108c0*/  HMMA.16816.F32.BF16 R132, R164.reuse, R134, R32 ;  /* 0x00000086a484723c */ /* 0x040fe40000041820 */
[----:B------:R-:W-:Y:S02]  /*108d0*/  FADD.FTZ R8, R137, R11 ;  /* 0x0000000b89087221 */ /* 0x000fe40000010000 */
[----:B------:R-:W-:Y:S02]  /*108e0*/  FADD.FTZ R0, R202, R9 ;  /* 0x00000009ca007221 */ /* 0x000fe40000010000 */
[----:B------:R-:W-:Y:S02]  /*108f0*/  FADD.FTZ R10, R233, R10 ;  /* 0x0000000ae90a7221 */ /* 0x000fe40000010000 */
[----:B------:R-:W-:Y:S04]  /*10900*/  FADD.FTZ R11, R139, R2 ;  /* 0x000000028b0b7221 */ /* 0x000fe80000010000 */
[----:B------:R-:W-:Y:S02]  /*10910*/  FADD.FTZ R8, R136, R8 ;  /* 0x0000000888087221 */ /* 0x000fe40000010000 */
[----:B------:R-:W-:Y:S01]  /*10920*/  FADD.FTZ R9, R186, R0 ;  /* 0x00000000ba097221 */ /* 0x000fe20000010000 */
[-C--:B-1----:R-:W-:Y:S01]  /*10930*/  HMMA.16816.F32.BF16 R136, R164, R148.reuse, R36 ;  /* 0x00000094a488723c */ /* 0x082fe20000041824 */
        /* <DEDUP_REMOVED lines=8> */
[----:B------:R-:W-:Y:S02]  /*109c0*/  FADD.FTZ R8, R145, R8 ;  /* 0x0000000891087221 */ /* 0x000fe40000010000 */
[----:B------:R-:W-:Y:S02]  /*109d0*/  FADD.FTZ R0, R249, R11 ;  /* 0x0000000bf9007221 */ /* 0x000fe40000010000 */
        /* <DEDUP_REMOVED lines=23> */
[----:B------:R-:W-:Y:S01]  /*10b50*/  FADD.FTZ R8, R103, R8 ;  /* 0x0000000867087221 */ /* 0x000fe20000010000 */
[----:B------:R-:W-:Y:S01]  /*10b60*/  MOV R103, R3 ;  /* 0x0000000300677202 */ /* 0x000fe20000000f00 */
[----:B------:R-:W-:Y:S02]  /*10b70*/  FADD.FTZ R10, R156, R9 ;  /* 0x000000099c0a7221 */ /* 0x000fe40000010000 */
[----:B------:R-:W-:Y:S02]  /*10b80*/  FADD.FTZ R11, R158, R2 ;  /* 0x000000029e0b7221 */ /* 0x000fe40000010000 */
[----:B------:R-:W-:Y:S02]  /*10b90*/  FADD.FTZ R9, R157, R0 ;  /* 0x000000009d097221 */ /* 0x000fe40000010000 */
[C---:B------:R-:W-:Y:S01]  /*10ba0*/  HMMA.16816.F32.BF16 R156, R160.reuse, R4, R56 ;  /* 0x00000004a09c723c */ /* 0x040fe20000041838 */
[----:B------:R-:W-:Y:S01]  /*10bb0*/  FADD.FTZ R8, R102, R8 ;  /* 0x0000000866087221 */ /* 0x000fe20000010000 */
[----:B------:R-:W-:Y:S01]  /*10bc0*/  MOV R102, R70 ;  /* 0x0000004600667202 */ /* 0x000fe20000000f00 */
[----:B------:R-:W-:Y:S02]  /*10bd0*/  FADD.FTZ R0, R180, R11 ;  /* 0x0000000bb4007221 */ /* 0x000fe40000010000 */
[----:B------:R-:W-:Y:S01]  /*10be0*/  FADD.FTZ R8, R101, R8 ;  /* 0x0000000865087221 */ /* 0x000fe20000010000 */
[----:B------:R-:W-:Y:S01]  /*10bf0*/  MOV R101, R71 ;  /* 0x0000004700657202 */ /* 0x000fe20000000f00 */
        /* <DEDUP_REMOVED lines=20> */
[----:B------:R1:W-:Y:S01]  /*10d40*/  STL [R1+0x14], R5 ;  /* 0x0000140501007387 */ /* 0x0003e20000100800 */
[----:B------:R-:W-:Y:S02]  /*10d50*/  FADD.FTZ R4, R169, R4 ;  /* 0x00000004a9047221 */ /* 0x000fe40000010000 */
[----:B------:R-:W-:Y:S02]  /*10d60*/  FADD.FTZ R2, R96, R2 ;  /* 0x0000000260027221 */ /* 0x000fe40000010000 */
[----:B------:R-:W-:Y:S01]  /*10d70*/  FADD.FTZ R0, R74, R0 ;  /* 0x000000004a007221 */ /* 0x000fe20000010000 */
[----:B------:R1:W-:Y:S01]  /*10d80*/  STL [R1+0x18], R4 ;  /* 0x0000180401007387 */ /* 0x0003e20000100800 */
[----:B------:R-:W-:Y:S02]  /*10d90*/  IMAD.MOV.U32 R100, RZ, RZ, R72 ;  /* 0x000000ffff647224 */ /* 0x000fe400078e0048 */
[----:B------:R-:W-:Y:S01]  /*10da0*/  FADD.FTZ R0, R97, R0 ;  /* 0x0000000061007221 */ /* 0x000fe20000010000 */
[----:B------:R1:W-:Y:S04]  /*10db0*/  STL [R1+0x1c], R2 ;  /* 0x00001c0201007387 */ /* 0x0003e80000100800 */
[----:B------:R1:W-:Y:S01]  /*10dc0*/  STL [R1+0x20], R0 ;  /* 0x0000200001007387 */ /* 0x0003e20000100800 */
[----:B------:R-:W-:-:S05]  /*10dd0*/  @P0 BRA `(.L_x_291) ;  /* 0xffff8c5000000947 */ /* 0x000fca000383ffff */
.L_x_272:
[----:B------:R-:W2:Y:S01]  /*10de0*/  S2UR UR17, SR_CTAID.X ;  /* 0x00000000001179c3 */ /* 0x000ea20000002500 */
[----:B------:R-:W-:-:S02]  /*10df0*/  UISETP.NE.AND UP1, UPT, UR35, URZ, UPT ;  /* 0x0000003f2300728c */ /* 0x000fc4000bf25270 */
[----:B------:R-:W-:Y:S02]  /*10e00*/  ULDC.64 UR4, c[0x0][0x2c8] ;  /* 0x0000b20000047ab9 */ /* 0x000fe40000000a00 */
[----:B------:R-:W-:-:S06]  /*10e10*/  UISETP.NE.AND UP0, UPT, UR34, URZ, UPT ;  /* 0x0000003f2200728c */ /* 0x000fcc000bf05270 */
[----:B------:R-:W-:Y:S01]  /*10e20*/  PLOP3.LUT P0, PT, PT, PT, UP0, 0x40, 0x0 ;  /* 0x000000000000781c */ /* 0x000fe20003f0e808 */
[----:B--2---:R-:W-:-:S04]  /*10e30*/  ULEA UR17, UR17, 0x7f, 0x7 ;  /* 0x0000007f11117891 */ /* 0x004fc8000f8e383f */
[----:B------:R-:W-:Y:S02]  /*10e40*/  UIMAD.WIDE.U32 UR20, UR17, UR4, URZ ;  /* 0x00000004111472a5 */ /* 0x000fe4000f8e003f */
[----:B------:R-:W-:Y:S02]  /*10e50*/  UIADD3 UR4, UR8, 0x1, -UR15 ;  /* 0x0000000108047890 */ /* 0x000fe4000fffe80f */
[----:B------:R-:W-:-:S03]  /*10e60*/  UMOV UR18, UR17 ;  /* 0x0000001100127c82 */ /* 0x000fc60008000000 */
[----:B------:R-:W-:Y:S02]  /*10e70*/  @UP1 UMOV UR17, UR21 ;  /* 0x0000001500111c82 */ /* 0x000fe40008000000 */
[----:B------:R-:W-:-:S03]  /*10e80*/  @UP1 USHF.R.U32.HI UR18, URZ, UR5, UR17 ;  /* 0x000000053f121299 */ /* 0x000fc60008011611 */
[----:B------:R-:W-:Y:S02]  /*10e90*/  ULDC UR17, c[0x0][0x324] ;  /* 0x0000c90000117ab9 */ /* 0x000fe40000000800 */
[----:B------:R-:W-:-:S04]  /*10ea0*/  UIADD3 UR18, UR4, UR18, URZ ;  /* 0x0000001204127290 */ /* 0x000fc8000fffe03f */
[----:B------:R-:W-:Y:S01]  /*10eb0*/  UIADD3 UR17, UR18, -UR17, URZ ;  /* 0x8000001112117290 */ /* 0x000fe2000fffe03f */
[----:B------:R-:W-:Y:S05]  /*10ec0*/  @P0 BRA `(.L_x_292) ;  /* 0x0000018000000947 */ /* 0x000fea0003800000 */
[----:B------:R-:W-:-:S06]  /*10ed0*/  UISETP.GT.AND UP0, UPT, UR18, -0x1, UPT ;  /* 0xffffffff1200788c */ /* 0x000fcc000bf04270 */
[----:B------:R-:W-:-:S13]  /*10ee0*/  PLOP3.LUT P0, PT, PT, PT, UP0, 0x80, 0x0 ;  /* 0x000000000000781c */ /* 0x000fda0003f0f008 */
[----:B------:R-:W-:Y:S05]  /*10ef0*/  @P0 BRA `(.L_x_293) ;  /* 0x000000a000000947 */ /* 0x000fea0003800000 */
[----:B------:R-:W-:Y:S02]  /*10f00*/  UMOV UR5, 0x1 ;  /* 0x0000000100057882 */ /* 0x000fe40000000000 */
[----:B------:R-:W-:Y:S02]  /*10f10*/  ULDC UR4, c[0x0][0x32c] ;  /* 0x0000cb0000047ab9 */ /* 0x000fe40000000800 */
[----:B------:R-:W-:Y:S02]  /*10f20*/  UISETP.NE.AND UP0, UPT, UR5, UR4, UPT ;  /* 0x000000040500728c */ /* 0x000fe4000bf05270 */
[----:B------:R-:W-:Y:S02]  /*10f30*/  ULOP3.LUT UR18, URZ, UR18, URZ, 0x33, !UPT ;  /* 0x000000123f127292 */ /* 0x000fe4000f8e333f */
[----:B------:R-:W-:Y:S02]  /*10f40*/  ULDC.64 UR4, c[0x0][0x330] ;  /* 0x0000cc0000047ab9 */ /* 0x000fe40000000a00 */
[----:B------:R-:W-:-:S07]  /*10f50*/  UIMAD.WIDE.U32 UR20, UR18, UR4, URZ ;  /* 0x00000004121472a5 */ /* 0x000fce000f8e003f */
[----:B------:R-:W-:Y:S02]  /*10f60*/  @UP0 UMOV UR19, UR21 ;  /* 0x0000001500130c82 */ /* 0x000fe40008000000 */
[----:B------:R-:W-:-:S04]  /*10f70*/  @UP0 USHF.R.U32.HI UR18, URZ, UR5, UR19 ;  /* 0x000000053f120299 */ /* 0x000fc80008011613 */
[----:B------:R-:W-:Y:S01]  /*10f80*/  ULOP3.LUT UR18, URZ, UR18, URZ, 0x33, !UPT ;  /* 0x000000123f127292 */ /* 0x000fe2000f8e333f */
[----:B------:R-:W-:Y:S05]  /*10f90*/  BRA `(.L_x_294) ;  /* 0x0000007000007947 */ /* 0x000fea0003800000 */
.L_x_293:
[----:B------:R-:W-:Y:S02]  /*10fa0*/  UMOV UR5, 0x1 ;  /* 0x0000000100057882 */ /* 0x000fe40000000000 */
[----:B------:R-:W-:Y:S02]  /*10fb0*/  ULDC UR4, c[0x0][0x32c] ;  /* 0x0000cb0000047ab9 */ /* 0x000fe40000000800 */
[----:B------:R-:W-:-:S03]  /*10fc0*/  UISETP.NE.AND UP0, UPT, UR5, UR4, UPT ;  /* 0x000000040500728c */ /* 0x000fc6000bf05270 */
[----:B------:R-:W-:Y:S02]  /*10fd0*/  ULDC.64 UR4, c[0x0][0x330] ;  /* 0x0000cc0000047ab9 */ /* 0x000fe40000000a00 */
[----:B------:R-:W-:-:S07]  /*10fe0*/  UIMAD.WIDE.U32 UR20, UR18, UR4, URZ ;  /* 0x00000004121472a5 */ /* 0x000fce000f8e003f */
[----:B------:R-:W-:Y:S02]  /*10ff0*/  @UP0 UMOV UR19, UR21 ;  /* 0x0000001500130c82 */ /* 0x000fe40008000000 */
[----:B------:R-:W-:Y:S02]  /*11000*/  @UP0 USHF.R.U32.HI UR18, URZ, UR5, UR19 ;  /* 0x000000053f120299 */ /* 0x000fe40008011613 */
.L_x_294:
[----:B------:R-:W-:Y:S02]  /*11010*/  ULDC UR4, c[0x0][0x32c] ;  /* 0x0000cb0000047ab9 */ /* 0x000fe40000000800 */
[----:B------:R-:W-:-:S04]  /*11020*/  UIMAD UR4, UR18, UR4, URZ ;  /* 0x00000004120472a4 */ /* 0x000fc8000f8e023f */
[----:B------:R-:W-:-:S04]  /*11030*/  UISETP.LT.AND UP0, UPT, UR17, UR4, UPT ;  /* 0x000000041100728c */ /* 0x000fc8000bf01270 */
[----:B------:R-:W-:-:S04]  /*11040*/  USEL UR17, UR17, UR4, !UP0 ;  /* 0x0000000411117287 */ /* 0x000fc8000c000000 */
.L_x_292:
[----:B------:R-:W-:-:S04]  /*11050*/  UIADD3 UR17, UR17, 0x5f, URZ ;  /* 0x0000005f11117890 */ /* 0x000fc8000fffe03f */
[----:B------:R-:W-:-:S04]  /*11060*/  UIMAD.WIDE UR4, UR17, 0x2aaaaaab, URZ ;  /* 0x2aaaaaab110478a5 */ /* 0x000fc8000f8e023f */
        /* <DEDUP_REMOVED lines=9> */
[----:B-1----:R-:W-:Y:S01]  /*11100*/  IMAD.MOV.U32 R2, RZ, RZ, R72 ;  /* 0x000000ffff027224 */ /* 0x002fe200078e0048 */
[----:B------:R-:W-:Y:S02]  /*11110*/  MOV R101, R70 ;  /* 0x0000004600657202 */ /* 0x000fe40000000f00 */
.L_x_298:
[----:B------:R-:W-:Y:S04]  /*11120*/  DEPBAR.LE SB0, 0x0 ;  /* 0x000080000000791a */ /* 0x000fe80000000000 */
[----:B------:R-:W-:Y:S01]  /*11130*/  BAR.SYNC.DEFER_BLOCKING 0x0 ;  /* 0x0000000000007b1d */ /* 0x000fe20000010000 */
[----:B------:R-:W-:Y:S06]  /*11140*/  UISETP.GT.AND UP0, UPT, UR7, UR12, UPT ;  /* 0x0000000c0700728c */ /* 0x000fec000bf04270 */
[----:B------:R-:W-:Y:S01]  /*11150*/  PLOP3.LUT P0, PT, PT, PT, UP0, 0x80, 0x0 ;  /* 0x000000000000781c */ /* 0x000fe20003f0f008 */
        /* <DEDUP_REMOVED lines=61> */
.L_x_296:
        /* <DEDUP_REMOVED lines=311> */
[----:B------:R-:W-:Y:S01]  /*128a0*/  UISETP.NE.AND UP0, UPT, UR36, URZ, UPT ;  /* 0x0000003f2400728c */ /* 0x000fe2000bf05270 */
[----:B------:R-:W-:Y:S01]  /*128b0*/  IMAD.MOV.U32 R227, RZ, RZ, RZ ;  /* 0x000000ffffe37224 */ /* 0x000fe200078e00ff */
[----:B------:R-:W-:Y:S01]  /*128c0*/  UIMAD UR5, UR12, 0x60, UR14 ;  /* 0x000000600c0578a4 */ /* 0x000fe2000f8e020e */
[----:B-1----:R-:W3:Y:S03]  /*128d0*/  LDL R38, [R1+0x4] ;  /* 0x0000040001267983 */ /* 0x002ee60000100800 */
[----:B------:R-:W-:Y:S02]  /*128e0*/  PLOP3.LUT P1, PT, PT, PT, UP0, 0x80, 0x0 ;  /* 0x000000000000781c */ /* 0x000fe40003f2f008 */
[----:B------:R-:W-:Y:S01]  /*128f0*/  IMAD.U32 R3, RZ, RZ, UR5 ;  /* 0x00000005ff037e24 */ /* 0x000fe2000f8e00ff */
[----:B------:R-:W-:Y:S04]  /*12900*/  PLOP3.LUT P0, PT, PT, PT, UP0, 0x80, 0x0 ;  /* 0x000000000000781c */ /* 0x000fe80003f0f008 */
[----:B--2---:R-:W-:Y:S06]  /*12910*/  IADD3 R3, R3, -0x60, R12 ;  /* 0xffffffa003037810 */ /* 0x004fec0007ffe00c */
        /* <DEDUP_REMOVED lines=26> */
[----:B------:R-:W4:Y:S04]  /*12ac0*/  SHFL.IDX PT, R10, R3, 0x2, 0x181f ;  /* 0x00581f00030a7f89 */ /* 0x000f2800000e0000 */
        /* <DEDUP_REMOVED lines=9> */
[-C--:B----4-:R-:W-:Y:S03]  /*12b60*/  IADD3 R10, P5, R10, R226.reuse, RZ ;  /* 0x000000e20a0a7210 */ /* 0x090fe60007fbe0ff */
[----:B---3--:R2:W-:Y:S01]  /*12b70*/  LDGSTS.E.BYPASS.LTC128B.128 [R38+0x3100], [R4.64], !P4 ;  /* 0x0310000004267fae */ /* 0x0085e2000e101d72 */
        /* <DEDUP_REMOVED lines=15> */
.L_x_297:
[----:B-1234-:R-:W-:Y:S01]  /*12c70*/  FMNMX.FTZ R72, R168, R2, !PT ;  /* 0x00000002a8487209 */ /* 0x01efe20007810000 */
[----:B------:R-:W-:Y:S01]  /*12c80*/  LDSM.16.MT88.4 R52, [R210+0x100] ;  /* 0x00010000d234783b */ /* 0x000fe20000004200 */
[----:B------:R-:W-:Y:S01]  /*12c90*/  FMNMX.FTZ R0, R183, R101, !PT ;  /* 0x00000065b7007209 */ /* 0x000fe20007810000 */
[----:B------:R-:W-:Y:S01]  /*12ca0*/  UISETP.GT.AND UP0, UPT, UR12, UR4, UPT ;  /* 0x000000040c00728c */ /* 0x000fe2000bf04270 */
[----:B------:R-:W-:Y:S01]  /*12cb0*/  FMNMX.FTZ R72, R184, R72, !PT ;  /* 0x00000048b8487209 */ /* 0x000fe20007810000 */
[----:B------:R-:W-:Y:S01]  /*12cc0*/  UIADD3 UR12, UR12, -0x1, URZ ;  /* 0xffffffff0c0c7890 */ /* 0x000fe2000fffe03f */
        /* <DEDUP_REMOVED lines=88> */
[----:B------:R-:W2:Y:S01]  /*13250*/  SHFL.BFLY PT, R70, R0, 0x2, 0x1f ;  /* 0x0c401f0000467f89 */ /* 0x000ea200000e0000 */
[----:B------:R-:W-:Y:S02]  /*13260*/  FMNMX.FTZ R4, R237, R4, !PT ;  /* 0x00000004ed047209 */ /* 0x000fe40007810000 */
[----:B------:R-:W-:Y:S02]  /*13270*/  FMNMX.FTZ R3, R99, R3, !PT ;  /* 0x0000000363037209 */ /* 0x000fe40007810000 */
[----:B------:R-:W-:Y:S02]  /*13280*/  FMNMX.FTZ R4, R244, R4, !PT ;  /* 0x00000004f4047209 */ /* 0x000fe40007810000 */
[----:B------:R-:W-:Y:S01]  /*13290*/  MOV R93, R22 ;  /* 0x00000016005d7202 */ /* 0x000fe20000000f00 */
[----:B------:R-:W3:Y:S01]  /*132a0*/  SHFL.BFLY PT, R5, R3, 0x2, 0x1f ;  /* 0x0c401f0003057f89 */ /* 0x000ee200000e0000 */
[----:B------:R-:W-:Y:S02]  /*132b0*/  FMNMX.FTZ R4, R247, R4, !PT ;  /* 0x00000004f7047209 */ /* 0x000fe40007810000 */
[----:B------:R-:W-:Y:S02]  /*132c0*/  MOV R85, R36 ;  /* 0x0000002400557202 */ /* 0x000fe40000000f00 */
[----:B------:R-:W-:Y:S02]  /*132d0*/  FMNMX.FTZ R4, R250, R4, !PT ;  /* 0x00000004fa047209 */ /* 0x000fe40007810000 */
[----:B------:R-:W-:Y:S02]  /*132e0*/  MOV R88, R29 ;  /* 0x0000001d00587202 */ /* 0x000fe40000000f00 */
[----:B------:R-:W-:Y:S02]  /*132f0*/  FMNMX.FTZ R4, R93, R4, !PT ;  /* 0x000000045d047209 */ /* 0x000fe40007810000 */
[----:B------:R-:W-:Y:S02]  /*13300*/  MOV R84, R37 ;  /* 0x0000002500547202 */ /* 0x000fe40000000f00 */
[----:B------:R-:W-:Y:S01]  /*13310*/  FMNMX.FTZ R4, R85, R4, !PT ;  /* 0x0000000455047209 */ /* 0x000fe20007810000 */
[----:B------:R-:W-:Y:S01]  /*13320*/  LDSM.16.MT88.4 R36, [R212+0x100] ;  /* 0x00010000d424783b */ /* 0x000fe20000004200 */
[----:B------:R-:W-:Y:S02]  /*13330*/  PLOP3.LUT P0, PT, PT, PT, UP0, 0x80, 0x0 ;  /* 0x000000000000781c */ /* 0x000fe40003f0f008 */
[----:B-1----:R-:W-:Y:S02]  /*13340*/  FMNMX.FTZ R72, R72, R6, !PT ;  /* 0x0000000648487209 */ /* 0x002fe40007810000 */
[----:B--2---:R-:W-:Y:S02]  /*13350*/  FMNMX.FTZ R70, R0, R70, !PT ;  /* 0x0000004600467209 */ /* 0x004fe40007810000 */
[----:B------:R-:W-:Y:S01]  /*13360*/  FMNMX.FTZ R0, R88, R4, !PT ;  /* 0x0000000458007209 */ /* 0x000fe20007810000 */
[----:B------:R-:W1:Y:S01]  /*13370*/  SHFL.BFLY PT, R6, R72, 0x1, 0x1f ;  /* 0x0c201f0048067f89 */ /* 0x000e6200000e0000 */
[----:B---3--:R-:W-:Y:S02]  /*13380*/  FMNMX.FTZ R3, R3, R5, !PT ;  /* 0x0000000503037209 */ /* 0x008fe40007810000 */
[----:B------:R-:W-:Y:S04]  /*13390*/  FMNMX.FTZ R0, R57, R0, !PT ;  /* 0x0000000039007209 */ /* 0x000fe80007810000 */
[----:B------:R-:W-:Y:S01]  /*133a0*/  FMNMX.FTZ R4, R84, R0, !PT ;  /* 0x0000000054047209 */ /* 0x000fe20007810000 */
[----:B------:R-:W2:Y:S03]  /*133b0*/  SHFL.BFLY PT, R71, R3, 0x1, 0x1f ;  /* 0x0c201f0003477f89 */ /* 0x000ea600000e0000 */
[----:B------:R-:W-:Y:S05]  /*133c0*/  FMNMX.FTZ R4, R178, R4, !PT ;  /* 0x00000004b2047209 */ /* 0x000fea0007810000 */
[----:B------:R-:W3:Y:S01]  /*133d0*/  SHFL.BFLY PT, R5, R70, 0x1, 0x1f ;  /* 0x0c201f0046057f89 */ /* 0x000ee200000e0000 */
[----:B-1----:R-:W-:Y:S05]  /*133e0*/  FMNMX.FTZ R72, R72, R6, !PT ;  /* 0x0000000648487209 */ /* 0x002fea0007810000 */
[C---:B------:R-:W-:Y:S02]  /*133f0*/  FADD.FTZ R0, -R72.reuse, R2 ;  /* 0x0000000248007221 */ /* 0x040fe40000010100 */
[----:B------:R-:W-:Y:S02]  /*13400*/  FMUL.FTZ R96, R72, c[0x0][0x2d0] ;  /* 0x0000b40048607a20 */ /* 0x000fe40000410000 */
[----:B------:R-:W-:Y:S01]  /*13410*/  FMUL.FTZ R2, R0, c[0x0][0x2d0] ;  /* 0x0000b40000027a20 */ /* 0x000fe20000410000 */
[----:B--2---:R-:W-:Y:S02]  /*13420*/  FMNMX.FTZ R71, R3, R71, !PT ;  /* 0x0000004703477209 */ /* 0x004fe40007810000 */
[----:B------:R-:W-:Y:S01]  /*13430*/  FMNMX.FTZ R0, R179, R4, !PT ;  /* 0x00000004b3007209 */ /* 0x000fe20007810000 */
[----:B------:R1:W2:Y:S01]  /*13440*/  MUFU.EX2 R73, R2 ;  /* 0x0000000200497308 */ /* 0x0002a20000000800 */
[--C-:B------:R-:W-:Y:S02]  /*13450*/  FFMA.FTZ R4, R168, c[0x0][0x2d0], -R96.reuse ;  /* 0x0000b400a8047a23 */ /* 0x100fe40000010860 */
[----:B------:R-:W-:Y:S01]  /*13460*/  FMNMX.FTZ R0, R74, R0, !PT ;  /* 0x000000004a007209 */ /* 0x000fe20007810000 */
[----:B------:R-:W-:Y:S01]  /*13470*/  FMUL.FTZ R97, R71, c[0x0][0x2d0] ;  /* 0x0000b40047617a20 */ /* 0x000fe20000410000 */
[----:B---3--:R-:W-:Y:S01]  /*13480*/  FMNMX.FTZ R70, R70, R5, !PT ;  /* 0x0000000546467209 */ /* 0x008fe20007810000 */
[----:B------:R-:W-:Y:S01]  /*13490*/  FFMA.FTZ R5, R20, c[0x0][0x2d0], -R96 ;  /* 0x0000b40014057a23 */ /* 0x000fe20000010860 */
[----:B------:R-:W-:Y:S03]  /*134a0*/  FMNMX.FTZ R0, R75, R0, !PT ;  /* 0x000000004b007209 */ /* 0x000fe60007810000 */
[----:B------:R2:W-:Y:S01]  /*134b0*/  MUFU.EX2 R40, R5 ;  /* 0x0000000500287308 */ /* 0x0005e20000000800 */
[----:B------:R-:W-:Y:S01]  /*134c0*/  FMUL.FTZ R98, R70, c[0x0][0x2d0] ;  /* 0x0000b40046627a20 */ /* 0x000fe20000410000 */
[----:B------:R-:W3:Y:S01]  /*134d0*/  SHFL.BFLY PT, R3, R0, 0x2, 0x1f ;  /* 0x0c401f0000037f89 */ /* 0x000ee200000e0000 */
[----:B-1----:R-:W-:Y:S07]  /*134e0*/  FADD.FTZ R2, -R71, R100 ;  /* 0x0000006447027221 */ /* 0x002fee0000010100 */
[----:B------:R-:W-:Y:S01]  /*134f0*/  MUFU.EX2 R100, R4 ;  /* 0x0000000400647308 */ /* 0x000fe20000000800 */
[----:B------:R-:W-:Y:S02]  /*13500*/  FMUL.FTZ R2, R2, c[0x0][0x2d0] ;  /* 0x0000b40002027a20 */ /* 0x000fe40000410000 */
[----:B--2---:R-:W-:Y:S07]  /*13510*/  FMUL.FTZ R5, R73, R105 ;  /* 0x0000006949057220 */ /* 0x004fee0000410000 */
[----:B------:R1:W-:Y:S01]  /*13520*/  MUFU.EX2 R69, R2 ;  /* 0x0000000200457308 */ /* 0x0003e20000000800 */
[----:B---3--:R-:W-:Y:S01]  /*13530*/  FMNMX.FTZ R0, R0, R3, !PT ;  /* 0x0000000300007209 */ /* 0x008fe20007810000 */
[--C-:B------:R-:W-:Y:S02]  /*13540*/  FFMA.FTZ R3, R17, c[0x0][0x2d0], -R96.reuse ;  /* 0x0000b40011037a23 */ /* 0x100fe40000010860 */
[----:B------:R-:W-:Y:S01]  /*13550*/  FMUL.FTZ R17, R73, R117 ;  /* 0x0000007549117220 */ /* 0x000fe20000410000 */
[----:B------:R-:W-:Y:S05]  /*13560*/  MOV R117, R88 ;  /* 0x0000005800757202 */ /* 0x000fea0000000f00 */
[----:B------:R2:W3:Y:S01]  /*13570*/  MUFU.EX2 R11, R3 ;  /* 0x00000003000b7308 */ /* 0x0004e20000000800 */
[----:B-1----:R-:W-:Y:S04]  /*13580*/  FADD.FTZ R2, -R70, R101 ;  /* 0x0000006546027221 */ /* 0x002fe80000010100 */
[----:B------:R-:W-:Y:S05]  /*13590*/  FMUL.FTZ R2, R2, c[0x0][0x2d0] ;  /* 0x0000b40002027a20 */ /* 0x000fea0000410000 */
[----:B------:R1:W4:Y:S01]  /*135a0*/  MUFU.EX2 R68, R2 ;  /* 0x0000000200447308 */ /* 0x0003220000000800 */
[--C-:B--2---:R-:W-:Y:S01]  /*135b0*/  FFMA.FTZ R3, R169, c[0x0][0x2d0], -R97.reuse ;  /* 0x0000b400a9037a23 */ /* 0x104fe20000010861 */
[----:B------:R-:W-:Y:S02]  /*135c0*/  MOV R169, R87 ;  /* 0x0000005700a97202 */ /* 0x000fe40000000f00 */
[----:B---3--:R-:W-:Y:S06]  /*135d0*/  MOV R105, R11 ;  /* 0x0000000b00697202 */ /* 0x008fec0000000f00 */
[----:B------:R2:W-:Y:S01]  /*135e0*/  MUFU.EX2 R7, R3 ;  /* 0x0000000300077308 */ /* 0x0005e20000000800 */
[--C-:B-1----:R-:W-:Y:S02]  /*135f0*/  FFMA.FTZ R2, R184, c[0x0][0x2d0], -R96.reuse ;  /* 0x0000b400b8027a23 */ /* 0x102fe40000010860 */
[C---:B----4-:R-:W-:Y:S07]  /*13600*/  FMUL.FTZ R29, R68.reuse, R129 ;  /* 0x00000081441d7220 */ /* 0x050fee0000410000 */
[----:B------:R1:W3:Y:S01]  /*13610*/  MUFU.EX2 R59, R2 ;  /* 0x00000002003b7308 */ /* 0x0002e20000000800 */
[----:B------:R-:W-:Y:S02]  /*13620*/  FMUL.FTZ R45, R68, R145 ;  /* 0x00000091442d7220 */ /* 0x000fe40000410000 */
[--C-:B--2---:R-:W-:Y:S07]  /*13630*/  FFMA.FTZ R3, R185, c[0x0][0x2d0], -R97.reuse ;  /* 0x0000b400b9037a23 */ /* 0x104fee0000010861 */
[----:B------:R2:W-:Y:S01]  /*13640*/  MUFU.EX2 R58, R3 ;  /* 0x00000003003a7308 */ /* 0x0005e20000000800 */
[----:B-1----:R-:W-:Y:S01]  /*13650*/  FFMA.FTZ R2, R16, c[0x0][0x2d0], -R96 ;  /* 0x0000b40010027a23 */ /* 0x002fe20000010860 */
[----:B---3--:R-:W-:Y:S01]  /*13660*/  F2FP.BF16.PACK_AB R76, R59, R100 ;  /* 0x000000643b4c723e */ /* 0x008fe200000010ff */
[--C-:B------:R-:W-:Y:S07]  /*13670*/  FFMA.FTZ R16, R35, c[0x0][0x2d0], -R97.reuse ;  /* 0x0000b40023107a23 */ /* 0x100fee0000010861 */
[----:B------:R1:W3:Y:S01]  /*13680*/  MUFU.EX2 R8, R2 ;  /* 0x0000000200087308 */ /* 0x0002e20000000800 */
[C---:B------:R-:W-:Y:S02]  /*13690*/  FMUL.FTZ R35, R69.reuse, R135 ;  /* 0x0000008745237220 */ /* 0x040fe40000410000 */
[--C-:B--2---:R-:W-:Y:S02]  /*136a0*/  FFMA.FTZ R3, R18, c[0x0][0x2d0], -R97.reuse ;  /* 0x0000b40012037a23 */ /* 0x104fe40000010861 */
[----:B------:R-:W-:Y:S01]  /*136b0*/  FMUL.FTZ R18, R69, R118 ;  /* 0x0000007645127220 */ /* 0x000fe20000410000 */
[----:B------:R-:W-:Y:S04]  /*136c0*/  MOV R118, R92 ;  /* 0x0000005c00767202 */ /* 0x000fe80000000f00 */
[----:B------:R-:W-:Y:S01]  /*136d0*/  MUFU.EX2 R61, R3 ;  /* 0x00000003003d7308 */ /* 0x000fe20000000800 */
[--C-:B------:R-:W-:Y:S09]  /*136e0*/  FFMA.FTZ R92, R199, c[0x0][0x2d0], -R97.reuse ;  /* 0x0000b400c75c7a23 */ /* 0x100ff20000010861 */
[----:B------:R2:W-:Y:S01]  /*136f0*/  MUFU.EX2 R95, R16 ;  /* 0x00000010005f7308 */ /* 0x0005e20000000800 */
[----:B-1----:R-:W1:Y:S01]  /*13700*/  SHFL.BFLY PT, R2, R0, 0x1, 0x1f ;  /* 0x0c201f0000027f89 */ /* 0x002e6200000e0000 */
[----:B---3--:R-:W-:Y:S04]  /*13710*/  MOV R185, R8 ;  /* 0x0000000800b97202 */ /* 0x008fe80000000f00 */
[----:B------:R-:W-:Y:S01]  /*13720*/  F2FP.BF16.PACK_AB R78, R105, R185 ;  /* 0x000000b9694e723e */ /* 0x000fe200000010ff */
[----:B--2---:R-:W-:Y:S01]  /*13730*/  FMUL.FTZ R16, R73, R116 ;  /* 0x0000007449107220 */ /* 0x004fe20000410000 */
[----:B------:R-:W-:Y:S02]  /*13740*/  MOV R116, R85 ;  /* 0x0000005500747202 */ /* 0x000fe40000000f00 */
[----:B-1----:R-:W-:Y:S01]  /*13750*/  FMNMX.FTZ R3, R2, R0, !PT ;  /* 0x0000000002037209 */ /* 0x002fe20007810000 */
[----:B------:R-:W-:Y:S01]  /*13760*/  FFMA.FTZ R2, R183, c[0x0][0x2d0], -R98 ;  /* 0x0000b400b7027a23 */ /* 0x000fe20000010862 */
[----:B------:R-:W-:Y:S01]  /*13770*/  MOV R183, R56 ;  /* 0x0000003800b77202 */ /* 0x000fe20000000f00 */
[--C-:B------:R-:W-:Y:S02]  /*13780*/  FFMA.FTZ R0, R19, c[0x0][0x2d0], -R97.reuse ;  /* 0x0000b40013007a23 */ /* 0x100fe40000010861 */
[----:B------:R1:W2:Y:S01]  /*13790*/  MUFU.EX2 R13, R2 ;  /* 0x00000002000d7308 */ /* 0x0002a20000000800 */
[----:B------:R-:W-:Y:S01]  /*137a0*/  FMUL.FTZ R19, R69, R119 ;  /* 0x0000007745137220 */ /* 0x000fe20000410000 */
[----:B------:R-:W-:Y:S01]  /*137b0*/  MOV R119, R93 ;  /* 0x0000005d00777202 */ /* 0x000fe20000000f00 */
[----:B------:R-:W-:Y:S07]  /*137c0*/  FFMA.FTZ R56, R193, c[0x0][0x2d0], -R96 ;  /* 0x0000b400c1387a23 */ /* 0x000fee0000010860 */
[----:B------:R3:W-:Y:S01]  /*137d0*/  MUFU.EX2 R6, R0 ;  /* 0x0000000000067308 */ /* 0x0007e20000000800 */
[----:B-1----:R-:W-:Y:S01]  /*137e0*/  FFMA.FTZ R2, R186, c[0x0][0x2d0], -R98 ;  /* 0x0000b400ba027a23 */ /* 0x002fe20000010862 */
[----:B------:R-:W-:Y:S01]  /*137f0*/  MOV R186, R7 ;  /* 0x0000000700ba7202 */ /* 0x000fe20000000f00 */
[--C-:B------:R-:W-:Y:S01]  /*13800*/  FFMA.FTZ R7, R103, c[0x0][0x2d0], -R97.reuse ;  /* 0x0000b40067077a23 */ /* 0x100fe20000010861 */
[----:B--2---:R-:W-:Y:S06]  /*13810*/  MOV R103, R13 ;  /* 0x0000000d00677202 */ /* 0x004fec0000000f00 */
[----:B------:R1:W2:Y:S01]  /*13820*/  MUFU.EX2 R184, R2 ;  /* 0x0000000200b87308 */ /* 0x0002a20000000800 */
[----:B------:R-:W-:Y:S01]  /*13830*/  F2FP.BF16.PACK_AB R77, R58, R186 ;  /* 0x000000ba3a4d723e */ /* 0x000fe200000010ff */
[----:B------:R-:W-:Y:S02]  /*13840*/  FMUL.FTZ R13, R68, R113 ;  /* 0x00000071440d7220 */ /* 0x000fe40000410000 */
[----:B---3--:R-:W-:Y:S06]  /*13850*/  FADD.FTZ R0, -R3, R102 ;  /* 0x0000006603007221 */ /* 0x008fec0000010100 */
[----:B------:R3:W-:Y:S01]  /*13860*/  MUFU.EX2 R168, R7 ;  /* 0x0000000700a87308 */ /* 0x0007e20000000800 */
[----:B------:R-:W-:Y:S09]  /*13870*/  FMUL.FTZ R0, R0, c[0x0][0x2d0] ;  /* 0x0000b40000007a20 */ /* 0x000ff20000410000 */
[----:B------:R-:W4:Y:S01]  /*13880*/  MUFU.EX2 R0, R0 ;  /* 0x0000000000007308 */ /* 0x000f220000000800 */
[--C-:B-1----:R-:W-:Y:S01]  /*13890*/  FFMA.FTZ R2, R180, c[0x0][0x2d0], -R98.reuse ;  /* 0x0000b400b4027a23 */ /* 0x102fe20000010862 */
[----:B--2---:R-:W-:Y:S08]  /*138a0*/  F2FP.BF16.PACK_AB R64, R184, R103 ;  /* 0x00000067b840723e */ /* 0x004ff000000010ff */
[----:B------:R1:W2:Y:S01]  /*138b0*/  MUFU.EX2 R8, R2 ;  /* 0x0000000200087308 */ /* 0x0002a20000000800 */
[----:B---3--:R-:W-:Y:S02]  /*138c0*/  FMUL.FTZ R7, R69, R107 ;  /* 0x0000006b45077220 */ /* 0x008fe40000410000 */
[C---:B----4-:R-:W-:Y:S02]  /*138d0*/  FMUL.FTZ R11, R0.reuse, R111 ;  /* 0x0000006f000b7220 */ /* 0x050fe40000410000 */
[C---:B------:R-:W-:Y:S01]  /*138e0*/  FMUL.FTZ R14, R0.reuse, R114 ;  /* 0x00000072000e7220 */ /* 0x040fe20000410000 */
[----:B------:R-:W-:Y:S01]  /*138f0*/  MOV R114, R60 ;  /* 0x0000003c00727202 */ /* 0x000fe20000000f00 */
[C---:B------:R-:W-:Y:S01]  /*13900*/  FMUL.FTZ R26, R0.reuse, R126 ;  /* 0x0000007e001a7220 */ /* 0x040fe20000410000 */
[----:B------:R-:W-:Y:S01]  /*13910*/  MOV R126, R95 ;  /* 0x0000005f007e7202 */ /* 0x000fe20000000f00 */
[C---:B------:R-:W-:Y:S02]  /*13920*/  FMUL.FTZ R27, R0.reuse, R127 ;  /* 0x0000007f001b7220 */ /* 0x040fe40000410000 */
[----:B------:R-:W-:Y:S02]  /*13930*/  FMUL.FTZ R42, R0, R142 ;  /* 0x0000008e002a7220 */ /* 0x000fe40000410000 */
[----:B-1----:R-:W-:Y:S01]  /*13940*/  FFMA.FTZ R2, R170, c[0x0][0x2d0], -R98 ;  /* 0x0000b400aa027a23 */ /* 0x002fe20000010862 */
[----:B------:R-:W-:Y:S01]  /*13950*/  MOV R170, R86 ;  /* 0x0000005600aa7202 */ /* 0x000fe20000000f00 */
[----:B------:R-:W-:Y:S01]  /*13960*/  FMUL.FTZ R46, R0, R146 ;  /* 0x00000092002e7220 */ /* 0x000fe20000410000 */
[----:B--2---:R-:W-:Y:S01]  /*13970*/  MOV R107, R8 ;  /* 0x00000008006b7202 */ /* 0x004fe20000000f00 */
[----:B------:R1:W2:Y:S01]  /*13980*/  MUFU.EX2 R9, R2 ;  /* 0x0000000200097308 */ /* 0x0002a20000000800 */
[----:B------:R-:W-:Y:S02]  /*13990*/  FMUL.FTZ R8, R68, R108 ;  /* 0x0000006c44087220 */ /* 0x000fe40000410000 */
[C---:B------:R-:W-:Y:S02]  /*139a0*/  FMUL.FTZ R43, R0.reuse, R143 ;  /* 0x0000008f002b7220 */ /* 0x040fe40000410000 */
[----:B------:R-:W-:Y:S02]  /*139b0*/  FMUL.FTZ R47, R0, R147 ;  /* 0x00000093002f7220 */ /* 0x000fe40000410000 */
[--C-:B------:R-:W-:Y:S02]  /*139c0*/  FFMA.FTZ R60, R198, c[0x0][0x2d0], -R97.reuse ;  /* 0x0000b400c63c7a23 */ /* 0x100fe40000010861 */
[----:B-1----:R-:W-:Y:S01]  /*139d0*/  FMUL.FTZ R2, R3, c[0x0][0x2d0] ;  /* 0x0000b40003027a20 */ /* 0x002fe20000410000 */
[----:B--2---:R-:W-:Y:S01]  /*139e0*/  MOV R108, R9 ;  /* 0x00000009006c7202 */ /* 0x004fe20000000f00 */
[----:B------:R-:W-:Y:S02]  /*139f0*/  FMUL.FTZ R9, R68, R109 ;  /* 0x0000006d44097220 */ /* 0x000fe40000410000 */
[--C-:B------:R-:W-:Y:S01]  /*13a00*/  FFMA.FTZ R4, R181, c[0x0][0x2d0], -R2.reuse ;  /* 0x0000b400b5047a23 */ /* 0x100fe20000010802 */
[----:B------:R-:W-:Y:S01]  /*13a10*/  MOV R181, R91 ;  /* 0x0000005b00b57202 */ /* 0x000fe20000000f00 */
[--C-:B------:R-:W-:Y:S01]  /*13a20*/  FFMA.FTZ R28, R188, c[0x0][0x2d0], -R2.reuse ;  /* 0x0000b400bc1c7a23 */ /* 0x100fe20000010802 */
[----:B------:R-:W-:Y:S01]  /*13a30*/  F2FP.BF16.PACK_AB R66, R108, R107 ;  /* 0x0000006b6c42723e */ /* 0x000fe200000010ff */
[----:B------:R1:W-:Y:S01]  /*13a40*/  MUFU.EX2 R102, R4 ;  /* 0x0000000400667308 */ /* 0x0003e20000000800 */
[--C-:B------:R-:W-:Y:S02]  /*13a50*/  FFMA.FTZ R44, R194, c[0x0][0x2d0], -R2.reuse ;  /* 0x0000b400c22c7a23 */ /* 0x100fe40000010802 */
[--C-:B------:R-:W-:Y:S02]  /*13a60*/  FFMA.FTZ R48, R196, c[0x0][0x2d0], -R2.reuse ;  /* 0x0000b400c4307a23 */ /* 0x100fe40000010802 */
[--C-:B------:R-:W-:Y:S05]  /*13a70*/  FFMA.FTZ R74, R74, c[0x0][0x2d0], -R2.reuse ;  /* 0x0000b4004a4a7a23 */ /* 0x100fea0000010802 */
[----:B------:R2:W-:Y:S10]  /*13a80*/  MUFU.EX2 R50, R44 ;  /* 0x0000002c00327308 */ /* 0x0005f40000000800 */
[----:B------:R3:W-:Y:S01]  /*13a90*/  MUFU.EX2 R113, R48 ;  /* 0x0000003000717308 */ /* 0x0007e20000000800 */
[--C-:B-1----:R-:W-:Y:S01]  /*13aa0*/  FFMA.FTZ R4, R187, c[0x0][0x2d0], -R2.reuse ;  /* 0x0000b400bb047a23 */ /* 0x102fe20000010802 */
[----:B------:R-:W-:Y:S01]  /*13ab0*/  MOV R187, R57 ;  /* 0x0000003900bb7202 */ /* 0x000fe20000000f00 */
[C---:B------:R-:W-:Y:S07]  /*13ac0*/  FMUL.FTZ R57, R68.reuse, R157 ;  /* 0x0000009d44397220 */ /* 0x040fee0000410000 */
[----:B------:R1:W4:Y:S01]  /*13ad0*/  MUFU.EX2 R12, R4 ;  /* 0x00000004000c7308 */ /* 0x0003220000000800 */
[----:B--2---:R-:W-:Y:S02]  /*13ae0*/  FMUL.FTZ R44, R68, R144 ;  /* 0x00000090442c7220 */ /* 0x004fe40000410000 */
[----:B---3--:R-:W-:Y:S02]  /*13af0*/  FMUL.FTZ R48, R73, R148 ;  /* 0x0000009449307220 */ /* 0x008fe40000410000 */
[--C-:B-1----:R-:W-:Y:S01]  /*13b00*/  FFMA.FTZ R4, R182, c[0x0][0x2d0], -R2.reuse ;  /* 0x0000b400b6047a23 */ /* 0x102fe20000010802 */
[----:B------:R-:W-:Y:S02]  /*13b10*/  MOV R182, R90 ;  /* 0x0000005a00b67202 */ /* 0x000fe40000000f00 */
[----:B----4-:R-:W-:Y:S02]  /*13b20*/  MOV R111, R12 ;  /* 0x0000000c006f7202 */ /* 0x010fe40000000f00 */
[----:B------:R1:W-:Y:S01]  /*13b30*/  MUFU.EX2 R10, R4 ;  /* 0x00000004000a7308 */ /* 0x0003e20000000800 */
[--C-:B------:R-:W-:Y:S01]  /*13b40*/  FFMA.FTZ R12, R34, c[0x0][0x2d0], -R97.reuse ;  /* 0x0000b400220c7a23 */ /* 0x100fe20000010861 */
[----:B------:R-:W-:Y:S01]  /*13b50*/  F2FP.BF16.PACK_AB R65, R111, R102 ;  /* 0x000000666f41723e */ /* 0x000fe200000010ff */
[----:B------:R-:W-:Y:S07]  /*13b60*/  FMUL.FTZ R34, R69, R134 ;  /* 0x0000008645227220 */ /* 0x000fee0000410000 */
[----:B------:R2:W-:Y:S10]  /*13b70*/  MUFU.EX2 R109, R12 ;  /* 0x0000000c006d7308 */ /* 0x0005f40000000800 */
[----:B------:R-:W-:Y:S01]  /*13b80*/  MUFU.EX2 R134, R92 ;  /* 0x0000005c00867308 */ /* 0x000fe20000000800 */
[----:B-1----:R-:W-:Y:S01]  /*13b90*/  FFMA.FTZ R4, R171, c[0x0][0x2d0], -R2 ;  /* 0x0000b400ab047a23 */ /* 0x002fe20000010802 */
[----:B------:R-:W-:Y:S02]  /*13ba0*/  MOV R171, R84 ;  /* 0x0000005400ab7202 */ /* 0x000fe40000000f00 */
[----:B------:R-:W-:Y:S06]  /*13bb0*/  LDSM.16.MT88.4 R84, [R209+0x900] ;  /* 0x00090000d154783b */ /* 0x000fec0000004200 */
[----:B------:R1:W-:Y:S01]  /*13bc0*/  MUFU.EX2 R180, R4 ;  /* 0x0000000400b47308 */ /* 0x0003e20000000800 */
[----:B--2---:R-:W-:Y:S01]  /*13bd0*/  FMUL.FTZ R12, R68, R112 ;  /* 0x00000070440c7220 */ /* 0x004fe20000410000 */
[----:B------:R-:W-:Y:S01]  /*13be0*/  MOV R112, R59 ;  /* 0x0000003b00707202 */ /* 0x000fe20000000f00 */
[C---:B------:R-:W-:Y:S02]  /*13bf0*/  FMUL.FTZ R59, R0.reuse, R159 ;  /* 0x0000009f003b7220 */ /* 0x040fe40000410000 */
[--C-:B-1----:R-:W-:Y:S02]  /*13c00*/  FFMA.FTZ R4, R21, c[0x0][0x2d0], -R96.reuse ;  /* 0x0000b40015047a23 */ /* 0x102fe40000010860 */
[----:B------:R-:W1:Y:S03]  /*13c10*/  LDSM.16.MT88.4 R20, [R209+0x100] ;  /* 0x00010000d114783b */ /* 0x000e660000004200 */
[----:B------:R2:W-:Y:S02]  /*13c20*/  MUFU.EX2 R41, R4 ;  /* 0x0000000400297308 */ /* 0x0005e40000000800 */
[--C-:B--2---:R-:W-:Y:S02]  /*13c30*/  FFMA.FTZ R4, R15, c[0x0][0x2d0], -R97.reuse ;  /* 0x0000b4000f047a23 */ /* 0x104fe40000010861 */
[C---:B------:R-:W-:Y:S01]  /*13c40*/  FMUL.FTZ R15, R0.reuse, R115 ;  /* 0x00000073000f7220 */ /* 0x040fe20000410000 */
[----:B------:R-:W-:Y:S05]  /*13c50*/  MOV R115, R62 ;  /* 0x0000003e00737202 */ /* 0x000fea0000000f00 */
[----:B------:R2:W-:Y:S01]  /*13c60*/  MUFU.EX2 R31, R4 ;  /* 0x00000004001f7308 */ /* 0x0005e20000000800 */
[----:B------:R-:W-:Y:S02]  /*13c70*/  FMUL.FTZ R62, R0, R162 ;  /* 0x000000a2003e7220 */ /* 0x000fe40000410000 */
[----:B--2---:R-:W-:Y:S02]  /*13c80*/  FFMA.FTZ R4, R32, c[0x0][0x2d0], -R96 ;  /* 0x0000b40020047a23 */ /* 0x004fe40000010860 */
[----:B------:R-:W-:Y:S05]  /*13c90*/  FFMA.FTZ R32, R189, c[0x0][0x2d0], -R2 ;  /* 0x0000b400bd207a23 */ /* 0x000fea0000010802 */
[----:B------:R2:W3:Y:S02]  /*13ca0*/  MUFU.EX2 R94, R4 ;  /* 0x00000004005e7308 */ /* 0x0004e40000000800 */
[----:B--2---:R-:W-:Y:S01]  /*13cb0*/  FFMA.FTZ R4, R33, c[0x0][0x2d0], -R96 ;  /* 0x0000b40021047a23 */ /* 0x004fe20000010860 */
[----:B---3--:R-:W-:Y:S01]  /*13cc0*/  MOV R127, R94 ;  /* 0x0000005e007f7202 */ /* 0x008fe20000000f00 */
[C---:B------:R-:W-:Y:S01]  /*13cd0*/  FMUL.FTZ R33, R73.reuse, R133 ;  /* 0x0000008549217220 */ /* 0x040fe20000410000 */
[----:B------:R-:W-:Y:S05]  /*13ce0*/  LDSM.16.MT88.4 R92, [R210+0x900] ;  /* 0x00090000d25c783b */ /* 0x000fea0000004200 */
[----:B------:R2:W3:Y:S02]  /*13cf0*/  MUFU.EX2 R49, R4 ;  /* 0x0000000400317308 */ /* 0x0004e40000000800 */
[----:B--2---:R-:W-:Y:S01]  /*13d00*/  FMUL.FTZ R4, R73, R104 ;  /* 0x0000006849047220 */ /* 0x004fe20000410000 */
[----:B------:R-:W-:Y:S01]  /*13d10*/  MOV R104, R6 ;  /* 0x0000000600687202 */ /* 0x000fe20000000f00 */
[----:B------:R-:W-:Y:S01]  /*13d20*/  FMUL.FTZ R6, R69, R106 ;  /* 0x0000006a45067220 */ /* 0x000fe20000410000 */
[----:B------:R-:W-:Y:S01]  /*13d30*/  MOV R106, R10 ;  /* 0x0000000a006a7202 */ /* 0x000fe20000000f00 */
[----:B------:R-:W-:Y:S01]  /*13d40*/  FMUL.FTZ R10, R0, R110 ;  /* 0x0000006e000a7220 */ /* 0x000fe20000410000 */
[----:B------:R-:W-:Y:S02]  /*13d50*/  F2FP.BF16.PACK_AB R79, R104, R61 ;  /* 0x0000003d684f723e */ /* 0x000fe400000010ff */
[----:B---3--:R-:W-:Y:S01]  /*13d60*/  MOV R148, R49 ;  /* 0x0000003100947202 */ /* 0x008fe20000000f00 */
[----:B------:R-:W-:Y:S01]  /*13d70*/  FMUL.FTZ R49, R73, R149 ;  /* 0x0000009549317220 */ /* 0x000fe20000410000 */
[----:B------:R-:W-:Y:S01]  /*13d80*/  MOV R149, R50 ;  /* 0x0000003200957202 */ /* 0x000fe20000000f00 */
[----:B------:R-:W-:Y:S01]  /*13d90*/  FMUL.FTZ R50, R69, R150 ;  /* 0x0000009645327220 */ /* 0x000fe20000410000 */
[----:B------:R-:W-:Y:S01]  /*13da0*/  F2FP.BF16.PACK_AB R67, R180, R106 ;  /* 0x0000006ab443723e */ /* 0x000fe200000010ff */
[-C--:B-1----:R-:W-:Y:S05]  /*13db0*/  HMMA.16816.F32.BF16 R4, R76, R20.reuse, R4 ;  /* 0x000000144c04723c */ /* 0x082fea0000041804 */
[----:B------:R-:W-:Y:S01]  /*13dc0*/  MOV R110, R58 ;  /* 0x0000003a006e7202 */ /* 0x000fe20000000f00 */
[----:B------:R-:W-:Y:S02]  /*13dd0*/  FMUL.FTZ R58, R0, R158 ;  /* 0x0000009e003a7220 */ /* 0x000fe40000410000 */
[C---:B------:R-:W-:Y:S07]  /*13de0*/  HMMA.16816.F32.BF16 R8, R64.reuse, R20, R8 ;  /* 0x000000144008723c */ /* 0x040fee0000041808 */
[----:B------:R-:W-:Y:S01]  /*13df0*/  FMUL.FTZ R21, R73, R121 ;  /* 0x0000007949157220 */ /* 0x000fe20000410000 */
[-C--:B------:R-:W-:Y:S04]  /*13e00*/  HMMA.16816.F32.BF16 R12, R64, R22.reuse, R12 ;  /* 0x00000016400c723c */ /* 0x080fe8000004180c */
[--C-:B------:R-:W-:Y:S01]  /*13e10*/  FFMA.FTZ R20, R24, c[0x0][0x2d0], -R98.reuse ;  /* 0x0000b40018147a23 */ /* 0x100fe20000010862 */
[----:B------:R-:W-:Y:S01]  /*13e20*/  MOV R121, R168 ;  /* 0x000000a800797202 */ /* 0x000fe20000000f00 */
[--C-:B------:R-:W-:Y:S01]  /*13e30*/  FFMA.FTZ R24, R25, c[0x0][0x2d0], -R98.reuse ;  /* 0x0000b40019187a23 */ /* 0x100fe20000010862 */
[----:B------:R-:W-:Y:S01]  /*13e40*/  MOV R168, R89 ;  /* 0x0000005900a87202 */ /* 0x000fe20000000f00 */
[C---:B------:R-:W-:Y:S01]  /*13e50*/  HMMA.16816.F32.BF16 R16, R76.reuse, R22, R16 ;  /* 0x000000164c10723c */ /* 0x040fe20000041810 */
[----:B------:R1:W2:Y:S01]  /*13e60*/  MUFU.EX2 R101, R20 ;  /* 0x0000001400657308 */ /* 0x0002a20000000800 */
[----:B------:R-:W3:Y:S02]  /*13e70*/  LDSM.16.MT88.4 R88, [R212+0x900] ;  /* 0x00090000d458783b */ /* 0x000ee40000004200 */
[----:B------:R-:W-:Y:S03]  /*13e80*/  FMUL.FTZ R25, R68, R125 ;  /* 0x0000007d44197220 */ /* 0x000fe60000410000 */
[C---:B------:R-:W-:Y:S02]  /*13e90*/  FMUL.FTZ R23, R69.reuse, R123 ;  /* 0x0000007b45177220 */ /* 0x040fe40000410000 */
[----:B------:R-:W-:Y:S02]  /*13ea0*/  FMUL.FTZ R22, R69, R122 ;  /* 0x0000007a45167220 */ /* 0x000fe40000410000 */
[----:B------:R4:W5:Y:S10]  /*13eb0*/  MUFU.EX2 R30, R24 ;  /* 0x00000018001e7308 */ /* 0x0009740000000800 */
[----:B------:R3:W-:Y:S01]  /*13ec0*/  MUFU.EX2 R123, R28 ;  /* 0x0000001c007b7308 */ /* 0x0007e20000000800 */
[----:B-1----:R-:W-:Y:S01]  /*13ed0*/  FMUL.FTZ R20, R73, R120 ;  /* 0x0000007849147220 */ /* 0x002fe20000410000 */
[----:B--2---:R-:W-:Y:S02]  /*13ee0*/  MOV R122, R101 ;  /* 0x00000065007a7202 */ /* 0x004fe40000000f00 */
[----:B------:R-:W-:Y:S01]  /*13ef0*/  MOV R101, R63 ;  /* 0x0000003f00657202 */ /* 0x000fe20000000f00 */
[----:B------:R-:W-:Y:S03]  /*13f00*/  FMUL.FTZ R63, R0, R163 ;  /* 0x000000a3003f7220 */ /* 0x000fe60000410000 */
[-C--:B------:R-:W-:Y:S03]  /*13f10*/  HMMA.16816.F32.BF16 R20, R76, R36.reuse, R20 ;  /* 0x000000244c14723c */ /* 0x080fe60000041814 */
[----:B----4-:R-:W-:Y:S01]  /*13f20*/  FMUL.FTZ R24, R68, R124 ;  /* 0x0000007c44187220 */ /* 0x010fe20000410000 */
[----:B-----5:R-:W-:Y:S01]  /*13f30*/  MOV R129, R30 ;  /* 0x0000001e00817202 */ /* 0x020fe20000000f00 */
[C---:B------:R-:W-:Y:S01]  /*13f40*/  FMUL.FTZ R30, R0.reuse, R130 ;  /* 0x00000082001e7220 */ /* 0x040fe20000410000 */
[----:B------:R-:W-:Y:S01]  /*13f50*/  MOV R130, R31 ;  /* 0x0000001f00827202 */ /* 0x000fe20000000f00 */
[----:B------:R-:W-:Y:S01]  /*13f60*/  FMUL.FTZ R31, R0, R131 ;  /* 0x00000083001f7220 */ /* 0x000fe20000410000 */
[----:B------:R-:W-:Y:S01]  /*13f70*/  MOV R124, R40 ;  /* 0x00000028007c7202 */ /* 0x000fe20000000f00 */
[--C-:B------:R-:W-:Y:S01]  /*13f80*/  FFMA.FTZ R40, R191, c[0x0][0x2d0], -R98.reuse ;  /* 0x0000b400bf287a23 */ /* 0x100fe20000010862 */
[C---:B------:R-:W-:Y:S03]  /*13f90*/  HMMA.16816.F32.BF16 R24, R64.reuse, R36, R24 ;  /* 0x000000244018723c */ /* 0x040fe60000041818 */
[----:B------:R1:W-:Y:S01]  /*13fa0*/  MUFU.EX2 R120, R40 ;  /* 0x0000002800787308 */ /* 0x0003e20000000800 */
[C---:B---3--:R-:W-:Y:S01]  /*13fb0*/  FMUL.FTZ R28, R68.reuse, R128 ;  /* 0x00000080441c7220 */ /* 0x048fe20000410000 */
[----:B------:R-:W-:Y:S01]  /*13fc0*/  MOV R131, R41 ;  /* 0x0000002900837202 */ /* 0x000fe20000000f00 */
[----:B------:R-:W-:Y:S02]  /*13fd0*/  FMUL.FTZ R41, R68, R141 ;  /* 0x0000008d44297220 */ /* 0x000fe40000410000 */
[----:B------:R-:W-:Y:S03]  /*13fe0*/  FFMA.FTZ R36, R190, c[0x0][0x2d0], -R98 ;  /* 0x0000b400be247a23 */ /* 0x000fe60000010862 */
[-C--:B------:R-:W-:Y:S02]  /*13ff0*/  HMMA.16816.F32.BF16 R28, R64, R38.reuse, R28 ;  /* 0x00000026401c723c */ /* 0x080fe4000004181c */
[----:B------:R2:W-:Y:S01]  /*14000*/  MUFU.EX2 R128, R32 ;  /* 0x0000002000807308 */ /* 0x0005e20000000800 */
[C---:B------:R-:W-:Y:S09]  /*14010*/  FMUL.FTZ R37, R73.reuse, R137 ;  /* 0x0000008949257220 */ /* 0x040ff20000410000 */
[----:B------:R3:W4:Y:S01]  /*14020*/  MUFU.EX2 R51, R36 ;  /* 0x0000002400337308 */ /* 0x0007220000000800 */
[C---:B-1----:R-:W-:Y:S02]  /*14030*/  FMUL.FTZ R40, R68.reuse, R140 ;  /* 0x0000008c44287220 */ /* 0x042fe40000410000 */
[C---:B--2---:R-:W-:Y:S07]  /*14040*/  FMUL.FTZ R32, R73.reuse, R132 ;  /* 0x0000008449207220 */ /* 0x044fee0000410000 */
[----:B------:R1:W-:Y:S01]  /*14050*/  MUFU.EX2 R132, R56 ;  /* 0x0000003800847308 */ /* 0x0003e20000000800 */
[C---:B------:R-:W-:Y:S04]  /*14060*/  HMMA.16816.F32.BF16 R32, R76.reuse, R38, R32 ;  /* 0x000000264c20723c */ /* 0x040fe80000041820 */
[----:B---3--:R-:W-:Y:S01]  /*14070*/  FMUL.FTZ R36, R73, R136 ;  /* 0x0000008849247220 */ /* 0x008fe20000410000 */
[----:B----4-:R-:W-:Y:S01]  /*14080*/  MOV R150, R51 ;  /* 0x0000003300967202 */ /* 0x010fe20000000f00 */
[C---:B------:R-:W-:Y:S01]  /*14090*/  FMUL.FTZ R51, R69.reuse, R151 ;  /* 0x0000009745337220 */ /* 0x040fe20000410000 */
[----:B------:R-:W-:Y:S01]  /*140a0*/  MOV R151, R109 ;  /* 0x0000006d00977202 */ /* 0x000fe20000000f00 */
[C---:B------:R-:W-:Y:S01]  /*140b0*/  FMUL.FTZ R38, R69.reuse, R138 ;  /* 0x0000008a45267220 */ /* 0x040fe20000410000 */
[----:B------:R-:W-:Y:S03]  /*140c0*/  MOV R109, R61 ;  /* 0x0000003d006d7202 */ /* 0x000fe60000000f00 */
[----:B------:R-:W-:Y:S02]  /*140d0*/  FMUL.FTZ R39, R69, R139 ;  /* 0x0000008b45277220 */ /* 0x000fe40000410000 */
[----:B------:R2:W-:Y:S01]  /*140e0*/  MUFU.EX2 R139, R60 ;  /* 0x0000003c008b7308 */ /* 0x0005e20000000800 */
[C---:B------:R-:W-:Y:S04]  /*140f0*/  FMUL.FTZ R61, R68.reuse, R161 ;  /* 0x000000a1443d7220 */ /* 0x040fe80000410000 */
[-C--:B------:R-:W-:Y:S03]  /*14100*/  HMMA.16816.F32.BF16 R36, R76, R52.reuse, R36 ;  /* 0x000000344c24723c */ /* 0x080fe60000041824 */
[----:B-1----:R-:W-:Y:S05]  /*14110*/  FMUL.FTZ R56, R68, R156 ;  /* 0x0000009c44387220 */ /* 0x002fea0000410000 */
        /* <DEDUP_REMOVED lines=21> */
[--C-:B-1----:R-:W-:Y:S03]  /*14270*/  FFMA.FTZ R80, R195, c[0x0][0x2d0], -R96.reuse ;  /* 0x0000b400c3507a23 */ /* 0x102fe60000010860 */
        /* <DEDUP_REMOVED lines=8> */
[----:B-1----:R-:W-:Y:S04]  /*14300*/  FFMA.FTZ R80, R197, c[0x0][0x2d0], -R96 ;  /* 0x0000b400c5507a23 */ /* 0x002fe80000010860 */
[----:B------:R1:W2:Y:S02]  /*14310*/  MUFU.EX2 R135, R80 ;  /* 0x0000005000877308 */ /* 0x0002a40000000800 */
[----:B-1----:R-:W-:Y:S07]  /*14320*/  F2FP.BF16.PACK_AB R80, R129, R122 ;  /* 0x0000007a8150723e */ /* 0x002fee00000010ff */
[C---:B------:R-:W-:Y:S07]  /*14330*/  HMMA.16816.F32.BF16 R8, R80.reuse, R84, R8 ;  /* 0x000000545008723c */ /* 0x040fee0000041808 */
[--C-:B------:R-:W-:Y:S01]  /*14340*/  FFMA.FTZ R84, R200, c[0x0][0x2d0], -R97.reuse ;  /* 0x0000b400c8547a23 */ /* 0x100fe20000010861 */
[-C--:B------:R-:W-:Y:S03]  /*14350*/  HMMA.16816.F32.BF16 R12, R80, R86.reuse, R12 ;  /* 0x00000056500c723c */ /* 0x080fe6000004180c */
[----:B------:R1:W-:Y:S05]  /*14360*/  MUFU.EX2 R201, R84 ;  /* 0x0000005400c97308 */ /* 0x0003ea0000000800 */
[C---:B------:R-:W-:Y:S08]  /*14370*/  HMMA.16816.F32.BF16 R16, R76.reuse, R86, R16 ;  /* 0x000000564c10723c */ /* 0x040ff00000041810 */
[-C--:B------:R-:W-:Y:S08]  /*14380*/  HMMA.16816.F32.BF16 R20, R76, R88.reuse, R20 ;  /* 0x000000584c14723c */ /* 0x080ff00000041814 */
[C---:B------:R-:W-:Y:S04]  /*14390*/  HMMA.16816.F32.BF16 R24, R80.reuse, R88, R24 ;  /* 0x000000585018723c */ /* 0x040fe80000041818 */
[----:B-1----:R-:W-:Y:S01]  /*143a0*/  FFMA.FTZ R84, R204, c[0x0][0x2d0], -R98 ;  /* 0x0000b400cc547a23 */ /* 0x002fe20000010862 */
[----:B--2---:R-:W-:Y:S02]  /*143b0*/  MOV R204, R135 ;  /* 0x0000008700cc7202 */ /* 0x004fe40000000f00 */
[----:B------:R-:W-:Y:S01]  /*143c0*/  FFMA.FTZ R88, R231, c[0x0][0x2d0], -R2 ;  /* 0x0000b400e7587a23 */ /* 0x000fe20000010802 */
        /* <DEDUP_REMOVED lines=19> */
[----:B------:R2:W-:Y:S01]  /*14500*/  MUFU.EX2 R141, R88 ;  /* 0x00000058008d7308 */ /* 0x0005e20000000800 */
[----:B------:R-:W-:Y:S02]  /*14510*/  MOV R125, R116 ;  /* 0x00000074007d7202 */ /* 0x000fe40000000f00 */
[----:B------:R-:W-:Y:S02]  /*14520*/  MOV R116, R183 ;  /* 0x000000b700747202 */ /* 0x000fe40000000f00 */
[----:B------:R-:W-:Y:S05]  /*14530*/  MOV R127, R104 ;  /* 0x00000068007f7202 */ /* 0x000fea0000000f00 */
[----:B------:R3:W-:Y:S01]  /*14540*/  MUFU.EX2 R147, R92 ;  /* 0x0000005c00937308 */ /* 0x0007e20000000800 */
[----:B-1----:R-:W-:Y:S01]  /*14550*/  FFMA.FTZ R84, R205, c[0x0][0x2d0], -R2 ;  /* 0x0000b400cd547a23 */ /* 0x002fe20000010802 */
[----:B------:R-:W-:Y:S02]  /*14560*/  MOV R205, R133 ;  /* 0x0000008500cd7202 */ /* 0x000fe40000000f00 */
[----:B------:R-:W-:Y:S02]  /*14570*/  MOV R133, R114 ;  /* 0x0000007200857202 */ /* 0x000fe40000000f00 */
[----:B------:R-:W-:Y:S04]  /*14580*/  MOV R114, R110 ;  /* 0x0000006e00727202 */ /* 0x000fe80000000f00 */
[----:B------:R1:W4:Y:S01]  /*14590*/  MUFU.EX2 R136, R84 ;  /* 0x0000005400887308 */ /* 0x0003220000000800 */
[----:B------:R-:W-:Y:S01]  /*145a0*/  MOV R110, R185 ;  /* 0x000000b9006e7202 */ /* 0x000fe20000000f00 */
[----:B--2---:R-:W-:Y:S01]  /*145b0*/  FFMA.FTZ R88, R230, c[0x0][0x2d0], -R98 ;  /* 0x0000b400e6587a23 */ /* 0x004fe20000010862 */
[----:B------:R-:W-:Y:S07]  /*145c0*/  MOV R230, R113 ;  /* 0x0000007100e67202 */ /* 0x000fee0000000f00 */
[----:B------:R2:W5:Y:S01]  /*145d0*/  MUFU.EX2 R200, R88 ;  /* 0x0000005800c87308 */ /* 0x0005620000000800 */
[----:B---3--:R-:W-:Y:S09]  /*145e0*/  FFMA.FTZ R92, R232, c[0x0][0x2d0], -R96 ;  /* 0x0000b400e85c7a23 */ /* 0x008ff20000010860 */
        /* <DEDUP_REMOVED lines=13> */
[----:B------:R-:W-:Y:S01]  /*146c0*/  MOV R126, R108 ;  /* 0x0000006c007e7202 */ /* 0x000fe20000000f00 */
        /* <DEDUP_REMOVED lines=18> */
[----:B------:R-:W-:Y:S02]  /*147f0*/  MOV R202, R229 ;  /* 0x000000e500ca7202 */ /* 0x000fe40000000f00 */
[----:B------:R-:W-:Y:S01]  /*14800*/  MOV R229, R148 ;  /* 0x0000009400e57202 */ /* 0x000fe20000000f00 */
        /* <DEDUP_REMOVED lines=17> */
[----:B------:R-:W-:Y:S02]  /*14920*/  MOV R244, R107 ;  /* 0x0000006b00f47202 */ /* 0x000fe40000000f00 */
[----:B------:R-:W-:Y:S02]  /*14930*/  MOV R121, R110 ;  /* 0x0000006e00797202 */ /* 0x000fe40000000f00 */
        /* <DEDUP_REMOVED lines=15> */
[----:B------:R-:W-:Y:S07]  /*14a30*/  MOV R247, R114 ;  /* 0x0000007200f77202 */ /* 0x000fee0000000f00 */
        /* <DEDUP_REMOVED lines=12> */
[----:B----4-:R-:W-:Y:S09]  /*14b00*/  FFMA.FTZ R92, R241, c[0x0][0x2d0], -R96 ;  /* 0x0000b400f15c7a23 */ /* 0x010ff20000010860 */
[----:B------:R4:W-:Y:S01]  /*14b10*/  MUFU.EX2 R186, R92 ;  /* 0x0000005c00ba7308 */ /* 0x0009e20000000800 */
[----:B--2---:R-:W-:Y:S01]  /*14b20*/  FFMA.FTZ R84, R250, c[0x0][0x2d0], -R2 ;  /* 0x0000b400fa547a23 */ /* 0x004fe20000010802 */
[-C--:B-1----:R-:W-:Y:S08]  /*14b30*/  HMMA.16816.F32.BF16 R52, R76, R88.reuse, R52 ;  /* 0x000000584c34723c */ /* 0x082ff00000041834 */
[----:B------:R1:W2:Y:S01]  /*14b40*/  MUFU.EX2 R155, R84 ;  /* 0x00000054009b7308 */ /* 0x0002a20000000800 */
[C---:B------:R-:W-:Y:S01]  /*14b50*/  HMMA.16816.F32.BF16 R56, R80.reuse, R88, R56 ;  /* 0x000000585038723c */ /* 0x040fe20000041838 */
[----:B----4-:R-:W-:Y:S06]  /*14b60*/  LDSM.16.MT88.4 R92, [R210+0x1900] ;  /* 0x00190000d25c783b */ /* 0x010fec0000004200 */
        /* <DEDUP_REMOVED lines=16> */
[----:B------:R-:W-:Y:S03]  /*14c70*/  MOV R118, R187 ;  /* 0x000000bb00767202 */ /* 0x000fe60000000f00 */
[----:B------:R3:W-:Y:S01]  /*14c80*/  MUFU.EX2 R187, R80 ;  /* 0x0000005000bb7308 */ /* 0x0007e20000000800 */
[-C--:B-1----:R-:W-:Y:S03]  /*14c90*/  HMMA.16816.F32.BF16 R4, R76, R84.reuse, R4 ;  /* 0x000000544c04723c */ /* 0x082fe60000041804 */
[----:B---3--:R-:W-:Y:S07]  /*14ca0*/  F2FP.BF16.PACK_AB R80, R192, R145 ;  /* 0x00000091c050723e */ /* 0x008fee00000010ff */
[C---:B------:R-:W-:Y:S07]  /*14cb0*/  HMMA.16816.F32.BF16 R8, R80.reuse, R84, R8 ;  /* 0x000000545008723c */ /* 0x040fee0000041808 */
[----:B------:R-:W-:Y:S01]  /*14cc0*/  FFMA.FTZ R84, R242, c[0x0][0x2d0], -R96 ;  /* 0x0000b400f2547a23 */ /* 0x000fe20000010860 */
[-C--:B------:R-:W-:Y:S03]  /*14cd0*/  HMMA.16816.F32.BF16 R12, R80, R86.reuse, R12 ;  /* 0x00000056500c723c */ /* 0x080fe6000004180c */
[----:B------:R1:W-:Y:S05]  /*14ce0*/  MUFU.EX2 R185, R84 ;  /* 0x0000005400b97308 */ /* 0x0003ea0000000800 */
[C---:B------:R-:W-:Y:S08]  /*14cf0*/  HMMA.16816.F32.BF16 R16, R76.reuse, R86, R16 ;  /* 0x000000564c10723c */ /* 0x040ff00000041810 */
[-C--:B--2---:R-:W-:Y:S08]  /*14d00*/  HMMA.16816.F32.BF16 R20, R76, R88.reuse, R20 ;  /* 0x000000584c14723c */ /* 0x084ff00000041814 */
[C---:B------:R-:W-:Y:S04]  /*14d10*/  HMMA.16816.F32.BF16 R24, R80.reuse, R88, R24 ;  /* 0x000000585018723c */ /* 0x040fe80000041818 */
[--C-:B-1----:R-:W-:Y:S03]  /*14d20*/  FFMA.FTZ R84, R249, c[0x0][0x2d0], -R97.reuse ;  /* 0x0000b400f9547a23 */ /* 0x102fe60000010861 */
        /* <DEDUP_REMOVED lines=8> */
[--C-:B-1----:R-:W-:Y:S03]  /*14db0*/  FFMA.FTZ R84, R252, c[0x0][0x2d0], -R97.reuse ;  /* 0x0000b400fc547a23 */ /* 0x102fe60000010861 */
[--C-:B------:R-:W-:Y:S01]  /*14dc0*/  FFMA.FTZ R92, R118, c[0x0][0x2d0], -R2.reuse ;  /* 0x0000b400765c7a23 */ /* 0x100fe20000010802 */
        /* <DEDUP_REMOVED lines=8> */
[----:B------:R-:W-:Y:S07]  /*14e50*/  MOV R120, R116 ;  /* 0x0000007400787202 */ /* 0x000fee0000000f00 */
[----:B------:R3:W-:Y:S01]  /*14e60*/  MUFU.EX2 R180, R92 ;  /* 0x0000005c00b47308 */ /* 0x0007e20000000800 */
[----:B-1----:R-:W-:Y:S09]  /*14e70*/  FFMA.FTZ R84, R133, c[0x0][0x2d0], -R98 ;  /* 0x0000b40085547a23 */ /* 0x002ff20000010862 */
        /* <DEDUP_REMOVED lines=57> */
[----:B--2---:R-:W-:Y:S03]  /*15210*/  F2FP.BF16.PACK_AB R166, R101, R102 ;  /* 0x0000006665a6723e */ /* 0x004fe600000010ff */
[----:B------:R1:W-:Y:S01]  /*15220*/  MUFU.EX2 R100, R88 ;  /* 0x0000005800647308 */ /* 0x0003e20000000800 */
[-C--:B------:R-:W-:Y:S08]  /*15230*/  HMMA.16816.F32.BF16 R44, R80, R94.reuse, R44 ;  /* 0x0000005e502c723c */ /* 0x080ff0000004182c */
[C---:B------:R-:W-:Y:S04]  /*15240*/  HMMA.16816.F32.BF16 R48, R76.reuse, R94, R48 ;  /* 0x0000005e4c30723c */ /* 0x040fe80000041830 */
[----:B-1----:R-:W-:Y:S02]  /*15250*/  FFMA.FTZ R88, R99, c[0x0][0x2d0], -R97 ;  /* 0x0000b40063587a23 */ /* 0x002fe40000010861 */
[----:B------:R1:W-:Y:S10]  /*15260*/  MUFU.EX2 R97, R84 ;  /* 0x0000005400617308 */ /* 0x0003f40000000800 */
[----:B------:R2:W4:Y:S01]  /*15270*/  MUFU.EX2 R99, R88 ;  /* 0x0000005800637308 */ /* 0x0005220000000800 */
[----:B-1----:R-:W-:Y:S09]  /*15280*/  FFMA.FTZ R84, R177, c[0x0][0x2d0], -R98 ;  /* 0x0000b400b1547a23 */ /* 0x002ff20000010862 */
[----:B------:R1:W5:Y:S01]  /*15290*/  MUFU.EX2 R96, R84 ;  /* 0x0000005400607308 */ /* 0x0003620000000800 */
[----:B--2---:R-:W2:Y:S01]  /*152a0*/  LDSM.16.MT88.4 R88, [R211+0x2100] ;  /* 0x00210000d358783b */ /* 0x004ea20000004200 */
[----:B----4-:R-:W-:Y:S01]  /*152b0*/  F2FP.BF16.PACK_AB R167, R99, R100 ;  /* 0x0000006463a7723e */ /* 0x010fe200000010ff */
[--C-:B-1----:R-:W-:Y:S01]  /*152c0*/  FFMA.FTZ R84, R178, c[0x0][0x2d0], -R2.reuse ;  /* 0x0000b400b2547a23 */ /* 0x102fe20000010802 */
[----:B-----5:R-:W-:Y:S06]  /*152d0*/  F2FP.BF16.PACK_AB R160, R96, R97 ;  /* 0x0000006160a0723e */ /* 0x020fec00000010ff */
[----:B------:R1:W-:Y:S01]  /*152e0*/  MUFU.EX2 R87, R84 ;  /* 0x0000005400577308 */ /* 0x0003e20000000800 */
[-C--:B--2---:R-:W-:Y:S03]  /*152f0*/  HMMA.16816.F32.BF16 R52, R76, R88.reuse, R52 ;  /* 0x000000584c34723c */ /* 0x084fe60000041834 */
[--C-:B-1----:R-:W-:Y:S02]  /*15300*/  FFMA.FTZ R84, R179, c[0x0][0x2d0], -R2.reuse ;  /* 0x0000b400b3547a23 */ /* 0x102fe40000010802 */
[----:B------:R-:W-:Y:S03]  /*15310*/  FFMA.FTZ R2, R75, c[0x0][0x2d0], -R2 ;  /* 0x0000b4004b027a23 */ /* 0x000fe60000010802 */
[C---:B------:R-:W-:Y:S01]  /*15320*/  HMMA.16816.F32.BF16 R56, R80.reuse, R88, R56 ;  /* 0x000000585038723c */ /* 0x040fe20000041838 */
[----:B------:R1:W2:Y:S07]  /*15330*/  MUFU.EX2 R92, R84 ;  /* 0x00000054005c7308 */ /* 0x0002ae0000000800 */
[-C--:B------:R-:W-:Y:S08]  /*15340*/  HMMA.16816.F32.BF16 R60, R80, R90.reuse, R60 ;  /* 0x0000005a503c723c */ /* 0x080ff0000004183c */
[----:B------:R-:W-:Y:S01]  /*15350*/  HMMA.16816.F32.BF16 R64, R76, R90, R64 ;  /* 0x0000005a4c40723c */ /* 0x000fe20000041840 */
[----:B------:R-:W4:Y:S04]  /*15360*/  LDL.LU R76, [R1+0x18] ;  /* 0x00001800014c7983 */ /* 0x000f280000300800 */
[----:B------:R-:W5:Y:S03]  /*15370*/  LDL.LU R75, [R1+0x1c] ;  /* 0x00001c00014b7983 */ /* 0x000f660000300800 */
[-C--:B------:R-:W-:Y:S05]  /*15380*/  HMMA.16816.F32.BF16 R104, R164, R116.reuse, R4 ;  /* 0x00000074a468723c */ /* 0x080fea0000041804 */
[--C-:B-1----:R-:W-:Y:S01]  /*15390*/  FFMA.FTZ R84, R132, c[0x0][0x2d0], -R98.reuse ;  /* 0x0000b40084547a23 */ /* 0x102fe20000010862 */
[----:B--2---:R-:W-:Y:S01]  /*153a0*/  F2FP.BF16.PACK_AB R161, R92, R87 ;  /* 0x000000575ca1723e */ /* 0x004fe200000010ff */
[----:B------:R-:W1:Y:S02]  /*153b0*/  LDSM.16.MT88.4 R132, [R212+0x2900] ;  /* 0x00290000d484783b */ /* 0x000e640000004200 */
[----:B------:R2:W-:Y:S03]  /*153c0*/  MUFU.EX2 R86, R84 ;  /* 0x0000005400567308 */ /* 0x0005e60000000800 */
[----:B--2---:R-:W-:Y:S07]  /*153d0*/  FFMA.FTZ R84, R175, c[0x0][0x2d0], -R98 ;  /* 0x0000b400af547a23 */ /* 0x004fee0000010862 */
        /* <DEDUP_REMOVED lines=8> */
[----:B------:R-:W-:Y:S03]  /*15460*/  MOV R120, R109 ;  /* 0x0000006d00787202 */ /* 0x000fe60000000f00 */
[C---:B------:R-:W-:Y:S07]  /*15470*/  HMMA.16816.F32.BF16 R108, R160.reuse, R116, R8 ;  /* 0x00000074a06c723c */ /* 0x040fee0000041808 */
[----:B------:R-:W-:Y:S01]  /*15480*/  FADD.FTZ R8, R243, R73 ;  /* 0x00000049f3087221 */ /* 0x000fe20000010000 */
[-C--:B------:R-:W-:Y:S04]  /*15490*/  HMMA.16816.F32.BF16 R112, R160, R118.reuse, R12 ;  /* 0x00000076a070723c */ /* 0x080fe8000004180c */
[----:B------:R-:W-:Y:S04]  /*154a0*/  FADD.FTZ R8, R121, R8 ;  /* 0x0000000879087221 */ /* 0x000fe80000010000 */
[----:B------:R-:W-:Y:S01]  /*154b0*/  FADD.FTZ R8, R240, R8 ;  /* 0x00000008f0087221 */ /* 0x000fe20000010000 */
[C---:B------:R-:W-:Y:S04]  /*154c0*/  HMMA.16816.F32.BF16 R116, R164.reuse, R118, R16 ;  /* 0x00000076a474723c */ /* 0x040fe80000041810 */
[----:B------:R-:W-:Y:S04]  /*154d0*/  FADD.FTZ R8, R124, R8 ;  /* 0x000000087c087221 */ /* 0x000fe80000010000 */
[----:B------:R-:W-:Y:S04]  /*154e0*/  FADD.FTZ R8, R131, R8 ;  /* 0x0000000883087221 */ /* 0x000fe80000010000 */
[----:B----4-:R-:W-:Y:S01]  /*154f0*/  FFMA.FTZ R69, R69, R76, R238 ;  /* 0x0000004c45457223 */ /* 0x010fe200000100ee */
[----:B------:R-:W-:Y:S01]  /*15500*/  MOV R238, R151 ;  /* 0x0000009700ee7202 */ /* 0x000fe20000000f00 */
[----:B-----5:R-:W-:Y:S01]  /*15510*/  FFMA.FTZ R68, R68, R75, R235 ;  /* 0x0000004b44447223 */ /* 0x020fe200000100eb */
[----:B------:R-:W-:Y:S01]  /*15520*/  MOV R235, R150 ;  /* 0x0000009600eb7202 */ /* 0x000fe20000000f00 */
[----:B------:R-:W-:Y:S04]  /*15530*/  FADD.FTZ R4, R247, R69 ;  /* 0x00000045f7047221 */ /* 0x000fe80000010000 */
[----:B------:R-:W-:Y:S04]  /*15540*/  FADD.FTZ R4, R120, R4 ;  /* 0x0000000478047221 */ /* 0x000fe80000010000 */
[----:B------:R-:W-:Y:S04]  /*15550*/  FADD.FTZ R4, R127, R4 ;  /* 0x000000047f047221 */ /* 0x000fe80000010000 */
[----:B------:R-:W-:Y:S04]  /*15560*/  FADD.FTZ R4, R236, R4 ;  /* 0x00000004ec047221 */ /* 0x000fe80000010000 */
[----:B------:R-:W-:Y:S02]  /*15570*/  FADD.FTZ R7, R130, R4 ;  /* 0x0000000482077221 */ /* 0x000fe40000010000 */
[----:B------:R-:W-:Y:S04]  /*15580*/  FADD.FTZ R4, R202, R8 ;  /* 0x00000008ca047221 */ /* 0x000fe80000010000 */
[----:B------:R-:W-:Y:S02]  /*15590*/  FADD.FTZ R11, R229, R4 ;  /* 0x00000004e50b7221 */ /* 0x000fe40000010000 */
        /* <DEDUP_REMOVED lines=85> */
[----:B------:R-:W-:Y:S01]  /*15af0*/  FADD.FTZ R5, R102, R5 ;  /* 0x0000000566057221 */ /* 0x000fe20000010000 */
[----:B------:R-:W-:Y:S01]  /*15b00*/  MOV R102, R3 ;  /* 0x0000000300667202 */ /* 0x000fe20000000f00 */
        /* <DEDUP_REMOVED lines=8> */
[----:B------:R-:W-:Y:S02]  /*15b90*/  FADD.FTZ R2, R86, R2 ;  /* 0x0000000256027221 */ /* 0x000fe40000010000 */
        /* <DEDUP_REMOVED lines=9> */
.L_x_295:
[----:B------:R-:W-:-:S06]  /*15c30*/  UISETP.GE.AND UP0, UPT, UR12, UR7, UPT ;  /* 0x000000070c00728c */ /* 0x000fcc000bf06270 */
[----:B------:R-:W-:-:S13]  /*15c40*/  PLOP3.LUT P0, PT, PT, PT, UP0, 0x80, 0x0 ;  /* 0x000000000000781c */ /* 0x000fda0003f0f008 */
[----:B------:R-:W-:Y:S05]  /*15c50*/  @!P0 BRA `(.L_x_299) ;  /* 0x0000727000008947 */ /* 0x000fea0003800000 */
[----:B------:R-:W-:Y:S01]  /*15c60*/  IMAD.MOV.U32 R101, RZ, RZ, R71 ;  /* 0x000000ffff657224 */ /* 0x000fe200078e0047 */
[----:B------:R-:W-:Y:S01]  /*15c70*/  MOV R103, R3 ;  /* 0x0000000300677202 */ /* 0x000fe20000000f00 */
[----:B------:R-:W-:Y:S01]  /*15c80*/  IMAD.MOV.U32 R100, RZ, RZ, R72 ;  /* 0x000000ffff647224 */ /* 0x000fe200078e0048 */
[----:B------:R-:W-:Y:S02]  /*15c90*/  MOV R102, R70 ;  /* 0x0000004600667202 */ /* 0x000fe40000000f00 */
.L_x_317:
[----:B------:R-:W-:Y:S04]  /*15ca0*/  DEPBAR.LE SB0, 0x0 ;  /* 0x000080000000791a */ /* 0x000fe80000000000 */
[----:B------:R-:W-:Y:S01]  /*15cb0*/  BAR.SYNC.DEFER_BLOCKING 0x0 ;  /* 0x0000000000007b1d */ /* 0x000fe20000010000 */
[----:B-1----:R-:W-:Y:S01]  /*15cc0*/  IMAD.WIDE.U32 R2, R234, c[0x0][0x208], RZ ;  /* 0x00008200ea027a25 */ /* 0x002fe200078e00ff */
[----:B--2---:R-:W-:Y:S01]  /*15cd0*/  SHF.R.S32.HI R0, RZ, 0x1f, R234 ;  /* 0x0000001fff007819 */ /* 0x004fe200000114ea */
[----:B------:R-:W-:Y:S04]  /*15ce0*/  UISETP.GT.AND UP0, UPT, UR12, UR7, UPT ;  /* 0x000000070c00728c */ /* 0x000fe8000bf04270 */
[----:B------:R-:W-:Y:S04]  /*15cf0*/  IMAD R0, R0, c[0x0][0x208], RZ ;  /* 0x0000820000007a24 */ /* 0x000fe800078e02ff */
[----:B------:R-:W-:Y:S05]  /*15d00*/  IMAD R0, R234, c[0x0][0x20c], R0 ;  /* 0x00008300ea007a24 */ /* 0x000fea00078e0200 */
[----:B------:R-:W-:Y:S02]  /*15d10*/  IADD3 R3, R3, R0, RZ ;  /* 0x0000000003037210 */ /* 0x000fe40007ffe0ff */
[----:B------:R-:W-:Y:S03]  /*15d20*/  SHF.R.S32.HI R0, RZ, 0x1f, R227 ;  /* 0x0000001fff007819 */ /* 0x000fe600000114e3 */
[C---:B------:R-:W-:Y:S01]  /*15d30*/  IMAD.WIDE.U32 R2, R227.reuse, c[0x0][0x218], R2 ;  /* 0x00008600e3027a25 */ /* 0x040fe200078e0002 */
        /* <DEDUP_REMOVED lines=98> */
[-C--:B------:R-:W-:Y:S02]  /*16360*/  HMMA.16816.F32.BF16 R92, R180, R186.reuse, R92 ;  /* 0x000000bab45c723c */ /* 0x080fe4000004185c */
[----:B------:R1:W-:Y:S02]  /*16370*/  LDGSTS.E.BYPASS.LTC128B.128 [R197+0x1800], [R190.64], !P4 ;  /* 0x01800000bec57fae */ /* 0x0003e4000e101d72 */
[----:B------:R-:W-:Y:S02]  /*16380*/  IADD3.X R3, R0, R225, RZ, P0, !PT ;  /* 0x000000e100037210 */ /* 0x000fe400007fe4ff */
[----:B------:R-:W-:Y:S02]  /*16390*/  PLOP3.LUT P0, PT, PT, PT, UP0, 0x80, 0x0 ;  /* 0x000000000000781c */ /* 0x000fe40003f0f008 */
[----:B------:R-:W-:Y:S02]  /*163a0*/  HMMA.16816.F32.BF16 R96, R172, R186, R96 ;  /* 0x000000baac60723c */ /* 0x000fe40000041860 */
        /* <DEDUP_REMOVED lines=67> */
[----:B------:R2:W2:Y:S10]  /*167e0*/  MUFU.TANH R200, R12 ;  /* 0x0000000c00c87308 */ /* 0x0004b40000002400 */
[----:B------:R2:W2:Y:S01]  /*167f0*/  MUFU.TANH R187, R13 ;  /* 0x0000000d00bb7308 */ /* 0x0004a20000002400 */
[----:B-1----:R-:W1:Y:S01]  /*16800*/  LDSM.16.M88.4 R8, [R213+0x1000] ;  /* 0x00100000d508783b */ /* 0x002e620000000200 */
[-C--:B----4-:R-:W-:Y:S08]  /*16810*/  HMMA.16816.F32.BF16 R20, R172, R4.reuse, R20 ;  /* 0x00000004ac14723c */ /* 0x090ff00000041814 */
[----:B------:R4:W1:Y:S01]  /*16820*/  MUFU.TANH R207, R14 ;  /* 0x0000000e00cf7308 */ /* 0x0008620000002400 */
[C---:B------:R-:W-:Y:S09]  /*16830*/  HMMA.16816.F32.BF16 R24, R188.reuse, R4, R24 ;  /* 0x00000004bc18723c */ /* 0x040ff20000041818 */
[----:B------:R4:W1:Y:S01]  /*16840*/  MUFU.TANH R205, R15 ;  /* 0x0000000f00cd7308 */ /* 0x0008620000002400 */
[-C--:B------:R-:W-:Y:S08]  /*16850*/  HMMA.16816.F32.BF16 R28, R188, R6.reuse, R28 ;  /* 0x00000006bc1c723c */ /* 0x080ff0000004181c */
[C---:B------:R-:W-:Y:S01]  /*16860*/  HMMA.16816.F32.BF16 R32, R172.reuse, R6, R32 ;  /* 0x00000006ac20723c */ /* 0x040fe20000041820 */
[----:B------:R4:W2:Y:S01]  /*16870*/  MUFU.TANH R169, R16 ;  /* 0x0000001000a97308 */ /* 0x0008a20000002400 */
[----:B------:R-:W2:Y:S02]  /*16880*/  LDSM.16.M88.4 R4, [R213+0x1800] ;  /* 0x00180000d504783b */ /* 0x000ea40000000200 */
[----:B------:R-:W-:Y:S02]  /*16890*/  FMUL.FTZ R20, R20, c[0x0][0x320] ;  /* 0x0000c80014147a20 */ /* 0x000fe40000410000 */
[----:B------:R-:W-:Y:S02]  /*168a0*/  FMUL.FTZ R21, R21, c[0x0][0x320] ;  /* 0x0000c80015157a20 */ /* 0x000fe40000410000 */
[----:B------:R-:W-:Y:S03]  /*168b0*/  FMUL.FTZ R22, R22, c[0x0][0x320] ;  /* 0x0000c80016167a20 */ /* 0x000fe60000410000 */
[----:B------:R4:W2:Y:S01]  /*168c0*/  MUFU.TANH R15, R17 ;  /* 0x00000011000f7308 */ /* 0x0008a20000002400 */
[----:B------:R-:W-:Y:S02]  /*168d0*/  FMUL.FTZ R24, R24, c[0x0][0x320] ;  /* 0x0000c80018187a20 */ /* 0x000fe40000410000 */
[----:B------:R-:W-:Y:S01]  /*168e0*/  FMUL.FTZ R25, R25, c[0x0][0x320] ;  /* 0x0000c80019197a20 */ /* 0x000fe20000410000 */
[-C--:B-1----:R-:W-:Y:S03]  /*168f0*/  HMMA.16816.F32.BF16 R36, R172, R8.reuse, R36 ;  /* 0x00000008ac24723c */ /* 0x082fe60000041824 */
        /* <DEDUP_REMOVED lines=17> */
[-C--:B--2---:R-:W-:Y:S03]  /*16a10*/  HMMA.16816.F32.BF16 R52, R172, R4.reuse, R52 ;  /* 0x00000004ac34723c */ /* 0x084fe60000041834 */
[----:B------:R-:W2:Y:S01]  /*16a20*/  MUFU.TANH R21, R21 ;  /* 0x0000001500157308 */ /* 0x000ea20000002400 */
        /* <DEDUP_REMOVED lines=11> */
[----:B------:R-:W2:Y:S01]  /*16ae0*/  LDSM.16.M88.4 R4, [R213+0x2800] ;  /* 0x00280000d504783b */ /* 0x000ea20000000200 */
        /* <DEDUP_REMOVED lines=20> */
[-C--:B--2---:R-:W-:Y:S04]  /*16c30*/  HMMA.16816.F32.BF16 R84, R172, R4.reuse, R84 ;  /* 0x00000004ac54723c */ /* 0x084fe80000041854 */
[----:B------:R-:W-:Y:S01]  /*16c40*/  FMUL.FTZ R60, R60, c[0x0][0x320] ;  /* 0x0000c8003c3c7a20 */ /* 0x000fe20000410000 */
[----:B------:R4:W2:Y:S01]  /*16c50*/  MUFU.TANH R186, R31 ;  /* 0x0000001f00ba7308 */ /* 0x0008a20000002400 */
        /* <DEDUP_REMOVED lines=185> */
.L_x_300:
        /* <DEDUP_REMOVED lines=8> */
[----:B------:R-:W-:Y:S02]  /*17870*/  PLOP3.LUT P0, PT, PT, PT, UP1, 0x80, 0x0 ;  /* 0x000000000000781c */ /* 0x000fe40003f0f018 */
[C---:B---3--:R-:W-:Y:S09]  /*17880*/  IADD3 R7, -R2.reuse, UR32, RZ ;  /* 0x0000002002077c10 */ /* 0x048ff2000fffe1ff */
[----:B--2---:R-:W-:Y:S04]  /*17890*/  @P1 IMAD.HI.U32 R0, R3, c[0x0][0x2c8], RZ ;  /* 0x0000b20003001a27 */ /* 0x004fe800078e00ff */
[----:B------:R-:W-:Y:S01]  /*178a0*/  IMAD.MOV.U32 R4, RZ, RZ, R3 ;  /* 0x000000ffff047224 */ /* 0x000fe200078e0003 */
[----:B------:R-:W-:Y:S01]  /*178b0*/  @P0 SHF.R.U32.HI R4, RZ, c[0x0][0x2cc], R0 ;  /* 0x0000b300ff040a19 */ /* 0x000fe20000011600 */
[----:B------:R-:W-:Y:S01]  /*178c0*/  IMAD.U32 R0, RZ, RZ, UR32 ;  /* 0x00000020ff007e24 */ /* 0x000fe2000f8e00ff */
[----:B------:R-:W-:Y:S03]  /*178d0*/  PLOP3.LUT P0, PT, PT, PT, UP0, 0x40, 0x0 ;  /* 0x000000000000781c */ /* 0x000fe60003f0e808 */
[----:B------:R-:W1:Y:S01]  /*178e0*/  SHFL.IDX PT, R3, R4, RZ, 0x1c1f ;  /* 0x001c1fff04037589 */ /* 0x000e6200000e0000 */
[----:B------:R-:W-:Y:S04]  /*178f0*/  IADD3 R0, -R2, 0x1, R0 ;  /* 0x0000000102007810 */ /* 0x000fe80007ffe100 */
        /* <DEDUP_REMOVED lines=20> */
.L_x_303:
[----:B------:R-:W-:Y:S04]  /*17a40*/  MOV R8, c[0x0][0x32c] ;  /* 0x0000cb0000087a02 */ /* 0x000fe80000000f00 */
[----:B------:R-:W-:Y:S11]  /*17a50*/  ISETP.NE.AND P0, PT, R8, 0x1, PT ;  /* 0x000000010800780c */ /* 0x000ff60003f05270 */
[----:B------:R-:W-:Y:S02]  /*17a60*/  @!UPT UIADD3 URZ, URZ, URZ, URZ ;  /* 0x0000003f3f3ff290 */ /* 0x000fe4000fffe03f */
[----:B------:R-:W-:Y:S05]  /*17a70*/  @P0 IMAD.HI.U32 R8, R3, c[0x0][0x330], RZ ;  /* 0x0000cc0003080a27 */ /* 0x000fea00078e00ff */
[----:B------:R-:W-:Y:S02]  /*17a80*/  @P0 SHF.R.U32.HI R3, RZ, c[0x0][0x334], R8 ;  /* 0x0000cd00ff030a19 */ /* 0x000fe40000011608 */
.L_x_304:
[----:B------:R-:W-:Y:S05]  /*17a90*/  BSYNC B0 ;  /* 0x0000000000007941 */ /* 0x000fea0003800000 */
.L_x_302:
[----:B------:R-:W-:Y:S05]  /*17aa0*/  IMAD R3, R3, c[0x0][0x32c], R7 ;  /* 0x0000cb0003037a24 */ /* 0x000fea00078e0207 */
[----:B------:R-:W-:Y:S02]  /*17ab0*/  IADD3 R8, R3, c[0x0][0x32c], RZ ;  /* 0x0000cb0003087a10 */ /* 0x000fe40007ffe0ff */
[----:B------:R-:W-:Y:S02]  /*17ac0*/  IMNMX R0, R0, R3, !PT ;  /* 0x0000000300007217 */ /* 0x000fe40007800200 */
[----:B------:R-:W-:Y:S02]  /*17ad0*/  IMNMX R2, R2, R8, PT ;  /* 0x0000000802027217 */ /* 0x000fe40003800200 */
.L_x_301:
        /* <DEDUP_REMOVED lines=91> */
[----:B------:R-:W-:Y:S02]  /*18090*/  ISETP.LT.OR P0, PT, R2, 0x39, P0 ;  /* 0x000000390200780c */ /* 0x000fe40000701670 */
        /* <DEDUP_REMOVED lines=67> */
.L_x_307:
[----:B------:R-:W-:Y:S04]  /*184d0*/  MOV R8, c[0x0][0x32c] ;  /* 0x0000cb0000087a02 */ /* 0x000fe80000000f00 */
[----:B------:R-:W-:Y:S11]  /*184e0*/  ISETP.NE.AND P0, PT, R8, 0x1, PT ;  /* 0x000000010800780c */ /* 0x000ff60003f05270 */
[----:B------:R-:W-:Y:S02]  /*184f0*/  @!UPT UIADD3 URZ, URZ, URZ, URZ ;  /* 0x0000003f3f3ff290 */ /* 0x000fe4000fffe03f */
[----:B------:R-:W-:Y:S05]  /*18500*/  @P0 IMAD.HI.U32 R8, R3, c[0x0][0x330], RZ ;  /* 0x0000cc0003080a27 */ /* 0x000fea00078e00ff */
[----:B------:R-:W-:Y:S02]  /*18510*/  @P0 SHF.R.U32.HI R3, RZ, c[0x0][0x334], R8 ;  /* 0x0000cd00ff030a19 */ /* 0x000fe40000011608 */
.L_x_308:
[----:B------:R-:W-:Y:S05]  /*18520*/  BSYNC B0 ;  /* 0x0000000000007941 */ /* 0x000fea0003800000 */
.L_x_306:
[----:B------:R-:W-:Y:S05]  /*18530*/  IMAD R3, R3, c[0x0][0x32c], R7 ;  /* 0x0000cb0003037a24 */ /* 0x000fea00078e0207 */
[----:B------:R-:W-:Y:S02]  /*18540*/  IADD3 R8, R3, c[0x0][0x32c], RZ ;  /* 0x0000cb0003087a10 */ /* 0x000fe40007ffe0ff */
[----:B------:R-:W-:Y:S02]  /*18550*/  IMNMX R0, R0, R3, !PT ;  /* 0x0000000300007217 */ /* 0x000fe40007800200 */
[----:B------:R-:W-:Y:S02]  /*18560*/  IMNMX R2, R2, R8, PT ;  /* 0x0000000802027217 */ /* 0x000fe40003800200 */
.L_x_305:
        /* <DEDUP_REMOVED lines=147> */
.L_x_311:
[----:B------:R-:W-:Y:S04]  /*18ea0*/  MOV R8, c[0x0][0x32c] ;  /* 0x0000cb0000087a02 */ /* 0x000fe80000000f00 */
[----:B------:R-:W-:Y:S11]  /*18eb0*/  ISETP.NE.AND P0, PT, R8, 0x1, PT ;  /* 0x000000010800780c */ /* 0x000ff60003f05270 */
[----:B------:R-:W-:Y:S02]  /*18ec0*/  @!UPT UIADD3 URZ, URZ, URZ, URZ ;  /* 0x0000003f3f3ff290 */ /* 0x000fe4000fffe03f */
[----:B------:R-:W-:Y:S05]  /*18ed0*/  @P0 IMAD.HI.U32 R8, R3, c[0x0][0x330], RZ ;  /* 0x0000cc0003080a27 */ /* 0x000fea00078e00ff */
[----:B------:R-:W-:Y:S02]  /*18ee0*/  @P0 SHF.R.U32.HI R3, RZ, c[0x0][0x334], R8 ;  /* 0x0000cd00ff030a19 */ /* 0x000fe40000011608 */
.L_x_312:
[----:B------:R-:W-:Y:S05]  /*18ef0*/  BSYNC B0 ;  /* 0x0000000000007941 */ /* 0x000fea0003800000 */
.L_x_310:
[----:B------:R-:W-:Y:S05]  /*18f00*/  IMAD R3, R3, c[0x0][0x32c], R7 ;  /* 0x0000cb0003037a24 */ /* 0x000fea00078e0207 */
[----:B------:R-:W-:Y:S02]  /*18f10*/  IADD3 R8, R3, c[0x0][0x32c], RZ ;  /* 0x0000cb0003087a10 */ /* 0x000fe40007ffe0ff */
[----:B------:R-:W-:Y:S02]  /*18f20*/  IMNMX R0, R0, R3, !PT ;  /* 0x0000000300007217 */ /* 0x000fe40007800200 */
[----:B------:R-:W-:Y:S02]  /*18f30*/  IMNMX R2, R2, R8, PT ;  /* 0x0000000802027217 */ /* 0x000fe40003800200 */
.L_x_309:
        /* <DEDUP_REMOVED lines=147> */
.L_x_315:
[----:B------:R-:W-:Y:S04]  /*19870*/  MOV R4, c[0x0][0x32c] ;  /* 0x0000cb0000047a02 */ /* 0x000fe80000000f00 */
[----:B------:R-:W-:Y:S11]  /*19880*/  ISETP.NE.AND P0, PT, R4, 0x1, PT ;  /* 0x000000010400780c */ /* 0x000ff60003f05270 */
[----:B------:R-:W-:Y:S02]  /*19890*/  @!UPT UIADD3 URZ, URZ, URZ, URZ ;  /* 0x0000003f3f3ff290 */ /* 0x000fe4000fffe03f */
[----:B------:R-:W-:Y:S05]  /*198a0*/  @P0 IMAD.HI.U32 R4, R3, c[0x0][0x330], RZ ;  /* 0x0000cc0003040a27 */ /* 0x000fea00078e00ff */
[----:B------:R-:W-:Y:S02]  /*198b0*/  @P0 SHF.R.U32.HI R3, RZ, c[0x0][0x334], R4 ;  /* 0x0000cd00ff030a19 */ /* 0x000fe40000011604 */
.L_x_316:
[----:B------:R-:W-:Y:S05]  /*198c0*/  BSYNC B0 ;  /* 0x0000000000007941 */ /* 0x000fea0003800000 */
.L_x_314:
[----:B------:R-:W-:Y:S05]  /*198d0*/  IMAD R7, R3, c[0x0][0x32c], R7 ;  /* 0x0000cb0003077a24 */ /* 0x000fea00078e0207 */
[----:B------:R-:W-:Y:S02]  /*198e0*/  IADD3 R3, R7, c[0x0][0x32c], RZ ;  /* 0x0000cb0007037a10 */ /* 0x000fe40007ffe0ff */
[----:B------:R-:W-:Y:S02]  /*198f0*/  IMNMX R0, R0, R7, !PT ;  /* 0x0000000700007217 */ /* 0x000fe40007800200 */
[----:B------:R-:W-:Y:S02]  /*19900*/  IMNMX R2, R2, R3, PT ;  /* 0x0000000302027217 */ /* 0x000fe40003800200 */
.L_x_313:
        /* <DEDUP_REMOVED lines=29> */
[----:B------:R-:W-:Y:S01]  /*19ae0*/  LDSM.16.MT88.4 R80, [R211+0x100] ;  /* 0x00010000d350783b */ /* 0x000fe20000004200 */
        /* <DEDUP_REMOVED lines=20> */
[----:B------:R-:W-:Y:S01]  /*19c30*/  PLOP3.LUT P2, PT, PT, PT, UP6, 0x40, 0x0 ;  /* 0x000000000000781c */ /* 0x000fe20003f4e868 */
[----:B------:R-:W-:Y:S01]  /*19c40*/  UISETP.NE.AND UP6, UPT, UR32, URZ, UPT ;  /* 0x0000003f2000728c */ /* 0x000fe2000bfc5270 */
[----:B------:R-:W-:Y:S02]  /*19c50*/  FMNMX.FTZ R72, R236, R72, !PT ;  /* 0x00000048ec487209 */ /* 0x000fe40007810000 */
[----:B------:R-:W-:Y:S02]  /*19c60*/  ISETP.GT.AND P2, PT, R0, RZ, P2 ;  /* 0x000000ff0000720c */ /* 0x000fe40001744270 */
        /* <DEDUP_REMOVED lines=9> */
[----:B------:R-:W-:Y:S02]  /*19d00*/  FMNMX.FTZ R3, R235, R3, !PT ;  /* 0x00000003eb037209 */ /* 0x000fe40007810000 */
[----:B------:R-:W-:Y:S01]  /*19d10*/  PLOP3.LUT P2, PT, PT, PT, UP2, 0x40, 0x0 ;  /* 0x000000000000781c */ /* 0x000fe20003f4e828 */
[----:B------:R-:W1:Y:S01]  /*19d20*/  SHFL.BFLY PT, R5, R72, 0x2, 0x1f ;  /* 0x0c401f0048057f89 */ /* 0x000e6200000e0000 */
[----:B------:R-:W-:Y:S01]  /*19d30*/  FMNMX.FTZ R3, R239, R3, !PT ;  /* 0x00000003ef037209 */ /* 0x000fe20007810000 */
[----:B------:R-:W-:Y:S01]  /*19d40*/  UISETP.NE.AND UP2, UPT, UR22, URZ, UPT ;  /* 0x0000003f1600728c */ /* 0x000fe2000bf45270 */
[----:B------:R-:W-:Y:S02]  /*19d50*/  ISETP.GT.AND P2, PT, R0, 0x11, P2 ;  /* 0x000000110000780c */ /* 0x000fe40001744270 */
[----:B------:R-:W-:Y:S01]  /*19d60*/  PLOP3.LUT P0, PT, PT, PT, UP5, 0x40, 0x0 ;  /* 0x000000000000781c */ /* 0x000fe20003f0e858 */
[----:B------:R-:W-:Y:S01]  /*19d70*/  UISETP.NE.AND UP5, UPT, UR31, URZ, UPT ;  /* 0x0000003f1f00728c */ /* 0x000fe2000bfa5270 */
[----:B------:R-:W-:Y:S01]  /*19d80*/  PLOP3.LUT P1, PT, PT, PT, UP1, 0x40, 0x0 ;  /* 0x000000000000781c */ /* 0x000fe20003f2e818 */
[----:B------:R-:W-:Y:S01]  /*19d90*/  UISETP.NE.AND UP1, UPT, UR21, URZ, UPT ;  /* 0x0000003f1500728c */ /* 0x000fe2000bf25270 */
[----:B------:R-:W-:Y:S02]  /*19da0*/  ISETP.LT.OR P2, PT, R2, 0x12, P2 ;  /* 0x000000120200780c */ /* 0x000fe40001741670 */
[----:B------:R-:W-:Y:S02]  /*19db0*/  FMNMX.FTZ R3, R241, R3, !PT ;  /* 0x00000003f1037209 */ /* 0x000fe40007810000 */
[----:B------:R-:W-:Y:S02]  /*19dc0*/  ISETP.GT.AND P0, PT, R0, 0x1, P0 ;  /* 0x000000010000780c */ /* 0x000fe40000704270 */
[----:B------:R-:W-:Y:S01]  /*19dd0*/  PLOP3.LUT P6, PT, PT, PT, UP0, 0x40, 0x0 ;  /* 0x000000000000781c */ /* 0x000fe20003fce808 */
[----:B------:R-:W-:Y:S01]  /*19de0*/  UISETP.NE.AND UP0, UPT, UR24, URZ, UPT ;  /* 0x0000003f1800728c */ /* 0x000fe2000bf05270 */
[----:B------:R-:W-:Y:S02]  /*19df0*/  FSEL R58, R194, -INF , !P2 ;  /* 0xff800000c23a7808 */ /* 0x000fe40005000000 */
[----:B------:R-:W-:Y:S02]  /*19e00*/  FMNMX.FTZ R3, R246, R3, !PT ;  /* 0x00000003f6037209 */ /* 0x000fe40007810000 */
[----:B------:R-:W-:Y:S01]  /*19e10*/  PLOP3.LUT P2, PT, PT, PT, UP1, 0x40, 0x0 ;  /* 0x000000000000781c */ /* 0x000fe20003f4e818 */
[----:B------:R-:W-:Y:S01]  /*19e20*/  UISETP.NE.AND UP1, UPT, UR5, URZ, UPT ;  /* 0x0000003f0500728c */ /* 0x000fe2000bf25270 */
[----:B------:R-:W-:Y:S02]  /*19e30*/  ISETP.LT.OR P0, PT, R2, 0x2, P0 ;  /* 0x000000020200780c */ /* 0x000fe40000701670 */
[----:B-1----:R-:W-:Y:S02]  /*19e40*/  FMNMX.FTZ R72, R72, R5, !PT ;  /* 0x0000000548487209 */ /* 0x002fe40007810000 */
[C---:B------:R-:W-:Y:S02]  /*19e50*/  ISETP.GT.AND P6, PT, R0.reuse, 0x8, P6 ;  /* 0x000000080000780c */ /* 0x040fe400037c4270 */
[----:B------:R-:W-:Y:S01]  /*19e60*/  FMNMX.FTZ R3, R247, R3, !PT ;  /* 0x00000003f7037209 */ /* 0x000fe20007810000 */
[----:B------:R-:W1:Y:S01]  /*19e70*/  SHFL.BFLY PT, R7, R72, 0x1, 0x1f ;  /* 0x0c201f0048077f89 */ /* 0x000e6200000e0000 */
[----:B------:R-:W-:Y:S02]  /*19e80*/  ISETP.GT.AND P2, PT, R0, 0x28, P2 ;  /* 0x000000280000780c */ /* 0x000fe40001744270 */
[----:B------:R-:W-:Y:S02]  /*19e90*/  FSEL R22, R229, -INF , !P0 ;  /* 0xff800000e5167808 */ /* 0x000fe40004000000 */
[----:B------:R-:W-:Y:S02]  /*19ea0*/  FMNMX.FTZ R5, R19, R103, !PT ;  /* 0x0000006713057209 */ /* 0x000fe40007810000 */
[----:B------:R-:W-:Y:S01]  /*19eb0*/  ISETP.LT.OR P6, PT, R2, 0x9, P6 ;  /* 0x000000090200780c */ /* 0x000fe200037c1670 */
[----:B------:R-:W2:Y:S01]  /*19ec0*/  SHFL.BFLY PT, R6, R3, 0x2, 0x1f ;  /* 0x0c401f0003067f89 */ /* 0x000ea200000e0000 */
[----:B------:R-:W-:Y:S02]  /*19ed0*/  ISETP.GT.AND P1, PT, R0, 0x9, P1 ;  /* 0x000000090000780c */ /* 0x000fe40000f24270 */
[----:B------:R-:W-:Y:S01]  /*19ee0*/  PLOP3.LUT P5, PT, PT, PT, UP3, 0x40, 0x0 ;  /* 0x000000000000781c */ /* 0x000fe20003fae838 */
[----:B------:R-:W-:Y:S01]  /*19ef0*/  UISETP.NE.AND UP3, UPT, UR23, URZ, UPT ;  /* 0x0000003f1700728c */ /* 0x000fe2000bf65270 */
[----:B------:R-:W-:Y:S02]  /*19f00*/  ISETP.LT.OR P2, PT, R2, 0x29, P2 ;  /* 0x000000290200780c */ /* 0x000fe40001741670 */
[----:B------:R-:W-:Y:S02]  /*19f10*/  FMNMX.FTZ R5, R22, R5, !PT ;  /* 0x0000000516057209 */ /* 0x000fe40007810000 */
[----:B------:R-:W-:Y:S02]  /*19f20*/  FSEL R24, R207, -INF , !P6 ;  /* 0xff800000cf187808 */ /* 0x000fe40007000000 */
[----:B------:R-:W-:Y:S02]  /*19f30*/  ISETP.LT.OR P1, PT, R2, 0xa, P1 ;  /* 0x0000000a0200780c */ /* 0x000fe40000f21670 */
[----:B------:R-:W-:Y:S02]  /*19f40*/  ISETP.GT.AND P5, PT, R0, 0x10, P5 ;  /* 0x000000100000780c */ /* 0x000fe40002fa4270 */
[----:B------:R-:W-:Y:S02]  /*19f50*/  FSEL R175, R46, -INF , !P2 ;  /* 0xff8000002eaf7808 */ /* 0x000fe40005000000 */
[----:B------:R-:W-:Y:S01]  /*19f60*/  PLOP3.LUT P2, PT, PT, PT, UP1, 0x40, 0x0 ;  /* 0x000000000000781c */ /* 0x000fe20003f4e818 */
[----:B------:R-:W-:Y:S01]  /*19f70*/  UISETP.NE.AND UP1, UPT, UR26, URZ, UPT ;  /* 0x0000003f1a00728c */ /* 0x000fe2000bf25270 */
[----:B------:R-:W-:Y:S02]  /*19f80*/  FSEL R25, R205, -INF , !P1 ;  /* 0xff800000cd197808 */ /* 0x000fe40004800000 */
[----:B------:R-:W-:Y:S02]  /*19f90*/  ISETP.LT.OR P5, PT, R2, 0x11, P5 ;  /* 0x000000110200780c */ /* 0x000fe40002fa1670 */
[----:B------:R-:W-:Y:S02]  /*19fa0*/  FMNMX.FTZ R5, R24, R5, !PT ;  /* 0x0000000518057209 */ /* 0x000fe40007810000 */
[----:B------:R-:W-:Y:S01]  /*19fb0*/  PLOP3.LUT P0, PT, PT, PT, UP4, 0x40, 0x0 ;  /* 0x000000000000781c */ /* 0x000fe20003f0e848 */
[----:B------:R-:W-:Y:S01]  /*19fc0*/  UISETP.NE.AND UP4, UPT, UR19, URZ, UPT ;  /* 0x0000003f1300728c */ /* 0x000fe2000bf85270 */
[----:B------:R-:W-:Y:S02]  /*19fd0*/  ISETP.GT.AND P2, PT, R0, 0x39, P2 ;  /* 0x000000390000780c */ /* 0x000fe40001744270 */
[----:B------:R-:W-:Y:S02]  /*19fe0*/  FSEL R56, R196, -INF , !P5 ;  /* 0xff800000c4387808 */ /* 0x000fe40006800000 */
[----:B------:R-:W-:Y:S02]  /*19ff0*/  FMNMX.FTZ R5, R25, R5, !PT ;  /* 0x0000000519057209 */ /* 0x000fe40007810000 */
[----:B------:R-:W-:Y:S01]  /*1a000*/  PLOP3.LUT P6, PT, PT, PT, UP0, 0x40, 0x0 ;  /* 0x000000000000781c */ /* 0x000fe20003fce808 */
[----:B------:R-:W-:Y:S01]  /*1a010*/  UISETP.NE.AND UP0, UPT, UR20, URZ, UPT ;  /* 0x0000003f1400728c */ /* 0x000fe2000bf05270 */
[----:B------:R-:W-:Y:S02]  /*1a020*/  ISETP.GT.AND P0, PT, R0, 0x18, P0 ;  /* 0x000000180000780c */ /* 0x000fe40000704270 */
[----:B-1----:R-:W-:Y:S02]  /*1a030*/  FMNMX.FTZ R72, R72, R7, !PT ;  /* 0x0000000748487209 */ /* 0x002fe40007810000 */
[----:B------:R-:W-:Y:S02]  /*1a040*/  ISETP.LT.OR P2, PT, R2, 0x3a, P2 ;  /* 0x0000003a0200780c */ /* 0x000fe40001741670 */
[----:B------:R-:W-:Y:S01]  /*1a050*/  ISETP.GT.AND P6, PT, R0, 0x19, P6 ;  /* 0x000000190000780c */ /* 0x000fe200037c4270 */
[----:B------:R-:W-:Y:S01]  /*1a060*/  FMUL.FTZ R74, R72, c[0x0][0x2d0] ;  /* 0x0000b400484a7a20 */ /* 0x000fe20000410000 */
[----:B------:R-:W-:Y:S02]  /*1a070*/  FMNMX.FTZ R5, R56, R5, !PT ;  /* 0x0000000538057209 */ /* 0x000fe40007810000 */
[----:B------:R-:W-:Y:S02]  /*1a080*/  ISETP.LT.OR P0, PT, R2, 0x19, P0 ;  /* 0x000000190200780c */ /* 0x000fe40000701670 */
[----:B------:R-:W-:Y:S02]  /*1a090*/  FSEL R178, R63, -INF , !P2 ;  /* 0xff8000003fb27808 */ /* 0x000fe40005000000 */
[----:B------:R-:W-:Y:S02]  /*1a0a0*/  FSETP.NEU.FTZ.AND P2, PT, R72, -INF , PT ;  /* 0xff8000004800780b */ /* 0x000fe40003f5d000 */
[----:B------:R-:W-:Y:S02]  /*1a0b0*/  ISETP.LT.OR P6, PT, R2, 0x1a, P6 ;  /* 0x0000001a0200780c */ /* 0x000fe400037c1670 */
[----:B------:R-:W-:Y:S02]  /*1a0c0*/  FSEL R62, R193, -INF , !P0 ;  /* 0xff800000c13e7808 */ /* 0x000fe40004000000 */
[----:B------:R-:W-:Y:S02]  /*1a0d0*/  FMNMX.FTZ R5, R58, R5, !PT ;  /* 0x000000053a057209 */ /* 0x000fe40007810000 */
[----:B------:R-:W-:Y:S02]  /*1a0e0*/  FSEL R74, R74, RZ, P2 ;  /* 0x000000ff4a4a7208 */ /* 0x000fe40001000000 */
[----:B------:R-:W-:Y:S02]  /*1a0f0*/  FSEL R88, R186, -INF , !P6 ;  /* 0xff800000ba587808 */ /* 0x000fe40007000000 */
[----:B------:R-:W-:Y:S01]  /*1a100*/  FMNMX.FTZ R5, R62, R5, !PT ;  /* 0x000000053e057209 */ /* 0x000fe20007810000 */
[--C-:B------:R-:W-:Y:S01]  /*1a110*/  FFMA.FTZ R48, R48, c[0x0][0x2d0], -R74.reuse ;  /* 0x0000b40030307a23 */ /* 0x100fe2000001084a */
[----:B--2---:R-:W-:Y:S02]  /*1a120*/  FMNMX.FTZ R3, R3, R6, !PT ;  /* 0x0000000603037209 */ /* 0x004fe40007810000 */
[----:B------:R-:W-:Y:S01]  /*1a130*/  FMNMX.FTZ R6, R88, R5, !PT ;  /* 0x0000000558067209 */ /* 0x000fe20007810000 */
[--C-:B------:R-:W-:Y:S01]  /*1a140*/  FFMA.FTZ R5, R9, c[0x0][0x2d0], -R74.reuse ;  /* 0x0000b40009057a23 */ /* 0x100fe2000001084a */
[----:B------:R-:W-:Y:S01]  /*1a150*/  FMNMX.FTZ R4, R12, R102, !PT ;  /* 0x000000660c047209 */ /* 0x000fe20007810000 */
[----:B------:R-:W1:Y:S01]  /*1a160*/  SHFL.BFLY PT, R71, R3, 0x1, 0x1f ;  /* 0x0c201f0003477f89 */ /* 0x000e6200000e0000 */
[----:B------:R-:W-:Y:S01]  /*1a170*/  PLOP3.LUT P6, PT, PT, PT, UP4, 0x40, 0x0 ;  /* 0x000000000000781c */ /* 0x000fe20003fce848 */
[----:B------:R2:W-:Y:S01]  /*1a180*/  MUFU.EX2 R52, R5 ;  /* 0x0000000500347308 */ /* 0x0005e20000000800 */
[----:B------:R-:W-:Y:S01]  /*1a190*/  FMNMX.FTZ R4, R16, R4, !PT ;  /* 0x0000000410047209 */ /* 0x000fe20007810000 */
[----:B------:R-:W-:Y:S01]  /*1a1a0*/  UISETP.NE.AND UP4, UPT, UR30, URZ, UPT ;  /* 0x0000003f1e00728c */ /* 0x000fe2000bf85270 */
        /* <DEDUP_REMOVED lines=12> */
[----:B------:R-:W-:Y:S01]  /*1a270*/  FSEL R99, R42, -INF , !P1 ;  /* 0xff8000002a637808 */ /* 0x000fe20004800000 */
[--C-:B--2---:R-:W-:Y:S01]  /*1a280*/  FFMA.FTZ R5, R11, c[0x0][0x2d0], -R74.reuse ;  /* 0x0000b4000b057a23 */ /* 0x104fe2000001084a */
[----:B------:R-:W-:Y:S02]  /*1a290*/  FMNMX.FTZ R4, R44, R4, !PT ;  /* 0x000000042c047209 */ /* 0x000fe40007810000 */
[----:B------:R-:W-:Y:S01]  /*1a2a0*/  ISETP.LT.OR P5, PT, R2, 0x22, P5 ;  /* 0x000000220200780c */ /* 0x000fe20002fa1670 */
[----:B------:R2:W-:Y:S01]  /*1a2b0*/  MUFU.EX2 R57, R5 ;  /* 0x0000000500397308 */ /* 0x0005e20000000800 */
[----:B------:R-:W-:Y:S02]  /*1a2c0*/  FMNMX.FTZ R4, R98, R4, !PT ;  /* 0x0000000462047209 */ /* 0x000fe40007810000 */
[----:B------:R-:W-:Y:S01]  /*1a2d0*/  PLOP3.LUT P0, PT, PT, PT, UP0, 0x40, 0x0 ;  /* 0x000000000000781c */ /* 0x000fe20003f0e808 */
[----:B------:R-:W-:Y:S01]  /*1a2e0*/  UISETP.NE.AND UP0, UPT, UR4, URZ, UPT ;  /* 0x0000003f0400728c */ /* 0x000fe2000bf05270 */
[----:B------:R-:W-:Y:S02]  /*1a2f0*/  FMNMX.FTZ R4, R168, R4, !PT ;  /* 0x00000004a8047209 */ /* 0x000fe40007810000 */
[----:B------:R-:W-:Y:S02]  /*1a300*/  FSEL R172, R43, -INF , !P5 ;  /* 0xff8000002bac7808 */ /* 0x000fe40006800000 */
[----:B------:R-:W-:Y:S02]  /*1a310*/  FMNMX.FTZ R4, R170, R4, !PT ;  /* 0x00000004aa047209 */ /* 0x000fe40007810000 */
[----:B------:R-:W-:Y:S02]  /*1a320*/  FMNMX.FTZ R6, R99, R6, !PT ;  /* 0x0000000663067209 */ /* 0x000fe40007810000 */
[----:B------:R-:W-:Y:S02]  /*1a330*/  FMNMX.FTZ R4, R173, R4, !PT ;  /* 0x00000004ad047209 */ /* 0x000fe40007810000 */
[----:B------:R-:W-:Y:S02]  /*1a340*/  ISETP.GT.AND P0, PT, R0, 0x29, P0 ;  /* 0x000000290000780c */ /* 0x000fe40000704270 */
[----:B------:R-:W-:Y:S02]  /*1a350*/  FMNMX.FTZ R4, R183, R4, !PT ;  /* 0x00000004b7047209 */ /* 0x000fe40007810000 */
[----:B------:R-:W-:Y:S02]  /*1a360*/  ISETP.LT.OR P0, PT, R2, 0x2a, P0 ;  /* 0x0000002a0200780c */ /* 0x000fe40000701670 */
[----:B------:R-:W-:Y:S02]  /*1a370*/  ISETP.GT.AND P6, PT, R0, 0x30, P6 ;  /* 0x000000300000780c */ /* 0x000fe400037c4270 */
[----:B-1----:R-:W-:Y:S01]  /*1a380*/  FMNMX.FTZ R71, R3, R71, !PT ;  /* 0x0000004703477209 */ /* 0x002fe20007810000 */
[--C-:B--2---:R-:W-:Y:S01]  /*1a390*/  FFMA.FTZ R5, R13, c[0x0][0x2d0], -R74.reuse ;  /* 0x0000b4000d057a23 */ /* 0x104fe2000001084a */
[----:B------:R-:W-:Y:S02]  /*1a3a0*/  FMNMX.FTZ R3, R172, R6, !PT ;  /* 0x00000006ac037209 */ /* 0x000fe40007810000 */
[----:B------:R-:W-:Y:S01]  /*1a3b0*/  FSEL R176, R47, -INF , !P0 ;  /* 0xff8000002fb07808 */ /* 0x000fe20004000000 */
[----:B------:R1:W-:Y:S01]  /*1a3c0*/  MUFU.EX2 R60, R5 ;  /* 0x00000005003c7308 */ /* 0x0003e20000000800 */
[----:B------:R-:W-:Y:S01]  /*1a3d0*/  PLOP3.LUT P1, PT, PT, PT, UP3, 0x40, 0x0 ;  /* 0x000000000000781c */ /* 0x000fe20003f2e838 */
[----:B------:R-:W-:Y:S01]  /*1a3e0*/  UISETP.NE.AND UP3, UPT, UR25, URZ, UPT ;  /* 0x0000003f1900728c */ /* 0x000fe2000bf65270 */
[----:B------:R-:W-:Y:S02]  /*1a3f0*/  FMNMX.FTZ R4, R185, R4, !PT ;  /* 0x00000004b9047209 */ /* 0x000fe40007810000 */
[----:B------:R-:W-:Y:S02]  /*1a400*/  ISETP.LT.OR P6, PT, R2, 0x31, P6 ;  /* 0x000000310200780c */ /* 0x000fe400037c1670 */
[----:B------:R-:W-:Y:S02]  /*1a410*/  ISETP.GT.AND P1, PT, R0, 0x31, P1 ;  /* 0x000000310000780c */ /* 0x000fe40000f24270 */
[----:B------:R-:W-:Y:S02]  /*1a420*/  FMNMX.FTZ R3, R175, R3, !PT ;  /* 0x00000003af037209 */ /* 0x000fe40007810000 */
[----:B------:R-:W-:Y:S01]  /*1a430*/  PLOP3.LUT P5, PT, PT, PT, UP2, 0x40, 0x0 ;  /* 0x000000000000781c */ /* 0x000fe20003fae828 */
[----:B------:R-:W-:Y:S01]  /*1a440*/  UISETP.NE.AND UP2, UPT, UR27, URZ, UPT ;  /* 0x0000003f1b00728c */ /* 0x000fe2000bf45270 */
[----:B------:R-:W-:Y:S02]  /*1a450*/  FMNMX.FTZ R4, R187, R4, !PT ;  /* 0x00000004bb047209 */ /* 0x000fe40007810000 */
[----:B------:R-:W-:Y:S02]  /*1a460*/  FSEL R184, R38, -INF , !P6 ;  /* 0xff80000026b87808 */ /* 0x000fe40007000000 */
[----:B------:R-:W-:Y:S02]  /*1a470*/  FMNMX.FTZ R3, R176, R3, !PT ;  /* 0x00000003b0037209 */ /* 0x000fe40007810000 */
[----:B------:R-:W-:Y:S02]  /*1a480*/  ISETP.LT.OR P1, PT, R2, 0x32, P1 ;  /* 0x000000320200780c */ /* 0x000fe40000f21670 */
[----:B------:R-:W-:Y:S02]  /*1a490*/  ISETP.GT.AND P5, PT, R0, 0x38, P5 ;  /* 0x000000380000780c */ /* 0x000fe40002fa4270 */
[----:B------:R-:W-:Y:S02]  /*1a4a0*/  FMNMX.FTZ R4, R189, R4, !PT ;  /* 0x00000004bd047209 */ /* 0x000fe40007810000 */
[----:B------:R-:W-:Y:S02]  /*1a4b0*/  FSEL R186, R59, -INF , !P1 ;  /* 0xff8000003bba7808 */ /* 0x000fe40004800000 */
[----:B------:R-:W-:Y:S02]  /*1a4c0*/  ISETP.LT.OR P5, PT, R2, 0x39, P5 ;  /* 0x000000390200780c */ /* 0x000fe40002fa1670 */
[----:B------:R-:W-:Y:S02]  /*1a4d0*/  FMNMX.FTZ R3, R184, R3, !PT ;  /* 0x00000003b8037209 */ /* 0x000fe40007810000 */
[----:B------:R-:W-:Y:S02]  /*1a4e0*/  FMNMX.FTZ R4, R204, R4, !PT ;  /* 0x00000004cc047209 */ /* 0x000fe40007810000 */
[----:B------:R-:W-:Y:S02]  /*1a4f0*/  FSEL R191, R34, -INF , !P5 ;  /* 0xff80000022bf7808 */ /* 0x000fe40006800000 */
[----:B------:R-:W-:Y:S02]  /*1a500*/  FMNMX.FTZ R3, R186, R3, !PT ;  /* 0x00000003ba037209 */ /* 0x000fe40007810000 */
[----:B------:R-:W-:Y:S02]  /*1a510*/  FMNMX.FTZ R4, R206, R4, !PT ;  /* 0x00000004ce047209 */ /* 0x000fe40007810000 */
[----:B-1----:R-:W-:Y:S01]  /*1a520*/  FMNMX.FTZ R5, R191, R3, !PT ;  /* 0x00000003bf057209 */ /* 0x002fe20007810000 */
[----:B------:R-:W-:Y:S01]  /*1a530*/  FFMA.FTZ R3, R15, c[0x0][0x2d0], -R74 ;  /* 0x0000b4000f037a23 */ /* 0x000fe2000001084a */
[----:B------:R-:W-:Y:S02]  /*1a540*/  FMNMX.FTZ R4, R230, R4, !PT ;  /* 0x00000004e6047209 */ /* 0x000fe40007810000 */
[----:B------:R-:W-:Y:S01]  /*1a550*/  FMNMX.FTZ R5, R178, R5, !PT ;  /* 0x00000005b2057209 */ /* 0x000fe20007810000 */
[----:B------:R1:W2:Y:S01]  /*1a560*/  MUFU.EX2 R85, R3 ;  /* 0x0000000300557308 */ /* 0x0002a20000000800 */
        /* <DEDUP_REMOVED lines=9> */
[----:B------:R-:W-:Y:S02]  /*1a600*/  ISETP.LT.OR P0, PT, R2, 0x41, P0 ;  /* 0x000000410200780c */ /* 0x000fe40000701670 */
[C---:B------:R-:W-:Y:S02]  /*1a610*/  ISETP.GT.AND P6, PT, R0.reuse, 0x41, P6 ;  /* 0x000000410000780c */ /* 0x040fe400037c4270 */
[----:B------:R-:W-:Y:S02]  /*1a620*/  FMNMX.FTZ R4, R245, R4, !PT ;  /* 0x00000004f5047209 */ /* 0x000fe40007810000 */
[----:B------:R-:W-:Y:S02]  /*1a630*/  ISETP.GT.AND P1, PT, R0, 0x48, P1 ;  /* 0x000000480000780c */ /* 0x000fe40000f24270 */
[----:B------:R-:W-:Y:S01]  /*1a640*/  FSEL R192, R192, -INF , !P0 ;  /* 0xff800000c0c07808 */ /* 0x000fe20004000000 */
[----:B------:R-:W3:Y:S01]  /*1a650*/  SHFL.BFLY PT, R8, R4, 0x2, 0x1f ;  /* 0x0c401f0004087f89 */ /* 0x000ee200000e0000 */
[C---:B------:R-:W-:Y:S02]  /*1a660*/  ISETP.LT.OR P6, PT, R2.reuse, 0x42, P6 ;  /* 0x000000420200780c */ /* 0x040fe400037c1670 */
[----:B------:R-:W-:Y:S02]  /*1a670*/  PLOP3.LUT P0, PT, PT, PT, UP3, 0x40, 0x0 ;  /* 0x000000000000781c */ /* 0x000fe40003f0e838 */
[----:B------:R-:W-:Y:S02]  /*1a680*/  PLOP3.LUT P5, PT, PT, PT, UP4, 0x40, 0x0 ;  /* 0x000000000000781c */ /* 0x000fe40003fae848 */
[----:B------:R-:W-:Y:S02]  /*1a690*/  ISETP.LT.OR P1, PT, R2, 0x49, P1 ;  /* 0x000000490200780c */ /* 0x000fe40000f21670 */
[----:B-1----:R-:W-:Y:S02]  /*1a6a0*/  FMNMX.FTZ R3, R192, R5, !PT ;  /* 0x00000005c0037209 */ /* 0x002fe40007810000 */
[----:B------:R-:W-:Y:S01]  /*1a6b0*/  FSEL R194, R75, -INF , !P6 ;  /* 0xff8000004bc27808 */ /* 0x000fe20007000000 */
[C---:B------:R-:W-:Y:S01]  /*1a6c0*/  FMUL.FTZ R75, R71.reuse, c[0x0][0x2d0] ;  /* 0x0000b400474b7a20 */ /* 0x040fe20000410000 */
[C---:B------:R-:W-:Y:S02]  /*1a6d0*/  ISETP.GT.AND P0, PT, R0.reuse, 0x50, P0 ;  /* 0x000000500000780c */ /* 0x040fe40000704270 */
[----:B------:R-:W-:Y:S02]  /*1a6e0*/  ISETP.GT.AND P5, PT, R0, 0x49, P5 ;  /* 0x000000490000780c */ /* 0x000fe40002fa4270 */
[----:B------:R-:W-:Y:S02]  /*1a6f0*/  FSEL R193, R78, -INF , !P1 ;  /* 0xff8000004ec17808 */ /* 0x000fe40004800000 */
[----:B------:R-:W-:Y:S02]  /*1a700*/  FSETP.NEU.FTZ.AND P1, PT, R71, -INF , PT ;  /* 0xff8000004700780b */ /* 0x000fe40003f3d000 */
[C---:B------:R-:W-:Y:S02]  /*1a710*/  ISETP.LT.OR P0, PT, R2.reuse, 0x51, P0 ;  /* 0x000000510200780c */ /* 0x040fe40000701670 */
[----:B------:R-:W-:Y:S02]  /*1a720*/  ISETP.LT.OR P5, PT, R2, 0x4a, P5 ;  /* 0x0000004a0200780c */ /* 0x000fe40002fa1670 */
[----:B------:R-:W-:Y:S02]  /*1a730*/  FMNMX.FTZ R3, R194, R3, !PT ;  /* 0x00000003c2037209 */ /* 0x000fe40007810000 */
[----:B------:R-:W-:Y:S02]  /*1a740*/  FSEL R75, R75, RZ, P1 ;  /* 0x000000ff4b4b7208 */ /* 0x000fe40000800000 */
[----:B------:R-:W-:Y:S02]  /*1a750*/  FSEL R200, R39, -INF , !P0 ;  /* 0xff80000027c87808 */ /* 0x000fe40004000000 */
[----:B------:R-:W-:Y:S01]  /*1a760*/  FSEL R196, R79, -INF , !P5 ;  /* 0xff8000004fc47808 */ /* 0x000fe20006800000 */
[--C-:B------:R-:W-:Y:S01]  /*1a770*/  FFMA.FTZ R5, R10, c[0x0][0x2d0], -R75.reuse ;  /* 0x0000b4000a057a23 */ /* 0x100fe2000001084b */
[----:B------:R-:W-:Y:S01]  /*1a780*/  FMNMX.FTZ R3, R193, R3, !PT ;  /* 0x00000003c1037209 */ /* 0x000fe20007810000 */
[--C-:B------:R-:W-:Y:S01]  /*1a790*/  FFMA.FTZ R92, R95, c[0x0][0x2d0], -R75.reuse ;  /* 0x0000b4005f5c7a23 */ /* 0x100fe2000001084b */
[----:B------:R-:W-:Y:S01]  /*1a7a0*/  PLOP3.LUT P6, PT, PT, PT, UP2, 0x40, 0x0 ;  /* 0x000000000000781c */ /* 0x000fe20003fce828 */
[----:B------:R-:W-:Y:S01]  /*1a7b0*/  MUFU.EX2 R45, R5 ;  /* 0x00000005002d7308 */ /* 0x000fe20000000800 */
[----:B------:R-:W-:Y:S02]  /*1a7c0*/  PLOP3.LUT P5, PT, PT, PT, UP1, 0x40, 0x0 ;  /* 0x000000000000781c */ /* 0x000fe40003fae818 */
[----:B------:R-:W-:Y:S01]  /*1a7d0*/  PLOP3.LUT P0, PT, PT, PT, UP0, 0x40, 0x0 ;  /* 0x000000000000781c */ /* 0x000fe20003f0e808 */
[----:B------:R-:W-:Y:S01]  /*1a7e0*/  UISETP.GT.AND UP0, UPT, UR12, UR7, UPT ;  /* 0x000000070c00728c */ /* 0x000fe2000bf04270 */
[C---:B------:R-:W-:Y:S01]  /*1a7f0*/  ISETP.GT.AND P6, PT, R0.reuse, 0x51, P6 ;  /* 0x000000510000780c */ /* 0x040fe200037c4270 */
[----:B------:R-:W-:Y:S01]  /*1a800*/  UIADD3 UR12, UR12, -0x1, URZ ;  /* 0xffffffff0c0c7890 */ /* 0x000fe2000fffe03f */
[C---:B------:R-:W-:Y:S02]  /*1a810*/  ISETP.GT.AND P5, PT, R0.reuse, 0x58, P5 ;  /* 0x000000580000780c */ /* 0x040fe40002fa4270 */
[----:B------:R-:W-:Y:S02]  /*1a820*/  ISETP.GT.AND P0, PT, R0, 0x59, P0 ;  /* 0x000000590000780c */ /* 0x000fe40000704270 */
[----:B------:R-:W-:Y:S01]  /*1a830*/  FMNMX.FTZ R0, R196, R3, !PT ;  /* 0x00000003c4007209 */ /* 0x000fe20007810000 */
[--C-:B------:R-:W-:Y:S01]  /*1a840*/  FFMA.FTZ R3, R14, c[0x0][0x2d0], -R75.reuse ;  /* 0x0000b4000e037a23 */ /* 0x100fe2000001084b */
[----:B--2---:R-:W-:Y:S02]  /*1a850*/  F2FP.BF16.PACK_AB R78, R85, R60 ;  /* 0x0000003c554e723e */ /* 0x004fe400000010ff */
[----:B---3--:R-:W-:Y:S01]  /*1a860*/  FMNMX.FTZ R4, R4, R8, !PT ;  /* 0x0000000804047209 */ /* 0x008fe20007810000 */
[----:B------:R1:W-:Y:S01]  /*1a870*/  MUFU.EX2 R51, R3 ;  /* 0x0000000300337308 */ /* 0x0003e20000000800 */
[----:B------:R-:W-:Y:S01]  /*1a880*/  ISETP.LT.OR P0, PT, R2, 0x5a, P0 ;  /* 0x0000005a0200780c */ /* 0x000fe20000701670 */
[--C-:B------:R-:W-:Y:S01]  /*1a890*/  FFMA.FTZ R8, R26, c[0x0][0x2d0], -R75.reuse ;  /* 0x0000b4001a087a23 */ /* 0x100fe2000001084b */
[C---:B------:R-:W-:Y:S01]  /*1a8a0*/  ISETP.LT.OR P6, PT, R2.reuse, 0x52, P6 ;  /* 0x000000520200780c */ /* 0x040fe200037c1670 */
[----:B------:R-:W2:Y:S01]  /*1a8b0*/  SHFL.BFLY PT, R70, R4, 0x1, 0x1f ;  /* 0x0c201f0004467f89 */ /* 0x000ea200000e0000 */
[----:B------:R-:W-:Y:S02]  /*1a8c0*/  FSEL R73, R35, -INF , !P0 ;  /* 0xff80000023497808 */ /* 0x000fe40004000000 */
[----:B------:R-:W-:Y:S01]  /*1a8d0*/  ISETP.LT.OR P5, PT, R2, 0x59, P5 ;  /* 0x000000590200780c */ /* 0x000fe20002fa1670 */
[--C-:B------:R-:W-:Y:S01]  /*1a8e0*/  FFMA.FTZ R2, R18, c[0x0][0x2d0], -R75.reuse ;  /* 0x0000b40012027a23 */ /* 0x100fe2000001084b */
[----:B------:R-:W-:Y:S01]  /*1a8f0*/  FSEL R201, R91, -INF , !P6 ;  /* 0xff8000005bc97808 */ /* 0x000fe20007000000 */
[----:B------:R-:W-:Y:S01]  /*1a900*/  MUFU.EX2 R59, R8 ;  /* 0x00000008003b7308 */ /* 0x000fe20000000800 */
[----:B------:R-:W-:Y:S02]  /*1a910*/  FSEL R202, R36, -INF , !P5 ;  /* 0xff80000024ca7808 */ /* 0x000fe40006800000 */
[----:B------:R-:W-:Y:S04]  /*1a920*/  FMNMX.FTZ R0, R200, R0, !PT ;  /* 0x00000000c8007209 */ /* 0x000fe80007810000 */
[----:B------:R-:W-:Y:S03]  /*1a930*/  FMNMX.FTZ R0, R201, R0, !PT ;  /* 0x00000000c9007209 */ /* 0x000fe60007810000 */
[----:B------:R3:W-:Y:S01]  /*1a940*/  MUFU.EX2 R61, R2 ;  /* 0x00000002003d7308 */ /* 0x0007e20000000800 */
[----:B------:R-:W-:Y:S01]  /*1a950*/  FMNMX.FTZ R0, R202, R0, !PT ;  /* 0x00000000ca007209 */ /* 0x000fe20007810000 */
[--C-:B-1----:R-:W-:Y:S03]  /*1a960*/  FFMA.FTZ R3, R21, c[0x0][0x2d0], -R75.reuse ;  /* 0x0000b40015037a23 */ /* 0x102fe6000001084b */
[----:B------:R-:W-:Y:S02]  /*1a970*/  FMNMX.FTZ R0, R73, R0, !PT ;  /* 0x0000000049007209 */ /* 0x000fe40007810000 */
[----:B--2---:R-:W-:Y:S03]  /*1a980*/  FMNMX.FTZ R70, R4, R70, !PT ;  /* 0x0000004604467209 */ /* 0x004fe60007810000 */
[----:B------:R1:W2:Y:S01]  /*1a990*/  MUFU.EX2 R86, R3 ;  /* 0x0000000300567308 */ /* 0x0002a20000000800 */
[C---:B------:R-:W-:Y:S01]  /*1a9a0*/  FSETP.NEU.FTZ.AND P0, PT, R70.reuse, -INF , PT ;  /* 0xff8000004600780b */ /* 0x040fe20003f1d000 */
[----:B------:R-:W-:Y:S05]  /*1a9b0*/  FMUL.FTZ R96, R70, c[0x0][0x2d0] ;  /* 0x0000b40046607a20 */ /* 0x000fea0000410000 */
[----:B------:R-:W-:Y:S05]  /*1a9c0*/  FSEL R96, R96, RZ, P0 ;  /* 0x000000ff60607208 */ /* 0x000fea0000000000 */
[--C-:B------:R-:W-:Y:S01]  /*1a9d0*/  FFMA.FTZ R4, R20, c[0x0][0x2d0], -R96.reuse ;  /* 0x0000b40014047a23 */ /* 0x100fe20000010860 */
[----:B---3--:R-:W3:Y:S01]  /*1a9e0*/  SHFL.BFLY PT, R2, R0, 0x2, 0x1f ;  /* 0x0c401f0000027f89 */ /* 0x008ee200000e0000 */
[--C-:B------:R-:W-:Y:S02]  /*1a9f0*/  FFMA.FTZ R32, R32, c[0x0][0x2d0], -R96.reuse ;  /* 0x0000b40020207a23 */ /* 0x100fe40000010860 */
[----:B------:R-:W-:Y:S01]  /*1aa00*/  MUFU.EX2 R37, R4 ;  /* 0x0000000400257308 */ /* 0x000fe20000000800 */
[--C-:B------:R-:W-:Y:S02]  /*1aa10*/  FFMA.FTZ R44, R44, c[0x0][0x2d0], -R96.reuse ;  /* 0x0000b4002c2c7a23 */ /* 0x100fe40000010860 */
[--C-:B-1----:R-:W-:Y:S01]  /*1aa20*/  FFMA.FTZ R3, R12, c[0x0][0x2d0], -R96.reuse ;  /* 0x0000b4000c037a23 */ /* 0x102fe20000010860 */
[----:B--2---:R-:W-:Y:S01]  /*1aa30*/  F2FP.BF16.PACK_AB R79, R86, R61 ;  /* 0x0000003d564f723e */ /* 0x004fe200000010ff */
[--C-:B------:R-:W-:Y:S05]  /*1aa40*/  FFMA.FTZ R12, R28, c[0x0][0x2d0], -R75.reuse ;  /* 0x0000b4001c0c7a23 */ /* 0x100fea000001084b */
[----:B------:R1:W-:Y:S01]  /*1aa50*/  MUFU.EX2 R49, R3 ;  /* 0x0000000300317308 */ /* 0x0003e20000000800 */
[----:B------:R-:W-:Y:S02]  /*1aa60*/  FFMA.FTZ R28, R33, c[0x0][0x2d0], -R75 ;  /* 0x0000b400211c7a23 */ /* 0x000fe4000001084b */
[----:B-1----:R-:W-:Y:S02]  /*1aa70*/  FFMA.FTZ R3, R16, c[0x0][0x2d0], -R96 ;  /* 0x0000b40010037a23 */ /* 0x002fe40000010860 */
[----:B------:R-:W-:Y:S05]  /*1aa80*/  FFMA.FTZ R16, R29, c[0x0][0x2d0], -R74 ;  /* 0x0000b4001d107a23 */ /* 0x000fea000001084a */
[----:B------:R1:W-:Y:S10]  /*1aa90*/  MUFU.EX2 R50, R3 ;  /* 0x0000000300327308 */ /* 0x0003f40000000800 */
[----:B------:R-:W-:Y:S01]  /*1aaa0*/  MUFU.EX2 R34, R16 ;  /* 0x0000001000227308 */ /* 0x000fe20000000800 */
[----:B-1----:R-:W-:Y:S09]  /*1aab0*/  FFMA.FTZ R3, R17, c[0x0][0x2d0], -R96 ;  /* 0x0000b40011037a23 */ /* 0x002ff20000010860 */
[----:B------:R3:W-:Y:S02]  /*1aac0*/  MUFU.EX2 R84, R3 ;  /* 0x0000000300547308 */ /* 0x0007e40000000800 */
[----:B---3--:R-:W-:Y:S01]  /*1aad0*/  FMNMX.FTZ R3, R0, R2, !PT ;  /* 0x0000000200037209 */ /* 0x008fe20007810000 */
[----:B------:R-:W-:Y:S01]  /*1aae0*/  FFMA.FTZ R2, R23, c[0x0][0x2d0], -R74 ;  /* 0x0000b40017027a23 */ /* 0x000fe2000001084a */
[----:B------:R-:W-:Y:S06]  /*1aaf0*/  FSEL R0, R72, RZ, P2 ;  /* 0x000000ff48007208 */ /* 0x000fec0001000000 */
[----:B------:R1:W-:Y:S01]  /*1ab00*/  MUFU.EX2 R87, R2 ;  /* 0x0000000200577308 */ /* 0x0003e20000000800 */
[----:B------:R-:W2:Y:S01]  /*1ab10*/  SHFL.BFLY PT, R4, R3, 0x1, 0x1f ;  /* 0x0c201f0003047f89 */ /* 0x000ea200000e0000 */
[----:B------:R-:W-:Y:S01]  /*1ab20*/  FADD.FTZ R0, -R0, R100 ;  /* 0x0000006400007221 */ /* 0x000fe20000010100 */
[----:B------:R-:W-:Y:S03]  /*1ab30*/  MOV R100, R52 ;  /* 0x0000003400647202 */ /* 0x000fe60000000f00 */
[----:B------:R-:W-:Y:S01]  /*1ab40*/  FMUL.FTZ R0, R0, c[0x0][0x2d0] ;  /* 0x0000b40000007a20 */ /* 0x000fe20000410000 */
[----:B------:R-:W-:Y:S02]  /*1ab50*/  F2FP.BF16.PACK_AB R76, R57, R100 ;  /* 0x00000064394c723e */ /* 0x000fe400000010ff */
[----:B------:R-:W-:Y:S01]  /*1ab60*/  LDSM.16.MT88.4 R52, [R210+0x100] ;  /* 0x00010000d234783b */ /* 0x000fe20000004200 */
        /* <DEDUP_REMOVED lines=8> */
[----:B------:R-:W-:Y:S01]  /*1abf0*/  FSETP.NEU.FTZ.AND P0, PT, R3, -INF , PT ;  /* 0xff8000000300780b */ /* 0x000fe20003f1d000 */
[----:B------:R-:W1:Y:S01]  /*1ac00*/  MUFU.EX2 R68, R2 ;  /* 0x0000000200447308 */ /* 0x000e620000000800 */
[----:B------:R-:W-:Y:S01]  /*1ac10*/  FMUL.FTZ R5, R69, R105 ;  /* 0x0000006945057220 */ /* 0x000fe20000410000 */
[----:B------:R-:W-:Y:S01]  /*1ac20*/  MOV R105, R37 ;  /* 0x0000002500697202 */ /* 0x000fe20000000f00 */
[----:B------:R-:W-:Y:S01]  /*1ac30*/  FADD.FTZ R0, -R0, R102 ;  /* 0x0000006600007221 */ /* 0x000fe20000010100 */
[----:B------:R-:W-:Y:S01]  /*1ac40*/  FSEL R97, R97, RZ, P0 ;  /* 0x000000ff61617208 */ /* 0x000fe20000000000 */
[----:B------:R-:W-:Y:S01]  /*1ac50*/  IMAD.MOV.U32 R101, RZ, RZ, R50 ;  /* 0x000000ffff657224 */ /* 0x000fe200078e0032 */
[----:B------:R-:W-:Y:S01]  /*1ac60*/  LDSM.16.MT88.4 R36, [R212+0x100] ;  /* 0x00010000d424783b */ /* 0x000fe20000004200 */
[----:B------:R-:W-:Y:S01]  /*1ac70*/  FMUL.FTZ R0, R0, c[0x0][0x2d0] ;  /* 0x0000b40000007a20 */ /* 0x000fe20000410000 */
[----:B------:R-:W-:Y:S01]  /*1ac80*/  F2FP.BF16.PACK_AB R66, R105, R84 ;  /* 0x000000546942723e */ /* 0x000fe200000010ff */
[--C-:B------:R-:W-:Y:S01]  /*1ac90*/  FFMA.FTZ R4, R24, c[0x0][0x2d0], -R97.reuse ;  /* 0x0000b40018047a23 */ /* 0x100fe20000010861 */
[----:B------:R-:W2:Y:S01]  /*1aca0*/  MUFU.EX2 R50, R12 ;  /* 0x0000000c00327308 */ /* 0x000ea20000000800 */
[----:B------:R-:W-:Y:S01]  /*1acb0*/  MOV R102, R49 ;  /* 0x0000003100667202 */ /* 0x000fe20000000f00 */
[----:B------:R-:W-:Y:S02]  /*1acc0*/  FMUL.FTZ R16, R69, R116 ;  /* 0x0000007445107220 */ /* 0x000fe40000410000 */
[----:B------:R-:W-:Y:S01]  /*1acd0*/  IMAD.MOV.U32 R116, RZ, RZ, R60 ;  /* 0x000000ffff747224 */ /* 0x000fe200078e003c */
[----:B------:R-:W-:Y:S01]  /*1ace0*/  F2FP.BF16.PACK_AB R64, R101, R102 ;  /* 0x000000666540723e */ /* 0x000fe200000010ff */
[C---:B------:R-:W-:Y:S01]  /*1acf0*/  FMUL.FTZ R17, R69.reuse, R117 ;  /* 0x0000007545117220 */ /* 0x040fe20000410000 */
[----:B------:R-:W-:Y:S01]  /*1ad00*/  MOV R117, R61 ;  /* 0x0000003d00757202 */ /* 0x000fe20000000f00 */
[--C-:B------:R-:W-:Y:S02]  /*1ad10*/  FFMA.FTZ R58, R58, c[0x0][0x2d0], -R97.reuse ;  /* 0x0000b4003a3a7a23 */ /* 0x100fe40000010861 */
[----:B------:R3:W4:Y:S01]  /*1ad20*/  MUFU.EX2 R2, R0 ;  /* 0x0000000000027308 */ /* 0x0007220000000800 */
[----:B------:R-:W-:Y:S02]  /*1ad30*/  FMUL.FTZ R49, R69, R149 ;  /* 0x0000009545317220 */ /* 0x000fe40000410000 */
[----:B------:R-:W-:Y:S02]  /*1ad40*/  FFMA.FTZ R62, R62, c[0x0][0x2d0], -R97 ;  /* 0x0000b4003e3e7a23 */ /* 0x000fe40000010861 */
[C---:B-1----:R-:W-:Y:S02]  /*1ad50*/  FMUL.FTZ R6, R68.reuse, R106 ;  /* 0x0000006a44067220 */ /* 0x042fe40000410000 */
[----:B------:R-:W-:Y:S02]  /*1ad60*/  FMUL.FTZ R7, R68, R107 ;  /* 0x0000006b44077220 */ /* 0x000fe40000410000 */
[----:B------:R-:W-:Y:S01]  /*1ad70*/  IMAD.MOV.U32 R107, RZ, RZ, R86 ;  /* 0x000000ffff6b7224 */ /* 0x000fe200078e0056 */
[----:B------:R1:W-:Y:S01]  /*1ad80*/  MUFU.EX2 R229, R4 ;  /* 0x0000000400e57308 */ /* 0x0003e20000000800 */
[----:B------:R-:W-:Y:S02]  /*1ad90*/  FFMA.FTZ R24, R30, c[0x0][0x2d0], -R75 ;  /* 0x0000b4001e187a23 */ /* 0x000fe4000001084b */
[C---:B------:R-:W-:Y:S01]  /*1ada0*/  FMUL.FTZ R18, R68.reuse, R118 ;  /* 0x0000007644127220 */ /* 0x040fe20000410000 */
[----:B------:R-:W-:Y:S01]  /*1adb0*/  MOV R118, R57 ;  /* 0x0000003900767202 */ /* 0x000fe20000000f00 */
[----:B--2---:R-:W-:Y:S02]  /*1adc0*/  IMAD.MOV.U32 R149, RZ, RZ, R50 ;  /* 0x000000ffff957224 */ /* 0x004fe400078e0032 */
[----:B------:R-:W-:Y:S03]  /*1add0*/  FMUL.FTZ R50, R68, R150 ;  /* 0x0000009644327220 */ /* 0x000fe60000410000 */
[----:B------:R2:W-:Y:S01]  /*1ade0*/  MUFU.EX2 R35, R24 ;  /* 0x0000001800237308 */ /* 0x0005e20000000800 */
[--C-:B---3--:R-:W-:Y:S02]  /*1adf0*/  FFMA.FTZ R0, R19, c[0x0][0x2d0], -R97.reuse ;  /* 0x0000b40013007a23 */ /* 0x108fe40000010861 */
[C---:B----4-:R-:W-:Y:S02]  /*1ae00*/  FMUL.FTZ R8, R2.reuse, R108 ;  /* 0x0000006c02087220 */ /* 0x050fe40000410000 */
[C---:B------:R-:W-:Y:S05]  /*1ae10*/  FMUL.FTZ R9, R2.reuse, R109 ;  /* 0x0000006d02097220 */ /* 0x040fea0000410000 */
[----:B------:R3:W-:Y:S01]  /*1ae20*/  MUFU.EX2 R205, R0 ;  /* 0x0000000000cd7308 */ /* 0x0007e20000000800 */
[C---:B------:R-:W-:Y:S01]  /*1ae30*/  FMUL.FTZ R12, R2.reuse, R112 ;  /* 0x00000070020c7220 */ /* 0x040fe20000410000 */
[----:B------:R-:W-:Y:S01]  /*1ae40*/  MOV R112, R59 ;  /* 0x0000003b00707202 */ /* 0x000fe20000000f00 */
[C---:B------:R-:W-:Y:S02]  /*1ae50*/  FMUL.FTZ R13, R2.reuse, R113 ;  /* 0x00000071020d7220 */ /* 0x040fe40000410000 */
[----:B-1----:R-:W-:Y:S02]  /*1ae60*/  FFMA.FTZ R4, R25, c[0x0][0x2d0], -R97 ;  /* 0x0000b40019047a23 */ /* 0x002fe40000010861 */
[----:B------:R-:W-:Y:S02]  /*1ae70*/  IMAD.MOV.U32 R109, RZ, RZ, R87 ;  /* 0x000000ffff6d7224 */ /* 0x000fe400078e0057 */
[----:B------:R-:W-:Y:S01]  /*1ae80*/  FMUL.FTZ R25, R2, R125 ;  /* 0x0000007d02197220 */ /* 0x000fe20000410000 */
[----:B------:R1:W4:Y:S01]  /*1ae90*/  MUFU.EX2 R231, R4 ;  /* 0x0000000400e77308 */ /* 0x0003220000000800 */
[----:B------:R-:W-:Y:S02]  /*1aea0*/  FMUL.FTZ R19, R68, R119 ;  /* 0x0000007744137220 */ /* 0x000fe40000410000 */
[C---:B------:R-:W-:Y:S02]  /*1aeb0*/  FMUL.FTZ R29, R2.reuse, R129 ;  /* 0x00000081021d7220 */ /* 0x040fe40000410000 */
[C---:B--2---:R-:W-:Y:S02]  /*1aec0*/  FMUL.FTZ R24, R2.reuse, R124 ;  /* 0x0000007c02187220 */ /* 0x044fe40000410000 */
[----:B------:R-:W-:Y:S02]  /*1aed0*/  IMAD.MOV.U32 R119, RZ, RZ, R51 ;  /* 0x000000ffff777224 */ /* 0x000fe400078e0033 */
[C---:B------:R-:W-:Y:S01]  /*1aee0*/  FMUL.FTZ R57, R2.reuse, R157 ;  /* 0x0000009d02397220 */ /* 0x040fe20000410000 */
[----:B------:R2:W-:Y:S01]  /*1aef0*/  MUFU.EX2 R113, R28 ;  /* 0x0000001c00717308 */ /* 0x0005e20000000800 */
[C---:B------:R-:W-:Y:S01]  /*1af00*/  FMUL.FTZ R60, R2.reuse, R160 ;  /* 0x000000a0023c7220 */ /* 0x040fe20000410000 */
[----:B------:R-:W-:Y:S01]  /*1af10*/  MOV R160, R116 ;  /* 0x0000007400a07202 */ /* 0x000fe20000000f00 */
[----:B------:R-:W-:Y:S02]  /*1af20*/  FMUL.FTZ R61, R2, R161 ;  /* 0x000000a1023d7220 */ /* 0x000fe40000410000 */
[----:B---3--:R-:W-:Y:S02]  /*1af30*/  FFMA.FTZ R0, R22, c[0x0][0x2d0], -R97 ;  /* 0x0000b40016007a23 */ /* 0x008fe40000010861 */
[----:B------:R-:W3:Y:S01]  /*1af40*/  LDSM.16.MT88.4 R20, [R209+0x100] ;  /* 0x00010000d114783b */ /* 0x000ee20000004200 */
[----:B------:R-:W-:Y:S02]  /*1af50*/  IMAD.MOV.U32 R161, RZ, RZ, R101 ;  /* 0x000000ffffa17224 */ /* 0x000fe400078e0065 */
[----:B------:R5:W5:Y:S01]  /*1af60*/  MUFU.EX2 R207, R0 ;  /* 0x0000000000cf7308 */ /* 0x000b620000000800 */
[----:B-1----:R-:W-:Y:S01]  /*1af70*/  FFMA.FTZ R4, R27, c[0x0][0x2d0], -R74 ;  /* 0x0000b4001b047a23 */ /* 0x002fe2000001084a */
[----:B----4-:R-:W-:Y:S08]  /*1af80*/  F2FP.BF16.PACK_AB R67, R231, R229 ;  /* 0x000000e5e743723e */ /* 0x010ff000000010ff */
[----:B------:R-:W1:Y:S01]  /*1af90*/  MUFU.EX2 R63, R4 ;  /* 0x00000004003f7308 */ /* 0x000e620000000800 */
[----:B--2---:R-:W-:Y:S09]  /*1afa0*/  FMUL.FTZ R28, R2, R128 ;  /* 0x00000080021c7220 */ /* 0x004ff20000410000 */
[----:B------:R2:W-:Y:S01]  /*1afb0*/  MUFU.EX2 R124, R32 ;  /* 0x00000020007c7308 */ /* 0x0005e20000000800 */
[----:B-----5:R-:W-:Y:S02]  /*1afc0*/  FSEL R0, R3, RZ, P0 ;  /* 0x000000ff03007208 */ /* 0x020fe40000000000 */
[----:B------:R-:W-:Y:S02]  /*1afd0*/  F2FP.BF16.PACK_AB R65, R207, R205 ;  /* 0x000000cdcf41723e */ /* 0x000fe400000010ff */
[----:B------:R-:W-:Y:S01]  /*1afe0*/  PLOP3.LUT P0, PT, PT, PT, UP0, 0x80, 0x0 ;  /* 0x000000000000781c */ /* 0x000fe20003f0f008 */
[----:B------:R-:W-:Y:S04]  /*1aff0*/  FADD.FTZ R0, -R0, R103 ;  /* 0x0000006700007221 */ /* 0x000fe80000010100 */
[----:B------:R-:W-:Y:S01]  /*1b000*/  MUFU.EX2 R108, R92 ;  /* 0x0000005c006c7308 */ /* 0x000fe20000000800 */
[----:B------:R-:W-:Y:S02]  /*1b010*/  IMAD.MOV.U32 R103, RZ, RZ, R45 ;  /* 0x000000ffff677224 */ /* 0x000fe400078e002d */
[----:B------:R-:W-:Y:S01]  /*1b020*/  FMUL.FTZ R0, R0, c[0x0][0x2d0] ;  /* 0x0000b40000007a20 */ /* 0x000fe20000410000 */
[----:B-1----:R-:W-:Y:S01]  /*1b030*/  MOV R150, R63 ;  /* 0x0000003f00967202 */ /* 0x002fe20000000f00 */
[----:B------:R-:W-:Y:S01]  /*1b040*/  FMUL.FTZ R4, R69, R104 ;  /* 0x0000006845047220 */ /* 0x000fe20000410000 */
[----:B------:R-:W-:Y:S01]  /*1b050*/  F2FP.BF16.PACK_AB R77, R51, R103 ;  /* 0x00000067334d723e */ /* 0x000fe200000010ff */
[----:B------:R-:W-:Y:S02]  /*1b060*/  FMUL.FTZ R45, R2, R145 ;  /* 0x00000091022d7220 */ /* 0x000fe40000410000 */
[----:B------:R-:W-:Y:S01]  /*1b070*/  FMUL.FTZ R51, R68, R151 ;  /* 0x0000009744337220 */ /* 0x000fe20000410000 */
[----:B------:R-:W1:Y:S01]  /*1b080*/  MUFU.EX2 R0, R0 ;  /* 0x0000000000007308 */ /* 0x000e620000000800 */
[----:B------:R-:W-:Y:S01]  /*1b090*/  MOV R151, R118 ;  /* 0x0000007600977202 */ /* 0x000fe20000000f00 */
[----:B------:R-:W-:Y:S01]  /*1b0a0*/  IMAD.MOV.U32 R118, RZ, RZ, R103 ;  /* 0x000000ffff767224 */ /* 0x000fe200078e0067 */
[-C--:B---3--:R-:W-:Y:S01]  /*1b0b0*/  HMMA.16816.F32.BF16 R4, R76, R20.reuse, R4 ;  /* 0x000000144c04723c */ /* 0x088fe20000041804 */
[----:B--2---:R-:W-:Y:S02]  /*1b0c0*/  FMUL.FTZ R32, R69, R132 ;  /* 0x0000008445207220 */ /* 0x004fe40000410000 */
[C---:B-1----:R-:W-:Y:S01]  /*1b0d0*/  FMUL.FTZ R11, R0.reuse, R111 ;  /* 0x0000006f000b7220 */ /* 0x042fe20000410000 */
[----:B------:R-:W-:Y:S01]  /*1b0e0*/  MOV R111, R85 ;  /* 0x00000055006f7202 */ /* 0x000fe20000000f00 */
[C---:B------:R-:W-:Y:S02]  /*1b0f0*/  FMUL.FTZ R10, R0.reuse, R110 ;  /* 0x0000006e000a7220 */ /* 0x040fe40000410000 */
[C---:B------:R-:W-:Y:S02]  /*1b100*/  FMUL.FTZ R15, R0.reuse, R115 ;  /* 0x00000073000f7220 */ /* 0x040fe40000410000 */
[----:B------:R-:W-:Y:S02]  /*1b110*/  IMAD.MOV.U32 R115, RZ, RZ, R84 ;  /* 0x000000ffff737224 */ /* 0x000fe400078e0054 */
[----:B------:R-:W1:Y:S01]  /*1b120*/  LDSM.16.MT88.4 R84, [R209+0x900] ;  /* 0x00090000d154783b */ /* 0x000e620000004200 */
        /* <DEDUP_REMOVED lines=11> */
[----:B------:R-:W-:Y:S03]  /*1b1e0*/  FMUL.FTZ R31, R0, R131 ;  /* 0x00000083001f7220 */ /* 0x000fe60000410000 */
[----:B------:R-:W-:Y:S01]  /*1b1f0*/  IMAD.MOV.U32 R130, RZ, RZ, R35 ;  /* 0x000000ffff827224 */ /* 0x000fe200078e0023 */
[----:B------:R-:W-:Y:S01]  /*1b200*/  MOV R131, R34 ;  /* 0x0000002200837202 */ /* 0x000fe20000000f00 */
[C---:B------:R-:W-:Y:S01]  /*1b210*/  FMUL.FTZ R34, R68.reuse, R134 ;  /* 0x0000008644227220 */ /* 0x040fe20000410000 */
[----:B------:R3:W-:Y:S01]  /*1b220*/  MUFU.EX2 R121, R48 ;  /* 0x0000003000797308 */ /* 0x0007e20000000800 */
[C---:B------:R-:W-:Y:S04]  /*1b230*/  FMUL.FTZ R22, R68.reuse, R122 ;  /* 0x0000007a44167220 */ /* 0x040fe80000410000 */
[C---:B------:R-:W-:Y:S02]  /*1b240*/  FMUL.FTZ R23, R68.reuse, R123 ;  /* 0x0000007b44177220 */ /* 0x040fe40000410000 */
[----:B------:R-:W-:Y:S02]  /*1b250*/  FMUL.FTZ R35, R68, R135 ;  /* 0x0000008744237220 */ /* 0x000fe40000410000 */
[C---:B------:R-:W-:Y:S01]  /*1b260*/  FMUL.FTZ R42, R0.reuse, R142 ;  /* 0x0000008e002a7220 */ /* 0x040fe20000410000 */
[----:B------:R4:W-:Y:S01]  /*1b270*/  MUFU.EX2 R123, R44 ;  /* 0x0000002c007b7308 */ /* 0x0009e20000000800 */
[C---:B------:R-:W-:Y:S01]  /*1b280*/  FMUL.FTZ R43, R0.reuse, R143 ;  /* 0x0000008f002b7220 */ /* 0x040fe20000410000 */
[----:B------:R-:W-:Y:S01]  /*1b290*/  LDSM.16.MT88.4 R132, [R212+0x2900] ;  /* 0x00290000d484783b */ /* 0x000fe20000004200 */
[C---:B--2---:R-:W-:Y:S02]  /*1b2a0*/  FMUL.FTZ R20, R69.reuse, R120 ;  /* 0x0000007845147220 */ /* 0x044fe40000410000 */
[C---:B------:R-:W-:Y:S02]  /*1b2b0*/  FMUL.FTZ R46, R0.reuse, R146 ;  /* 0x00000092002e7220 */ /* 0x040fe40000410000 */
[C---:B------:R-:W-:Y:S02]  /*1b2c0*/  FMUL.FTZ R59, R0.reuse, R159 ;  /* 0x0000009f003b7220 */ /* 0x040fe40000410000 */
[----:B------:R-:W-:Y:S01]  /*1b2d0*/  FMUL.FTZ R63, R0, R163 ;  /* 0x000000a3003f7220 */ /* 0x000fe20000410000 */
[-C--:B------:R-:W-:Y:S01]  /*1b2e0*/  HMMA.16816.F32.BF16 R20, R76, R36.reuse, R20 ;  /* 0x000000244c14723c */ /* 0x080fe20000041814 */
[----:B------:R-:W-:Y:S01]  /*1b2f0*/  MOV R163, R100 ;  /* 0x0000006400a37202 */ /* 0x000fe20000000f00 */
[----:B---3--:R-:W-:Y:S02]  /*1b300*/  FMUL.FTZ R48, R69, R148 ;  /* 0x0000009445307220 */ /* 0x008fe40000410000 */
[----:B------:R-:W-:Y:S01]  /*1b310*/  IMAD.MOV.U32 R148, RZ, RZ, R119 ;  /* 0x000000ffff947224 */ /* 0x000fe200078e0077 */
[----:B------:R-:W-:Y:S03]  /*1b320*/  MOV R119, R102 ;  /* 0x0000006600777202 */ /* 0x000fe60000000f00 */
[C---:B------:R-:W-:Y:S01]  /*1b330*/  HMMA.16816.F32.BF16 R24, R64.reuse, R36, R24 ;  /* 0x000000244018723c */ /* 0x040fe20000041818 */
[----:B----4-:R-:W-:Y:S07]  /*1b340*/  FMUL.FTZ R44, R2, R144 ;  /* 0x00000090022c7220 */ /* 0x010fee0000410000 */
        /* <DEDUP_REMOVED lines=11> */
[C---:B--2---:R-:W-:Y:S09]  /*1b400*/  FMUL.FTZ R36, R69.reuse, R136 ;  /* 0x0000008845247220 */ /* 0x044ff20000410000 */
        /* <DEDUP_REMOVED lines=26> */
[--C-:B--2---:R-:W-:Y:S06]  /*1b5b0*/  FFMA.FTZ R80, R90, c[0x0][0x2d0], -R74.reuse ;  /* 0x0000b4005a507a23 */ /* 0x104fec000001084a */
[----:B------:R-:W-:Y:S01]  /*1b5c0*/  F2FP.BF16.PACK_AB R76, R150, R109 ;  /* 0x0000006d964c723e */ /* 0x000fe200000010ff */
[----:B------:R-:W2:Y:S01]  /*1b5d0*/  LDSM.16.MT88.4 R88, [R212+0x900] ;  /* 0x00090000d458783b */ /* 0x000ea20000004200 */
[----:B------:R-:W-:Y:S01]  /*1b5e0*/  F2FP.BF16.PACK_AB R77, R149, R112 ;  /* 0x00000070954d723e */ /* 0x000fe200000010ff */
[----:B------:R4:W-:Y:S02]  /*1b5f0*/  MUFU.EX2 R104, R80 ;  /* 0x0000005000687308 */ /* 0x0009e40000000800 */
[----:B------:R-:W-:Y:S02]  /*1b600*/  F2FP.BF16.PACK_AB R78, R114, R131 ;  /* 0x00000083724e723e */ /* 0x000fe400000010ff */
[----:B------:R-:W-:Y:S02]  /*1b610*/  F2FP.BF16.PACK_AB R79, R113, R130 ;  /* 0x00000082714f723e */ /* 0x000fe400000010ff */
[----:B------:R-:W-:Y:S02]  /*1b620*/  F2FP.BF16.PACK_AB R82, R123, R128 ;  /* 0x000000807b52723e */ /* 0x000fe400000010ff */
[----:B---3--:R-:W-:Y:S03]  /*1b630*/  F2FP.BF16.PACK_AB R83, R141, R136 ;  /* 0x000000888d53723e */ /* 0x008fe600000010ff */
[-C--:B-1----:R-:W-:Y:S01]  /*1b640*/  HMMA.16816.F32.BF16 R4, R76, R84.reuse, R4 ;  /* 0x000000544c04723c */ /* 0x082fe20000041804 */
[--C-:B----4-:R-:W-:Y:S02]  /*1b650*/  FFMA.FTZ R80, R94, c[0x0][0x2d0], -R75.reuse ;  /* 0x0000b4005e507a23 */ /* 0x110fe4000001084b */
[----:B------:R-:W1:Y:S02]  /*1b660*/  LDSM.16.MT88.4 R92, [R210+0x900] ;  /* 0x00090000d25c783b */ /* 0x000e640000004200 */
[----:B------:R3:W-:Y:S02]  /*1b670*/  MUFU.EX2 R120, R80 ;  /* 0x0000005000787308 */ /* 0x0007e40000000800 */
[----:B---3--:R-:W-:Y:S07]  /*1b680*/  F2FP.BF16.PACK_AB R80, R129, R124 ;  /* 0x0000007c8150723e */ /* 0x008fee00000010ff */
[C---:B------:R-:W-:Y:S07]  /*1b690*/  HMMA.16816.F32.BF16 R8, R80.reuse, R84, R8 ;  /* 0x000000545008723c */ /* 0x040fee0000041808 */
[--C-:B------:R-:W-:Y:S01]  /*1b6a0*/  FFMA.FTZ R84, R174, c[0x0][0x2d0], -R74.reuse ;  /* 0x0000b400ae547a23 */ /* 0x100fe2000001084a */
[-C--:B------:R-:W-:Y:S03]  /*1b6b0*/  HMMA.16816.F32.BF16 R12, R80, R86.reuse, R12 ;  /* 0x00000056500c723c */ /* 0x080fe6000004180c */
[----:B------:R3:W-:Y:S05]  /*1b6c0*/  MUFU.EX2 R110, R84 ;  /* 0x00000054006e7308 */ /* 0x0007ea0000000800 */
[C---:B------:R-:W-:Y:S08]  /*1b6d0*/  HMMA.16816.F32.BF16 R16, R76.reuse, R86, R16 ;  /* 0x000000564c10723c */ /* 0x040ff00000041810 */
[-C--:B--2---:R-:W-:Y:S08]  /*1b6e0*/  HMMA.16816.F32.BF16 R20, R76, R88.reuse, R20 ;  /* 0x000000584c14723c */ /* 0x084ff00000041814 */
[C---:B------:R-:W-:Y:S01]  /*1b6f0*/  HMMA.16816.F32.BF16 R24, R80.reuse, R88, R24 ;  /* 0x000000585018723c */ /* 0x040fe20000041818 */
[----:B---3--:R-:W-:Y:S06]  /*1b700*/  FFMA.FTZ R84, R177, c[0x0][0x2d0], -R74 ;  /* 0x0000b400b1547a23 */ /* 0x008fec000001084a */
[--C-:B------:R-:W-:Y:S01]  /*1b710*/  FFMA.FTZ R88, R168, c[0x0][0x2d0], -R96.reuse ;  /* 0x0000b400a8587a23 */ /* 0x100fe20000010860 */
[-C--:B------:R-:W-:Y:S01]  /*1b720*/  HMMA.16816.F32.BF16 R28, R80, R90.reuse, R28 ;  /* 0x0000005a501c723c */ /* 0x080fe2000004181c */
[----:B------:R2:W-:Y:S07]  /*1b730*/  MUFU.EX2 R125, R84 ;  /* 0x00000054007d7308 */ /* 0x0005ee0000000800 */
[C---:B------:R-:W-:Y:S03]  /*1b740*/  HMMA.16816.F32.BF16 R32, R76.reuse, R90, R32 ;  /* 0x0000005a4c20723c */ /* 0x040fe60000041820 */
[----:B------:R3:W-:Y:S05]  /*1b750*/  MUFU.EX2 R139, R88 ;  /* 0x00000058008b7308 */ /* 0x0007ea0000000800 */
[-C--:B-1----:R-:W-:Y:S08]  /*1b760*/  HMMA.16816.F32.BF16 R36, R76, R92.reuse, R36 ;  /* 0x0000005c4c24723c */ /* 0x082ff00000041824 */
[C---:B------:R-:W-:Y:S01]  /*1b770*/  HMMA.16816.F32.BF16 R40, R80.reuse, R92, R40 ;  /* 0x0000005c5028723c */ /* 0x040fe20000041828 */
[----:B--2---:R-:W-:Y:S04]  /*1b780*/  FFMA.FTZ R84, R169, c[0x0][0x2d0], -R75 ;  /* 0x0000b400a9547a23 */ /* 0x004fe8000001084b */
        /* <DEDUP_REMOVED lines=64> */
[----:B--2---:R-:W-:Y:S03]  /*1bb90*/  FFMA.FTZ R84, R185, c[0x0][0x2d0], -R96 ;  /* 0x0000b400b9547a23 */ /* 0x004fe60000010860 */
[----:B------:R2:W-:Y:S01]  /*1bba0*/  MUFU.EX2 R152, R92 ;  /* 0x0000005c00987308 */ /* 0x0005e20000000800 */
[C---:B------:R-:W-:Y:S09]  /*1bbb0*/  HMMA.16816.F32.BF16 R48, R76.reuse, R94, R48 ;  /* 0x0000005e4c30723c */ /* 0x040ff20000041830 */
[----:B------:R3:W-:Y:S03]  /*1bbc0*/  MUFU.EX2 R188, R84 ;  /* 0x0000005400bc7308 */ /* 0x0007e60000000800 */
[----:B-1----:R-:W-:Y:S07]  /*1bbd0*/  FFMA.FTZ R88, R190, c[0x0][0x2d0], -R75 ;  /* 0x0000b400be587a23 */ /* 0x002fee000001084b */
[----:B------:R1:W-:Y:S01]  /*1bbe0*/  MUFU.EX2 R190, R88 ;  /* 0x0000005800be7308 */ /* 0x0003e20000000800 */
[----:B--2---:R-:W-:Y:S02]  /*1bbf0*/  FFMA.FTZ R92, R191, c[0x0][0x2d0], -R97 ;  /* 0x0000b400bf5c7a23 */ /* 0x004fe40000010861 */
[----:B------:R-:W-:Y:S07]  /*1bc00*/  IMAD.MOV.U32 R191, RZ, RZ, R108 ;  /* 0x000000ffffbf7224 */ /* 0x000fee00078e006c */
[----:B------:R2:W-:Y:S01]  /*1bc10*/  MUFU.EX2 R103, R92 ;  /* 0x0000005c00677308 */ /* 0x0005e20000000800 */
[----:B---3--:R-:W-:Y:S09]  /*1bc20*/  FFMA.FTZ R84, R187, c[0x0][0x2d0], -R96 ;  /* 0x0000b400bb547a23 */ /* 0x008ff20000010860 */
[----:B------:R3:W-:Y:S01]  /*1bc30*/  MUFU.EX2 R185, R84 ;  /* 0x0000005400b97308 */ /* 0x0007e20000000800 */
[----:B-1----:R-:W1:Y:S01]  /*1bc40*/  LDSM.16.MT88.4 R88, [R211+0x1100] ;  /* 0x00110000d358783b */ /* 0x002e620000004200 */
[----:B--2---:R-:W-:Y:S02]  /*1bc50*/  FFMA.FTZ R92, R203, c[0x0][0x2d0], -R75 ;  /* 0x0000b400cb5c7a23 */ /* 0x004fe4000001084b */
[----:B------:R-:W-:Y:S06]  /*1bc60*/  IMAD.MOV.U32 R203, RZ, RZ, R106 ;  /* 0x000000ffffcb7224 */ /* 0x000fec00078e006a */
[----:B------:R2:W-:Y:S01]  /*1bc70*/  MUFU.EX2 R181, R92 ;  /* 0x0000005c00b57308 */ /* 0x0005e20000000800 */
[----:B---3--:R-:W-:Y:S01]  /*1bc80*/  FFMA.FTZ R84, R189, c[0x0][0x2d0], -R96 ;  /* 0x0000b400bd547a23 */ /* 0x008fe20000010860 */
[----:B------:R-:W-:Y:S01]  /*1bc90*/  MOV R189, R122 ;  /* 0x0000007a00bd7202 */ /* 0x000fe20000000f00 */
[----:B------:R-:W-:Y:S07]  /*1bca0*/  IMAD.MOV.U32 R122, RZ, RZ, R117 ;  /* 0x000000ffff7a7224 */ /* 0x000fee00078e0075 */
[----:B------:R3:W4:Y:S01]  /*1bcb0*/  MUFU.EX2 R187, R84 ;  /* 0x0000005400bb7308 */ /* 0x0007220000000800 */
[----:B--2---:R-:W-:Y:S01]  /*1bcc0*/  LDSM.16.MT88.4 R92, [R210+0x1900] ;  /* 0x00190000d25c783b */ /* 0x004fe20000004200 */
[-C--:B-1----:R-:W-:Y:S08]  /*1bcd0*/  HMMA.16816.F32.BF16 R52, R76, R88.reuse, R52 ;  /* 0x000000584c34723c */ /* 0x082ff00000041834 */
[C---:B------:R-:W-:Y:S01]  /*1bce0*/  HMMA.16816.F32.BF16 R56, R80.reuse, R88, R56 ;  /* 0x000000585038723c */ /* 0x040fe20000041838 */
[----:B---3--:R-:W-:Y:S03]  /*1bcf0*/  FFMA.FTZ R84, R198, c[0x0][0x2d0], -R74 ;  /* 0x0000b400c6547a23 */ /* 0x008fe6000001084a */
[----:B------:R-:W-:Y:S01]  /*1bd00*/  IMAD.MOV.U32 R198, RZ, RZ, R112 ;  /* 0x000000ffffc67224 */ /* 0x000fe200078e0070 */
[----:B------:R1:W-:Y:S02]  /*1bd10*/  MUFU.EX2 R183, R84 ;  /* 0x0000005400b77308 */ /* 0x0003e40000000800 */
[--C-:B------:R-:W-:Y:S01]  /*1bd20*/  FFMA.FTZ R88, R178, c[0x0][0x2d0], -R97.reuse ;  /* 0x0000b400b2587a23 */ /* 0x100fe20000010861 */
[-C--:B------:R-:W-:Y:S07]  /*1bd30*/  HMMA.16816.F32.BF16 R60, R80, R90.reuse, R60 ;  /* 0x0000005a503c723c */ /* 0x080fee000004183c */
[----:B------:R-:W-:Y:S01]  /*1bd40*/  FFMA.FTZ R80, R228, c[0x0][0x2d0], -R74 ;  /* 0x0000b400e4507a23 */ /* 0x000fe2000001084a */
[----:B------:R-:W-:Y:S01]  /*1bd50*/  HMMA.16816.F32.BF16 R64, R76, R90, R64 ;  /* 0x0000005a4c40723c */ /* 0x000fe20000041840 */
[----:B------:R-:W2:Y:S03]  /*1bd60*/  MUFU.EX2 R102, R88 ;  /* 0x0000005800667308 */ /* 0x000ea60000000800 */
[----:B----4-:R-:W-:Y:S01]  /*1bd70*/  F2FP.BF16.PACK_AB R82, R187, R185 ;  /* 0x000000b9bb52723e */ /* 0x010fe200000010ff */
[----:B------:R-:W-:Y:S02]  /*1bd80*/  IMAD.MOV.U32 R228, RZ, RZ, R104 ;  /* 0x000000ffffe47224 */ /* 0x000fe400078e0068 */
[----:B------:R-:W-:Y:S02]  /*1bd90*/  F2FP.BF16.PACK_AB R76, R252, R189 ;  /* 0x000000bdfc4c723e */ /* 0x000fe400000010ff */
[----:B------:R-:W-:Y:S02]  /*1bda0*/  F2FP.BF16.PACK_AB R77, R147, R251 ;  /* 0x000000fb934d723e */ /* 0x000fe400000010ff */
[----:B------:R3:W-:Y:S01]  /*1bdb0*/  MUFU.EX2 R182, R80 ;  /* 0x0000005000b67308 */ /* 0x0007e20000000800 */
[----:B------:R-:W-:Y:S01]  /*1bdc0*/  F2FP.BF16.PACK_AB R78, R197, R250 ;  /* 0x000000fac54e723e */ /* 0x000fe200000010ff */
[----:B-1----:R-:W-:Y:S01]  /*1bdd0*/  FFMA.FTZ R84, R184, c[0x0][0x2d0], -R97 ;  /* 0x0000b400b8547a23 */ /* 0x002fe20000010861 */
[----:B------:R-:W-:Y:S01]  /*1bde0*/  F2FP.BF16.PACK_AB R79, R190, R195 ;  /* 0x000000c3be4f723e */ /* 0x000fe200000010ff */
[----:B------:R-:W-:Y:S06]  /*1bdf0*/  IMAD.MOV.U32 R184, RZ, RZ, R110 ;  /* 0x000000ffffb87224 */ /* 0x000fec00078e006e */
[----:B------:R1:W4:Y:S01]  /*1be00*/  MUFU.EX2 R153, R84 ;  /* 0x0000005400997308 */ /* 0x0003220000000800 */
[----:B--2---:R-:W-:Y:S01]  /*1be10*/  F2FP.BF16.PACK_AB R83, R102, R103 ;  /* 0x000000676653723e */ /* 0x004fe200000010ff */
[----:B------:R-:W-:Y:S01]  /*1be20*/  LDSM.16.MT88.4 R88, [R212+0x1900] ;  /* 0x00190000d458783b */ /* 0x000fe20000004200 */
[----:B---3--:R-:W-:Y:S01]  /*1be30*/  FFMA.FTZ R80, R199, c[0x0][0x2d0], -R75 ;  /* 0x0000b400c7507a23 */ /* 0x008fe2000001084b */
[----:B------:R-:W-:Y:S06]  /*1be40*/  MOV R199, R105 ;  /* 0x0000006900c77202 */ /* 0x000fec0000000f00 */
[----:B------:R2:W-:Y:S01]  /*1be50*/  MUFU.EX2 R159, R80 ;  /* 0x00000050009f7308 */ /* 0x0005e20000000800 */
[----:B-1----:R-:W1:Y:S01]  /*1be60*/  LDSM.16.MT88.4 R84, [R209+0x1900] ;  /* 0x00190000d154783b */ /* 0x002e620000004200 */
[----:B----4-:R-:W-:Y:S02]  /*1be70*/  F2FP.BF16.PACK_AB R81, R152, R153 ;  /* 0x000000999851723e */ /* 0x010fe400000010ff */
[----:B--2---:R-:W-:Y:S01]  /*1be80*/  F2FP.BF16.PACK_AB R80, R188, R146 ;  /* 0x00000092bc50723e */ /* 0x004fe200000010ff */
        /* <DEDUP_REMOVED lines=17> */
[-C--:B------:R-:W-:Y:S08]  /*1bfa0*/  HMMA.16816.F32.BF16 R36, R76, R92.reuse, R36 ;  /* 0x0000005c4c24723c */ /* 0x080ff00000041824 */
[C---:B------:R-:W-:Y:S01]  /*1bfb0*/  HMMA.16816.F32.BF16 R40, R80.reuse, R92, R40 ;  /* 0x0000005c5028723c */ /* 0x040fe20000041828 */
[----:B-1----:R-:W-:Y:S03]  /*1bfc0*/  FFMA.FTZ R84, R233, c[0x0][0x2d0], -R75 ;  /* 0x0000b400e9547a23 */ /* 0x002fe6000001084b */
[----:B------:R-:W-:Y:S01]  /*1bfd0*/  MOV R233, R115 ;  /* 0x0000007300e97202 */ /* 0x000fe20000000f00 */
[----:B------:R1:W-:Y:S02]  /*1bfe0*/  MUFU.EX2 R157, R84 ;  /* 0x00000054009d7308 */ /* 0x0003e40000000800 */
[----:B------:R-:W-:Y:S01]  /*1bff0*/  FFMA.FTZ R92, R194, c[0x0][0x2d0], -R97 ;  /* 0x0000b400c25c7a23 */ /* 0x000fe20000010861 */
[-C--:B------:R-:W-:Y:S01]  /*1c000*/  HMMA.16816.F32.BF16 R44, R80, R94.reuse, R44 ;  /* 0x0000005e502c723c */ /* 0x080fe2000004182c */
[----:B--2---:R-:W-:Y:S02]  /*1c010*/  FFMA.FTZ R88, R230, c[0x0][0x2d0], -R96 ;  /* 0x0000b400e6587a23 */ /* 0x004fe40000010860 */
        /* <DEDUP_REMOVED lines=71> */
[----:B---3--:R-:W-:Y:S04]  /*1c490*/  FFMA.FTZ R74, R240, c[0x0][0x2d0], -R96 ;  /* 0x0000b400f04a7a23 */ /* 0x008fe80000010860 */
        /* <DEDUP_REMOVED lines=163> */
.L_x_299:
        /* <DEDUP_REMOVED lines=30> */
[----:B------:R-:W-:-:S05]  /*1d0b0*/  FSETP.NE.FTZ.AND P1, PT, R7, RZ, PT ;  /* 0x000000ff0700720b */ /* 0x000fca0003f35000 */
        /* <DEDUP_REMOVED lines=90> */
.L_x_237:
        /* <DEDUP_REMOVED lines=68> */
[----:B------:R-:W-:-:S02]  /*1daa0*/  F2FP.BF16.PACK_AB R8, R167, R166 ;  /* 0x000000a6a708723e */ /* 0x000fc400000010ff */
        /* <DEDUP_REMOVED lines=66> */
.L_x_319:
        /* <DEDUP_REMOVED lines=14> */
[----:B------:R-:W-:Y:S01]  /*1dfb0*/  LOP3.LUT P1, RZ, R5, 0x3, RZ, 0xc0, !PT ;  /* 0x0000000305ff7812 */ /* 0x000fe2000782c0ff */
[----:B------:R-:W-:Y:S01]  /*1dfc0*/  IMAD R3, R2, 0x8, R0 ;  /* 0x0000000802037824 */ /* 0x000fe200078e0200 */
[----:B------:R-:W-:Y:S01]  /*1dfd0*/  SHF.R.S32.HI R0, RZ, 0x1f, R34 ;  /* 0x0000001fff007819 */ /* 0x000fe20000011422 */
[----:B------:R-:W-:Y:S01]  /*1dfe0*/  UMOV UR18, UR6 ;  /* 0x0000000600127c82 */ /* 0x000fe20008000000 */
[----:B------:R-:W-:Y:S01]  /*1dff0*/  SHF.R.S32.HI R2, RZ, 0x1f, R5 ;  /* 0x0000001fff027819 */ /* 0x000fe20000011405 */
[----:B------:R-:W-:Y:S01]  /*1e000*/  UMOV UR19, UR7 ;  /* 0x0000000700137c82 */ /* 0x000fe20008000000 */
[----:B------:R-:W-:Y:S01]  /*1e010*/  LEA.HI R0, R0, R34, RZ, 0x2 ;  /* 0x0000002200007211 */ /* 0x000fe200078f10ff */
[----:B------:R-:W-:Y:S01]  /*1e020*/  UIMAD.WIDE.U32 UR18, UR11, UR4, UR18 ;  /* 0x000000040b1272a5 */ /* 0x000fe2000f8e0012 */
[----:B------:R-:W-:Y:S01]  /*1e030*/  LEA.HI R2, R2, R5, RZ, 0x2 ;  /* 0x0000000502027211 */ /* 0x000fe200078f10ff */
[----:B------:R-:W-:Y:S01]  /*1e040*/  UIMAD UR12, UR11, UR5, UR12 ;  /* 0x000000050b0c72a4 */ /* 0x000fe2000f8e020c */
[----:B------:R-:W-:Y:S01]  /*1e050*/  LOP3.LUT R0, R0, 0xffffffc, RZ, 0xc0, !PT ;  /* 0x0ffffffc00007812 */ /* 0x000fe200078ec0ff */
[----:B------:R-:W-:Y:S01]  /*1e060*/  USHF.R.S32.HI UR9, URZ, 0x1f, UR16 ;  /* 0x0000001f3f097899 */ /* 0x000fe20008011410 */
[----:B------:R-:W-:Y:S01]  /*1e070*/  SHF.R.S32.HI R2, RZ, 0x2, R2 ;  /* 0x00000002ff027819 */ /* 0x000fe20000011402 */
[----:B------:R-:W-:Y:S01]  /*1e080*/  ULDC.64 UR4, c[0x0][0x3a0] ;  /* 0x0000e80000047ab9 */ /* 0x000fe20000000a00 */
[----:B------:R-:W-:Y:S01]  /*1e090*/  LEA.HI R21, R41, R40, RZ, 0x6 ;  /* 0x0000002829157211 */ /* 0x000fe200078f30ff */
[----:B------:R-:W-:Y:S01]  /*1e0a0*/  IMAD.IADD R0, R34, 0x1, -R0 ;  /* 0x0000000122007824 */ /* 0x000fe200078e0a00 */
[----:B------:R-:W-:-:S02]  /*1e0b0*/  UIMAD UR14, UR7, UR4, URZ ;  /* 0x00000004070e72a4 */ /* 0x000fc4000f8e023f */
[----:B------:R-:W-:Y:S01]  /*1e0c0*/  USEL UR9, UR9, URZ, !UP1 ;  /* 0x0000003f09097287 */ /* 0x000fe2000c800000 */
        /* <DEDUP_REMOVED lines=10> */
[----:B------:R-:W-:Y:S01]  /*1e170*/  UIMAD UR15, UR9, UR6, URZ ;  /* 0x00000006090f72a4 */ /* 0x000fe2000f8e023f */
[----:B------:R-:W-:Y:S01]  /*1e180*/  @P0 IMAD.HI.U32 R4, R3, c[0x0][0x4ec], RZ ;  /* 0x00013b0003040a27 */ /* 0x000fe200078e00ff */
[----:B------:R-:W-:-:S02]  /*1e190*/  ULDC.64 UR4, c[0x0][0x3e8] ;  /* 0x0000fa0000047ab9 */ /* 0x000fc40000000a00 */
[----:B------:R-:W-:Y:S01]  /*1e1a0*/  UIADD3 UR19, UR19, UR12, URZ ;  /* 0x0000000c13137290 */ /* 0x000fe2000fffe03f */
[----:B------:R-:W-:Y:S01]  /*1e1b0*/  IMAD R10, R22, 0x80, R6 ;  /* 0x00000080160a7824 */ /* 0x000fe200078e0206 */
[----:B------:R-:W-:Y:S01]  /*1e1c0*/  UIMAD UR7, UR10, UR7, UR15 ;  /* 0x000000070a0772a4 */ /* 0x000fe2000f8e020f */
[--C-:B------:R-:W-:Y:S01]  /*1e1d0*/  IMAD.MOV.U32 R2, RZ, RZ, R3.reuse ;  /* 0x000000ffff027224 */ /* 0x100fe200078e0003 */
        /* <DEDUP_REMOVED lines=33> */
[----:B------:R-:W-:-:S02]  /*1e3f0*/  ISETP.GE.AND P6, PT, R0, c[0x0][0x3c8], PT ;  /* 0x0000f20000007a0c */ /* 0x000fc40003fc6270 */
[----:B------:R-:W-:Y:S01]  /*1e400*/  SHF.R.S32.HI R53, RZ, 0x1f, R0 ;  /* 0x0000001fff357819 */ /* 0x000fe20000011400 */
[----:B------:R-:W-:Y:S02]  /*1e410*/  IMAD R8, R6, c[0x0][0x48c], R8 ;  /* 0x0001230006087a24 */ /* 0x000fe400078e0208 */
[----:B------:R-:W-:Y:S02]  /*1e420*/  IMAD.U32 R3, RZ, RZ, UR15 ;  /* 0x0000000fff037e24 */ /* 0x000fe4000f8e00ff */
[----:B------:R-:W-:Y:S01]  /*1e430*/  IMAD R6, R9, c[0x0][0x3e0], RZ ;  /* 0x0000f80009067a24 */ /* 0x000fe200078e02ff */
[----:B------:R-:W-:Y:S01]  /*1e440*/  LEA R9, P0, R4, c[0x0][0x450], 0x2 ;  /* 0x0001140004097a11 */ /* 0x000fe200078010ff */
[----:B------:R-:W-:Y:S02]  /*1e450*/  IMAD.U32 R2, RZ, RZ, UR14 ;  /* 0x0000000eff027e24 */ /* 0x000fe4000f8e00ff */
[----:B------:R-:W-:Y:S02]  /*1e460*/  IMAD.U32 R3, RZ, RZ, UR5 ;  /* 0x00000005ff037e24 */ /* 0x000fe4000f8e00ff */
[----:B------:R-:W-:Y:S01]  /*1e470*/  IMAD.IADD R8, R5, 0x1, R8 ;  /* 0x0000000105087824 */ /* 0x000fe200078e0208 */
[----:B------:R-:W-:Y:S01]  /*1e480*/  SHFL.IDX PT, R16, R9, RZ, 0x1c1f ;  /* 0x001c1fff09107589 */ /* 0x000fe200000e0000 */
[----:B------:R-:W-:-:S02]  /*1e490*/  IMAD R5, R7, c[0x0][0x3e4], R6 ;  /* 0x0000f90007057a24 */ /* 0x000fc400078e0206 */
[----:B------:R-:W-:Y:S01]  /*1e4a0*/  IMAD.WIDE.U32 R6, R7, c[0x0][0x3e0], R2 ;  /* 0x0000f80007067a25 */ /* 0x000fe200078e0002 */
[----:B------:R-:W-:Y:S01]  /*1e4b0*/  LEA.HI.X R3, R4, c[0x0][0x454], R8, 0x2, P0 ;  /* 0x0001150004037a11 */ /* 0x000fe200000f1408 */
[----:B------:R-:W-:Y:S02]  /*1e4c0*/  SHFL.IDX PT, R14, R9, 0x1, 0x1c1f ;  /* 0x003c1f00090e7f89 */ /* 0x000fe400000e0000 */
[----:B------:R-:W-:Y:S02]  /*1e4d0*/  IMAD R18, R18, c[0x0][0x4e8], R10 ;  /* 0x00013a0012127a24 */ /* 0x000fe400078e020a */
[----:B------:R-:W1:Y:S01]  /*1e4e0*/  SHFL.IDX PT, R17, R3, RZ, 0x1c1f ;  /* 0x001c1fff03117589 */ /* 0x000e6200000e0000 */
[----:B-----5:R-:W-:Y:S02]  /*1e4f0*/  IMAD R2, R12, c[0x0][0x4e8], RZ ;  /* 0x00013a000c027a24 */ /* 0x020fe400078e02ff */
[----:B------:R-:W-:Y:S01]  /*1e500*/  IMAD R8, R22, 0x80, R11 ;  /* 0x0000008016087824 */ /* 0x000fe200078e020b */
[----:B------:R-:W2:Y:S01]  /*1e510*/  SHFL.IDX PT, R15, R3, 0x1, 0x1c1f ;  /* 0x003c1f00030f7f89 */ /* 0x000ea200000e0000 */
[----:B------:R-:W-:Y:S01]  /*1e520*/  SHF.R.S32.HI R10, RZ, 0x1f, R18 ;  /* 0x0000001fff0a7819 */ /* 0x000fe20000011412 */
[----:B------:R-:W-:-:S02]  /*1e530*/  IMAD.IADD R5, R7, 0x1, R5 ;  /* 0x0000000107057824 */ /* 0x000fc400078e0205 */
[----:B------:R-:W-:Y:S01]  /*1e540*/  SHFL.IDX PT, R12, R9, 0x2, 0x1c1f ;  /* 0x005c1f00090c7f89 */ /* 0x000fe200000e0000 */
[C---:B------:R-:W-:Y:S01]  /*1e550*/  IADD3 R7, R8.reuse, 0x8, RZ ;  /* 0x0000000808077810 */ /* 0x040fe20007ffe0ff */
[----:B------:R-:W-:Y:S01]  /*1e560*/  IMAD.MOV.U32 R4, RZ, RZ, R6 ;  /* 0x000000ffff047224 */ /* 0x000fe200078e0006 */
[-C--:B------:R-:W-:Y:S01]  /*1e570*/  ISETP.GE.OR P4, PT, R8, R2.reuse, P1 ;  /* 0x000000020800720c */ /* 0x080fe20000f86670 */
[----:B------:R-:W3:Y:S01]  /*1e580*/  SHFL.IDX PT, R13, R3, 0x2, 0x1c1f ;  /* 0x005c1f00030d7f89 */ /* 0x000ee200000e0000 */
[----:B------:R-:W-:Y:S01]  /*1e590*/  IMAD R6, R10, c[0x0][0x3d8], RZ ;  /* 0x0000f6000a067a24 */ /* 0x000fe200078e02ff */
[----:B------:R-:W-:Y:S01]  /*1e5a0*/  ISETP.GE.OR P3, PT, R7, R2, P1 ;  /* 0x000000020700720c */ /* 0x000fe20000f66670 */
[C---:B------:R-:W-:Y:S01]  /*1e5b0*/  IMAD.WIDE.U32 R4, R18.reuse, c[0x0][0x3d8], R4 ;  /* 0x0000f60012047a25 */ /* 0x040fe200078e0004 */
[----:B------:R4:W-:Y:S03]  /*1e5c0*/  SHFL.IDX PT, R11, R3, 0x3, 0x1c1f ;  /* 0x007c1f00030b7f89 */ /* 0x0009e600000e0000 */
[----:B------:R-:W-:Y:S01]  /*1e5d0*/  IMAD R6, R18, c[0x0][0x3dc], R6 ;  /* 0x0000f70012067a24 */ /* 0x000fe200078e0206 */
[----:B------:R-:W3:Y:S01]  /*1e5e0*/  SHFL.IDX PT, R10, R9, 0x3, 0x1c1f ;  /* 0x007c1f00090a7f89 */ /* 0x000ee200000e0000 */
[----:B------:R-:W-:-:S02]  /*1e5f0*/  IMAD.SHL.U32 R7, R21, 0x8, RZ ;  /* 0x0000000815077824 */ /* 0x000fc400078e00ff */
[----:B------:R-:W-:Y:S01]  /*1e600*/  IMAD.IADD R6, R5, 0x1, R6 ;  /* 0x0000000105067824 */ /* 0x000fe200078e0206 */
[----:B------:R-:W-:Y:S01]  /*1e610*/  LEA R5, P0, R4, c[0x0][0x380], 0x1 ;  /* 0x0000e00004057a11 */ /* 0x000fe200078008ff */
[----:B-1----:R-:W-:Y:S01]  /*1e620*/  @!P4 ST.E [R16.64], R36 ;  /* 0x000000241000c985 */ /* 0x002fe2000c101932 */
[----:B------:R-:W-:Y:S02]  /*1e630*/  LOP3.LUT R7, R20, 0x7ffffe00, R7, 0xf8, !PT ;  /* 0x7ffffe0014077812 */ /* 0x000fe400078ef807 */
[----:B------:R-:W-:Y:S01]  /*1e640*/  LEA.HI.X R4, R4, c[0x0][0x384], R6, 0x1, P0 ;  /* 0x0000e10004047a11 */ /* 0x000fe200000f0c06 */
[----:B--2---:R-:W-:Y:S02]  /*1e650*/  @!P3 ST.E [R14.64], R37 ;  /* 0x000000250e00b985 */ /* 0x004fe4000c101932 */
[----:B------:R-:W-:Y:S02]  /*1e660*/  IMAD.SHL.U32 R6, R7, 0x2, RZ ;  /* 0x0000000207067824 */ /* 0x000fe400078e00ff */
[----:B------:R-:W-:Y:S04]  /*1e670*/  SHFL.IDX PT, R9, R4, RZ, 0x181f ;  /* 0x00181fff04097589 */ /* 0x000fe800000e0000 */
[----:B------:R-:W-:Y:S01]  /*1e680*/  SHFL.IDX PT, R14, R5, 0x2, 0x181f ;  /* 0x00581f00050e7f89 */ /* 0x000fe200000e0000 */
[----:B----4-:R-:W-:-:S02]  /*1e690*/  IADD3 R3, R8, 0x40, RZ ;  /* 0x0000004008037810 */ /* 0x010fc40007ffe0ff */
[----:B------:R-:W-:Y:S01]  /*1e6a0*/  IADD3 R8, R8, 0x48, RZ ;  /* 0x0000004808087810 */ /* 0x000fe20007ffe0ff */
[----:B------:R-:W-:Y:S01]  /*1e6b0*/  SHFL.IDX PT, R15, R5, 0x3, 0x181f ;  /* 0x00781f00050f7f89 */ /* 0x000fe200000e0000 */
        /* <DEDUP_REMOVED lines=67> */
.L_x_318:
        /* <DEDUP_REMOVED lines=31> */
.L_x_320:
[----:B-1----:R-:W1:Y:S01]  /*1ece0*/  S2R R7, SR_TID.X ;  /* 0x0000000000077919 */ /* 0x002e620000002100 */
[----:B------:R-:W-:Y:S01]  /*1ecf0*/  USHF.R.S32.HI UR6, URZ, 0x1f, UR16 ;  /* 0x0000001f3f067899 */ /* 0x000fe20008011410 */
[----:B------:R-:W-:Y:S01]  /*1ed00*/  BSSY B0, `(.L_x_321) ;  /* 0x0000029000007945 */ /* 0x000fe20003800000 */
[----:B------:R-:W-:-:S02]  /*1ed10*/  USEL UR16, UR16, URZ, !UP1 ;  /* 0x0000003f10107287 */ /* 0x000fc4000c800000 */
[----:B------:R-:W-:Y:S01]  /*1ed20*/  USEL UR6, UR6, URZ, !UP1 ;  /* 0x0000003f06067287 */ /* 0x000fe2000c800000 */
[----:B-1----:R-:W-:-:S13]  /*1ed30*/  ISETP.GT.AND P0, PT, R7, 0x7f, PT ;  /* 0x0000007f0700780c */ /* 0x002fda0003f04270 */
        /* <DEDUP_REMOVED lines=37> */
.L_x_322:
[----:B------:R-:W-:Y:S05]  /*1ef90*/  BSYNC B0 ;  /* 0x0000000000007941 */ /* 0x000fea0003800000 */
.L_x_321:
        /* <DEDUP_REMOVED lines=107> */
.L_x_323:
        /* <DEDUP_REMOVED lines=11> */
.L_x_802:


//--------------------- .text._ZN7cutlass13device_kernelIN5flash19enable_sm80_to_sm89INS1_16FlashAttnFwdSm80INS1_25CollectiveMainloopFwdSm80ILi4ELi1ELb0EN4cute5tupleIJNS5_1CILi128EEENS7_ILi96EEENS7_ILi64EEEEEELi64ENS_10bfloat16_tEfNS_4arch4Sm80ELb0ELb1ELb1ELb1ELb1ELb1ELb1ELb0EEENS1_21CollectiveEpilogueFwdINS6_IJS8_SA_S9_EEENS6_IJNS7_ILi1EEESI_SI_EEESC_SE_Li128ELb1ELb1ELb0ELb0EEENS1_19SingleTileSchedulerILb1ELb0ELb1ELi128EEEEEEEEEvNT_6ParamsE --------------------------
	.section	.text._ZN7cutlass13device_kernelIN5flash19enable_sm80_to_sm89INS1_16FlashAttnFwdSm80INS1_25CollectiveMainloopFwdSm80ILi4ELi1ELb0EN4cute5tupleIJNS5_1CILi128EEENS7_ILi96EEENS7_ILi64EEEEEELi64ENS_10bfloat16_tEfNS_4arch4Sm80ELb0ELb1ELb1ELb1ELb1ELb1ELb1ELb0EEENS1_21CollectiveEpilogueFwdINS6_IJS8_SA_S9_EEENS6_IJNS7_ILi1EEESI_SI_EEESC_SE_Li128ELb1ELb1ELb0ELb0EEENS1_19SingleTileSchedulerILb1ELb0ELb1ELi128EEEEEEEEEvNT_6ParamsE,"ax",@progbits
	.sectioninfo	@"SHI_REGISTERS=255"
	.align	128
.text._ZN7cutlass13device_kernelIN5flash19enable_sm80_to_sm89INS1_16FlashAttnFwdSm80INS1_25CollectiveMainloopFwdSm80ILi4ELi1ELb0EN4cute5tupleIJNS5_1CILi128EEENS7_ILi96EEENS7_ILi64EEEEEELi64ENS_10bfloat16_tEfNS_4arch4Sm80ELb0ELb1ELb1ELb1ELb1ELb1ELb1ELb0EEENS1_21CollectiveEpilogueFwdINS6_IJS8_SA_S9_EEENS6_IJNS7_ILi1EEESI_SI_EEESC_SE_Li128ELb1ELb1ELb0ELb0EEENS1_19SingleTileSchedulerILb1ELb0ELb1ELi128EEEEEEEEEvNT_6ParamsE:
        .type           _ZN7cutlass13device_kernelIN5flash19enable_sm80_to_sm89INS1_16FlashAttnFwdSm80INS1_25CollectiveMainloopFwdSm80ILi4ELi1ELb0EN4cute5tupleIJNS5_1CILi128EEENS7_ILi96EEENS7_ILi64EEEEEELi64ENS_10bfloat16_tEfNS_4arch4Sm80ELb0ELb1ELb1ELb1ELb1ELb1ELb1ELb0EEENS1_21CollectiveEpilogueFwdINS6_IJS8_SA_S9_EEENS6_IJNS7_ILi1EEESI_SI_EEESC_SE_Li128ELb1ELb1ELb0ELb0EEENS1_19SingleTileSchedulerILb1ELb0ELb1ELi128EEEEEEEEEvNT_6ParamsE,@function
        .size           _ZN7cutlass13device_kernelIN5flash19enable_sm80_to_sm89INS1_16FlashAttnFwdSm80INS1_25CollectiveMainloopFwdSm80ILi4ELi1ELb0EN4cute5tupleIJNS5_1CILi128EEENS7_ILi96EEENS7_ILi64EEEEEELi64ENS_10bfloat16_tEfNS_4arch4Sm80ELb0ELb1ELb1ELb1ELb1ELb1ELb1ELb0EEENS1_21CollectiveEpilogueFwdINS6_IJS8_SA_S9_EEENS6_IJNS7_ILi1EEESI_SI_EEESC_SE_Li128ELb1ELb1ELb0ELb0EEENS1_19SingleTileSchedulerILb1ELb0ELb1ELi128EEEEEEEEEvNT_6ParamsE,(.L_x_803 - _ZN7cutlass13device_kernelIN5flash19enable_sm80_to_sm89INS1_16FlashAttnFwdSm80INS1_25CollectiveMainloopFwdSm80ILi4ELi1ELb0EN4cute5tupleIJNS5_1CILi128EEENS7_ILi96EEENS7_ILi64EEEEEELi64ENS_10bfloat16_tEfNS_4arch4Sm80ELb0ELb1ELb1ELb1ELb1ELb1ELb1ELb0EEENS1_21CollectiveEpilogueFwdINS6_IJS8_SA_S9_EEENS6_IJNS7_ILi1EEESI_SI_EEESC_SE_Li128ELb1ELb1ELb0ELb0EEENS1_19SingleTileSchedulerILb1ELb0ELb1ELi128EEEEEEEEEvNT_6ParamsE)
        .other          _ZN7cutlass13device_kernelIN5flash19enable_sm80_to_sm89INS1_16FlashAttnFwdSm80INS1_25CollectiveMainloopFwdSm80ILi4ELi1ELb0EN4cute5tupleIJNS5_1CILi128EEENS7_ILi96EEENS7_ILi64EEEEEELi64ENS_10bfloat16_tEfNS_4arch4Sm80ELb0ELb1ELb1ELb1ELb1ELb1ELb1ELb0EEENS1_21CollectiveEpilogueFwdINS6_IJS8_SA_S9_EEENS6_IJNS7_ILi1EEESI_SI_EEESC_SE_Li128ELb1ELb1ELb0ELb0EEENS1_19SingleTileSchedulerILb1ELb0ELb1ELi128EEEEEEEEEvNT_6ParamsE,@"STO_CUDA_ENTRY STV_DEFAULT"
_ZN7cutlass13device_kernelIN5flash19enable_sm80_to_sm89INS1_16FlashAttnFwdSm80INS1_25CollectiveMainloopFwdSm80ILi4ELi1ELb0EN4cute5tupleIJNS5_1CILi128EEENS7_ILi96EEENS7_ILi64EEEEEELi64ENS_10bfloat16_tEfNS_4arch4Sm80ELb0ELb1ELb1ELb1ELb1ELb1ELb1ELb0EEENS1_21CollectiveEpilogueFwdINS6_IJS8_SA_S9_EEENS6_IJNS7_ILi1EEESI_SI_EEESC_SE_Li128ELb1ELb1ELb0ELb0EEENS1_19SingleTileSchedulerILb1ELb0ELb1ELi128EEEEEEEEEvNT_6ParamsE:
[----:B------:R-:W-:Y:S02]  /*0000*/  MOV R1, c[0x0][0x28] ;  /* 0x00000a0000017a02 */ /* 0x000fe40000000f00 */
[----:B------:R-:W1:Y:S01]  /*0010*/  S2R R207, SR_TID.X ;  /* 0x0000000000cf7919 */ /* 0x000e620000002100 */
[----:B------:R-:W-:Y:S01]  /*0020*/  IMAD.MOV.U32 R11, RZ, RZ, 0x4 ;  /* 0x00000004ff0b7424 */ /* 0x000fe200078e00ff */
[----:B------:R-:W2:Y:S01]  /*0030*/  S2UR UR18, SR_CTAID.X ;  /* 0x00000000001279c3 */ /* 0x000ea20000002500 */
[----:B------:R-:W-:Y:S01]  /*0040*/  ULDC.64 UR26, c[0x0][0x118] ;  /* 0x00004600001a7ab9 */ /* 0x000fe20000000a00 */
[----:B------:R-:W3:Y:S01]  /*0050*/  S2R R4, SR_CTAID.Z ;  /* 0x0000000000047919 */ /* 0x000ee20000002700 */
[----:B------:R-:W-:-:S05]  /*0060*/  IADD3 R1, R1, -0x50, RZ ;  /* 0xffffffb001017810 */ /* 0x000fca0007ffe0ff */
[----:B------:R-:W4:Y:S01]  /*0070*/  S2UR UR22, SR_CTAID.Z ;  /* 0x00000000001679c3 */ /* 0x000f220000002700 */
[----:B-1----:R-:W-:Y:S01]  /*0080*/  SHF.R.U32.HI R0, RZ, 0x5, R207 ;  /* 0x00000005ff007819 */ /* 0x002fe200000116cf */
[----:B---3--:R-:W-:-:S05]  /*0090*/  IMAD.WIDE R2, R4, R11, c[0x0][0x568] ;  /* 0x00015a0004027625 */ /* 0x008fca00078e020b */
[----:B------:R-:W1:Y:S02]  /*00a0*/  SHFL.IDX PT, R0, R0, RZ, 0x1f ;  /* 0x00001fff00007589 */ /* 0x000e6400000e0000 */
[----:B-1----:R-:W-:-:S13]  /*00b0*/  ISETP.NE.AND P0, PT, R0, RZ, PT ;  /* 0x000000ff0000720c */ /* 0x002fda0003f05270 */
[----:B--2-4-:R-:W-:Y:S05]  /*00c0*/  @!P0 BRA `(.L_x_324) ;  /* 0x0000017000008947 */ /* 0x014fea0003800000 */
[----:B------:R-:W-:-:S04]  /*00d0*/  ISETP.NE.U32.AND P0, PT, RZ, c[0x0][0x568], PT ;  /* 0x00015a00ff007a0c */ /* 0x000fc80003f05070 */
[----:B------:R-:W-:-:S13]  /*00e0*/  ISETP.NE.AND.EX P0, PT, RZ, c[0x0][0x56c], PT, P0 ;  /* 0x00015b00ff007a0c */ /* 0x000fda0003f05300 */
[----:B------:R-:W-:Y:S05]  /*00f0*/  @!P0 BRA `(.L_x_325) ;  /* 0x0000003000008947 */ /* 0x000fea0003800000 */
[----:B------:R-:W2:Y:S02]  /*0100*/  LDG.E R0, [R2.64] ;  /* 0x0000001a02007981 */ /* 0x000ea4000c1e1900 */
[----:B--2---:R1:W2:Y:S02]  /*0110*/  R2UR UR5, R0 ;  /* 0x00000000000573c2 */ /* 0x0042a400000e0000 */
[----:B-12---:R-:W-:Y:S05]  /*0120*/  BRA `(.L_x_326) ;  /* 0x000000b000007947 */ /* 0x006fea0003800000 */
.L_x_325:
[----:B------:R-:W-:-:S04]  /*0130*/  ISETP.NE.U32.AND P0, PT, RZ, c[0x0][0x560], PT ;  /* 0x00015800ff007a0c */ /* 0x000fc80003f05070 */
[----:B------:R-:W-:-:S13]  /*0140*/  ISETP.NE.AND.EX P0, PT, RZ, c[0x0][0x564], PT, P0 ;  /* 0x00015900ff007a0c */ /* 0x000fda0003f05300 */
[----:B------:R-:W-:Y:S05]  /*0150*/  @!P0 BRA `(.L_x_327) ;  /* 0x0000007000008947 */ /* 0x000fea0003800000 */
[----:B------:R-:W-:-:S05]  /*0160*/  IMAD.WIDE R2, R4, R11, c[0x0][0x560] ;  /* 0x0001580004027625 */ /* 0x000fca00078e020b */
[----:B------:R-:W2:Y:S04]  /*0170*/  LDG.E R4, [R2.64] ;  /* 0x0000001a02047981 */ /* 0x000ea8000c1e1900 */
[----:B------:R-:W3:Y:S01]  /*0180*/  LDG.E R0, [R2.64+0x4] ;  /* 0x0000041a02007981 */ /* 0x000ee2000c1e1900 */
[----:B--2---:R-:W1:Y:S08]  /*0190*/  R2UR UR4, R4 ;  /* 0x00000000040473c2 */ /* 0x004e7000000e0000 */
[----:B---3--:R-:W1:Y:S02]  /*01a0*/  R2UR UR5, R0 ;  /* 0x00000000000573c2 */ /* 0x008e6400000e0000 */
[----:B-1----:R-:W-:Y:S01]  /*01b0*/  UIADD3 UR5, -UR4, UR5, URZ ;  /* 0x0000000504057290 */ /* 0x002fe2000fffe13f */
[----:B------:R-:W-:Y:S05]  /*01c0*/  BRA `(.L_x_326) ;  /* 0x0000001000007947 */ /* 0x000fea0003800000 */
.L_x_327:
[----:B------:R-:W-:Y:S02]  /*01d0*/  ULDC UR5, c[0x0][0x54c] ;  /* 0x0001530000057ab9 */ /* 0x000fe40000000800 */
.L_x_326:
[----:B------:R-:W-:Y:S02]  /*01e0*/  ULDC UR4, c[0x0][0x548] ;  /* 0x0001520000047ab9 */ /* 0x000fe40000000800 */
[----:B------:R-:W-:-:S02]  /*01f0*/  USHF.L.U32 UR18, UR18, 0x7, URZ ;  /* 0x0000000712127899 */ /* 0x000fc4000800063f */
[----:B------:R-:W-:-:S04]  /*0200*/  UIMAD UR4, UR5, UR4, URZ ;  /* 0x00000004050472a4 */ /* 0x000fc8000f8e023f */
[----:B------:R-:W-:-:S04]  /*0210*/  UISETP.GE.AND UP0, UPT, UR18, UR4, UPT ;  /* 0x000000041200728c */ /* 0x000fc8000bf06270 */
[----:B------:R-:W-:Y:S01]  /*0220*/  USEL UR22, UR22, 0xffffffff, !UP0 ;  /* 0xffffffff16167887 */ /* 0x000fe2000c000000 */
[----:B------:R-:W-:Y:S05]  /*0230*/  BRA `(.L_x_328) ;  /* 0x0000016000007947 */ /* 0x000fea0003800000 */
.L_x_324:
[----:B------:R-:W-:-:S04]  /*0240*/  ISETP.NE.U32.AND P0, PT, RZ, c[0x0][0x568], PT ;  /* 0x00015a00ff007a0c */ /* 0x000fc80003f05070 */
[----:B------:R-:W-:-:S13]  /*0250*/  ISETP.NE.AND.EX P0, PT, RZ, c[0x0][0x56c], PT, P0 ;  /* 0x00015b00ff007a0c */ /* 0x000fda0003f05300 */
[----:B------:R-:W-:Y:S05]  /*0260*/  @!P0 BRA `(.L_x_329) ;  /* 0x0000003000008947 */ /* 0x000fea0003800000 */
[----:B------:R-:W2:Y:S02]  /*0270*/  LDG.E R0, [R2.64] ;  /* 0x0000001a02007981 */ /* 0x000ea4000c1e1900 */
[----:B--2---:R1:W2:Y:S02]  /*0280*/  R2UR UR5, R0 ;  /* 0x00000000000573c2 */ /* 0x0042a400000e0000 */
[----:B-12---:R-:W-:Y:S05]  /*0290*/  BRA `(.L_x_330) ;  /* 0x000000b000007947 */ /* 0x006fea0003800000 */
.L_x_329:
        /* <DEDUP_REMOVED lines=10> */
.L_x_331:
[----:B------:R-:W-:Y:S02]  /*0340*/  ULDC UR5, c[0x0][0x54c] ;  /* 0x0001530000057ab9 */ /* 0x000fe40000000800 */
.L_x_330:
[----:B------:R-:W-:Y:S02]  /*0350*/  ULDC UR4, c[0x0][0x548] ;  /* 0x0001520000047ab9 */ /* 0x000fe40000000800 */
[----:B------:R-:W-:-:S02]  /*0360*/  USHF.L.U32 UR18, UR18, 0x7, URZ ;  /* 0x0000000712127899 */ /* 0x000fc4000800063f */
[----:B------:R-:W-:-:S04]  /*0370*/  UIMAD UR4, UR5, UR4, URZ ;  /* 0x00000004050472a4 */ /* 0x000fc8000f8e023f */
[----:B------:R-:W-:-:S04]  /*0380*/  UISETP.GE.AND UP0, UPT, UR18, UR4, UPT ;  /* 0x000000041200728c */ /* 0x000fc8000bf06270 */
[----:B------:R-:W-:-:S06]  /*0390*/  USEL UR22, UR22, 0xffffffff, !UP0 ;  /* 0xffffffff16167887 */ /* 0x000fcc000c000000 */
.L_x_328:
[----:B------:R-:W-:-:S13]  /*03a0*/  ISETP.LE.AND P0, PT, RZ, UR22, PT ;  /* 0x00000016ff007c0c */ /* 0x000fda000bf03270 */
[----:B------:R-:W-:Y:S05]  /*03b0*/  @!P0 EXIT ;  /* 0x000000000000894d */ /* 0x000fea0003800000 */
[----:B------:R-:W-:Y:S01]  /*03c0*/  ISETP.NE.U32.AND P0, PT, RZ, c[0x0][0x370], PT ;  /* 0x0000dc00ff007a0c */ /* 0x000fe20003f05070 */
[----:B------:R-:W-:Y:S01]  /*03d0*/  ULDC.64 UR4, c[0x0][0x358] ;  /* 0x0000d60000047ab9 */ /* 0x000fe20000000a00 */
[----:B------:R-:W-:Y:S01]  /*03e0*/  ISETP.NE.U32.AND P1, PT, RZ, c[0x0][0x360], PT ;  /* 0x0000d800ff007a0c */ /* 0x000fe20003f25070 */
[----:B------:R-:W-:Y:S01]  /*03f0*/  IMAD.U32 R2, RZ, RZ, UR22 ;  /* 0x00000016ff027e24 */ /* 0x000fe2000f8e00ff */
[----:B------:R-:W-:Y:S01]  /*0400*/  ISETP.NE.AND.EX P3, PT, RZ, c[0x0][0x374], PT, P0 ;  /* 0x0000dd00ff007a0c */ /* 0x000fe20003f65300 */
[----:B------:R-:W-:Y:S01]  /*0410*/  IMAD.U32 R0, RZ, RZ, UR22 ;  /* 0x00000016ff007e24 */ /* 0x000fe2000f8e00ff */
[----:B------:R-:W-:Y:S01]  /*0420*/  ISETP.NE.AND.EX P1, PT, RZ, c[0x0][0x364], PT, P1 ;  /* 0x0000d900ff007a0c */ /* 0x000fe20003f25310 */
[----:B------:R-:W-:Y:S01]  /*0430*/  UISETP.NE.U32.AND UP2, UPT, URZ, UR4, UPT ;  /* 0x000000043f00728c */ /* 0x000fe2000bf45070 */
[----:B------:R-:W-:Y:S02]  /*0440*/  ISETP.NE.U32.AND P2, PT, RZ, c[0x0][0x348], PT ;  /* 0x0000d200ff007a0c */ /* 0x000fe40003f45070 */
[----:B------:R-:W-:Y:S01]  /*0450*/  MOV R4, UR22 ;  /* 0x0000001600047c02 */ /* 0x000fe20008000f00 */
[----:B------:R-:W-:Y:S01]  /*0460*/  UISETP.NE.AND.EX UP2, UPT, URZ, UR5, UPT, UP2 ;  /* 0x000000053f00728c */ /* 0x000fe2000bf45320 */
[----:B------:R-:W-:-:S02]  /*0470*/  ISETP.NE.AND.EX P2, PT, RZ, c[0x0][0x34c], PT, P2 ;  /* 0x0000d300ff007a0c */ /* 0x000fc40003f45320 */
[----:B------:R-:W-:Y:S01]  /*0480*/  ISETP.NE.U32.AND P4, PT, RZ, c[0x0][0x350], PT ;  /* 0x0000d400ff007a0c */ /* 0x000fe20003f85070 */
[----:B------:R-:W-:-:S04]  /*0490*/  IMAD.WIDE R4, R11, R4, c[0x0][0x348] ;  /* 0x0000d2000b047625 */ /* 0x000fc800078e0204 */
[----:B------:R-:W-:Y:S01]  /*04a0*/  @P3 IMAD.WIDE R6, R11, R2, c[0x0][0x370] ;  /* 0x0000dc000b063625 */ /* 0x000fe200078e0202 */
[----:B------:R-:W-:-:S03]  /*04b0*/  ISETP.NE.AND.EX P4, PT, RZ, c[0x0][0x354], PT, P4 ;  /* 0x0000d500ff007a0c */ /* 0x000fc60003f85340 */
[----:B------:R-:W-:Y:S01]  /*04c0*/  @P1 IMAD.WIDE R2, R11, R0, c[0x0][0x360] ;  /* 0x0000d8000b021625 */ /* 0x000fe200078e0200 */
[----:B------:R-:W-:Y:S01]  /*04d0*/  PLOP3.LUT P0, PT, PT, PT, UP2, 0x80, 0x0 ;  /* 0x000000000000781c */ /* 0x000fe20003f0f028 */
[----:B------:R1:W2:Y:S04]  /*04e0*/  @P3 LDG.E R9, [R6.64] ;  /* 0x0000001a06093981 */ /* 0x0002a8000c1e1900 */
[----:B------:R3:W4:Y:S01]  /*04f0*/  @P1 LDG.E R0, [R2.64] ;  /* 0x0000001a02001981 */ /* 0x000722000c1e1900 */
[----:B------:R-:W-:Y:S01]  /*0500*/  IMAD.MOV.U32 R30, RZ, RZ, RZ ;  /* 0x000000ffff1e7224 */ /* 0x000fe200078e00ff */
[----:B------:R-:W-:Y:S02]  /*0510*/  MOV R10, RZ ;  /* 0x000000ff000a7202 */ /* 0x000fe40000000f00 */
[----:B------:R-:W4:Y:S01]  /*0520*/  @P2 LDG.E R8, [R4.64] ;  /* 0x0000001a04082981 */ /* 0x000f22000c1e1900 */
[----:B-1----:R-:W-:Y:S01]  /*0530*/  MOV R6, UR22 ;  /* 0x0000001600067c02 */ /* 0x002fe20008000f00 */
[----:B---3--:R-:W-:-:S04]  /*0540*/  IMAD.U32 R2, RZ, RZ, UR22 ;  /* 0x00000016ff027e24 */ /* 0x008fc8000f8e00ff */
[----:B------:R-:W-:-:S04]  /*0550*/  IMAD.WIDE R6, R11, R6, c[0x0][0x358] ;  /* 0x0000d6000b067625 */ /* 0x000fc800078e0206 */
[----:B------:R-:W-:Y:S01]  /*0560*/  IMAD.WIDE R2, R11, R2, c[0x0][0x350] ;  /* 0x0000d4000b027625 */ /* 0x000fe200078e0202 */
[----:B------:R1:W5:Y:S04]  /*0570*/  @P0 LDG.E R10, [R6.64] ;  /* 0x0000001a060a0981 */ /* 0x000368000c1e1900 */
[----:B------:R1:W5:Y:S01]  /*0580*/  @P4 LDG.E R30, [R2.64] ;  /* 0x0000001a021e4981 */ /* 0x000362000c1e1900 */
[----:B------:R-:W3:Y:S01]  /*0590*/  S2UR UR17, SR_CTAID.Y ;  /* 0x00000000001179c3 */ /* 0x000ee20000002600 */
[----:B------:R-:W-:Y:S02]  /*05a0*/  UMOV UR19, URZ ;  /* 0x0000003f00137c82 */ /* 0x000fe40008000000 */
[----:B------:R-:W-:Y:S02]  /*05b0*/  ULDC UR21, c[0x0][0x168] ;  /* 0x00005a0000157ab9 */ /* 0x000fe40000000800 */
[----:B------:R-:W-:-:S02]  /*05c0*/  UMOV UR20, URZ ;  /* 0x0000003f00147c82 */ /* 0x000fc40008000000 */
[----:B------:R-:W-:Y:S02]  /*05d0*/  ULDC UR4, c[0x0][0x2ac] ;  /* 0x0000ab0000047ab9 */ /* 0x000fe40000000800 */
[----:B------:R-:W-:Y:S02]  /*05e0*/  ULDC UR31, c[0x0][0x1d0] ;  /* 0x00007400001f7ab9 */ /* 0x000fe40000000800 */
[----:B------:R-:W-:-:S03]  /*05f0*/  UIMAD UR31, UR4, UR31, URZ ;  /* 0x0000001f041f72a4 */ /* 0x000fc6000f8e023f */
[----:B------:R-:W-:Y:S02]  /*0600*/  ULDC UR4, c[0x0][0x228] ;  /* 0x00008a0000047ab9 */ /* 0x000fe40000000800 */
[----:B---3--:R-:W-:Y:S01]  /*0610*/  USHF.R.S32.HI UR16, URZ, 0x1f, UR17 ;  /* 0x0000001f3f107899 */ /* 0x008fe20008011411 */
[----:B--2---:R1:W2:Y:S08]  /*0620*/  @P3 R2UR UR19, R9 ;  /* 0x00000000091333c2 */ /* 0x0042b000000e0000 */
[----:B----4-:R1:W3:Y:S08]  /*0630*/  @P1 R2UR UR21, R0 ;  /* 0x00000000001513c2 */ /* 0x0102f000000e0000 */
[----:B------:R1:W4:Y:S01]  /*0640*/  @P2 R2UR UR20, R8 ;  /* 0x00000000081423c2 */ /* 0x00032200000e0000 */
[----:B------:R-:W-:Y:S05]  /*0650*/  @P1 BRA `(.L_x_332) ;  /* 0x0000006000001947 */ /* 0x000fea0003800000 */
[----:B------:R-:W-:Y:S05]  /*0660*/  @!P2 BRA `(.L_x_332) ;  /* 0x000000500000a947 */ /* 0x000fea0003800000 */
[----:B-1--4-:R1:W4:Y:S04]  /*0670*/  LDG.E R0, [R4.64] ;  /* 0x0000001a04007981 */ /* 0x012328000c1e1900 */
[----:B-1-3--:R-:W3:Y:S01]  /*0680*/  LDG.E R4, [R4.64+0x4] ;  /* 0x0000041a04047981 */ /* 0x00aee2000c1e1900 */
[----:B----4-:R-:W1:Y:S08]  /*0690*/  R2UR UR21, R0 ;  /* 0x00000000001573c2 */ /* 0x010e7000000e0000 */
[----:B---3--:R-:W1:Y:S02]  /*06a0*/  R2UR UR5, R4 ;  /* 0x00000000040573c2 */ /* 0x008e6400000e0000 */
[----:B-1----:R-:W-:-:S06]  /*06b0*/  UIADD3 UR21, -UR21, UR5, URZ ;  /* 0x0000000515157290 */ /* 0x002fcc000fffe13f */
.L_x_332:
[----:B------:R-:W-:-:S04]  /*06c0*/  ISETP.NE.U32.AND P1, PT, RZ, c[0x0][0x368], PT ;  /* 0x0000da00ff007a0c */ /* 0x000fc80003f25070 */
[----:B------:R-:W-:-:S13]  /*06d0*/  ISETP.NE.AND.EX P1, PT, RZ, c[0x0][0x36c], PT, P1 ;  /* 0x0000db00ff007a0c */ /* 0x000fda0003f25310 */
[----:B------:R-:W-:Y:S05]  /*06e0*/  @!P1 BRA `(.L_x_333) ;  /* 0x0000005000009947 */ /* 0x000fea0003800000 */
[----:B-1----:R-:W-:-:S05]  /*06f0*/  MOV R0, UR22 ;  /* 0x0000001600007c02 */ /* 0x002fca0008000f00 */
[----:B------:R-:W-:-:S05]  /*0700*/  IMAD.WIDE R2, R11, R0, c[0x0][0x368] ;  /* 0x0000da000b027625 */ /* 0x000fca00078e0200 */
[----:B----4-:R-:W4:Y:S02]  /*0710*/  LDG.E R0, [R2.64] ;  /* 0x0000001a02007981 */ /* 0x010f24000c1e1900 */
[----:B----4-:R1:W4:Y:S02]  /*0720*/  R2UR UR31, R0 ;  /* 0x00000000001f73c2 */ /* 0x01032400000e0000 */
[----:B-1--4-:R-:W-:Y:S05]  /*0730*/  BRA `(.L_x_334) ;  /* 0x0000006000007947 */ /* 0x012fea0003800000 */
.L_x_333:
[----:B------:R-:W-:Y:S05]  /*0740*/  @!P4 BRA `(.L_x_334) ;  /* 0x000000500000c947 */ /* 0x000fea0003800000 */
[----:B-1--4-:R1:W4:Y:S04]  /*0750*/  LDG.E R0, [R2.64] ;  /* 0x0000001a02007981 */ /* 0x012328000c1e1900 */
[----:B-1-3--:R-:W3:Y:S01]  /*0760*/  LDG.E R2, [R2.64+0x4] ;  /* 0x0000041a02027981 */ /* 0x00aee2000c1e1900 */
[----:B----4-:R-:W1:Y:S08]  /*0770*/  R2UR UR31, R0 ;  /* 0x00000000001f73c2 */ /* 0x010e7000000e0000 */
[----:B---3--:R-:W1:Y:S02]  /*0780*/  R2UR UR5, R2 ;  /* 0x00000000020573c2 */ /* 0x008e6400000e0000 */
[----:B-1----:R-:W-:-:S06]  /*0790*/  UIADD3 UR31, -UR31, UR5, URZ ;  /* 0x000000051f1f7290 */ /* 0x002fcc000fffe13f */
.L_x_334:
[----:B----4-:R1:W4:Y:S01]  /*07a0*/  @P0 LDG.E R4, [R6.64] ;  /* 0x0000001a06040981 */ /* 0x010322000c1e1900 */
[----:B------:R-:W-:Y:S01]  /*07b0*/  ISETP.NE.U32.AND P1, PT, RZ, c[0x0][0x378], PT ;  /* 0x0000de00ff007a0c */ /* 0x000fe20003f25070 */
[----:B-1----:R-:W-:Y:S01]  /*07c0*/  IMAD.U32 R0, RZ, RZ, UR22 ;  /* 0x00000016ff007e24 */ /* 0x002fe2000f8e00ff */
[----:B------:R-:W-:Y:S01]  /*07d0*/  MOV R133, UR31 ;  /* 0x0000001f00857c02 */ /* 0x000fe20008000f00 */
[----:B------:R-:W-:-:S02]  /*07e0*/  ULDC UR5, c[0x0][0x2c4] ;  /* 0x0000b10000057ab9 */ /* 0x000fc40000000800 */
[----:B------:R-:W-:Y:S01]  /*07f0*/  ULDC.64 UR6, c[0x0][0x2c8] ;  /* 0x0000b20000067ab9 */ /* 0x000fe20000000a00 */
[----:B---3--:R-:W3:Y:S01]  /*0800*/  @P0 LDG.E R6, [R6.64+0x4] ;  /* 0x0000041a06060981 */ /* 0x008ee2000c1e1900 */
[----:B------:R-:W-:-:S13]  /*0810*/  ISETP.NE.AND.EX P1, PT, RZ, c[0x0][0x37c], PT, P1 ;  /* 0x0000df00ff007a0c */ /* 0x000fda0003f25310 */
[----:B------:R-:W-:-:S05]  /*0820*/  @P1 IMAD.WIDE R2, R11, R0, c[0x0][0x378] ;  /* 0x0000de000b021625 */ /* 0x000fca00078e0200 */
[----:B------:R1:W5:Y:S01]  /*0830*/  @P1 LDG.E R133, [R2.64] ;  /* 0x0000001a02851981 */ /* 0x000362000c1e1900 */
[----:B------:R-:W-:Y:S02]  /*0840*/  UISETP.NE.AND UP0, UPT, UR5, 0x1, UPT ;  /* 0x000000010500788c */ /* 0x000fe4000bf05270 */
[----:B--2---:R-:W-:Y:S02]  /*0850*/  UIADD3 UR5, -UR19, UR31, URZ ;  /* 0x0000001f13057290 */ /* 0x004fe4000fffe13f */
[----:B------:R-:W-:-:S07]  /*0860*/  UP2UR UR24, UPR, URZ, 0x1 ;  /* 0x000000013f187883 */ /* 0x000fce0008000000 */
[----:B------:R-:W-:-:S04]  /*0870*/  @UP0 UIADD3 UR10, UR18, 0x7f, URZ ;  /* 0x0000007f120a0890 */ /* 0x000fc8000fffe03f */
[----:B------:R-:W-:Y:S01]  /*0880*/  UIMAD.WIDE.U32 UR10, UR10, UR6, URZ ;  /* 0x000000060a0a72a5 */ /* 0x000fe2000f8e003f */
[----:B----4-:R-:W2:Y:S08]  /*0890*/  @P0 R2UR UR8, R4 ;  /* 0x00000000040803c2 */ /* 0x010eb000000e0000 */
[----:B---3--:R-:W2:Y:S02]  /*08a0*/  @P0 R2UR UR9, R6 ;  /* 0x00000000060903c2 */ /* 0x008ea400000e0000 */
[----:B--2---:R-:W-:-:S02]  /*08b0*/  @UP2 UIADD3 UR4, -UR8, UR9, URZ ;  /* 0x0000000908042290 */ /* 0x004fc4000fffe13f */
[----:B------:R-:W-:Y:S02]  /*08c0*/  UIADD3 UR8, UR18, 0x7f, URZ ;  /* 0x0000007f12087890 */ /* 0x000fe4000fffe03f */
[----:B------:R-:W-:Y:S02]  /*08d0*/  @UP0 USHF.R.U32.HI UR8, URZ, UR7, UR11 ;  /* 0x000000073f080299 */ /* 0x000fe4000801160b */
[----:B------:R-:W-:Y:S02]  /*08e0*/  UIADD3 UR15, UR5, UR4, URZ ;  /* 0x00000004050f7290 */ /* 0x000fe4000fffe03f */
[----:B------:R-:W-:Y:S02]  /*08f0*/  ULDC.64 UR6, c[0x0][0x328] ;  /* 0x0000ca0000067ab9 */ /* 0x000fe40000000a00 */
[----:B------:R-:W-:Y:S02]  /*0900*/  UISETP.GE.AND UP0, UPT, UR7, 0x1, UPT ;  /* 0x000000010700788c */ /* 0x000fe4000bf06270 */
[----:B------:R-:W-:-:S02]  /*0910*/  UIADD3 UR14, UR15, 0x1, -UR21 ;  /* 0x000000010f0e7890 */ /* 0x000fc4000fffe815 */
[----:B------:R-:W-:Y:S02]  /*0920*/  UP2UR UR23, UPR, URZ, 0x1 ;  /* 0x000000013f177883 */ /* 0x000fe40008000000 */
[----:B------:R-:W-:Y:S01]  /*0930*/  PLOP3.LUT P0, PT, PT, PT, UP0, 0x40, 0x0 ;  /* 0x000000000000781c */ /* 0x000fe20003f0e808 */
[----:B------:R-:W-:-:S04]  /*0940*/  UIADD3 UR8, UR14, UR8, URZ ;  /* 0x000000080e087290 */ /* 0x000fc8000fffe03f */
[----:B------:R-:W-:-:S06]  /*0950*/  UIADD3 UR6, UR8, UR6, URZ ;  /* 0x0000000608067290 */ /* 0x000fcc000fffe03f */
[----:B------:R-:W-:Y:S02]  /*0960*/  IMAD.U32 R0, RZ, RZ, UR6 ;  /* 0x00000006ff007e24 */ /* 0x000fe4000f8e00ff */
[----:B------:R-:W-:Y:S05]  /*0970*/  @P0 BRA `(.L_x_335) ;  /* 0x0000011000000947 */ /* 0x000fea0003800000 */
[----:B-1----:R-:W-:Y:S01]  /*0980*/  ISETP.LT.AND P0, PT, RZ, UR8, PT ;  /* 0x00000008ff007c0c */ /* 0x002fe2000bf01270 */
[----:B------:R-:W-:-:S12]  /*0990*/  UIADD3 UR6, UR8, -0x1, URZ ;  /* 0xffffffff08067890 */ /* 0x000fd8000fffe03f */
[----:B------:R-:W-:Y:S05]  /*09a0*/  @P0 BRA `(.L_x_336) ;  /* 0x0000007000000947 */ /* 0x000fea0003800000 */
[----:B------:R-:W-:Y:S02]  /*09b0*/  UISETP.NE.AND UP0, UPT, UR7, 0x1, UPT ;  /* 0x000000010700788c */ /* 0x000fe4000bf05270 */
[----:B------:R-:W-:-:S03]  /*09c0*/  UIADD3 UR6, -UR8, URZ, URZ ;  /* 0x0000003f08067290 */ /* 0x000fc6000fffe13f */
[----:B------:R-:W-:Y:S02]  /*09d0*/  ULDC.64 UR8, c[0x0][0x330] ;  /* 0x0000cc0000087ab9 */ /* 0x000fe40000000a00 */
[----:B------:R-:W-:-:S04]  /*09e0*/  UIMAD.WIDE.U32 UR10, UR6, UR8, URZ ;  /* 0x00000008060a72a5 */ /* 0x000fc8000f8e003f */
[----:B------:R-:W-:-:S04]  /*09f0*/  @UP0 USHF.R.U32.HI UR6, URZ, UR9, UR11 ;  /* 0x000000093f060299 */ /* 0x000fc8000801160b */
[----:B------:R-:W-:Y:S01]  /*0a00*/  ULOP3.LUT UR6, URZ, UR6, URZ, 0x33, !UPT ;  /* 0x000000063f067292 */ /* 0x000fe2000f8e333f */
[----:B------:R-:W-:Y:S05]  /*0a10*/  BRA `(.L_x_337) ;  /* 0x0000004000007947 */ /* 0x000fea0003800000 */
.L_x_336:
[----:B------:R-:W-:Y:S02]  /*0a20*/  UISETP.NE.AND UP0, UPT, UR7, 0x1, UPT ;  /* 0x000000010700788c */ /* 0x000fe4000bf05270 */
[----:B------:R-:W-:Y:S02]  /*0a30*/  ULDC.64 UR8, c[0x0][0x330] ;  /* 0x0000cc0000087ab9 */ /* 0x000fe40000000a00 */
[----:B------:R-:W-:-:S07]  /*0a40*/  UIMAD.WIDE.U32 UR10, UR6, UR8, URZ ;  /* 0x00000008060a72a5 */ /* 0x000fce000f8e003f */
[----:B------:R-:W-:Y:S02]  /*0a50*/  @UP0 USHF.R.U32.HI UR6, URZ, UR9, UR11 ;  /* 0x000000093f060299 */ /* 0x000fe4000801160b */
.L_x_337:
[----:B------:R-:W-:Y:S02]  /*0a60*/  ULDC UR8, c[0x0][0x32c] ;  /* 0x0000cb0000087ab9 */ /* 0x000fe40000000800 */
[----:B------:R-:W-:-:S06]  /*0a70*/  UIMAD UR8, UR6, UR7, UR8 ;  /* 0x00000007060872a4 */ /* 0x000fcc000f8e0208 */
[----:B------:R-:W-:Y:S02]  /*0a80*/  IMNMX R0, R0, UR8, PT ;  /* 0x0000000800007c17 */ /* 0x000fe4000b800200 */
.L_x_335:
[----:B-1----:R-:W-:Y:S02]  /*0a90*/  UISETP.NE.AND UP0, UPT, UR24, URZ, UPT ;  /* 0x0000003f1800728c */ /* 0x002fe4000bf05270 */
[----:B------:R-:W-:Y:S02]  /*0aa0*/  ULDC.64 UR8, c[0x0][0x2c8] ;  /* 0x0000b20000087ab9 */ /* 0x000fe40000000a00 */
[----:B------:R-:W-:Y:S02]  /*0ab0*/  UIMAD.WIDE.U32 UR10, UR18, UR8, URZ ;  /* 0x00000008120a72a5 */ /* 0x000fe4000f8e003f */
[----:B------:R-:W-:Y:S02]  /*0ac0*/  UMOV UR6, UR18 ;  /* 0x0000001200067c82 */ /* 0x000fe40008000000 */
[----:B------:R-:W-:Y:S02]  /*0ad0*/  UIADD3 UR28, UR15, 0x5f, URZ ;  /* 0x0000005f0f1c7890 */ /* 0x000fe4000fffe03f */
[----:B------:R-:W-:-:S02]  /*0ae0*/  UIADD3 UR13, UR15, -UR21, URZ ;  /* 0x800000150f0d7290 */ /* 0x000fc4000fffe03f */
[----:B------:R-:W-:Y:S02]  /*0af0*/  @UP0 USHF.R.U32.HI UR6, URZ, UR9, UR11 ;  /* 0x000000093f060299 */ /* 0x000fe4000801160b */
[----:B------:R-:W-:Y:S02]  /*0b00*/  UISETP.GE.AND UP0, UPT, UR7, 0x1, UPT ;  /* 0x000000010700788c */ /* 0x000fe4000bf06270 */
[----:B------:R-:W-:Y:S02]  /*0b10*/  UIMAD.WIDE UR28, UR28, 0x2aaaaaab, URZ ;  /* 0x2aaaaaab1c1c78a5 */ /* 0x000fe4000f8e023f */
[----:B------:R-:W-:Y:S02]  /*0b20*/  UIADD3 UR9, UR13, UR6, URZ ;  /* 0x000000060d097290 */ /* 0x000fe4000fffe03f */
[----:B------:R-:W-:Y:S01]  /*0b30*/  PLOP3.LUT P0, PT, PT, PT, UP0, 0x40, 0x0 ;  /* 0x000000000000781c */ /* 0x000fe20003f0e808 */
[----:B------:R-:W-:Y:S02]  /*0b40*/  ULDC UR8, c[0x0][0x324] ;  /* 0x0000c90000087ab9 */ /* 0x000fe40000000800 */
[----:B------:R-:W-:-:S02]  /*0b50*/  UMOV UR11, UR29 ;  /* 0x0000001d000b7c82 */ /* 0x000fc40008000000 */
[----:B------:R-:W-:Y:S02]  /*0b60*/  USHF.R.U32.HI UR12, URZ, 0x1f, UR11 ;  /* 0x0000001f3f0c7899 */ /* 0x000fe4000801160b */
[----:B------:R-:W-:Y:S02]  /*0b70*/  UIADD3 UR8, UR9, -UR8, URZ ;  /* 0x8000000809087290 */ /* 0x000fe4000fffe03f */
[----:B------:R-:W-:-:S04]  /*0b80*/  ULEA.HI.SX32 UR12, UR11, UR12, 0x1c ;  /* 0x0000000c0b0c7291 */ /* 0x000fc8000f8fe23f */
[----:B------:R-:W-:Y:S05]  /*0b90*/  @P0 BRA `(.L_x_338) ;  /* 0x0000012000000947 */ /* 0x000fea0003800000 */
[----:B------:R-:W-:-:S06]  /*0ba0*/  UISETP.GT.AND UP0, UPT, UR9, -0x1, UPT ;  /* 0xffffffff0900788c */ /* 0x000fcc000bf04270 */
[----:B------:R-:W-:-:S13]  /*0bb0*/  PLOP3.LUT P0, PT, PT, PT, UP0, 0x80, 0x0 ;  /* 0x000000000000781c */ /* 0x000fda0003f0f008 */
[----:B------:R-:W-:Y:S05]  /*0bc0*/  @P0 BRA `(.L_x_339) ;  /* 0x0000007000000947 */ /* 0x000fea0003800000 */
[----:B------:R-:W-:Y:S02]  /*0bd0*/  UISETP.NE.AND UP0, UPT, UR7, 0x1, UPT ;  /* 0x000000010700788c */ /* 0x000fe4000bf05270 */
[----:B------:R-:W-:Y:S02]  /*0be0*/  ULOP3.LUT UR9, URZ, UR9, URZ, 0x33, !UPT ;  /* 0x000000093f097292 */ /* 0x000fe4000f8e333f */
[----:B------:R-:W-:Y:S02]  /*0bf0*/  ULDC.64 UR6, c[0x0][0x330] ;  /* 0x0000cc0000067ab9 */ /* 0x000fe40000000a00 */
[----:B------:R-:W-:-:S05]  /*0c00*/  UIMAD.WIDE.U32 UR10, UR9, UR6, URZ ;  /* 0x00000006090a72a5 */ /* 0x000fca000f8e003f */
[----:B------:R-:W-:-:S04]  /*0c10*/  @UP0 USHF.R.U32.HI UR9, URZ, UR7, UR11 ;  /* 0x000000073f090299 */ /* 0x000fc8000801160b */
[----:B------:R-:W-:Y:S01]  /*0c20*/  ULOP3.LUT UR9, URZ, UR9, URZ, 0x33, !UPT ;  /* 0x000000093f097292 */ /* 0x000fe2000f8e333f */
[----:B------:R-:W-:Y:S05]  /*0c30*/  BRA `(.L_x_340) ;  /* 0x0000004000007947 */ /* 0x000fea0003800000 */
.L_x_339:
[----:B------:R-:W-:-:S03]  /*0c40*/  UISETP.NE.AND UP0, UPT, UR7, 0x1, UPT ;  /* 0x000000010700788c */ /* 0x000fc6000bf05270 */
[----:B------:R-:W-:Y:S02]  /*0c50*/  ULDC.64 UR6, c[0x0][0x330] ;  /* 0x0000cc0000067ab9 */ /* 0x000fe40000000a00 */
[----:B------:R-:W-:-:S06]  /*0c60*/  UIMAD.WIDE.U32 UR10, UR9, UR6, URZ ;  /* 0x00000006090a72a5 */ /* 0x000fcc000f8e003f */
[----:B------:R-:W-:Y:S02]  /*0c70*/  @UP0 USHF.R.U32.HI UR9, URZ, UR7, UR11 ;  /* 0x000000073f090299 */ /* 0x000fe4000801160b */
.L_x_340:
[----:B------:R-:W-:Y:S02]  /*0c80*/  ULDC UR6, c[0x0][0x32c] ;  /* 0x0000cb0000067ab9 */ /* 0x000fe40000000800 */
[----:B------:R-:W-:-:S04]  /*0c90*/  UIMAD UR6, UR9, UR6, URZ ;  /* 0x00000006090672a4 */ /* 0x000fc8000f8e023f */
[----:B------:R-:W-:-:S04]  /*0ca0*/  UISETP.LT.AND UP0, UPT, UR8, UR6, UPT ;  /* 0x000000060800728c */ /* 0x000fc8000bf01270 */
[----:B------:R-:W-:-:S03]  /*0cb0*/  USEL UR8, UR8, UR6, !UP0 ;  /* 0x0000000608087287 */ /* 0x000fc6000c000000 */
.L_x_338:
[----:B------:R-:W-:Y:S01]  /*0cc0*/  IADD3 R0, R0, 0x5f, RZ ;  /* 0x0000005f00007810 */ /* 0x000fe20007ffe0ff */
[----:B------:R-:W-:-:S04]  /*0cd0*/  UIMAD.WIDE UR8, UR8, 0x2aaaaaab, URZ ;  /* 0x2aaaaaab080878a5 */ /* 0x000fc8000f8e023f */
[----:B------:R-:W-:Y:S01]  /*0ce0*/  IMAD.HI R0, R0, 0x2aaaaaab, RZ ;  /* 0x2aaaaaab00007827 */ /* 0x000fe200078e02ff */
[----:B------:R-:W-:-:S03]  /*0cf0*/  USHF.R.U32.HI UR7, URZ, 0x1f, UR9 ;  /* 0x0000001f3f077899 */ /* 0x000fc60008011609 */
[----:B------:R-:W1:Y:S01]  /*0d00*/  R2UR UR6, R0 ;  /* 0x00000000000673c2 */ /* 0x000e6200000e0000 */
[----:B------:R-:W-:-:S04]  /*0d10*/  ULEA.HI.SX32 UR7, UR9, UR7, 0x1c ;  /* 0x0000000709077291 */ /* 0x000fc8000f8fe23f */
[----:B------:R-:W-:-:S04]  /*0d20*/  UISETP.LT.AND UP1, UPT, URZ, UR7, UPT ;  /* 0x000000073f00728c */ /* 0x000fc8000bf21270 */
[----:B------:R-:W-:-:S04]  /*0d30*/  USEL UR7, URZ, UR7, !UP1 ;  /* 0x000000073f077287 */ /* 0x000fc8000c800000 */
[----:B------:R-:W-:-:S04]  /*0d40*/  UIMAD UR7, UR7, 0x60, -UR5 ;  /* 0x00000060070778a4 */ /* 0x000fc8000f8e0a05 */
[----:B------:R-:W-:-:S04]  /*0d50*/  UISETP.LT.AND UP1, UPT, URZ, UR7, UPT ;  /* 0x000000073f00728c */ /* 0x000fc8000bf21270 */
[----:B------:R-:W-:Y:S02]  /*0d60*/  USEL UR7, URZ, UR7, !UP1 ;  /* 0x000000073f077287 */ /* 0x000fe4000c800000 */
[----:B-1----:R-:W-:-:S04]  /*0d70*/  USHF.R.U32.HI UR8, URZ, 0x1f, UR6 ;  /* 0x0000001f3f087899 */ /* 0x002fc80008011606 */
[----:B------:R-:W-:-:S04]  /*0d80*/  ULEA.HI.SX32 UR8, UR6, UR8, 0x1c ;  /* 0x0000000806087291 */ /* 0x000fc8000f8fe23f */
[----:B------:R-:W-:-:S04]  /*0d90*/  UISETP.LT.AND UP0, UPT, UR8, UR12, UPT ;  /* 0x0000000c0800728c */ /* 0x000fc8000bf01270 */
[----:B------:R-:W-:-:S04]  /*0da0*/  USEL UR8, UR8, UR12, UP0 ;  /* 0x0000000c08087287 */ /* 0x000fc80008000000 */
[----:B------:R-:W-:-:S04]  /*0db0*/  UIMAD UR8, UR8, 0x60, -UR5 ;  /* 0x00000060080878a4 */ /* 0x000fc8000f8e0a05 */
[----:B------:R-:W-:-:S04]  /*0dc0*/  UISETP.LT.AND UP0, UPT, UR8, UR4, UPT ;  /* 0x000000040800728c */ /* 0x000fc8000bf01270 */
[----:B------:R-:W-:-:S04]  /*0dd0*/  USEL UR8, UR8, UR4, UP0 ;  /* 0x0000000408087287 */ /* 0x000fc80008000000 */
[----:B------:R-:W-:Y:S02]  /*0de0*/  UISETP.GT.AND UP0, UPT, UR8, UR7, UPT ;  /* 0x000000070800728c */ /* 0x000fe4000bf04270 */
[----:B------:R-:W-:-:S04]  /*0df0*/  UIMAD.WIDE.U32 UR6, UR7, -0x55555555, URZ ;  /* 0xaaaaaaab070678a5 */ /* 0x000fc8000f8e003f */
[----:B------:R-:W-:-:S05]  /*0e00*/  USHF.R.U32.HI UR7, URZ, 0x6, UR7 ;  /* 0x000000063f077899 */ /* 0x000fca0008011607 */
[----:B------:R-:W-:Y:S02]  /*0e10*/  @UP0 UIADD3 UR8, UR8, 0x5f, URZ ;  /* 0x0000005f08080890 */ /* 0x000fe4000fffe03f */
[----:B------:R-:W-:Y:S02]  /*0e20*/  UMOV UR5, UR7 ;  /* 0x0000000700057c82 */ /* 0x000fe40008000000 */
[----:B------:R-:W-:-:S04]  /*0e30*/  UIMAD.WIDE UR8, UR8, 0x2aaaaaab, URZ ;  /* 0x2aaaaaab080878a5 */ /* 0x000fc8000f8e023f */
[----:B------:R-:W-:-:S04]  /*0e40*/  @UP0 USHF.R.U32.HI UR6, URZ, 0x1f, UR9 ;  /* 0x0000001f3f060899 */ /* 0x000fc80008011609 */
[----:B------:R-:W-:-:S04]  /*0e50*/  @UP0 ULEA.HI.SX32 UR5, UR9, UR6, 0x1c ;  /* 0x0000000609050291 */ /* 0x000fc8000f8fe23f */
[----:B------:R-:W-:-:S06]  /*0e60*/  UISETP.GT.AND UP0, UPT, UR5, UR7, UPT ;  /* 0x000000070500728c */ /* 0x000fcc000bf04270 */
[----:B------:R-:W-:-:S13]  /*0e70*/  PLOP3.LUT P0, PT, PT, PT, UP0, 0x80, 0x0 ;  /* 0x000000000000781c */ /* 0x000fda0003f0f008 */
[----:B------:R-:W-:Y:S05]  /*0e80*/  @!P0 BRA `(.L_x_341) ;  /* 0x0000614000008947 */ /* 0x000fea0003800000 */
[----:B------:R-:W-:Y:S01]  /*0e90*/  ISETP.NE.U32.AND P0, PT, RZ, c[0x0][0x340], PT ;  /* 0x0000d000ff007a0c */ /* 0x000fe20003f05070 */
[----:B------:R-:W-:Y:S01]  /*0ea0*/  IMAD.U32 R0, RZ, RZ, UR22 ;  /* 0x00000016ff007e24 */ /* 0x000fe2000f8e00ff */
[----:B------:R-:W-:Y:S01]  /*0eb0*/  SHF.R.S32.HI R32, RZ, 0x1f, R207 ;  /* 0x0000001fff207819 */ /* 0x000fe200000114cf */
[----:B------:R-:W-:Y:S01]  /*0ec0*/  IMAD.MOV.U32 R134, RZ, RZ, 0x60 ;  /* 0x00000060ff867424 */ /* 0x000fe200078e00ff */
[----:B------:R-:W-:Y:S01]  /*0ed0*/  ISETP.NE.AND.EX P5, PT, RZ, c[0x0][0x344], PT, P0 ;  /* 0x0000d100ff007a0c */ /* 0x000fe20003fa5300 */
[----:B------:R-:W-:-:S12]  /*0ee0*/  ULDC.64 UR8, c[0x0][0x240] ;  /* 0x0000900000087ab9 */ /* 0x000fd80000000a00 */
[----:B------:R-:W-:-:S05]  /*0ef0*/  @P5 IMAD.WIDE R2, R11, R0, c[0x0][0x340] ;  /* 0x0000d0000b025625 */ /* 0x000fca00078e0200 */
[----:B------:R1:W2:Y:S01]  /*0f00*/  @P5 LDG.E R27, [R2.64] ;  /* 0x0000001a021b5981 */ /* 0x0002a2000c1e1900 */
[-C--:B------:R-:W-:Y:S01]  /*0f10*/  LEA.HI R0, R32, R207.reuse, RZ, 0x3 ;  /* 0x000000cf20007211 */ /* 0x080fe200078f18ff */
[----:B------:R-:W-:Y:S01]  /*0f20*/  IMAD.WIDE.U32 R144, R134, c[0x0][0x238], RZ ;  /* 0x00008e0086907a25 */ /* 0x000fe200078e00ff */
[----:B------:R-:W-:Y:S01]  /*0f30*/  UIMAD UR8, UR16, UR8, URZ ;  /* 0x00000008100872a4 */ /* 0x000fe2000f8e023f */
[-C--:B------:R-:W-:Y:S01]  /*0f40*/  LEA.HI R9, R32, R207.reuse, RZ, 0x6 ;  /* 0x000000cf20097211 */ /* 0x080fe200078f30ff */
[----:B------:R-:W-:Y:S01]  /*0f50*/  UIADD3 UR6, UR5, -0x1, URZ ;  /* 0xffffffff05067890 */ /* 0x000fe2000fffe03f */
[----:B------:R-:W-:Y:S01]  /*0f60*/  SHF.R.S32.HI R6, RZ, 0x3, R0 ;  /* 0x00000003ff067819 */ /* 0x000fe20000011400 */
[----:B------:R-:W3:Y:S01]  /*0f70*/  R2UR UR33, R145 ;  /* 0x00000000912173c2 */ /* 0x000ee200000e0000 */
[----:B------:R-:W-:Y:S01]  /*0f80*/  LOP3.LUT R0, R0, 0x1ffffff8, RZ, 0xc0, !PT ;  /* 0x1ffffff800007812 */ /* 0x000fe200078ec0ff */
[----:B------:R-:W-:Y:S01]  /*0f90*/  USHF.R.S32.HI UR30, URZ, 0x1f, UR22 ;  /* 0x0000001f3f1e7899 */ /* 0x000fe20008011416 */
[C---:B-----5:R-:W-:Y:S01]  /*0fa0*/  IADD3 R110, P0, R6.reuse, R10, RZ ;  /* 0x0000000a066e7210 */ /* 0x060fe20007f1e0ff */
[----:B------:R-:W-:Y:S01]  /*0fb0*/  UIMAD UR25, UR17, UR9, UR8 ;  /* 0x00000009111972a4 */ /* 0x000fe2000f8e0208 */
[----:B------:R-:W-:Y:S01]  /*0fc0*/  IADD3 R118, -R6, UR4, RZ ;  /* 0x0000000406767c10 */ /* 0x000fe2000fffe1ff */
[----:B------:R-:W-:Y:S01]  /*0fd0*/  IMAD.IADD R0, R207, 0x1, -R0 ;  /* 0x00000001cf007824 */ /* 0x000fe200078e0a00 */
[----:B------:R-:W-:Y:S01]  /*0fe0*/  USEL UR29, UR22, URZ, !UP2 ;  /* 0x0000003f161d7287 */ /* 0x000fe2000d000000 */
[----:B------:R-:W-:Y:S01]  /*0ff0*/  IMAD.U32 R8, RZ, RZ, UR6 ;  /* 0x00000006ff087e24 */ /* 0x000fe2000f8e00ff */
[----:B------:R-:W-:Y:S01]  /*1000*/  UMOV UR11, 0x60 ;  /* 0x00000060000b7882 */ /* 0x000fe20000000000 */
[----:B------:R-:W-:Y:S01]  /*1010*/  IMAD.SHL.U32 R4, R0, 0x8, RZ ;  /* 0x0000000800047824 */ /* 0x000fe200078e00ff */
[----:B------:R-:W-:Y:S01]  /*1020*/  ULDC UR10, c[0x0][0x23c] ;  /* 0x00008f00000a7ab9 */ /* 0x000fe20000000800 */
[----:B------:R-:W-:Y:S01]  /*1030*/  IMAD R8, R8, -0x60, R118 ;  /* 0xffffffa008087824 */ /* 0x000fe200078e0276 */
[----:B------:R-:W-:Y:S01]  /*1040*/  USEL UR28, UR30, URZ, !UP2 ;  /* 0x0000003f1e1c7287 */ /* 0x000fe2000d000000 */
[----:B------:R-:W-:Y:S01]  /*1050*/  IMAD.U32 R84, RZ, RZ, UR29 ;  /* 0x0000001dff547e24 */ /* 0x000fe2000f8e00ff */
[----:B------:R-:W-:Y:S01]  /*1060*/  SHF.R.S32.HI R5, RZ, 0x1f, R4 ;  /* 0x0000001fff057819 */ /* 0x000fe20000011404 */
[----:B------:R-:W-:Y:S01]  /*1070*/  UIMAD UR10, UR11, UR10, URZ ;  /* 0x0000000a0b0a72a4 */ /* 0x000fe2000f8e023f */
[----:B------:R-:W-:Y:S01]  /*1080*/  ISETP.GE.AND P4, PT, R8, 0x11, PT ;  /* 0x000000110800780c */ /* 0x000fe20003f86270 */
[----:B------:R-:W-:Y:S01]  /*1090*/  ULDC.64 UR8, c[0x0][0x248] ;  /* 0x0000920000087ab9 */ /* 0x000fe20000000a00 */
[----:B-1----:R-:W-:Y:S01]  /*10a0*/  SHF.R.S32.HI R2, RZ, 0x1f, R10 ;  /* 0x0000001fff027819 */ /* 0x002fe2000001140a */
[----:B------:R-:W-:Y:S01]  /*10b0*/  UIMAD UR8, UR28, UR8, URZ ;  /* 0x000000081c0872a4 */ /* 0x000fe2000f8e023f */
[----:B------:R-:W-:Y:S01]  /*10c0*/  IMAD R7, R134, c[0x0][0x294], RZ ;  /* 0x0000a50086077a24 */ /* 0x000fe200078e02ff */
[----:B------:R-:W-:Y:S01]  /*10d0*/  ISETP.GE.AND P1, PT, R8, 0x1, PT ;  /* 0x000000010800780c */ /* 0x000fe20003f26270 */
[----:B------:R-:W-:Y:S01]  /*10e0*/  IMAD.MOV.U32 R136, RZ, RZ, c[0x0][0x238] ;  /* 0x00008e00ff887624 */ /* 0x000fe200078e00ff */
[----:B------:R-:W-:Y:S01]  /*10f0*/  LEA.HI.X.SX32 R111, R6, R2, 0x1, P0 ;  /* 0x00000002066f7211 */ /* 0x000fe200000f0eff */
[----:B------:R-:W-:Y:S01]  /*1100*/  IMAD.WIDE.U32 R2, R110, c[0x0][0x238], R4 ;  /* 0x00008e006e027a25 */ /* 0x000fe200078e0004 */
[----:B------:R-:W-:Y:S01]  /*1110*/  UIMAD UR9, UR29, UR9, UR8 ;  /* 0x000000091d0972a4 */ /* 0x000fe2000f8e0208 */
[----:B------:R1:W4:Y:S01]  /*1120*/  R2UR UR5, R7 ;  /* 0x00000000070573c2 */ /* 0x00032200000e0000 */
[----:B------:R-:W-:Y:S01]  /*1130*/  LEA.HI R26, R32, R207, RZ, 0x2 ;  /* 0x000000cf201a7211 */ /* 0x000fe200078f10ff */
[----:B------:R-:W-:Y:S01]  /*1140*/  IMAD R0, R111, c[0x0][0x238], RZ ;  /* 0x00008e006f007a24 */ /* 0x000fe200078e02ff */
[----:B------:R-:W-:Y:S01]  /*1150*/  ISETP.GE.AND P6, PT, R4, c[0x0][0x1d4], PT ;  /* 0x0000750004007a0c */ /* 0x000fe20003fc6270 */
[----:B------:R-:W-:Y:S01]  /*1160*/  IMAD.MOV.U32 R132, RZ, RZ, c[0x0][0x23c] ;  /* 0x00008f00ff847624 */ /* 0x000fe200078e00ff */
[----:B------:R-:W-:Y:S01]  /*1170*/  SHF.R.S32.HI R31, RZ, 0x2, R26 ;  /* 0x00000002ff1f7819 */ /* 0x000fe2000001141a */
[----:B------:R-:W-:Y:S01]  /*1180*/  IMAD R0, R110, c[0x0][0x23c], R0 ;  /* 0x00008f006e007a24 */ /* 0x000fe200078e0200 */
[C---:B------:R-:W-:Y:S01]  /*1190*/  ISETP.GE.AND P3, PT, R8.reuse, 0x21, PT ;  /* 0x000000210800780c */ /* 0x040fe20003f66270 */
[----:B------:R-:W-:Y:S01]  /*11a0*/  IMAD.U32 R12, RZ, RZ, UR17 ;  /* 0x00000011ff0c7e24 */ /* 0x000fe2000f8e00ff */
[----:B------:R-:W-:Y:S01]  /*11b0*/  ISETP.GE.AND P2, PT, R8, 0x41, PT ;  /* 0x000000410800780c */ /* 0x000fe20003f46270 */
[----:B------:R-:W-:Y:S01]  /*11c0*/  IMAD.IADD R3, R3, 0x1, R0 ;  /* 0x0000000103037824 */ /* 0x000fe200078e0200 */
[C---:B------:R-:W-:Y:S01]  /*11d0*/  IADD3 R139, R31.reuse, 0x20, RZ ;  /* 0x000000201f8b7810 */ /* 0x040fe20007ffe0ff */
[----:B------:R-:W-:Y:S01]  /*11e0*/  IMAD.U32 R0, RZ, RZ, UR17 ;  /* 0x00000011ff007e24 */ /* 0x000fe2000f8e00ff */
[----:B------:R-:W-:Y:S01]  /*11f0*/  IADD3 R138, R31, 0x40, RZ ;  /* 0x000000401f8a7810 */ /* 0x000fe20007ffe0ff */
[----:B------:R-:W-:Y:S01]  /*1200*/  IMAD.WIDE.U32 R12, R12, c[0x0][0x260], R4 ;  /* 0x000098000c0c7a25 */ /* 0x000fe200078e0004 */
[----:B------:R-:W-:Y:S01]  /*1210*/  UMOV UR36, 0x6 ;  /* 0x0000000600247882 */ /* 0x000fe20000000000 */
[----:B------:R2:W4:Y:S01]  /*1220*/  R2UR UR32, R144 ;  /* 0x00000000902073c2 */ /* 0x00052200000e0000 */
[----:B------:R-:W-:Y:S01]  /*1230*/  UMOV UR38, 0x5 ;  /* 0x0000000500267882 */ /* 0x000fe20000000000 */
[----:B------:R-:W-:Y:S01]  /*1240*/  IMAD.WIDE.U32 R2, R0, c[0x0][0x240], R2 ;  /* 0x0000900000027a25 */ /* 0x000fe200078e0002 */
[----:B------:R-:W-:Y:S01]  /*1250*/  ULDC UR34, c[0x0][0x284] ;  /* 0x0000a10000227ab9 */ /* 0x000fe20000000800 */
[----:B------:R-:W-:-:S02]  /*1260*/  IADD3 R128, R30, UR31, RZ ;  /* 0x0000001f1e807c10 */ /* 0x000fc4000fffe0ff */
[----:B------:R-:W-:Y:S01]  /*1270*/  IMAD.SHL.U32 R0, R6, 0x40, RZ ;  /* 0x0000004006007824 */ /* 0x000fe200078e00ff */
[----:B------:R-:W-:Y:S01]  /*1280*/  IADD3 R3, R3, UR25, RZ ;  /* 0x0000001903037c10 */ /* 0x000fe2000fffe0ff */
[----:B---3--:R-:W-:Y:S01]  /*1290*/  UIADD3 UR25, UR33, UR10, URZ ;  /* 0x0000000a21197290 */ /* 0x008fe2000fffe03f */
[----:B------:R-:W-:Y:S01]  /*12a0*/  IMAD.MOV.U32 R14, RZ, RZ, R12 ;  /* 0x000000ffff0e7224 */ /* 0x000fe200078e000c */
[----:B------:R-:W-:Y:S01]  /*12b0*/  USHF.R.S32.HI UR10, URZ, 0x1f, UR6 ;  /* 0x0000001f3f0a7899 */ /* 0x000fe20008011406 */
[----:B------:R-:W-:Y:S01]  /*12c0*/  LOP3.LUT R0, R0, 0x1c0, RZ, 0xc0, !PT ;  /* 0x000001c000007812 */ /* 0x000fe200078ec0ff */
[----:B------:R-:W-:Y:S01]  /*12d0*/  UIMAD UR8, UR25, UR6, URZ ;  /* 0x00000006190872a4 */ /* 0x000fe2000f8e023f */
[----:B------:R-:W-:Y:S01]  /*12e0*/  IMAD.WIDE.U32 R116, R84, c[0x0][0x248], R2 ;  /* 0x0000920054747a25 */ /* 0x000fe200078e0002 */
[----:B------:R-:W-:Y:S02]  /*12f0*/  P2R R131, PR, RZ, 0x40 ;  /* 0x00000040ff837803 */ /* 0x000fe40000000000 */
[----:B-1----:R-:W-:Y:S01]  /*1300*/  LOP3.LUT R7, R0, 0x38, R4, 0xf8, !PT ;  /* 0x0000003800077812 */ /* 0x002fe200078ef804 */
[----:B------:R-:W-:Y:S01]  /*1310*/  IMAD.MOV.U32 R112, RZ, RZ, R116 ;  /* 0x000000ffff707224 */ /* 0x000fe200078e0074 */
[----:B------:R-:W-:Y:S01]  /*1320*/  IADD3 R113, R117, UR9, RZ ;  /* 0x0000000975717c10 */ /* 0x000fe2000fffe0ff */
[----:B------:R-:W-:Y:S01]  /*1330*/  IMAD.U32 R2, RZ, RZ, UR8 ;  /* 0x00000008ff027e24 */ /* 0x000fe2000f8e00ff */
[----:B------:R-:W-:Y:S01]  /*1340*/  SHF.R.U32.HI R6, RZ, 0x3, R0 ;  /* 0x00000003ff067819 */ /* 0x000fe20000011600 */
[----:B------:R-:W-:Y:S01]  /*1350*/  ULDC.64 UR8, c[0x0][0x260] ;  /* 0x0000980000087ab9 */ /* 0x000fe20000000a00 */
[----:B------:R-:W-:Y:S01]  /*1360*/  IMAD R140, R134, c[0x0][0x284], RZ ;  /* 0x0000a100868c7a24 */ /* 0x000fe200078e02ff */
[----:B------:R-:W-:Y:S01]  /*1370*/  UIMAD UR8, UR16, UR8, URZ ;  /* 0x00000008100872a4 */ /* 0x000fe2000f8e023f */
[C---:B------:R-:W-:Y:S01]  /*1380*/  IMAD R2, R144.reuse, UR10, R2 ;  /* 0x0000000a90027c24 */ /* 0x040fe2000f8e0202 */
[----:B------:R-:W-:Y:S01]  /*1390*/  LOP3.LUT R6, R7, R6, RZ, 0x3c, !PT ;  /* 0x0000000607067212 */ /* 0x000fe200078e3cff */
[----:B------:R-:W-:Y:S01]  /*13a0*/  IMAD.WIDE.U32 R10, R144, UR6, R112 ;  /* 0x00000006900a7c25 */ /* 0x000fe2000f8e0070 */
[----:B------:R-:W-:-:S02]  /*13b0*/  UIMAD UR8, UR17, UR9, UR8 ;  /* 0x00000009110872a4 */ /* 0x000fc4000f8e0208 */
[----:B------:R-:W-:Y:S01]  /*13c0*/  ULDC UR10, c[0x0][0x294] ;  /* 0x0000a500000a7ab9 */ /* 0x000fe20000000800 */
[----:B------:R-:W-:Y:S01]  /*13d0*/  IMAD.IADD R3, R11, 0x1, R2 ;  /* 0x000000010b037824 */ /* 0x000fe200078e0202 */
[C---:B------:R-:W-:Y:S01]  /*13e0*/  @P4 LEA R0, P0, R136.reuse, R10, 0x4 ;  /* 0x0000000a88004211 */ /* 0x040fe200078020ff */
[----:B------:R-:W-:Y:S01]  /*13f0*/  IMAD.SHL.U32 R2, R9, 0x8, RZ ;  /* 0x0000000809027824 */ /* 0x000fe200078e00ff */
[----:B------:R-:W-:Y:S01]  /*1400*/  IADD3 R15, R13, UR8, RZ ;  /* 0x000000080d0f7c10 */ /* 0x000fe2000fffe0ff */
[C---:B------:R-:W-:Y:S01]  /*1410*/  IMAD.WIDE.U32 R12, R136.reuse, 0x20, RZ ;  /* 0x00000020880c7825 */ /* 0x040fe200078e00ff */
[----:B------:R-:W-:Y:S01]  /*1420*/  @P4 LEA.HI.X R7, R136, R3, R132, 0x4, P0 ;  /* 0x0000000388074211 */ /* 0x000fe200000f2484 */
[----:B------:R-:W-:Y:S01]  /*1430*/  ULDC.64 UR8, c[0x0][0x280] ;  /* 0x0000a00000087ab9 */ /* 0x000fe20000000a00 */
[----:B------:R-:W-:Y:S01]  /*1440*/  @P4 LEA R16, P0, R0, c[0x0][0x220], 0x1 ;  /* 0x0000880000104a11 */ /* 0x000fe200078008ff */
[----:B----4-:R-:W-:Y:S01]  /*1450*/  USHF.L.U64.HI UR32, UR8, UR36, UR9 ;  /* 0x0000002408207299 */ /* 0x010fe20008010209 */
[----:B------:R-:W-:Y:S01]  /*1460*/  LOP3.LUT R6, R6, 0xfffffe00, R2, 0xf8, !PT ;  /* 0xfffffe0006067812 */ /* 0x000fe200078ef802 */
[----:B------:R-:W-:Y:S01]  /*1470*/  USHF.L.U64.HI UR34, UR8, UR38, UR34 ;  /* 0x0000002608227299 */ /* 0x000fe20008010222 */
[----:B------:R-:W-:Y:S01]  /*1480*/  @P4 LEA.HI.X R17, R0, c[0x0][0x224], R7, 0x1, P0 ;  /* 0x0000890000114a11 */ /* 0x000fe200000f0c07 */
[----:B------:R-:W-:Y:S01]  /*1490*/  USHF.L.U32 UR33, UR8, 0x6, URZ ;  /* 0x0000000608217899 */ /* 0x000fe2000800063f */
[----:B------:R-:W-:Y:S01]  /*14a0*/  LOP3.LUT R0, R26, 0xfffffffc, RZ, 0xc0, !PT ;  /* 0xfffffffc1a007812 */ /* 0x000fe200078ec0ff */
[----:B------:R-:W-:Y:S01]  /*14b0*/  IMAD.SHL.U32 R79, R6, 0x2, RZ ;  /* 0x00000002064f7824 */ /* 0x000fe200078e00ff */
[C---:B------:R-:W-:Y:S01]  /*14c0*/  @P1 LEA R4, P0, R10.reuse, c[0x0][0x220], 0x1 ;  /* 0x000088000a041a11 */ /* 0x040fe200078008ff */
[----:B------:R-:W-:Y:S01]  /*14d0*/  USHF.L.U32 UR35, UR8, 0x5, URZ ;  /* 0x0000000508237899 */ /* 0x000fe2000800063f */
[----:B------:R-:W-:Y:S01]  /*14e0*/  SHF.R.S32.HI R2, RZ, 0x1f, R31 ;  /* 0x0000001fff027819 */ /* 0x000fe2000001141f */
[----:B------:R-:W-:Y:S01]  /*14f0*/  IMAD.IADD R0, R207, 0x1, -R0 ;  /* 0x00000001cf007824 */ /* 0x000fe200078e0a00 */
[----:B------:R-:W-:Y:S01]  /*1500*/  @P1 LEA.HI.X R5, R10, c[0x0][0x224], R3, 0x1, P0 ;  /* 0x000089000a051a11 */ /* 0x000fe200000f0c03 */
[----:B------:R-:W-:Y:S01]  /*1510*/  ULDC.64 UR8, c[0x0][0x290] ;  /* 0x0000a40000087ab9 */ /* 0x000fe20000000a00 */
[----:B------:R-:W-:Y:S01]  /*1520*/  ISETP.GT.AND P0, PT, R8, 0x50, PT ;  /* 0x000000500800780c */ /* 0x000fe20003f04270 */
[C---:B------:R-:W-:Y:S01]  /*1530*/  IMAD.SHL.U32 R28, R0.reuse, 0x4, RZ ;  /* 0x00000004001c7824 */ /* 0x040fe200078e00ff */
[----:B------:R-:W-:Y:S01]  /*1540*/  USHF.L.U64.HI UR36, UR8, UR36, UR9 ;  /* 0x0000002408247299 */ /* 0x000fe20008010209 */
[----:B------:R-:W-:Y:S01]  /*1550*/  @!PT LDS RZ, [RZ] ;  /* 0x00000000fffff984 */ /* 0x000fe20000000800 */
[----:B------:R-:W-:Y:S01]  /*1560*/  @!PT LDS RZ, [RZ] ;  /* 0x00000000fffff984 */ /* 0x000fe20000000800 */
[----:B------:R-:W-:Y:S01]  /*1570*/  @!PT LDS RZ, [RZ] ;  /* 0x00000000fffff984 */ /* 0x000fe20000000800 */
[----:B------:R1:W-:Y:S01]  /*1580*/  @P1 LDGSTS.E.BYPASS.LTC128B.128 [R79+0x3100], [R4.64], !P6 ;  /* 0x03100000044f1fae */ /* 0x0003e2000f101d5a */
[----:B------:R-:W-:Y:S01]  /*1590*/  IMAD.SHL.U32 R18, R0, 0x8, RZ ;  /* 0x0000000800127824 */ /* 0x000fe200078e00ff */
[----:B------:R-:W-:Y:S01]  /*15a0*/  ISETP.GE.AND P1, PT, R8, 0x31, PT ;  /* 0x000000310800780c */ /* 0x000fe20003f26270 */
[----:B------:R-:W-:Y:S01]  /*15b0*/  USHF.L.U64.HI UR38, UR8, UR38, UR10 ;  /* 0x0000002608267299 */ /* 0x000fe2000801020a */
[----:B------:R-:W-:Y:S01]  /*15c0*/  SHF.R.S32.HI R29, RZ, 0x1f, R28 ;  /* 0x0000001fff1d7819 */ /* 0x000fe2000001141c */
[----:B------:R3:W-:Y:S01]  /*15d0*/  @P4 LDGSTS.E.BYPASS.LTC128B.128 [R79+0x3900], [R16.64], !P6 ;  /* 0x03900000104f4fae */ /* 0x0007e2000f101d5a */
[----:B------:R-:W-:Y:S01]  /*15e0*/  SHF.R.S32.HI R19, RZ, 0x1f, R18 ;  /* 0x0000001fff137819 */ /* 0x000fe20000011412 */
[----:B------:R-:W-:Y:S01]  /*15f0*/  USHF.L.U32 UR37, UR8, 0x6, URZ ;  /* 0x0000000608257899 */ /* 0x000fe2000800063f */
[----:B------:R-:W-:Y:S01]  /*1600*/  IADD3 R86, R18, 0x20, RZ ;  /* 0x0000002012567810 */ /* 0x000fe20007ffe0ff */
[----:B------:R-:W-:Y:S01]  /*1610*/  IMAD.WIDE.U32 R6, R31, c[0x0][0x280], R28 ;  /* 0x0000a0001f067a25 */ /* 0x000fe200078e001c */
[----:B------:R-:W-:Y:S01]  /*1620*/  USHF.L.U32 UR39, UR8, 0x5, URZ ;  /* 0x0000000508277899 */ /* 0x000fe2000800063f */
[----:B------:R-:W-:Y:S01]  /*1630*/  IADD3 R30, R28, 0x10, RZ ;  /* 0x000000101c1e7810 */ /* 0x000fe20007ffe0ff */
[----:B------:R-:W-:Y:S01]  /*1640*/  UIMAD.WIDE.U32 UR40, UR8, 0x60, URZ ;  /* 0x00000060082878a5 */ /* 0x000fe2000f8e003f */
[----:B------:R-:W-:Y:S01]  /*1650*/  IMAD.MOV.U32 R24, RZ, RZ, R6 ;  /* 0x000000ffff187224 */ /* 0x000fe200078e0006 */
[----:B------:R-:W-:Y:S01]  /*1660*/  ULDC.64 UR10, c[0x0][0x268] ;  /* 0x00009a00000a7ab9 */ /* 0x000fe20000000a00 */
[----:B------:R-:W-:Y:S01]  /*1670*/  @P1 IMAD R8, R132, 0x30, RZ ;  /* 0x0000003084081824 */ /* 0x000fe200078e02ff */
[----:B------:R-:W-:Y:S01]  /*1680*/  ULDC.64 UR8, c[0x0][0x1e8] ;  /* 0x00007a0000087ab9 */ /* 0x000fe20000000a00 */
[----:B------:R-:W-:Y:S01]  /*1690*/  IMAD.MOV.U32 R146, RZ, RZ, c[0x0][0x2b8] ;  /* 0x0000ae00ff927624 */ /* 0x000fe200078e00ff */
[----:B------:R-:W-:Y:S01]  /*16a0*/  UIMAD UR43, UR16, UR8, URZ ;  /* 0x00000008102b72a4 */ /* 0x000fe2000f8e023f */
[----:B------:R-:W-:Y:S01]  /*16b0*/  IMAD.MOV.U32 R143, RZ, RZ, c[0x0][0x27c] ;  /* 0x00009f00ff8f7624 */ /* 0x000fe200078e00ff */
[----:B------:R-:W-:Y:S01]  /*16c0*/  UIMAD.WIDE.U32 UR44, UR17, UR8, URZ ;  /* 0x00000008112c72a5 */ /* 0x000fe2000f8e003f */
[----:B------:R-:W-:Y:S01]  /*16d0*/  IMAD.MOV.U32 R137, RZ, RZ, c[0x0][0x27c] ;  /* 0x00009f00ff897624 */ /* 0x000fe200078e00ff */
[----:B------:R-:W-:Y:S01]  /*16e0*/  UIMAD UR43, UR17, UR9, UR43 ;  /* 0x00000009112b72a4 */ /* 0x000fe2000f8e022b */
[----:B------:R-:W-:Y:S01]  /*16f0*/  IMAD.WIDE.U32 R134, R134, c[0x0][0x280], RZ ;  /* 0x0000a00086867a25 */ /* 0x000fe200078e00ff */
[----:B------:R-:W-:-:S02]  /*1700*/  UIMAD UR10, UR28, UR10, URZ ;  /* 0x0000000a1c0a72a4 */ /* 0x000fc4000f8e023f */
[----:B------:R-:W-:Y:S01]  /*1710*/  ULDC.64 UR8, c[0x0][0x210] ;  /* 0x0000840000087ab9 */ /* 0x000fe20000000a00 */
[C---:B-1----:R-:W-:Y:S01]  /*1720*/  IMAD R4, R2.reuse, c[0x0][0x280], RZ ;  /* 0x0000a00002047a24 */ /* 0x042fe200078e02ff */
[----:B------:R-:W-:Y:S01]  /*1730*/  UIMAD UR42, UR16, UR8, URZ ;  /* 0x00000008102a72a4 */ /* 0x000fe2000f8e023f */
[----:B------:R-:W-:Y:S01]  /*1740*/  IMAD R2, R2, c[0x0][0x290], RZ ;  /* 0x0000a40002027a24 */ /* 0x000fe200078e02ff */
[----:B------:R-:W-:Y:S01]  /*1750*/  UIMAD UR10, UR29, UR11, UR10 ;  /* 0x0000000b1d0a72a4 */ /* 0x000fe2000f8e020a */
[C---:B------:R-:W-:Y:S01]  /*1760*/  IMAD R9, R31.reuse, c[0x0][0x284], R4 ;  /* 0x0000a1001f097a24 */ /* 0x040fe200078e0204 */
[----:B------:R-:W-:Y:S01]  /*1770*/  UIMAD.WIDE.U32 UR46, UR17, UR8, URZ ;  /* 0x00000008112e72a5 */ /* 0x000fe2000f8e003f */
[----:B------:R-:W-:Y:S01]  /*1780*/  IMAD R11, R31, c[0x0][0x294], R2 ;  /* 0x0000a5001f0b7a24 */ /* 0x000fe200078e0202 */
[----:B------:R-:W-:Y:S01]  /*1790*/  @P3 IADD3 R2, P4, R10, R12, RZ ;  /* 0x0000000c0a023210 */ /* 0x000fe20007f9e0ff */
[----:B------:R-:W-:Y:S01]  /*17a0*/  IMAD.IADD R25, R7, 0x1, R9 ;  /* 0x0000000107197824 */ /* 0x000fe200078e0209 */
[----:B------:R-:W-:Y:S01]  /*17b0*/  UIMAD UR9, UR17, UR9, UR42 ;  /* 0x00000009110972a4 */ /* 0x000fe2000f8e022a */
[----:B------:R-:W-:Y:S01]  /*17c0*/  IMAD.WIDE.U32 R4, R31, c[0x0][0x290], R28 ;  /* 0x0000a4001f047a25 */ /* 0x000fe200078e001c */
[----:B------:R-:W-:-:S02]  /*17d0*/  UIADD3 UR43, UR45, UR43, URZ ;  /* 0x0000002b2d2b7290 */ /* 0x000fc4000fffe03f */
[----:B------:R-:W-:Y:S01]  /*17e0*/  UIADD3 UR9, UR47, UR9, URZ ;  /* 0x000000092f097290 */ /* 0x000fe2000fffe03f */
[----:B------:R-:W-:Y:S01]  /*17f0*/  IMAD.WIDE.U32 R6, R31, c[0x0][0x280], R18 ;  /* 0x0000a0001f067a25 */ /* 0x000fe200078e0012 */
[----:B------:R-:W-:-:S03]  /*1800*/  UIADD3 UR8, UR41, UR5, URZ ;  /* 0x0000000529087290 */ /* 0x000fc6000fffe03f */
[----:B------:R-:W-:Y:S02]  /*1810*/  IMAD.IADD R23, R5, 0x1, R11 ;  /* 0x0000000105177824 */ /* 0x000fe400078e020b */
[----:B------:R-:W-:Y:S02]  /*1820*/  IMAD.MOV.U32 R22, RZ, RZ, R4 ;  /* 0x000000ffff167224 */ /* 0x000fe400078e0004 */
[----:B------:R-:W-:Y:S02]  /*1830*/  IMAD.IADD R21, R9, 0x1, R7 ;  /* 0x0000000109157824 */ /* 0x000fe400078e0207 */
[----:B------:R-:W-:-:S04]  /*1840*/  IMAD.WIDE.U32 R4, R31, c[0x0][0x290], R18 ;  /* 0x0000a4001f047a25 */ /* 0x000fc800078e0012 */
[----:B------:R-:W-:Y:S02]  /*1850*/  IMAD.SHL.U32 R7, R132, 0x20, RZ ;  /* 0x0000002084077824 */ /* 0x000fe400078e00ff */
[----:B---3--:R-:W-:Y:S02]  /*1860*/  IMAD.IADD R17, R11, 0x1, R5 ;  /* 0x000000010b117824 */ /* 0x008fe400078e0205 */
[----:B------:R-:W-:Y:S01]  /*1870*/  IMAD.MOV.U32 R20, RZ, RZ, R6 ;  /* 0x000000ffff147224 */ /* 0x000fe200078e0006 */
[----:B------:R-:W-:Y:S01]  /*1880*/  @P3 IADD3.X R5, R3, R13, R7, P4, !PT ;  /* 0x0000000d03053210 */ /* 0x000fe200027fe407 */
[----:B------:R-:W-:Y:S01]  /*1890*/  IMAD.MOV.U32 R16, RZ, RZ, R4 ;  /* 0x000000ffff107224 */ /* 0x000fe200078e0004 */
[----:B------:R-:W-:Y:S01]  /*18a0*/  @P3 LEA R6, P4, R2, c[0x0][0x220], 0x1 ;  /* 0x0000880002063a11 */ /* 0x000fe200078808ff */
[----:B------:R-:W-:Y:S02]  /*18b0*/  @P0 IMAD R11, R132, 0x50, RZ ;  /* 0x00000050840b0824 */ /* 0x000fe400078e02ff */
[----:B------:R-:W-:Y:S01]  /*18c0*/  IMAD.WIDE.U32 R98, R133, c[0x0][0x280], R24 ;  /* 0x0000a00085627a25 */ /* 0x000fe200078e0018 */
[----:B------:R-:W-:-:S02]  /*18d0*/  @P3 LEA.HI.X R7, R2, c[0x0][0x224], R5, 0x1, P4 ;  /* 0x0000890002073a11 */ /* 0x000fc400020f0c05 */
[----:B------:R-:W-:Y:S01]  /*18e0*/  ISETP.GE.AND P4, PT, R18, c[0x0][0x27c], PT ;  /* 0x00009f0012007a0c */ /* 0x000fe20003f86270 */
[----:B------:R-:W-:Y:S02]  /*18f0*/  @P1 IMAD.MOV.U32 R2, RZ, RZ, R10 ;  /* 0x000000ffff021224 */ /* 0x000fe400078e000a */
[----:B------:R1:W-:Y:S01]  /*1900*/  @P3 LDGSTS.E.BYPASS.LTC128B.128 [R79+0x4100], [R6.64], !P6 ;  /* 0x04100000064f3fae */ /* 0x0003e2000f101d5a */
[----:B------:R-:W-:Y:S01]  /*1910*/  IMAD.WIDE.U32 R96, R133, c[0x0][0x290], R22 ;  /* 0x0000a40085607a25 */ /* 0x000fe200078e0016 */
[----:B------:R-:W-:-:S03]  /*1920*/  P2R R130, PR, RZ, 0x10 ;  /* 0x00000010ff827803 */ /* 0x000fc60000000000 */
[----:B------:R-:W-:Y:S01]  /*1930*/  @P1 IMAD.WIDE.U32 R4, R136, 0x30, R2 ;  /* 0x0000003088041825 */ /* 0x000fe200078e0002 */
[----:B------:R-:W-:-:S03]  /*1940*/  SEL R2, RZ, c[0x0][0x27c], !P4 ;  /* 0x00009f00ff027a07 */ /* 0x000fc60006000000 */
[----:B------:R-:W-:Y:S01]  /*1950*/  @P1 IMAD.IADD R8, R5, 0x1, R8 ;  /* 0x0000000105081824 */ /* 0x000fe200078e0208 */
[----:B------:R-:W-:Y:S01]  /*1960*/  @P1 LEA R12, P3, R4, c[0x0][0x220], 0x1 ;  /* 0x00008800040c1a11 */ /* 0x000fe200078608ff */
[----:B------:R-:W-:-:S03]  /*1970*/  IMAD.WIDE.U32 R94, R133, c[0x0][0x280], R20 ;  /* 0x0000a000855e7a25 */ /* 0x000fc600078e0014 */
[----:B------:R-:W-:Y:S01]  /*1980*/  @P1 LEA.HI.X R13, R4, c[0x0][0x224], R8, 0x1, P3 ;  /* 0x00008900040d1a11 */ /* 0x000fe200018f0c08 */
[----:B------:R-:W-:Y:S01]  /*1990*/  IMAD.IADD R4, R18, 0x1, R2 ;  /* 0x0000000112047824 */ /* 0x000fe200078e0202 */
[----:B------:R-:W-:Y:S01]  /*19a0*/  @P2 LEA R5, P3, R136, R10, 0x6 ;  /* 0x0000000a88052211 */ /* 0x000fe200078630ff */
[----:B------:R-:W-:Y:S02]  /*19b0*/  @P0 IMAD.MOV.U32 R2, RZ, RZ, R10 ;  /* 0x000000ffff020224 */ /* 0x000fe400078e000a */
[----:B------:R3:W-:Y:S01]  /*19c0*/  @P1 LDGSTS.E.BYPASS.LTC128B.128 [R79+0x4900], [R12.64], !P6 ;  /* 0x049000000c4f1fae */ /* 0x0007e2000f101d5a */
[----:B------:R-:W-:Y:S01]  /*19d0*/  ISETP.GE.AND P1, PT, R86, c[0x0][0x1d4], PT ;  /* 0x0000750056007a0c */ /* 0x000fe20003f26270 */
[----:B------:R-:W-:-:S03]  /*19e0*/  IMAD.WIDE.U32 R92, R133, c[0x0][0x290], R16 ;  /* 0x0000a400855c7a25 */ /* 0x000fc600078e0010 */
[----:B------:R-:W-:Y:S01]  /*19f0*/  P2R R107, PR, RZ, 0x2 ;  /* 0x00000002ff6b7803 */ /* 0x000fe20000000000 */
[----:B------:R-:W-:Y:S01]  /*1a00*/  IMAD.WIDE.U32 R84, R84, c[0x0][0x268], R14 ;  /* 0x00009a0054547a25 */ /* 0x000fe200078e000e */
[----:B------:R-:W-:Y:S02]  /*1a10*/  ISETP.NE.AND P1, PT, R146, 0x1, PT ;  /* 0x000000019200780c */ /* 0x000fe40003f25270 */
[C---:B-1----:R-:W-:Y:S01]  /*1a20*/  @P2 LEA.HI.X R6, R136.reuse, R3, R132, 0x6, P3 ;  /* 0x0000000388062211 */ /* 0x042fe200018f3484 */
[----:B------:R-:W-:Y:S01]  /*1a30*/  @P0 IMAD.WIDE.U32 R2, R136, 0x50, R2 ;  /* 0x0000005088020825 */ /* 0x000fe200078e0002 */
[----:B------:R-:W-:Y:S02]  /*1a40*/  @P2 LEA R8, P3, R5, c[0x0][0x220], 0x1 ;  /* 0x0000880005082a11 */ /* 0x000fe400078608ff */
[----:B------:R-:W-:Y:S01]  /*1a50*/  SHF.R.S32.HI R7, RZ, 0x1f, R4 ;  /* 0x0000001fff077819 */ /* 0x000fe20000011404 */
[----:B------:R-:W-:Y:S01]  /*1a60*/  @P0 IMAD.IADD R3, R3, 0x1, R11 ;  /* 0x0000000103030824 */ /* 0x000fe200078e020b */
[----:B------:R-:W-:Y:S01]  /*1a70*/  @P2 LEA.HI.X R9, R5, c[0x0][0x224], R6, 0x1, P3 ;  /* 0x0000890005092a11 */ /* 0x000fe200018f0c06 */
[----:B------:R-:W-:Y:S01]  /*1a80*/  IMAD.U32 R5, RZ, RZ, UR30 ;  /* 0x0000001eff057e24 */ /* 0x000fe2000f8e00ff */
[----:B------:R-:W-:Y:S01]  /*1a90*/  @P0 LEA R6, P3, R2, c[0x0][0x220], 0x1 ;  /* 0x0000880002060a11 */ /* 0x000fe200078608ff */
[----:B------:R-:W-:Y:S01]  /*1aa0*/  IMAD.SHL.U32 R11, R138, 0x40, RZ ;  /* 0x000000408a0b7824 */ /* 0x000fe200078e00ff */
[----:B------:R-:W-:Y:S01]  /*1ab0*/  LEA.HI R4, R7, R4, RZ, 0x3 ;  /* 0x0000000407047211 */ /* 0x000fe200078f18ff */
[----:B------:R1:W-:Y:S01]  /*1ac0*/  @P2 LDGSTS.E.BYPASS.LTC128B.128 [R79+0x5100], [R8.64], !P6 ;  /* 0x05100000084f2fae */ /* 0x0003e2000f101d5a */
[----:B------:R-:W-:Y:S01]  /*1ad0*/  @P0 LEA.HI.X R7, R2, c[0x0][0x224], R3, 0x1, P3 ;  /* 0x0000890002070a11 */ /* 0x000fe200018f0c03 */
[----:B------:R-:W-:Y:S01]  /*1ae0*/  IMAD.SHL.U32 R137, R137, 0x2, RZ ;  /* 0x0000000289897824 */ /* 0x000fe200078e00ff */
[----:B------:R-:W-:Y:S01]  /*1af0*/  LOP3.LUT R108, R11, 0x1c0, RZ, 0xc0, !PT ;  /* 0x000001c00b6c7812 */ /* 0x000fe200078ec0ff */
[----:B------:R-:W-:Y:S01]  /*1b00*/  IMAD.IADD R140, R135, 0x1, R140 ;  /* 0x00000001878c7824 */ /* 0x000fe200078e028c */
[----:B------:R-:W-:Y:S01]  /*1b10*/  LOP3.LUT R89, R4, 0xfffffff8, RZ, 0xc0, !PT ;  /* 0xfffffff804597812 */ /* 0x000fe200078ec0ff */
[----:B------:R4:W-:Y:S01]  /*1b20*/  @P0 LDGSTS.E.BYPASS.LTC128B.128 [R79+0x5900], [R6.64], !P6 ;  /* 0x05900000064f0fae */ /* 0x0009e2000f101d5a */
[----:B------:R-:W-:Y:S01]  /*1b30*/  ISETP.GE.AND P0, PT, R18, c[0x0][0x1d4], PT ;  /* 0x0000750012007a0c */ /* 0x000fe20003f06270 */
[----:B------:R-:W-:Y:S01]  /*1b40*/  IMAD R0, R0, 0x20, R31 ;  /* 0x0000002000007824 */ /* 0x000fe200078e021f */
[----:B------:R-:W-:Y:S01]  /*1b50*/  SHF.R.U32.HI R141, RZ, 0x3, R108 ;  /* 0x00000003ff8d7819 */ /* 0x000fe2000001166c */
[----:B------:R-:W0:Y:S01]  /*1b60*/  LDGDEPBAR ;  /* 0x00000000000079af */ /* 0x000e220000000000 */
[----:B------:R-:W-:-:S02]  /*1b70*/  P2R R90, PR, RZ, 0x1 ;  /* 0x00000001ff5a7803 */ /* 0x000fc40000000000 */
[C---:B------:R-:W-:Y:S01]  /*1b80*/  SHF.L.U64.HI R132, R136.reuse, 0x5, R132 ;  /* 0x0000000588847819 */ /* 0x040fe20000010284 */
[----:B------:R-:W-:Y:S01]  /*1b90*/  IMAD.SHL.U32 R136, R136, 0x20, RZ ;  /* 0x0000002088887824 */ /* 0x000fe200078e00ff */
[----:B------:R-:W-:Y:S02]  /*1ba0*/  SHF.R.S32.HI R106, RZ, 0x3, R4 ;  /* 0x00000003ff6a7819 */ /* 0x000fe40000011404 */
[----:B------:R-:W-:Y:S02]  /*1bb0*/  SHF.R.S32.HI R101, RZ, 0x1f, R89 ;  /* 0x0000001fff657819 */ /* 0x000fe40000011459 */
[----:B------:R-:W-:Y:S01]  /*1bc0*/  IADD3 R88, R85, UR10, RZ ;  /* 0x0000000a55587c10 */ /* 0x000fe2000fffe0ff */
[----:B------:R-:W-:Y:S01]  /*1bd0*/  ULDC.U8 UR10, c[0x0][0x298] ;  /* 0x0000a600000a7ab9 */ /* 0x000fe20000000000 */
[----:B-1----:R-:W-:Y:S01]  /*1be0*/  IMAD.U32 R8, RZ, RZ, UR22 ;  /* 0x00000016ff087e24 */ /* 0x002fe2000f8e00ff */
[----:B----4-:R-:W-:Y:S02]  /*1bf0*/  LEA.HI R6, R32, R207, RZ, 0x5 ;  /* 0x000000cf20067211 */ /* 0x010fe400078f28ff */
[----:B------:R-:W-:-:S03]  /*1c00*/  SHF.R.S32.HI R7, RZ, 0x1f, R26 ;  /* 0x0000001fff077819 */ /* 0x000fc6000001141a */
[----:B------:R-:W-:-:S05]  /*1c10*/  IMAD.SHL.U32 R6, R6, 0x10, RZ ;  /* 0x0000001006067824 */ /* 0x000fca00078e00ff */
[----:B------:R-:W-:Y:S01]  /*1c20*/  LOP3.LUT R121, R6, 0xfffffe00, RZ, 0xc0, !PT ;  /* 0xfffffe0006797812 */ /* 0x000fe200078ec0ff */
[----:B------:R-:W-:-:S05]  /*1c30*/  IMAD.SHL.U32 R6, R139, 0x40, RZ ;  /* 0x000000408b067824 */ /* 0x000fca00078e00ff */
[----:B------:R-:W-:-:S04]  /*1c40*/  LOP3.LUT R109, R6, 0x1c0, RZ, 0xc0, !PT ;  /* 0x000001c0066d7812 */ /* 0x000fc800078ec0ff */
[----:B------:R-:W-:Y:S02]  /*1c50*/  SHF.R.U32.HI R142, RZ, 0x3, R109 ;  /* 0x00000003ff8e7819 */ /* 0x000fe4000001166d */
[----:B--2---:R-:W-:Y:S01]  /*1c60*/  @P5 SHF.R.S32.HI R3, RZ, 0x1f, R27 ;  /* 0x0000001fff035819 */ /* 0x004fe2000001141b */
[----:B------:R-:W-:Y:S01]  /*1c70*/  @!P5 IMAD.MOV.U32 R3, RZ, RZ, R5 ;  /* 0x000000ffff03d224 */ /* 0x000fe200078e0005 */
[----:B------:R-:W-:Y:S01]  /*1c80*/  SHF.R.S32.HI R5, RZ, 0x1f, R133 ;  /* 0x0000001fff057819 */ /* 0x000fe20000011485 */
[----:B------:R-:W-:Y:S02]  /*1c90*/  @P5 IMAD.MOV.U32 R2, RZ, RZ, R27 ;  /* 0x000000ffff025224 */ /* 0x000fe400078e001b */
[----:B------:R-:W-:Y:S02]  /*1ca0*/  @!P5 IMAD.MOV.U32 R2, RZ, RZ, R8 ;  /* 0x000000ffff02d224 */ /* 0x000fe400078e0008 */
[C---:B------:R-:W-:Y:S02]  /*1cb0*/  IMAD R8, R5.reuse, c[0x0][0x280], RZ ;  /* 0x0000a00005087a24 */ /* 0x040fe400078e02ff */
[----:B------:R-:W-:-:S02]  /*1cc0*/  IMAD R5, R5, c[0x0][0x290], RZ ;  /* 0x0000a40005057a24 */ /* 0x000fc400078e02ff */
[C---:B------:R-:W-:Y:S01]  /*1cd0*/  IMAD R10, R133.reuse, c[0x0][0x284], R8 ;  /* 0x0000a100850a7a24 */ /* 0x040fe200078e0208 */
[----:B------:R-:W-:Y:S01]  /*1ce0*/  SHF.R.S32.HI R8, RZ, 0x1f, R138 ;  /* 0x0000001fff087819 */ /* 0x000fe2000001148a */
[----:B------:R-:W-:Y:S01]  /*1cf0*/  IMAD R9, R133, c[0x0][0x294], R5 ;  /* 0x0000a50085097a24 */ /* 0x000fe200078e0205 */
[----:B------:R-:W-:Y:S01]  /*1d00*/  LEA.HI R5, R7, R31, RZ, 0x3 ;  /* 0x0000001f07057211 */ /* 0x000fe200078f18ff */
[----:B------:R-:W-:Y:S01]  /*1d10*/  IMAD R3, R3, c[0x0][0x2b0], RZ ;  /* 0x0000ac0003037a24 */ /* 0x000fe200078e02ff */
[----:B------:R-:W-:Y:S01]  /*1d20*/  LEA.HI R6, R8, R138, RZ, 0x3 ;  /* 0x0000008a08067211 */ /* 0x000fe200078f18ff */
[C---:B------:R-:W-:Y:S01]  /*1d30*/  IMAD.WIDE.U32 R114, R2.reuse, c[0x0][0x2b0], RZ ;  /* 0x0000ac0002727a25 */ /* 0x040fe200078e00ff */
[----:B------:R-:W-:Y:S02]  /*1d40*/  LOP3.LUT R5, R5, 0xfffffff8, RZ, 0xc0, !PT ;  /* 0xfffffff805057812 */ /* 0x000fe400078ec0ff */
[----:B------:R-:W-:Y:S01]  /*1d50*/  SHF.R.S32.HI R7, RZ, 0x1f, R139 ;  /* 0x0000001fff077819 */ /* 0x000fe2000001148b */
[----:B------:R-:W-:-:S02]  /*1d60*/  IMAD R3, R2, c[0x0][0x2b4], R3 ;  /* 0x0000ad0002037a24 */ /* 0x000fc400078e0203 */
[----:B------:R-:W-:Y:S01]  /*1d70*/  IMAD.IADD R5, R31, 0x1, -R5 ;  /* 0x000000011f057824 */ /* 0x000fe200078e0a05 */
[----:B------:R-:W-:Y:S01]  /*1d80*/  LEA.HI R7, R7, R139, RZ, 0x3 ;  /* 0x0000008b07077211 */ /* 0x000fe200078f18ff */
[----:B------:R-:W-:Y:S02]  /*1d90*/  IMAD.SHL.U32 R6, R6, 0x40, RZ ;  /* 0x0000004006067824 */ /* 0x000fe400078e00ff */
[C---:B------:R-:W-:Y:S01]  /*1da0*/  IMAD.SHL.U32 R8, R5.reuse, 0x40, RZ ;  /* 0x0000004005087824 */ /* 0x040fe200078e00ff */
[----:B------:R-:W-:Y:S01]  /*1db0*/  LOP3.LUT P0, RZ, R5, 0x4, RZ, 0xc0, !PT ;  /* 0x0000000405ff7812 */ /* 0x000fe2000780c0ff */
[----:B------:R-:W-:Y:S01]  /*1dc0*/  IMAD.IADD R127, R115, 0x1, R3 ;  /* 0x00000001737f7824 */ /* 0x000fe200078e0203 */
[----:B------:R-:W-:Y:S01]  /*1dd0*/  SHF.R.S32.HI R5, RZ, 0x1f, R86 ;  /* 0x0000001fff057819 */ /* 0x000fe20000011456 */
[----:B------:R-:W-:Y:S01]  /*1de0*/  IMAD.SHL.U32 R7, R7, 0x40, RZ ;  /* 0x0000004007077824 */ /* 0x000fe200078e00ff */
[----:B------:R-:W-:Y:S01]  /*1df0*/  LOP3.LUT R119, R8, 0x1c0, RZ, 0xc0, !PT ;  /* 0x000001c008777812 */ /* 0x000fe200078ec0ff */
[----:B------:R-:W-:Y:S01]  /*1e00*/  IMAD.IADD R105, R99, 0x1, R10 ;  /* 0x0000000163697824 */ /* 0x000fe200078e020a */
[----:B------:R-:W-:Y:S01]  /*1e10*/  LEA.HI R5, R5, R86, RZ, 0x3 ;  /* 0x0000005605057211 */ /* 0x000fe200078f18ff */
[----:B------:R-:W-:Y:S01]  /*1e20*/  IMAD.IADD R103, R10, 0x1, R95 ;  /* 0x000000010a677824 */ /* 0x000fe200078e025f */
[----:B------:R-:W-:Y:S01]  /*1e30*/  SHF.R.U32.HI R120, RZ, 0x3, R119 ;  /* 0x00000003ff787819 */ /* 0x000fe20000011677 */
[----:B------:R-:W-:Y:S01]  /*1e40*/  IMAD.IADD R104, R97, 0x1, R9 ;  /* 0x0000000161687824 */ /* 0x000fe200078e0209 */
[----:B------:R-:W-:Y:S01]  /*1e50*/  LOP3.LUT R2, R119, 0x18, R18, 0xf8, !PT ;  /* 0x0000001877027812 */ /* 0x000fe200078ef812 */
[----:B------:R-:W-:Y:S01]  /*1e60*/  IMAD.IADD R102, R9, 0x1, R93 ;  /* 0x0000000109667824 */ /* 0x000fe200078e025d */
[----:B------:R-:W-:-:S02]  /*1e70*/  LOP3.LUT R122, R6, 0xfffffe00, RZ, 0xc0, !PT ;  /* 0xfffffe00067a7812 */ /* 0x000fc400078ec0ff */
[----:B------:R-:W-:Y:S02]  /*1e80*/  LOP3.LUT R2, R2, R120, RZ, 0x3c, !PT ;  /* 0x0000007802027212 */ /* 0x000fe400078e3cff */
[--C-:B------:R-:W-:Y:S02]  /*1e90*/  LOP3.LUT R6, R119, 0x38, R4.reuse, 0xf8, !PT ;  /* 0x0000003877067812 */ /* 0x100fe400078ef804 */
[----:B------:R-:W-:Y:S01]  /*1ea0*/  LOP3.LUT R76, R5, 0xfffffff8, RZ, 0xc0, !PT ;  /* 0xfffffff8054c7812 */ /* 0x000fe200078ec0ff */
[----:B------:R-:W-:Y:S01]  /*1eb0*/  IMAD.IADD R3, R2, 0x1, R121 ;  /* 0x0000000102037824 */ /* 0x000fe200078e0279 */
[----:B------:R-:W-:Y:S02]  /*1ec0*/  LOP3.LUT R123, R7, 0xfffffe00, RZ, 0xc0, !PT ;  /* 0xfffffe00077b7812 */ /* 0x000fe400078ec0ff */
[----:B------:R-:W-:Y:S02]  /*1ed0*/  LOP3.LUT R5, R109, 0x38, R4, 0xf8, !PT ;  /* 0x000000386d057812 */ /* 0x000fe400078ef804 */
[----:B------:R-:W-:-:S02]  /*1ee0*/  LEA R80, R3, 0x100, 0x1 ;  /* 0x0000010003507811 */ /* 0x000fc400078e08ff */
[----:B------:R-:W-:Y:S02]  /*1ef0*/  LOP3.LUT R2, R108, 0x38, R4, 0xf8, !PT ;  /* 0x000000386c027812 */ /* 0x000fe400078ef804 */
[----:B------:R-:W-:Y:S02]  /*1f00*/  LOP3.LUT R3, R6, R120, RZ, 0x3c, !PT ;  /* 0x0000007806037212 */ /* 0x000fe400078e3cff */
[----:B------:R-:W-:Y:S02]  /*1f10*/  LOP3.LUT R5, R123, R5, R142, 0xf6, !PT ;  /* 0x000000057b057212 */ /* 0x000fe400078ef68e */
[----:B------:R-:W-:Y:S01]  /*1f20*/  LOP3.LUT R2, R122, R2, R141, 0xf6, !PT ;  /* 0x000000027a027212 */ /* 0x000fe200078ef68d */
[----:B------:R-:W-:Y:S01]  /*1f30*/  IMAD.IADD R3, R3, 0x1, R121 ;  /* 0x0000000103037824 */ /* 0x000fe200078e0279 */
[C---:B------:R-:W-:Y:S01]  /*1f40*/  IADD3 R81, R80.reuse, 0x40, RZ ;  /* 0x0000004050517810 */ /* 0x040fe20007ffe0ff */
[----:B------:R-:W-:Y:S01]  /*1f50*/  IMAD.SHL.U32 R126, R5, 0x2, RZ ;  /* 0x00000002057e7824 */ /* 0x000fe200078e00ff */
[----:B------:R-:W-:Y:S01]  /*1f60*/  @P0 IADD3 R81, R80, -0x40, RZ ;  /* 0xffffffc050510810 */ /* 0x000fe20007ffe0ff */
[----:B------:R-:W-:Y:S01]  /*1f70*/  IMAD.SHL.U32 R125, R2, 0x2, RZ ;  /* 0x00000002027d7824 */ /* 0x000fe200078e00ff */
[----:B------:R-:W-:Y:S01]  /*1f80*/  SHF.R.S32.HI R82, RZ, 0x1f, R76 ;  /* 0x0000001fff527819 */ /* 0x000fe2000001144c */
[----:B------:R-:W-:Y:S01]  /*1f90*/  IMAD.SHL.U32 R124, R3, 0x2, RZ ;  /* 0x00000002037c7824 */ /* 0x000fe200078e00ff */
[----:B------:R-:W-:Y:S01]  /*1fa0*/  BAR.SYNC.DEFER_BLOCKING 0x0 ;  /* 0x0000000000007b1d */ /* 0x000fe20000010000 */
[----:B---3--:R-:W-:-:S05]  /*1fb0*/  ISETP.GE.AND P0, PT, R143, 0x1, PT ;  /* 0x000000018f00780c */ /* 0x008fca0003f06270 */
.L_x_376:
        /* <DEDUP_REMOVED lines=13> */
[C---:B------:R-:W-:Y:S04]  /*2090*/  @!P0 IADD3 R3, P1, R5.reuse, R114, RZ ;  /* 0x0000007205038210 */ /* 0x040fe80007f3e0ff */
[----:B------:R-:W-:Y:S02]  /*20a0*/  @!P0 LEA.HI.X.SX32 R6, R5, R127, 0x1, P1 ;  /* 0x0000007f05068211 */ /* 0x000fe400008f0eff */
[C---:B------:R-:W-:Y:S04]  /*20b0*/  @!P0 LEA R2, P1, R3.reuse, c[0x0][0x2a0], 0x2 ;  /* 0x0000a80003028a11 */ /* 0x040fe800078210ff */
[----:B------:R-:W-:Y:S05]  /*20c0*/  @!P0 LEA.HI.X R3, R3, c[0x0][0x2a4], R6, 0x2, P1 ;  /* 0x0000a90003038a11 */ /* 0x000fea00008f1406 */
[----:B--2---:R1:W2:Y:S04]  /*20d0*/  @!P0 LDG.E R83, [R2.64] ;  /* 0x0000001a02538981 */ /* 0x0042a8000c1e1900 */
[----:B------:R-:W-:Y:S01]  /*20e0*/  BAR.SYNC.DEFER_BLOCKING 0x0 ;  /* 0x0000000000007b1d */ /* 0x000fe20000010000 */
[----:B-1----:R-:W-:Y:S04]  /*20f0*/  IMAD.MOV R2, RZ, RZ, -R5 ;  /* 0x000000ffff027224 */ /* 0x002fe800078e0a05 */
[----:B------:R-:W-:Y:S04]  /*2100*/  IMAD R87, R2, c[0x0][0x2b8], R4 ;  /* 0x0000ae0002577a24 */ /* 0x000fe800078e0204 */
[----:B------:R-:W-:Y:S01]  /*2110*/  IMAD.WIDE.U32 R2, R87, c[0x0][0x1e0], RZ ;  /* 0x0000780057027a25 */ /* 0x000fe200078e00ff */
[----:B------:R-:W-:Y:S05]  /*2120*/  SHF.R.S32.HI R91, RZ, 0x1f, R87 ;  /* 0x0000001fff5b7819 */ /* 0x000fea0000011457 */
        /* <DEDUP_REMOVED lines=11> */
[----:B------:R-:W-:-:S05]  /*21e0*/  @!P2 BRA `(.L_x_343) ;  /* 0x00003b300000a947 */ /* 0x000fca0003800000 */
[----:B------:R-:W-:Y:S01]  /*21f0*/  USHF.R.S32.HI UR28, URZ, 0x1f, UR6 ;  /* 0x0000001f3f1c7899 */ /* 0x000fe20008011406 */
[----:B------:R-:W-:Y:S01]  /*2200*/  ISETP.NE.AND P0, PT, RZ, UR10, PT ;  /* 0x0000000aff007c0c */ /* 0x000fe2000bf05270 */
[----:B------:R-:W-:Y:S01]  /*2210*/  UIMAD UR11, UR8, UR6, URZ ;  /* 0x00000006080b72a4 */ /* 0x000fe2000f8e023f */
[----:B------:R-:W-:Y:S01]  /*2220*/  IMAD R2, R140, UR6, RZ ;  /* 0x000000068c027c24 */ /* 0x000fe2000f8e02ff */
[----:B------:R-:W-:Y:S01]  /*2230*/  UIMAD UR5, UR6, -0x60, UR4 ;  /* 0xffffffa0060578a4 */ /* 0x000fe2000f8e0204 */
[C---:B------:R-:W-:Y:S01]  /*2240*/  IMAD.WIDE.U32 R32, R134.reuse, UR6, RZ ;  /* 0x0000000686207c25 */ /* 0x040fe2000f8e00ff */
[----:B------:R-:W-:Y:S02]  /*2250*/  UIMAD.WIDE.U32 UR30, UR40, UR6, URZ ;  /* 0x00000006281e72a5 */ /* 0x000fe4000f8e003f */
[----:B------:R-:W-:Y:S01]  /*2260*/  UIMAD UR11, UR28, UR40, UR11 ;  /* 0x000000281c0b72a4 */ /* 0x000fe2000f8e020b */
[----:B------:R-:W-:Y:S01]  /*2270*/  IMAD R2, R134, UR28, R2 ;  /* 0x0000001c86027c24 */ /* 0x000fe2000f8e0202 */
[----:B------:R-:W-:Y:S02]  /*2280*/  UISETP.LT.AND UP0, UPT, UR5, 0x60, UPT ;  /* 0x000000600500788c */ /* 0x000fe4000bf01270 */
[----:B------:R-:W-:Y:S02]  /*2290*/  UIADD3 UR11, UR31, UR11, URZ ;  /* 0x0000000b1f0b7290 */ /* 0x000fe4000fffe03f */
[----:B------:R-:W-:Y:S01]  /*22a0*/  USEL UR28, UR5, 0x60, UP0 ;  /* 0x00000060051c7887 */ /* 0x000fe20008000000 */
        /* <DEDUP_REMOVED lines=15> */
[----:B------:R-:W-:Y:S04]  /*23a0*/  IADD3 R3, P0, R96, UR30, RZ ;  /* 0x0000001e60037c10 */ /* 0x000fe8000ff1e0ff */
[----:B------:R-:W-:Y:S02]  /*23b0*/  IADD3.X R5, R104, UR11, RZ, P0, !PT ;  /* 0x0000000b68057c10 */ /* 0x000fe400087fe4ff */
        /* <DEDUP_REMOVED lines=13> */
.L_x_346:
[----:B------:R-:W-:Y:S05]  /*2490*/  BSYNC B0 ;  /* 0x0000000000007941 */ /* 0x000fea0003800000 */
.L_x_345:
        /* <DEDUP_REMOVED lines=18> */
[----:B------:R-:W-:Y:S01]  /*25c0*/  IADD3 R4, P1, P0, R98, UR35, R32 ;  /* 0x0000002362047c10 */ /* 0x000fe2000f83e020 */
[----:B------:R-:W-:Y:S01]  /*25d0*/  IMAD.U32 R5, RZ, RZ, UR39 ;  /* 0x00000027ff057e24 */ /* 0x000fe2000f8e00ff */
[----:B------:R-:W-:Y:S01]  /*25e0*/  CS2R R14, SRZ ;  /* 0x00000000000e7805 */ /* 0x000fe2000001ff00 */
[----:B------:R-:W-:Y:S01]  /*25f0*/  IMAD.U32 R10, RZ, RZ, UR38 ;  /* 0x00000026ff0a7e24 */ /* 0x000fe2000f8e00ff */
[----:B------:R-:W-:Y:S01]  /*2600*/  IADD3.X R9, R105, UR34, R36, P1, P0 ;  /* 0x0000002269097c10 */ /* 0x000fe20008fe0424 */
[----:B------:R-:W-:Y:S01]  /*2610*/  CS2R R42, SRZ ;  /* 0x00000000002a7805 */ /* 0x000fe2000001ff00 */
[----:B------:R-:W-:Y:S01]  /*2620*/  IADD3 R5, P1, P0, R96, UR30, R5 ;  /* 0x0000001e60057c10 */ /* 0x000fe2000f83e005 */
[----:B------:R-:W-:Y:S01]  /*2630*/  CS2R R16, SRZ ;  /* 0x0000000000107805 */ /* 0x000fe2000001ff00 */
[----:B------:R-:W-:Y:S02]  /*2640*/  CS2R R44, SRZ ;  /* 0x00000000002c7805 */ /* 0x000fe4000001ff00 */
[----:B------:R-:W-:Y:S02]  /*2650*/  IADD3.X R10, R104, UR11, R10, P1, P0 ;  /* 0x0000000b680a7c10 */ /* 0x000fe40008fe040a */
        /* <DEDUP_REMOVED lines=12> */
.L_x_348:
[----:B------:R-:W-:Y:S05]  /*2720*/  BSYNC B0 ;  /* 0x0000000000007941 */ /* 0x000fea0003800000 */
.L_x_347:
        /* <DEDUP_REMOVED lines=24> */
[----:B------:R-:W-:Y:S01]  /*28b0*/  IMAD.U32 R5, RZ, RZ, UR31 ;  /* 0x0000001fff057e24 */ /* 0x000fe2000f8e00ff */
[----:B------:R-:W-:Y:S01]  /*28c0*/  IADD3 R5, P1, P0, R96, UR37, R4 ;  /* 0x0000002560057c10 */ /* 0x000fe2000f83e004 */
[----:B------:R-:W-:Y:S03]  /*28d0*/  CS2R R48, SRZ ;  /* 0x0000000000307805 */ /* 0x000fe6000001ff00 */
        /* <DEDUP_REMOVED lines=13> */
.L_x_350:
[----:B------:R-:W-:Y:S05]  /*29b0*/  BSYNC B0 ;  /* 0x0000000000007941 */ /* 0x000fea0003800000 */
.L_x_349:
        /* <DEDUP_REMOVED lines=33> */
[----:B------:R-:W-:Y:S02]  /*2bd0*/  @!P0 LOP3.LUT R35, R35, 0xffff0000, RZ, 0xc0, !PT ;  /* 0xffff000023238812 */ /* 0x000fe400078ec0ff */
[----:B------:R-:W-:Y:S01]  /*2be0*/  @!P0 PRMT R37, R13, 0x5432, R37 ;  /* 0x000054320d258816 */ /* 0x000fe20000000025 */
[C---:B------:R-:W-:Y:S01]  /*2bf0*/  @!P0 IMAD.U32 R13, R2.reuse, 0x10000, RZ ;  /* 0x00010000020d8824 */ /* 0x040fe200078e00ff */
[----:B------:R-:W-:Y:S01]  /*2c00*/  @!P0 LOP3.LUT R5, R2, 0xffff0000, RZ, 0xc0, !PT ;  /* 0xffff000002058812 */ /* 0x000fe200078ec0ff */
        /* <DEDUP_REMOVED lines=37> */
.L_x_354:
[----:B------:R-:W-:Y:S05]  /*2e60*/  BSYNC B0 ;  /* 0x0000000000007941 */ /* 0x000fea0003800000 */
.L_x_353:
        /* <DEDUP_REMOVED lines=9> */
[----:B------:R-:W-:Y:S02]  /*2f00*/  @!P0 SHF.R.U64 R2, R6, 0x10, R7 ;  /* 0x0000001006028819 */ /* 0x000fe40000001207 */
[----:B------:R-:W-:Y:S02]  /*2f10*/  @!P0 PRMT R5, R39, 0x5410, R5 ;  /* 0x0000541027058816 */ /* 0x000fe40000000005 */
[----:B------:R-:W-:Y:S02]  /*2f20*/  @!P0 PRMT R2, R24, 0x5432, R2 ;  /* 0x0000543218028816 */ /* 0x000fe40000000002 */
[----:B------:R-:W-:Y:S01]  /*2f30*/  @!P0 SHF.R.U32.HI R6, RZ, 0x10, R7 ;  /* 0x00000010ff068819 */ /* 0x000fe20000011607 */
[C---:B------:R-:W-:Y:S01]  /*2f40*/  @!P0 IMAD.U32 R12, R5.reuse, 0x10000, RZ ;  /* 0x00010000050c8824 */ /* 0x040fe200078e00ff */
[----:B------:R-:W-:Y:S01]  /*2f50*/  @!P0 SHF.R.U32.HI R34, RZ, 0x10, R41 ;  /* 0x00000010ff228819 */ /* 0x000fe20000011629 */
[----:B------:R-:W-:Y:S01]  /*2f60*/  @!P0 IMAD.U32 R7, R2, 0x10000, RZ ;  /* 0x0001000002078824 */ /* 0x000fe200078e00ff */
[----:B------:R-:W-:Y:S02]  /*2f70*/  @!P0 PRMT R6, R24, 0x5410, R6 ;  /* 0x0000541018068816 */ /* 0x000fe40000000006 */
        /* <DEDUP_REMOVED lines=40> */
.L_x_352:
[----:B------:R-:W-:Y:S05]  /*3200*/  BSYNC B1 ;  /* 0x0000000000017941 */ /* 0x000fea0003800000 */
.L_x_351:
[----:B------:R4:W1:Y:S01]  /*3210*/  SHFL.IDX PT, R38, R77, 0x1, 0x1c1f ;  /* 0x003c1f004d267f89 */ /* 0x00086200000e0000 */
[----:B------:R-:W-:Y:S03]  /*3220*/  BSSY B1, `(.L_x_355) ;  /* 0x0000077000017945 */ /* 0x000fe60003800000 */
[----:B--2---:R4:W2:Y:S01]  /*3230*/  SHFL.IDX PT, R37, R78, 0x1, 0x1c1f ;  /* 0x003c1f004e257f89 */ /* 0x0048a200000e0000 */
[----:B------:R-:W-:-:S05]  /*3240*/  @P4 BRA `(.L_x_356) ;  /* 0x0000074000004947 */ /* 0x000fca0003800000 */
[----:B------:R-:W-:Y:S01]  /*3250*/  ISETP.NE.AND P0, PT, R90, RZ, PT ;  /* 0x000000ff5a00720c */ /* 0x000fe20003f05270 */
[----:B------:R-:W-:Y:S01]  /*3260*/  @!UPT UIADD3 URZ, URZ, URZ, URZ ;  /* 0x0000003f3f3ff290 */ /* 0x000fe2000fffe03f */
[----:B------:R-:W-:Y:S11]  /*3270*/  BSSY B0, `(.L_x_357) ;  /* 0x0000038000007945 */ /* 0x000ff60003800000 */
[----:B------:R-:W-:-:S05]  /*3280*/  @P0 BRA `(.L_x_358) ;  /* 0x0000036000000947 */ /* 0x000fca0003800000 */
[C---:B--2---:R-:W-:Y:S01]  /*3290*/  LEA R34, P0, R18.reuse, R37, 0x1 ;  /* 0x0000002512227211 */ /* 0x044fe200078008ff */
[----:B------:R-:W2:Y:S03]  /*32a0*/  LDS.128 R8, [R80+0x4000] ;  /* 0x0040000050087984 */ /* 0x000ea60000000c00 */
[----:B-1----:R-:W-:Y:S02]  /*32b0*/  LEA.HI.X R35, R18, R38, R19, 0x1, P0 ;  /* 0x0000002612237211 */ /* 0x002fe400000f0c13 */
        /* <DEDUP_REMOVED lines=51> */
.L_x_358:
[----:B------:R-:W-:Y:S05]  /*35f0*/  BSYNC B0 ;  /* 0x0000000000007941 */ /* 0x000fea0003800000 */
.L_x_357:
[----:B------:R-:W-:Y:S11]  /*3600*/  ISETP.NE.AND P0, PT, R107, RZ, PT ;  /* 0x000000ff6b00720c */ /* 0x000ff60003f05270 */
[----:B------:R-:W-:Y:S02]  /*3610*/  @!UPT UIADD3 URZ, URZ, URZ, URZ ;  /* 0x0000003f3f3ff290 */ /* 0x000fe4000fffe03f */
[----:B------:R-:W-:-:S05]  /*3620*/  @P0 BRA `(.L_x_356) ;  /* 0x0000036000000947 */ /* 0x000fca0003800000 */
[C---:B-12---:R-:W-:Y:S01]  /*3630*/  LEA R34, P0, R76.reuse, R37, 0x1 ;  /* 0x000000254c227211 */ /* 0x046fe200078008ff */
[----:B------:R-:W1:Y:S03]  /*3640*/  LDS.128 R8, [R81+0x4000] ;  /* 0x0040000051087984 */ /* 0x000e660000000c00 */
[----:B------:R-:W-:Y:S02]  /*3650*/  LEA.HI.X R35, R76, R38, R82, 0x1, P0 ;  /* 0x000000264c237211 */ /* 0x000fe400000f0c52 */
[----:B------:R-:W-:Y:S11]  /*3660*/  ISETP.GE.AND P0, PT, R30, c[0x0][0x27c], PT ;  /* 0x00009f001e007a0c */ /* 0x000ff60003f06270 */
[----:B------:R-:W-:Y:S02]  /*3670*/  @!UPT UIADD3 URZ, URZ, URZ, URZ ;  /* 0x0000003f3f3ff290 */ /* 0x000fe4000fffe03f */
[----:B------:R-:W-:Y:S02]  /*3680*/  @!P0 SHF.R.U64 R14, R44, 0x10, R45 ;  /* 0x000000102c0e8819 */ /* 0x000fe4000000122d */
[--C-:B------:R-:W-:Y:S02]  /*3690*/  @!P0 SHF.R.U64 R2, R16, 0x10, R17.reuse ;  /* 0x0000001010028819 */ /* 0x100fe40000001211 */
[----:B------:R-:W-:Y:S02]  /*36a0*/  @!P0 SHF.R.U32.HI R3, RZ, 0x10, R17 ;  /* 0x00000010ff038819 */ /* 0x000fe40000011611 */
[C---:B------:R-:W-:Y:S02]  /*36b0*/  @!P0 PRMT R14, R51.reuse, 0x5410, R14 ;  /* 0x00005410330e8816 */ /* 0x040fe4000000000e */
        /* <DEDUP_REMOVED lines=45> */
.L_x_356:
[----:B------:R-:W-:Y:S05]  /*3990*/  BSYNC B1 ;  /* 0x0000000000017941 */ /* 0x000fea0003800000 */
.L_x_355:
[----:B-1----:R1:W4:Y:S04]  /*39a0*/  SHFL.IDX PT, R34, R77, 0x2, 0x1c1f ;  /* 0x005c1f004d227f89 */ /* 0x00232800000e0000 */
[----:B------:R1:W3:Y:S01]  /*39b0*/  SHFL.IDX PT, R33, R78, 0x2, 0x1c1f ;  /* 0x005c1f004e217f89 */ /* 0x0002e200000e0000 */
[----:B------:R-:W-:-:S05]  /*39c0*/  @P2 BRA `(.L_x_359) ;  /* 0x000026e000002947 */ /* 0x000fca0003800000 */
[----:B------:R-:W-:Y:S01]  /*39d0*/  ISETP.NE.AND P0, PT, R90, RZ, PT ;  /* 0x000000ff5a00720c */ /* 0x000fe20003f05270 */
[----:B------:R-:W-:Y:S01]  /*39e0*/  @!UPT UIADD3 URZ, URZ, URZ, URZ ;  /* 0x0000003f3f3ff290 */ /* 0x000fe2000fffe03f */
[----:B------:R-:W-:Y:S11]  /*39f0*/  BSSY B0, `(.L_x_360) ;  /* 0x0000038000007945 */ /* 0x000ff60003800000 */
[----:B------:R-:W-:-:S05]  /*3a00*/  @P0 BRA `(.L_x_361) ;  /* 0x0000036000000947 */ /* 0x000fca0003800000 */
[C---:B---3--:R-:W-:Y:S01]  /*3a10*/  LEA R24, P0, R18.reuse, R33, 0x1 ;  /* 0x0000002112187211 */ /* 0x048fe200078008ff */
[----:B------:R-:W3:Y:S03]  /*3a20*/  LDS.128 R8, [R80+0x5000] ;  /* 0x0050000050087984 */ /* 0x000ee60000000c00 */
        /* <DEDUP_REMOVED lines=15> */
[C---:B---3--:R-:W-:Y:S01]  /*3b20*/  @!P0 IMAD.U32 R13, R8.reuse, 0x10000, RZ ;  /* 0x00010000080d8824 */ /* 0x048fe200078e00ff */
        /* <DEDUP_REMOVED lines=36> */
.L_x_361:
[----:B------:R-:W-:Y:S05]  /*3d70*/  BSYNC B0 ;  /* 0x0000000000007941 */ /* 0x000fea0003800000 */
.L_x_360:
[----:B------:R-:W-:Y:S11]  /*3d80*/  ISETP.NE.AND P0, PT, R107, RZ, PT ;  /* 0x000000ff6b00720c */ /* 0x000ff60003f05270 */
[----:B------:R-:W-:Y:S02]  /*3d90*/  @!UPT UIADD3 URZ, URZ, URZ, URZ ;  /* 0x0000003f3f3ff290 */ /* 0x000fe4000fffe03f */
        /* <DEDUP_REMOVED lines=9> */
[C---:B------:R-:W-:Y:S02]  /*3e30*/  @!P0 PRMT R14, R53.reuse, 0x5410, R14 ;  /* 0x00005410350e8816 */ /* 0x040fe4000000000e */
[----:B------:R-:W-:Y:S02]  /*3e40*/  @!P0 PRMT R2, R32, 0x5432, R2 ;  /* 0x0000543220028816 */ /* 0x000fe40000000002 */
[----:B------:R-:W-:Y:S01]  /*3e50*/  @!P0 SHF.R.U32.HI R4, RZ, 0x10, R49 ;  /* 0x00000010ff048819 */ /* 0x000fe20000011631 */
[----:B------:R-:W-:Y:S01]  /*3e60*/  @!P0 IMAD.U32 R12, R14, 0x10000, RZ ;  /* 0x000100000e0c8824 */ /* 0x000fe200078e00ff */
[----:B------:R-:W-:Y:S01]  /*3e70*/  @!P0 PRMT R6, R32, 0x5410, R3 ;  /* 0x0000541020068816 */ /* 0x000fe20000000003 */
[----:B------:R-:W-:Y:S01]  /*3e80*/  @!P0 IMAD.U32 R7, R2, 0x10000, RZ ;  /* 0x0001000002078824 */ /* 0x000fe200078e00ff */
[----:B------:R-:W-:Y:S02]  /*3e90*/  @!P0 PRMT R16, R53, 0x5432, R4 ;  /* 0x0000543235108816 */ /* 0x000fe40000000004 */
[----:B------:R-:W-:Y:S02]  /*3ea0*/  @!P0 LOP3.LUT R14, R14, 0xffff0000, RZ, 0xc0, !PT ;  /* 0xffff00000e0e8812 */ /* 0x000fe400078ec0ff */
[----:B------:R-:W-:Y:S01]  /*3eb0*/  @!P0 LOP3.LUT R5, R2, 0xffff0000, RZ, 0xc0, !PT ;  /* 0xffff000002058812 */ /* 0x000fe200078ec0ff */
        /* <DEDUP_REMOVED lines=38> */
.L_x_344:
[----:B------:R-:W-:Y:S01]  /*4120*/  ISETP.GE.AND P0, PT, R139, UR28, PT ;  /* 0x0000001c8b007c0c */ /* 0x000fe2000bf06270 */
[----:B------:R-:W-:Y:S01]  /*4130*/  CS2R R54, SRZ ;  /* 0x0000000000367805 */ /* 0x000fe2000001ff00 */
[----:B------:R-:W-:Y:S01]  /*4140*/  ISETP.NE.AND P5, PT, R90, RZ, PT ;  /* 0x000000ff5a00720c */ /* 0x000fe20003fa5270 */
[----:B------:R-:W-:Y:S01]  /*4150*/  CS2R R52, SRZ ;  /* 0x0000000000347805 */ /* 0x000fe2000001ff00 */
[----:B------:R-:W-:Y:S01]  /*4160*/  ISETP.GE.OR P2, PT, R18, c[0x0][0x27c], P0 ;  /* 0x00009f0012007a0c */ /* 0x000fe20000746670 */
[----:B------:R-:W-:Y:S01]  /*4170*/  IMAD.U32 R7, RZ, RZ, UR39 ;  /* 0x00000027ff077e24 */ /* 0x000fe2000f8e00ff */
[----:B------:R-:W-:Y:S01]  /*4180*/  ISETP.NE.AND P4, PT, R130, RZ, PT ;  /* 0x000000ff8200720c */ /* 0x000fe20003f85270 */
[----:B------:R-:W-:Y:S01]  /*4190*/  IMAD.U32 R8, RZ, RZ, UR38 ;  /* 0x00000026ff087e24 */ /* 0x000fe2000f8e00ff */
        /* <DEDUP_REMOVED lines=8> */
[----:B------:R-:W-:Y:S01]  /*4220*/  IMAD.U32 R2, RZ, RZ, UR30 ;  /* 0x0000001eff027e24 */ /* 0x000fe2000f8e00ff */
[----:B------:R-:W-:Y:S01]  /*4230*/  @!P2 IADD3 R7, P1, P0, R92, UR30, R7 ;  /* 0x0000001e5c07ac10 */ /* 0x000fe2000f83e007 */
[----:B------:R-:W-:Y:S01]  /*4240*/  IMAD.U32 R3, RZ, RZ, UR31 ;  /* 0x0000001fff037e24 */ /* 0x000fe2000f8e00ff */
[----:B------:R1:W2:Y:S01]  /*4250*/  SHFL.IDX PT, R45, R77, RZ, 0x1c1f ;  /* 0x001c1fff4d2d7589 */ /* 0x0002a200000e0000 */
[----:B------:R-:W-:Y:S01]  /*4260*/  IMAD.U32 R3, RZ, RZ, UR11 ;  /* 0x0000000bff037e24 */ /* 0x000fe2000f8e00ff */
[----:B------:R-:W-:Y:S01]  /*4270*/  @!P2 IADD3.X R8, R102, UR11, R8, P1, P0 ;  /* 0x0000000b6608ac10 */ /* 0x000fe20008fe0408 */
[----:B------:R-:W-:Y:S01]  /*4280*/  BSSY B0, `(.L_x_362) ;  /* 0x00000ba000007945 */ /* 0x000fe20003800000 */
[----:B------:R-:W-:Y:S04]  /*4290*/  ISETP.GE.AND P0, PT, R138, UR28, PT ;  /* 0x0000001c8a007c0c */ /* 0x000fe8000bf06270 */
[----:B------:R-:W-:Y:S01]  /*42a0*/  ISETP.GE.OR P1, PT, R18, c[0x0][0x27c], P0 ;  /* 0x00009f0012007a0c */ /* 0x000fe20000726670 */
[----:B------:R1:W3:Y:S11]  /*42b0*/  SHFL.IDX PT, R44, R78, RZ, 0x1c1f ;  /* 0x001c1fff4e2c7589 */ /* 0x0002f600000e0000 */
[----:B------:R-:W-:Y:S01]  /*42c0*/  @!UPT UIADD3 URZ, URZ, URZ, URZ ;  /* 0x0000003f3f3ff290 */ /* 0x000fe2000fffe03f */
[----:B------:R-:W-:Y:S04]  /*42d0*/  @!P1 IADD3 R10, P3, P0, R92, UR37, R2 ;  /* 0x000000255c0a9c10 */ /* 0x000fe8000f87e002 */
[----:B------:R-:W-:Y:S02]  /*42e0*/  @!P1 IADD3.X R11, R102, UR36, R3, P3, P0 ;  /* 0x00000024660b9c10 */ /* 0x000fe40009fe0403 */
[C---:B------:R-:W-:Y:S04]  /*42f0*/  @!P2 IADD3 R2, P3, P0, R94.reuse, UR35, R32 ;  /* 0x000000235e02ac10 */ /* 0x040fe8000f87e020 */
[C---:B------:R-:W-:Y:S02]  /*4300*/  @!P2 IADD3.X R3, R103.reuse, UR34, R36, P3, P0 ;  /* 0x000000226703ac10 */ /* 0x040fe40009fe0424 */
[----:B------:R-:W-:Y:S04]  /*4310*/  @!P1 IADD3 R6, P3, P0, R94, UR33, R32 ;  /* 0x000000215e069c10 */ /* 0x000fe8000f87e020 */
[----:B------:R-:W-:Y:S02]  /*4320*/  @!P1 IADD3.X R9, R103, UR32, R36, P3, P0 ;  /* 0x0000002067099c10 */ /* 0x000fe40009fe0424 */
        /* <DEDUP_REMOVED lines=10> */
[----:B------:R-:W-:Y:S01]  /*43d0*/  ISETP.GE.AND P0, PT, R31, UR28, PT ;  /* 0x0000001c1f007c0c */ /* 0x000fe2000bf06270 */
[----:B------:R4:W3:Y:S03]  /*43e0*/  @!P1 LDG.E.128 R24, [R8.64] ;  /* 0x0000001a08189981 */ /* 0x0008e6000c1e1d00 */
[----:B------:R-:W-:Y:S05]  /*43f0*/  ISETP.GE.OR P0, PT, R18, c[0x0][0x27c], P0 ;  /* 0x00009f0012007a0c */ /* 0x000fea0000706670 */
[----:B------:R4:W3:Y:S08]  /*4400*/  @!P1 LDG.E.128 R56, [R6.64] ;  /* 0x0000001a06389981 */ /* 0x0008f0000c1e1d00 */
[----:B-1----:R-:W-:Y:S05]  /*4410*/  @!P0 IADD3 R2, P1, R94, R32, RZ ;  /* 0x000000205e028210 */ /* 0x002fea0007f3e0ff */
[----:B------:R-:W-:Y:S02]  /*4420*/  @!P0 IMAD.X R3, R103, 0x1, R36, P1 ;  /* 0x0000000167038824 */ /* 0x000fe400008e0624 */
[----:B------:R-:W-:Y:S01]  /*4430*/  CS2R R36, SRZ ;  /* 0x0000000000247805 */ /* 0x000fe2000001ff00 */
[C---:B----4-:R-:W-:Y:S04]  /*4440*/  @!P0 LEA R8, P1, R2.reuse, c[0x0][0x270], 0x1 ;  /* 0x00009c0002088a11 */ /* 0x050fe800078208ff */
[----:B------:R-:W-:Y:S02]  /*4450*/  @!P0 LEA.HI.X R9, R2, c[0x0][0x274], R3, 0x1, P1 ;  /* 0x00009d0002098a11 */ /* 0x000fe400008f0c03 */
[----:B------:R-:W-:Y:S01]  /*4460*/  @!P0 IADD3 R3, P1, R92, UR30, RZ ;  /* 0x0000001e5c038c10 */ /* 0x000fe2000ff3e0ff */
[----:B------:R-:W-:Y:S03]  /*4470*/  CS2R R6, SRZ ;  /* 0x0000000000067805 */ /* 0x000fe6000001ff00 */
[----:B------:R-:W-:Y:S02]  /*4480*/  @!P0 IADD3.X R4, R102, UR11, RZ, P1, !PT ;  /* 0x0000000b66048c10 */ /* 0x000fe40008ffe4ff */
[C---:B------:R-:W-:Y:S04]  /*4490*/  @!P0 LEA R2, P1, R3.reuse, c[0x0][0x288], 0x1 ;  /* 0x0000a20003028a11 */ /* 0x040fe800078208ff */
[----:B------:R-:W-:Y:S02]  /*44a0*/  @!P0 LEA.HI.X R3, R3, c[0x0][0x28c], R4, 0x1, P1 ;  /* 0x0000a30003038a11 */ /* 0x000fe400008f0c04 */
[----:B------:R-:W-:Y:S01]  /*44b0*/  CS2R R4, SRZ ;  /* 0x0000000000047805 */ /* 0x000fe2000001ff00 */
[----:B------:R-:W-:Y:S02]  /*44c0*/  ISETP.GE.AND P1, PT, R18, c[0x0][0x27c], PT ;  /* 0x00009f0012007a0c */ /* 0x000fe40003f26270 */
[----:B------:R1:W5:Y:S08]  /*44d0*/  @!P0 LDG.E.128 R36, [R2.64] ;  /* 0x0000001a02248981 */ /* 0x000370000c1e1d00 */
        /* <DEDUP_REMOVED lines=32> */
[----:B------:R-:W-:Y:S01]  /*46e0*/  IMAD.MOV.U32 R35, RZ, RZ, R38 ;  /* 0x000000ffff237224 */ /* 0x000fe200078e0026 */
[----:B------:R-:W-:Y:S01]  /*46f0*/  @!P1 SHF.R.U64 R34, R36, 0x10, R37 ;  /* 0x0000001024229819 */ /* 0x000fe20000001225 */
[----:B------:R-:W-:Y:S01]  /*4700*/  IMAD.MOV.U32 R46, RZ, RZ, R39 ;  /* 0x000000ffff2e7224 */ /* 0x000fe200078e0027 */
[----:B------:R-:W-:Y:S01]  /*4710*/  LEA.HI R41, R41, R2, RZ, 0x4 ;  /* 0x0000000229297211 */ /* 0x000fe200078f20ff */
[----:B------:R-:W-:Y:S01]  /*4720*/  IMAD.MOV.U32 R40, RZ, RZ, R37 ;  /* 0x000000ffff287224 */ /* 0x000fe200078e0025 */
[----:B------:R-:W-:Y:S02]  /*4730*/  @!P1 SHF.R.U64 R8, R4, 0x10, R5 ;  /* 0x0000001004089819 */ /* 0x000fe40000001205 */
[----:B------:R-:W-:Y:S02]  /*4740*/  LEA.HI.SX32 R41, R41, R106, 0x1c ;  /* 0x0000006a29297211 */ /* 0x000fe400078fe2ff */
[----:B------:R-:W-:Y:S02]  /*4750*/  LEA R68, P0, R89, R44, 0x1 ;  /* 0x0000002c59447211 */ /* 0x000fe400078008ff */
        /* <DEDUP_REMOVED lines=10> */
[----:B------:R-:W-:Y:S02]  /*4800*/  @!P1 SHF.R.U32.HI R36, RZ, 0x10, R37 ;  /* 0x00000010ff249819 */ /* 0x000fe40000011625 */
[--C-:B------:R-:W-:Y:S01]  /*4810*/  @!P1 SHF.R.U64 R37, R38, 0x10, R39.reuse ;  /* 0x0000001026259819 */ /* 0x100fe20000001227 */
[----:B------:R-:W-:Y:S01]  /*4820*/  IMAD.SHL.U32 R2, R2, 0x2, RZ ;  /* 0x0000000202027824 */ /* 0x000fe200078e00ff */
[----:B------:R-:W-:Y:S01]  /*4830*/  @!P1 SHF.R.U32.HI R39, RZ, 0x10, R39 ;  /* 0x00000010ff279819 */ /* 0x000fe20000011627 */
        /* <DEDUP_REMOVED lines=9> */
[----:B------:R-:W-:Y:S02]  /*48d0*/  @!P1 PRMT R46, R46, 0x5410, R39 ;  /* 0x000054102e2e9816 */ /* 0x000fe40000000027 */
[----:B------:R-:W-:Y:S02]  /*48e0*/  @!P1 LOP3.LUT R39, R49, 0xffff0000, RZ, 0xc0, !PT ;  /* 0xffff000031279812 */ /* 0x000fe400078ec0ff */
        /* <DEDUP_REMOVED lines=83> */
.L_x_363:
[----:B------:R-:W-:Y:S05]  /*4e20*/  BSYNC B0 ;  /* 0x0000000000007941 */ /* 0x000fea0003800000 */
.L_x_362:
[----:B-----5:R2:W3:Y:S01]  /*4e30*/  SHFL.IDX PT, R39, R77, 0x1, 0x1c1f ;  /* 0x003c1f004d277f89 */ /* 0x0204e200000e0000 */
[----:B------:R-:W-:Y:S01]  /*4e40*/  ISETP.GE.OR P0, PT, R139, UR28, P5 ;  /* 0x0000001c8b007c0c */ /* 0x000fe2000af06670 */
[----:B------:R-:W-:Y:S02]  /*4e50*/  BSSY B0, `(.L_x_364) ;  /* 0x0000074000007945 */ /* 0x000fe40003800000 */
[----:B------:R2:W4:Y:S10]  /*4e60*/  SHFL.IDX PT, R38, R78, 0x1, 0x1c1f ;  /* 0x003c1f004e267f89 */ /* 0x00053400000e0000 */
[----:B------:R-:W-:-:S05]  /*4e70*/  @P0 BRA `(.L_x_365) ;  /* 0x0000071000000947 */ /* 0x000fca0003800000 */
[----:B------:R-:W-:Y:S01]  /*4e80*/  SEL R2, R137, R129, !P4 ;  /* 0x0000008189027207 */ /* 0x000fe20006000000 */
[----:B------:R-:W5:Y:S01]  /*4e90*/  LDS.128 R44, [R126+0x3100] ;  /* 0x003100007e2c7984 */ /* 0x000f620000000c00 */
[----:B------:R-:W-:Y:S02]  /*4ea0*/  @!P1 SHF.R.U64 R6, R52, 0x10, R53 ;  /* 0x0000001034069819 */ /* 0x000fe40000001235 */
[----:B------:R-:W-:Y:S02]  /*4eb0*/  SHF.R.S32.HI R37, RZ, 0x1f, R2 ;  /* 0x0000001fff257819 */ /* 0x000fe40000011402 */
[----:B----4-:R-:W-:Y:S02]  /*4ec0*/  LEA R64, P0, R89, R38, 0x1 ;  /* 0x0000002659407211 */ /* 0x010fe400078008ff */
        /* <DEDUP_REMOVED lines=20> */
[----:B-1----:R1:W3:Y:S01]  /*5010*/  LDS.128 R12, [R2+0x3100] ;  /* 0x00310000020c7984 */ /* 0x0022e20000000c00 */
        /* <DEDUP_REMOVED lines=9> */
[C---:B-----5:R-:W-:Y:S01]  /*50b0*/  @!P1 IMAD.U32 R21, R45.reuse, 0x10000, RZ ;  /* 0x000100002d159824 */ /* 0x060fe200078e00ff */
        /* <DEDUP_REMOVED lines=77> */
.L_x_365:
[----:B------:R-:W-:Y:S05]  /*5590*/  BSYNC B0 ;  /* 0x0000000000007941 */ /* 0x000fea0003800000 */
.L_x_364:
[----:B-1----:R1:W2:Y:S01]  /*55a0*/  SHFL.IDX PT, R47, R77, 0x2, 0x1c1f ;  /* 0x005c1f004d2f7f89 */ /* 0x0022a200000e0000 */
[----:B------:R-:W-:Y:S03]  /*55b0*/  ISETP.GE.OR P0, PT, R138, UR28, P5 ;  /* 0x0000001c8a007c0c */ /* 0x000fe6000af06670 */
[----:B------:R1:W4:Y:S10]  /*55c0*/  SHFL.IDX PT, R46, R78, 0x2, 0x1c1f ;  /* 0x005c1f004e2e7f89 */ /* 0x00033400000e0000 */
[----:B------:R-:W-:-:S05]  /*55d0*/  @P0 BRA `(.L_x_359) ;  /* 0x00000ad000000947 */ /* 0x000fca0003800000 */
[----:B------:R-:W-:Y:S01]  /*55e0*/  SEL R2, R137, R129, !P4 ;  /* 0x0000008189027207 */ /* 0x000fe20006000000 */
[----:B------:R-:W5:Y:S01]  /*55f0*/  LDS.128 R40, [R125+0x3100] ;  /* 0x003100007d287984 */ /* 0x000f620000000c00 */
[----:B------:R-:W-:Y:S02]  /*5600*/  @!P1 SHF.R.U32.HI R5, RZ, 0x10, R57 ;  /* 0x00000010ff059819 */ /* 0x000fe40000011639 */
[----:B------:R-:W-:Y:S02]  /*5610*/  SHF.R.S32.HI R3, RZ, 0x1f, R2 ;  /* 0x0000001fff037819 */ /* 0x000fe40000011402 */
[----:B----4-:R-:W-:Y:S02]  /*5620*/  LEA R54, P0, R89, R46, 0x1 ;  /* 0x0000002e59367211 */ /* 0x010fe400078008ff */
[----:B------:R-:W-:Y:S02]  /*5630*/  LEA.HI R2, R3, R2, RZ, 0x4 ;  /* 0x0000000203027211 */ /* 0x000fe400078f20ff */
[----:B--2---:R-:W-:Y:S02]  /*5640*/  LEA.HI.X R55, R89, R47, R101, 0x1, P0 ;  /* 0x0000002f59377211 */ /* 0x004fe400000f0c65 */
        /* <DEDUP_REMOVED lines=13> */
[----:B------:R-:W-:Y:S01]  /*5720*/  @!P1 SHF.R.U64 R7, R58, 0x10, R59 ;  /* 0x000000103a079819 */ /* 0x000fe2000000123b */
[----:B------:R-:W-:Y:S01]  /*5730*/  @!P1 IMAD.U32 R3, R5, 0x10000, RZ ;  /* 0x0001000005039824 */ /* 0x000fe200078e00ff */
[----:B------:R-:W-:Y:S01]  /*5740*/  @!P1 PRMT R21, R62, 0x5432, R21 ;  /* 0x000054323e159816 */ /* 0x000fe20000000015 */
[----:B------:R-:W-:Y:S01]  /*5750*/  IMAD.SHL.U32 R12, R12, 0x2, RZ ;  /* 0x000000020c0c7824 */ /* 0x000fe200078e00ff */
[----:B------:R-:W-:Y:S02]  /*5760*/  @!P1 PRMT R10, R63, 0x5410, R7 ;  /* 0x000054103f0a9816 */ /* 0x000fe40000000007 */
[----:B------:R-:W-:Y:S01]  /*5770*/  @!P1 PRMT R9, R33, 0x5410, R4 ;  /* 0x0000541021099816 */ /* 0x000fe20000000004 */
[----:B------:R-:W-:Y:S01]  /*5780*/  @!P1 IMAD.U32 R17, R21, 0x10000, RZ ;  /* 0x0001000015119824 */ /* 0x000fe200078e00ff */
[----:B------:R-:W-:Y:S01]  /*5790*/  @!P1 LOP3.LUT R25, R25, 0xffff0000, RZ, 0xc0, !PT ;  /* 0xffff000019199812 */ /* 0x000fe200078ec0ff */
[C---:B-----5:R-:W-:Y:S01]  /*57a0*/  @!P1 IMAD.U32 R24, R41.reuse, 0x10000, RZ ;  /* 0x0001000029189824 */ /* 0x060fe200078e00ff */
[----:B------:R-:W2:Y:S01]  /*57b0*/  LDS.128 R12, [R12+0x3100] ;  /* 0x003100000c0c7984 */ /* 0x000ea20000000c00 */
[----:B------:R-:W-:Y:S01]  /*57c0*/  @!P1 IMAD.U32 R20, R40, 0x10000, RZ ;  /* 0x0001000028149824 */ /* 0x000fe200078e00ff */
[----:B------:R-:W-:Y:S01]  /*57d0*/  @!P1 LOP3.LUT R26, R41, 0xffff0000, RZ, 0xc0, !PT ;  /* 0xffff0000291a9812 */ /* 0x000fe200078ec0ff */
[C---:B------:R-:W-:Y:S01]  /*57e0*/  @!P1 IMAD.U32 R32, R42.reuse, 0x10000, RZ ;  /* 0x000100002a209824 */ /* 0x040fe200078e00ff */
[C---:B------:R-:W-:Y:S01]  /*57f0*/  @!P1 LOP3.LUT R38, R43.reuse, 0xffff0000, RZ, 0xc0, !PT ;  /* 0xffff00002b269812 */ /* 0x040fe200078ec0ff */
[----:B------:R-:W-:Y:S01]  /*5800*/  @!P1 IMAD.U32 R36, R43, 0x10000, RZ ;  /* 0x000100002b249824 */ /* 0x000fe200078e00ff */
[----:B------:R-:W-:Y:S02]  /*5810*/  @!P1 LOP3.LUT R34, R42, 0xffff0000, RZ, 0xc0, !PT ;  /* 0xffff00002a229812 */ /* 0x000fe400078ec0ff */
[----:B------:R-:W-:Y:S01]  /*5820*/  @!P1 SHF.R.U32.HI R6, RZ, 0x10, R27 ;  /* 0x00000010ff069819 */ /* 0x000fe2000001161b */
[----:B------:R-:W-:Y:S01]  /*5830*/  @!P1 IMAD.U32 R27, R10, 0x10000, RZ ;  /* 0x000100000a1b9824 */ /* 0x000fe200078e00ff */
[----:B------:R-:W-:Y:S02]  /*5840*/  @!P1 LOP3.LUT R21, R21, 0xffff0000, RZ, 0xc0, !PT ;  /* 0xffff000015159812 */ /* 0x000fe400078ec0ff */
[----:B------:R-:W-:Y:S01]  /*5850*/  @!P1 PRMT R11, R33, 0x5432, R6 ;  /* 0x00005432210b9816 */ /* 0x000fe20000000006 */
[----:B------:R-:W-:Y:S01]  /*5860*/  @!P1 IMAD.U32 R6, R8, 0x10000, RZ ;  /* 0x0001000008069824 */ /* 0x000fe200078e00ff */
[----:B------:R-:W-:Y:S02]  /*5870*/  @!P1 SHF.R.U32.HI R37, RZ, 0x10, R59 ;  /* 0x00000010ff259819 */ /* 0x000fe4000001163b */
[----:B------:R-:W-:Y:S02]  /*5880*/  ISETP.GE.AND P0, PT, R48, c[0x0][0x1d4], PT ;  /* 0x0000750030007a0c */ /* 0x000fe40003f06270 */
[----:B------:R-:W-:Y:S04]  /*5890*/  @!P1 PRMT R37, R63, 0x5432, R37 ;  /* 0x000054323f259816 */ /* 0x000fe80000000025 */
[C---:B------:R-:W-:Y:S02]  /*58a0*/  @!P1 SHF.L.U32 R35, R37.reuse, 0x10, RZ ;  /* 0x0000001025239819 */ /* 0x040fe400000006ff */
[----:B------:R-:W-:Y:S02]  /*58b0*/  @!P1 LOP3.LUT R37, R37, 0xffff0000, RZ, 0xc0, !PT ;  /* 0xffff000025259812 */ /* 0x000fe400078ec0ff */
[C---:B--2---:R-:W-:Y:S05]  /*58c0*/  @!P1 SHF.L.U32 R2, R13.reuse, 0x10, RZ ;  /* 0x000000100d029819 */ /* 0x044fea00000006ff */
[C---:B------:R-:W-:Y:S02]  /*58d0*/  @!P1 FMUL.FTZ R7, R2.reuse, R23 ;  /* 0x0000001702079220 */ /* 0x040fe40000410000 */
[-C--:B------:R-:W-:Y:S01]  /*58e0*/  @!P1 FMUL.FTZ R4, R2, R3.reuse ;  /* 0x0000000302049220 */ /* 0x080fe20000410000 */
[----:B------:R-:W-:Y:S01]  /*58f0*/  @!P1 LOP3.LUT R2, R13, 0xffff0000, RZ, 0xc0, !PT ;  /* 0xffff00000d029812 */ /* 0x000fe200078ec0ff */
[----:B------:R-:W-:Y:S01]  /*5900*/  @!P1 FFMA.FTZ R56, R24, R3, -R7 ;  /* 0x0000000318389223 */ /* 0x000fe20000010807 */
[----:B------:R-:W-:Y:S02]  /*5910*/  @!P1 SHF.L.U32 R7, R12, 0x10, RZ ;  /* 0x000000100c079819 */ /* 0x000fe400000006ff */
[----:B------:R-:W-:Y:S01]  /*5920*/  @!P1 LOP3.LUT R3, R5, 0xffff0000, RZ, 0xc0, !PT ;  /* 0xffff000005039812 */ /* 0x000fe200078ec0ff */
[C---:B------:R-:W-:Y:S02]  /*5930*/  @!P1 FMUL.FTZ R16, R2.reuse, R25 ;  /* 0x0000001902109220 */ /* 0x040fe40000410000 */
[C---:B------:R-:W-:Y:S02]  /*5940*/  @!P1 FMUL.FTZ R22, R7.reuse, R17 ;  /* 0x0000001107169220 */ /* 0x040fe40000410000 */
[-C--:B------:R-:W-:Y:S02]  /*5950*/  @!P1 FMUL.FTZ R5, R2, R3.reuse ;  /* 0x0000000302059220 */ /* 0x080fe40000410000 */
[----:B------:R-:W-:Y:S01]  /*5960*/  @!P1 FFMA.FTZ R53, R26, R3, -R16 ;  /* 0x000000031a359223 */ /* 0x000fe20000010810 */
[----:B------:R-:W-:Y:S01]  /*5970*/  @!P1 LOP3.LUT R3, R12, 0xffff0000, RZ, 0xc0, !PT ;  /* 0xffff00000c039812 */ /* 0x000fe200078ec0ff */
[-C--:B------:R-:W-:Y:S01]  /*5980*/  @!P1 FMUL.FTZ R2, R7, R6.reuse ;  /* 0x0000000607029220 */ /* 0x080fe20000410000 */
[----:B------:R-:W-:Y:S01]  /*5990*/  @!P1 SHF.L.U32 R7, R14, 0x10, RZ ;  /* 0x000000100e079819 */ /* 0x000fe200000006ff */
[----:B------:R-:W-:Y:S01]  /*59a0*/  @!P1 FFMA.FTZ R52, R20, R6, -R22 ;  /* 0x0000000614349223 */ /* 0x000fe20000010816 */
[----:B------:R-:W-:Y:S01]  /*59b0*/  @!P1 LOP3.LUT R22, R40, 0xffff0000, RZ, 0xc0, !PT ;  /* 0xffff000028169812 */ /* 0x000fe200078ec0ff */
[----:B------:R-:W-:Y:S01]  /*59c0*/  @!P1 FMUL.FTZ R16, R3, R21 ;  /* 0x0000001503109220 */ /* 0x000fe20000410000 */
[----:B------:R-:W-:Y:S01]  /*59d0*/  @!P1 LOP3.LUT R6, R8, 0xffff0000, RZ, 0xc0, !PT ;  /* 0xffff000008069812 */ /* 0x000fe200078ec0ff */
[C---:B------:R-:W-:Y:S01]  /*59e0*/  @!P1 IMAD.U32 R8, R9.reuse, 0x10000, RZ ;  /* 0x0001000009089824 */ /* 0x040fe200078e00ff */
[----:B------:R-:W-:Y:S01]  /*59f0*/  @!P1 LOP3.LUT R9, R9, 0xffff0000, RZ, 0xc0, !PT ;  /* 0xffff000009099812 */ /* 0x000fe200078ec0ff */
[----:B------:R-:W-:Y:S02]  /*5a00*/  @!P1 FMUL.FTZ R33, R7, R27 ;  /* 0x0000001b07219220 */ /* 0x000fe40000410000 */
[-C--:B------:R-:W-:Y:S02]  /*5a10*/  @!P1 FMUL.FTZ R3, R3, R6.reuse ;  /* 0x0000000603039220 */ /* 0x080fe40000410000 */
[----:B------:R-:W-:Y:S01]  /*5a20*/  @!P1 FFMA.FTZ R51, R22, R6, -R16 ;  /* 0x0000000616339223 */ /* 0x000fe20000010810 */
[----:B------:R-:W-:Y:S01]  /*5a30*/  @!P1 LOP3.LUT R16, R15, 0xffff0000, RZ, 0xc0, !PT ;  /* 0xffff00000f109812 */ /* 0x000fe200078ec0ff */
[-C--:B------:R-:W-:Y:S01]  /*5a40*/  @!P1 FMUL.FTZ R6, R7, R8.reuse ;  /* 0x0000000807069220 */ /* 0x080fe20000410000 */
[----:B------:R-:W-:Y:S01]  /*5a50*/  @!P1 LOP3.LUT R7, R14, 0xffff0000, RZ, 0xc0, !PT ;  /* 0xffff00000e079812 */ /* 0x000fe200078ec0ff */
[----:B------:R-:W-:Y:S01]  /*5a60*/  @!P1 FFMA.FTZ R50, R32, R8, -R33 ;  /* 0x0000000820329223 */ /* 0x000fe20000010821 */
[----:B------:R-:W-:Y:S01]  /*5a70*/  @!P1 LOP3.LUT R33, R10, 0xffff0000, RZ, 0xc0, !PT ;  /* 0xffff00000a219812 */ /* 0x000fe200078ec0ff */
[----:B------:R-:W-:Y:S02]  /*5a80*/  @!P1 IMAD.U32 R10, R15, 0x10000, RZ ;  /* 0x000100000f0a9824 */ /* 0x000fe400078e00ff */
[C---:B------:R-:W-:Y:S01]  /*5a90*/  @!P1 IMAD.U32 R8, R11.reuse, 0x10000, RZ ;  /* 0x000100000b089824 */ /* 0x040fe200078e00ff */
[----:B------:R-:W-:Y:S01]  /*5aa0*/  @!P1 LOP3.LUT R11, R11, 0xffff0000, RZ, 0xc0, !PT ;  /* 0xffff00000b0b9812 */ /* 0x000fe200078ec0ff */
[----:B------:R-:W-:Y:S02]  /*5ab0*/  @!P1 FMUL.FTZ R44, R10, R35 ;  /* 0x000000230a2c9220 */ /* 0x000fe40000410000 */
[----:B---3--:R-:W-:Y:S02]  /*5ac0*/  @!P1 FMUL.FTZ R39, R16, R37 ;  /* 0x0000002510279220 */ /* 0x008fe40000410000 */
        /* <DEDUP_REMOVED lines=37> */
.L_x_343:
        /* <DEDUP_REMOVED lines=22> */
.L_x_367:
[----:B-123--:R-:W-:Y:S05]  /*5e80*/  BSYNC B0 ;  /* 0x0000000000007941 */ /* 0x00efea0003800000 */
.L_x_366:
        /* <DEDUP_REMOVED lines=17> */
.L_x_369:
[----:B------:R-:W-:Y:S05]  /*5fa0*/  BSYNC B0 ;  /* 0x0000000000007941 */ /* 0x000fea0003800000 */
.L_x_368:
[----:B--2---:R2:W4:Y:S01]  /*5fb0*/  SHFL.IDX PT, R3, R77, 0x2, 0x1c1f ;  /* 0x005c1f004d037f89 */ /* 0x00452200000e0000 */
[----:B------:R-:W-:Y:S03]  /*5fc0*/  ISETP.GE.AND P0, PT, R12, 0x41, PT ;  /* 0x000000410c00780c */ /* 0x000fe60003f06270 */
        /* <DEDUP_REMOVED lines=14> */
.L_x_359:
[----:B------:R-:W-:Y:S05]  /*60b0*/  BSYNC B2 ;  /* 0x0000000000027941 */ /* 0x000fea0003800000 */
.L_x_342:
[----:B---3--:R-:W-:Y:S01]  /*60c0*/  IMAD.U32 R2, RZ, RZ, UR6 ;  /* 0x00000006ff027e24 */ /* 0x008fe2000f8e00ff */
[----:B------:R-:W-:Y:S01]  /*60d0*/  UIMAD UR5, UR6, -0x60, URZ ;  /* 0xffffffa0060578a4 */ /* 0x000fe2000f8e023f */
[----:B------:R-:W-:Y:S02]  /*60e0*/  BSSY B0, `(.L_x_370) ;  /* 0x0000072000007945 */ /* 0x000fe40003800000 */
[----:B----4-:R-:W-:Y:S03]  /*60f0*/  IMAD.WIDE R2, R2, 0x60, R110 ;  /* 0x0000006002027825 */ /* 0x010fe600078e026e */
[----:B------:R-:W-:Y:S01]  /*6100*/  IADD3 R4, R118, UR5, RZ ;  /* 0x0000000576047c10 */ /* 0x000fe2000fffe0ff */
[----:B------:R-:W-:Y:S03]  /*6110*/  UIADD3 UR5, UR5, UR4, URZ ;  /* 0x0000000405057290 */ /* 0x000fe6000fffe03f */
[C---:B------:R-:W-:Y:S01]  /*6120*/  ISETP.GE.AND P4, PT, R4.reuse, 0x11, PT ;  /* 0x000000110400780c */ /* 0x040fe20003f86270 */
[----:B------:R-:W-:Y:S01]  /*6130*/  UISETP.LT.AND UP0, UPT, UR5, 0x60, UPT ;  /* 0x000000600500788c */ /* 0x000fe2000bf01270 */
[C---:B------:R-:W-:Y:S02]  /*6140*/  ISETP.GE.AND P3, PT, R4.reuse, 0x21, PT ;  /* 0x000000210400780c */ /* 0x040fe40003f66270 */
[C---:B------:R-:W-:Y:S01]  /*6150*/  ISETP.GE.AND P2, PT, R4.reuse, 0x31, PT ;  /* 0x000000310400780c */ /* 0x040fe20003f46270 */
[----:B------:R-:W-:Y:S01]  /*6160*/  USEL UR5, UR5, 0x60, UP0 ;  /* 0x0000006005057887 */ /* 0x000fe20008000000 */
[----:B------:R-:W-:Y:S07]  /*6170*/  ISETP.GE.AND P1, PT, R4, 0x41, PT ;  /* 0x000000410400780c */ /* 0x000fee0003f26270 */
        /* <DEDUP_REMOVED lines=12> */
[----:B------:R-:W-:Y:S11]  /*6240*/  ISETP.GE.AND P5, PT, R4, 0x1, PT ;  /* 0x000000010400780c */ /* 0x000ff60003fa6270 */
[----:B------:R-:W-:Y:S02]  /*6250*/  @!UPT UIADD3 URZ, URZ, URZ, URZ ;  /* 0x0000003f3f3ff290 */ /* 0x000fe4000fffe03f */
[----:B------:R-:W-:Y:S02]  /*6260*/  @P5 IMAD R3, R3, c[0x0][0x258], RZ ;  /* 0x0000960003035a24 */ /* 0x000fe400078e02ff */
[----:B------:R-:W-:Y:S02]  /*6270*/  @P5 IMAD.MOV.U32 R4, RZ, RZ, R84 ;  /* 0x000000ffff045224 */ /* 0x000fe400078e0054 */
[----:B------:R-:W-:Y:S04]  /*6280*/  @P5 IMAD.MOV.U32 R5, RZ, RZ, R88 ;  /* 0x000000ffff055224 */ /* 0x000fe800078e0058 */
[C---:B------:R-:W-:Y:S04]  /*6290*/  @P5 IMAD.WIDE.U32 R4, R2.reuse, c[0x0][0x258], R4 ;  /* 0x0000960002045a25 */ /* 0x040fe800078e0004 */
[----:B------:R-:W-:Y:S01]  /*62a0*/  @P5 IMAD R2, R2, c[0x0][0x25c], R3 ;  /* 0x0000970002025a24 */ /* 0x000fe200078e0203 */
[C---:B------:R-:W-:Y:S02]  /*62b0*/  @P5 LEA R14, P6, R4.reuse, c[0x0][0x250], 0x1 ;  /* 0x00009400040e5a11 */ /* 0x040fe400078c08ff */
[----:B------:R-:W-:Y:S02]  /*62c0*/  @P4 MOV R3, R88 ;  /* 0x0000005800034202 */ /* 0x000fe40000000f00 */
[----:B------:R-:W-:Y:S04]  /*62d0*/  @P5 IADD3 R2, R5, R2, RZ ;  /* 0x0000000205025210 */ /* 0x000fe80007ffe0ff */
[----:B------:R-:W-:Y:S01]  /*62e0*/  @P5 LEA.HI.X R15, R4, c[0x0][0x254], R2, 0x1, P6 ;  /* 0x00009500040f5a11 */ /* 0x000fe200030f0c02 */
[----:B------:R-:W-:Y:S02]  /*62f0*/  @P4 IMAD R4, R7, c[0x0][0x258], RZ ;  /* 0x0000960007044a24 */ /* 0x000fe400078e02ff */
[----:B------:R-:W-:Y:S02]  /*6300*/  @P4 IMAD.MOV.U32 R2, RZ, RZ, R84 ;  /* 0x000000ffff024224 */ /* 0x000fe400078e0054 */
[C---:B------:R-:W-:Y:S02]  /*6310*/  @P4 IMAD R4, R6.reuse, c[0x0][0x25c], R4 ;  /* 0x0000970006044a24 */ /* 0x040fe400078e0204 */
[----:B------:R-:W-:Y:S04]  /*6320*/  @P4 IMAD.WIDE.U32 R2, R6, c[0x0][0x258], R2 ;  /* 0x0000960006024a25 */ /* 0x000fe800078e0002 */
[----:B------:R-:W-:Y:S01]  /*6330*/  @P4 IMAD.IADD R4, R3, 0x1, R4 ;  /* 0x0000000103044824 */ /* 0x000fe200078e0204 */
[----:B------:R-:W-:Y:S01]  /*6340*/  @P4 LEA R12, P6, R2, c[0x0][0x250], 0x1 ;  /* 0x00009400020c4a11 */ /* 0x000fe200078c08ff */
[----:B------:R-:W-:Y:S02]  /*6350*/  @P3 IMAD.MOV.U32 R3, RZ, RZ, R88 ;  /* 0x000000ffff033224 */ /* 0x000fe400078e0058 */
[----:B------:R-:W-:Y:S01]  /*6360*/  @P0 IMAD R6, R22, c[0x0][0x258], RZ ;  /* 0x0000960016060a24 */ /* 0x000fe200078e02ff */
[----:B------:R-:W-:Y:S01]  /*6370*/  @P4 LEA.HI.X R13, R2, c[0x0][0x254], R4, 0x1, P6 ;  /* 0x00009500020d4a11 */ /* 0x000fe200030f0c04 */
[----:B------:R-:W-:Y:S01]  /*6380*/  @P3 IMAD R4, R10, c[0x0][0x258], RZ ;  /* 0x000096000a043a24 */ /* 0x000fe200078e02ff */
[----:B------:R-:W-:Y:S01]  /*6390*/  @P3 MOV R2, R84 ;  /* 0x0000005400023202 */ /* 0x000fe20000000f00 */
[----:B------:R-:W-:Y:S02]  /*63a0*/  @P0 IMAD R6, R20, c[0x0][0x25c], R6 ;  /* 0x0000970014060a24 */ /* 0x000fe400078e0206 */
[C---:B------:R-:W-:Y:S02]  /*63b0*/  @P3 IMAD R4, R8.reuse, c[0x0][0x25c], R4 ;  /* 0x0000970008043a24 */ /* 0x040fe400078e0204 */
[----:B------:R-:W-:Y:S05]  /*63c0*/  @P3 IMAD.WIDE.U32 R2, R8, c[0x0][0x258], R2 ;  /* 0x0000960008023a25 */ /* 0x000fea00078e0002 */
[C---:B------:R-:W-:Y:S02]  /*63d0*/  @P3 LEA R10, P6, R2.reuse, c[0x0][0x250], 0x1 ;  /* 0x00009400020a3a11 */ /* 0x040fe400078c08ff */
[----:B------:R-:W-:Y:S02]  /*63e0*/  @P3 IADD3 R4, R3, R4, RZ ;  /* 0x0000000403043210 */ /* 0x000fe40007ffe0ff */
[----:B------:R-:W-:Y:S02]  /*63f0*/  @P2 MOV R3, R88 ;  /* 0x0000005800032202 */ /* 0x000fe40000000f00 */
[----:B------:R-:W-:Y:S01]  /*6400*/  @P3 LEA.HI.X R11, R2, c[0x0][0x254], R4, 0x1, P6 ;  /* 0x00009500020b3a11 */ /* 0x000fe200030f0c04 */
[----:B------:R-:W-:Y:S02]  /*6410*/  @P2 IMAD R4, R17, c[0x0][0x258], RZ ;  /* 0x0000960011042a24 */ /* 0x000fe400078e02ff */
[----:B------:R-:W-:Y:S02]  /*6420*/  @P2 IMAD.MOV.U32 R2, RZ, RZ, R84 ;  /* 0x000000ffff022224 */ /* 0x000fe400078e0054 */
[C---:B------:R-:W-:Y:S02]  /*6430*/  @P2 IMAD R4, R9.reuse, c[0x0][0x25c], R4 ;  /* 0x0000970009042a24 */ /* 0x040fe400078e0204 */
[----:B------:R-:W-:Y:S04]  /*6440*/  @P2 IMAD.WIDE.U32 R2, R9, c[0x0][0x258], R2 ;  /* 0x0000960009022a25 */ /* 0x000fe800078e0002 */
[----:B------:R-:W-:Y:S01]  /*6450*/  @P2 IMAD.IADD R4, R3, 0x1, R4 ;  /* 0x0000000103042824 */ /* 0x000fe200078e0204 */
[C---:B------:R-:W-:Y:S01]  /*6460*/  @P2 LEA R8, P6, R2.reuse, c[0x0][0x250], 0x1 ;  /* 0x0000940002082a11 */ /* 0x040fe200078c08ff */
[----:B------:R-:W-:Y:S03]  /*6470*/  @P1 IMAD.MOV.U32 R3, RZ, RZ, R88 ;  /* 0x000000ffff031224 */ /* 0x000fe600078e0058 */
[----:B------:R-:W-:Y:S01]  /*6480*/  @P2 LEA.HI.X R9, R2, c[0x0][0x254], R4, 0x1, P6 ;  /* 0x0000950002092a11 */ /* 0x000fe200030f0c04 */
[----:B------:R-:W-:Y:S01]  /*6490*/  @P1 IMAD R4, R21, c[0x0][0x258], RZ ;  /* 0x0000960015041a24 */ /* 0x000fe200078e02ff */
[----:B------:R-:W-:Y:S03]  /*64a0*/  @P1 MOV R2, R84 ;  /* 0x0000005400021202 */ /* 0x000fe60000000f00 */
[C---:B------:R-:W-:Y:S02]  /*64b0*/  @P1 IMAD R4, R16.reuse, c[0x0][0x25c], R4 ;  /* 0x0000970010041a24 */ /* 0x040fe400078e0204 */
[----:B------:R-:W-:Y:S05]  /*64c0*/  @P1 IMAD.WIDE.U32 R2, R16, c[0x0][0x258], R2 ;  /* 0x0000960010021a25 */ /* 0x000fea00078e0002 */
[----:B------:R-:W-:Y:S02]  /*64d0*/  @P1 IADD3 R3, R3, R4, RZ ;  /* 0x0000000403031210 */ /* 0x000fe40007ffe0ff */
[C---:B------:R-:W-:Y:S04]  /*64e0*/  @P1 LEA R4, P6, R2.reuse, c[0x0][0x250], 0x1 ;  /* 0x0000940002041a11 */ /* 0x040fe800078c08ff */
[----:B------:R-:W-:Y:S01]  /*64f0*/  @P1 LEA.HI.X R5, R2, c[0x0][0x254], R3, 0x1, P6 ;  /* 0x0000950002051a11 */ /* 0x000fe200030f0c03 */
[----:B------:R-:W-:Y:S01]  /*6500*/  @P0 IMAD.MOV.U32 R2, RZ, RZ, R84 ;  /* 0x000000ffff020224 */ /* 0x000fe200078e0054 */
[----:B------:R-:W-:Y:S05]  /*6510*/  @P0 MOV R3, R88 ;  /* 0x0000005800030202 */ /* 0x000fea0000000f00 */
[----:B------:R-:W-:Y:S04]  /*6520*/  @P0 IMAD.WIDE.U32 R2, R20, c[0x0][0x258], R2 ;  /* 0x0000960014020a25 */ /* 0x000fe800078e0002 */
[----:B------:R-:W-:Y:S01]  /*6530*/  @P0 IMAD.IADD R3, R3, 0x1, R6 ;  /* 0x0000000103030824 */ /* 0x000fe200078e0206 */
        /* <DEDUP_REMOVED lines=16> */
[C---:B-----5:R-:W-:Y:S02]  /*6640*/  IMAD R4, R87.reuse, c[0x0][0x20c], R2 ;  /* 0x0000830057047a24 */ /* 0x060fe400078e0202 */
[----:B------:R-:W-:Y:S05]  /*6650*/  IMAD.WIDE.U32 R2, R87, c[0x0][0x208], RZ ;  /* 0x0000820057027a25 */ /* 0x000fea00078e00ff */
[----:B------:R-:W-:Y:S01]  /*6660*/  IADD3 R3, R3, R4, RZ ;  /* 0x0000000403037210 */ /* 0x000fe20007ffe0ff */
[----:B------:R-:W-:Y:S04]  /*6670*/  IMAD R4, R100, c[0x0][0x218], RZ ;  /* 0x0000860064047a24 */ /* 0x000fe800078e02ff */
[C---:B------:R-:W-:Y:S01]  /*6680*/  IMAD.WIDE.U32 R2, R83.reuse, c[0x0][0x218], R2 ;  /* 0x0000860053027a25 */ /* 0x040fe200078e0002 */
[----:B------:R-:W-:Y:S04]  /*6690*/  DEPBAR.LE SB0, 0x0 ;  /* 0x000080000000791a */ /* 0x000fe80000000000 */
[----:B------:R-:W-:Y:S01]  /*66a0*/  BAR.SYNC.DEFER_BLOCKING 0x0 ;  /* 0x0000000000007b1d */ /* 0x000fe20000010000 */
[----:B------:R-:W-:Y:S01]  /*66b0*/  IMAD R4, R83, c[0x0][0x21c], R4 ;  /* 0x0000870053047a24 */ /* 0x000fe200078e0204 */
[----:B------:R-:W-:Y:S04]  /*66c0*/  IADD3 R2, P0, R2, UR46, RZ ;  /* 0x0000002e02027c10 */ /* 0x000fe8000ff1e0ff */
[----:B------:R-:W-:Y:S02]  /*66d0*/  IADD3.X R3, R3, UR9, R4, P0, !PT ;  /* 0x0000000903037c10 */ /* 0x000fe400087fe404 */
[C---:B---3--:R-:W-:Y:S04]  /*66e0*/  LEA R14, P0, R2.reuse, c[0x0][0x1f8], 0x1 ;  /* 0x00007e00020e7a11 */ /* 0x048fe800078008ff */
[----:B------:R-:W-:Y:S02]  /*66f0*/  LEA.HI.X R12, R2, c[0x0][0x1fc], R3, 0x1, P0 ;  /* 0x00007f00020c7a11 */ /* 0x000fe400000f0c03 */
[----:B------:R1:W3:Y:S01]  /*6700*/  SHFL.IDX PT, R2, R14, RZ, 0x1c1f ;  /* 0x001c1fff0e027589 */ /* 0x0002e200000e0000 */
[----:B------:R-:W-:Y:S07]  /*6710*/  ISETP.GE.AND P0, PT, R13, 0x1, PT ;  /* 0x000000010d00780c */ /* 0x000fee0003f06270 */
[----:B------:R1:W4:Y:S06]  /*6720*/  SHFL.IDX PT, R3, R12, RZ, 0x1c1f ;  /* 0x001c1fff0c037589 */ /* 0x00032c00000e0000 */
[----:B------:R-:W-:-:S05]  /*6730*/  @!P0 BRA `(.L_x_371) ;  /* 0x000000c000008947 */ /* 0x000fca0003800000 */
[C---:B------:R-:W-:Y:S11]  /*6740*/  ISETP.GE.AND P1, PT, R18.reuse, c[0x0][0x1d4], PT ;  /* 0x0000750012007a0c */ /* 0x040ff60003f26270 */
[----:B------:R-:W-:Y:S02]  /*6750*/  @!UPT UIADD3 URZ, URZ, URZ, URZ ;  /* 0x0000003f3f3ff290 */ /* 0x000fe4000fffe03f */
[----:B-1----:R-:W1:Y:S01]  /*6760*/  @!P1 LDS.128 R8, [R80] ;  /* 0x0000000050089984 */ /* 0x002e620000000c00 */
[CC--:B---3--:R-:W-:Y:S04]  /*6770*/  @!P1 LEA R4, P0, R18.reuse, R2.reuse, 0x1 ;  /* 0x0000000212049211 */ /* 0x0c8fe800078008ff */
[-C--:B----4-:R-:W-:Y:S02]  /*6780*/  @!P1 LEA.HI.X R5, R18, R3.reuse, R19, 0x1, P0 ;  /* 0x0000000312059211 */ /* 0x090fe400000f0c13 */
[----:B------:R-:W-:Y:S11]  /*6790*/  ISETP.GE.AND P0, PT, R86, c[0x0][0x1d4], PT ;  /* 0x0000750056007a0c */ /* 0x000ff60003f06270 */
[----:B------:R-:W-:Y:S02]  /*67a0*/  @!UPT UIADD3 URZ, URZ, URZ, URZ ;  /* 0x0000003f3f3ff290 */ /* 0x000fe4000fffe03f */
[C---:B------:R-:W-:Y:S04]  /*67b0*/  @!P0 LEA R2, P2, R76.reuse, R2, 0x1 ;  /* 0x000000024c028211 */ /* 0x040fe800078408ff */
[----:B------:R-:W-:Y:S01]  /*67c0*/  @!P0 LEA.HI.X R3, R76, R3, R82, 0x1, P2 ;  /* 0x000000034c038211 */ /* 0x000fe200010f0c52 */
[----:B-1----:R-:W-:Y:S04]  /*67d0*/  @!P1 ST.E.128 [R4.64], R8 ;  /* 0x0000000804009985 */ /* 0x002fe8000c101d1a */
[----:B------:R-:W1:Y:S04]  /*67e0*/  @!P0 LDS.128 R4, [R81] ;  /* 0x0000000051048984 */ /* 0x000e680000000c00 */
[----:B-1----:R1:W-:Y:S02]  /*67f0*/  @!P0 ST.E.128 [R2.64], R4 ;  /* 0x0000000402008985 */ /* 0x0023e4000c101d1a */
.L_x_371:
[----:B------:R-:W-:Y:S05]  /*6800*/  BSYNC B0 ;  /* 0x0000000000007941 */ /* 0x000fea0003800000 */
.L_x_370:
[----:B-1--4-:R1:W4:Y:S01]  /*6810*/  SHFL.IDX PT, R3, R12, 0x1, 0x1c1f ;  /* 0x003c1f000c037f89 */ /* 0x01232200000e0000 */
        /* <DEDUP_REMOVED lines=16> */
.L_x_373:
[----:B------:R-:W-:Y:S05]  /*6920*/  BSYNC B0 ;  /* 0x0000000000007941 */ /* 0x000fea0003800000 */
.L_x_372:
[----:B---34-:R3:W4:Y:S01]  /*6930*/  SHFL.IDX PT, R3, R12, 0x2, 0x1c1f ;  /* 0x005c1f000c037f89 */ /* 0x01872200000e0000 */
[----:B------:R-:W-:Y:S01]  /*6940*/  ISETP.GE.AND P0, PT, R13, 0x41, PT ;  /* 0x000000410d00780c */ /* 0x000fe20003f06270 */
[----:B------:R-:W-:Y:S02]  /*6950*/  BSSY B0, `(.L_x_374) ;  /* 0x000000f000007945 */ /* 0x000fe40003800000 */
        /* <DEDUP_REMOVED lines=14> */
.L_x_375:
[----:B------:R-:W-:Y:S05]  /*6a40*/  BSYNC B0 ;  /* 0x0000000000007941 */ /* 0x000fea0003800000 */
.L_x_374:
[----:B------:R-:W-:Y:S02]  /*6a50*/  UISETP.GT.AND UP0, UPT, UR6, UR7, UPT ;  /* 0x000000070600728c */ /* 0x000fe4000bf04270 */
[----:B------:R-:W-:Y:S04]  /*6a60*/  UIADD3 UR6, UR6, -0x1, URZ ;  /* 0xffffffff06067890 */ /* 0x000fe8000fffe03f */
[----:B------:R-:W-:Y:S05]  /*6a70*/  PLOP3.LUT P0, PT, PT, PT, UP0, 0x80, 0x0 ;  /* 0x000000000000781c */ /* 0x000fea0003f0f008 */
[----:B------:R-:W-:Y:S02]  /*6a80*/  @UP0 UIMAD UR5, UR25, UR6, URZ ;  /* 0x00000006190502a4 */ /* 0x000fe4000f8e023f */
[----:B------:R-:W-:Y:S04]  /*6a90*/  @UP0 USHF.R.S32.HI UR11, URZ, 0x1f, UR6 ;  /* 0x0000001f3f0b0899 */ /* 0x000fe80008011406 */
[----:B-1----:R-:W-:Y:S02]  /*6aa0*/  IMAD.U32 R4, RZ, RZ, UR5 ;  /* 0x00000005ff047e24 */ /* 0x002fe4000f8e00ff */
[----:B------:R-:W-:Y:S02]  /*6ab0*/  @P0 IMAD.MOV.U32 R2, RZ, RZ, R116 ;  /* 0x000000ffff020224 */ /* 0x000fe400078e0074 */
[----:B----4-:R-:W-:Y:S01]  /*6ac0*/  @P0 IMAD.MOV.U32 R3, RZ, RZ, R113 ;  /* 0x000000ffff030224 */ /* 0x010fe200078e0071 */
[----:B------:R-:W-:Y:S11]  /*6ad0*/  PLOP3.LUT P0, PT, PT, PT, UP0, 0x80, 0x0 ;  /* 0x000000000000781c */ /* 0x000ff60003f0f008 */
[----:B------:R-:W-:Y:S02]  /*6ae0*/  @!UPT UIADD3 URZ, URZ, URZ, URZ ;  /* 0x0000003f3f3ff290 */ /* 0x000fe4000fffe03f */
[C---:B------:R-:W-:Y:S01]  /*6af0*/  @P0 IMAD.WIDE.U32 R2, R144.reuse, UR6, R2 ;  /* 0x0000000690020c25 */ /* 0x040fe2000f8e0002 */
[----:B------:R-:W-:Y:S11]  /*6b00*/  PLOP3.LUT P0, PT, PT, PT, UP0, 0x80, 0x0 ;  /* 0x000000000000781c */ /* 0x000ff60003f0f008 */
[----:B------:R-:W-:Y:S02]  /*6b10*/  @!UPT UIADD3 URZ, URZ, URZ, URZ ;  /* 0x0000003f3f3ff290 */ /* 0x000fe4000fffe03f */
[----:B------:R-:W-:Y:S01]  /*6b20*/  @P0 IMAD R4, R144, UR11, R4 ;  /* 0x0000000b90040c24 */ /* 0x000fe2000f8e0204 */
[----:B------:R-:W-:Y:S11]  /*6b30*/  PLOP3.LUT P0, PT, PT, PT, UP0, 0x80, 0x0 ;  /* 0x000000000000781c */ /* 0x000ff60003f0f008 */
[----:B------:R-:W-:Y:S02]  /*6b40*/  @!UPT UIADD3 URZ, URZ, URZ, URZ ;  /* 0x0000003f3f3ff290 */ /* 0x000fe4000fffe03f */
[----:B------:R-:W-:Y:S01]  /*6b50*/  @P0 IMAD.IADD R4, R3, 0x1, R4 ;  /* 0x0000000103040824 */ /* 0x000fe200078e0204 */
[----:B------:R-:W-:Y:S11]  /*6b60*/  PLOP3.LUT P0, PT, PT, PT, UP0, 0x80, 0x0 ;  /* 0x000000000000781c */ /* 0x000ff60003f0f008 */
[----:B------:R-:W-:Y:S02]  /*6b70*/  @!UPT UIADD3 URZ, URZ, URZ, URZ ;  /* 0x0000003f3f3ff290 */ /* 0x000fe4000fffe03f */
[C---:B---3--:R-:W-:Y:S02]  /*6b80*/  @P0 LEA R12, P1, R2.reuse, c[0x0][0x220], 0x1 ;  /* 0x00008800020c0a11 */ /* 0x048fe400078208ff */
[----:B------:R-:W-:Y:S11]  /*6b90*/  PLOP3.LUT P0, PT, PT, PT, UP0, 0x80, 0x0 ;  /* 0x000000000000781c */ /* 0x000ff60003f0f008 */
[----:B------:R-:W-:Y:S02]  /*6ba0*/  @!UPT UIADD3 URZ, URZ, URZ, URZ ;  /* 0x0000003f3f3ff290 */ /* 0x000fe4000fffe03f */
[----:B------:R-:W-:Y:S02]  /*6bb0*/  @P0 LEA.HI.X R10, R2, c[0x0][0x224], R4, 0x1, P1 ;  /* 0x00008900020a0a11 */ /* 0x000fe400008f0c04 */
[----:B------:R-:W-:Y:S11]  /*6bc0*/  PLOP3.LUT P0, PT, PT, PT, UP0, 0x80, 0x0 ;  /* 0x000000000000781c */ /* 0x000ff60003f0f008 */
[----:B------:R-:W-:Y:S02]  /*6bd0*/  @!UPT UIADD3 URZ, URZ, URZ, URZ ;  /* 0x0000003f3f3ff290 */ /* 0x000fe4000fffe03f */
[-C--:B------:R-:W-:Y:S02]  /*6be0*/  @P0 IADD3 R14, P1, R12, R136.reuse, RZ ;  /* 0x000000880c0e0210 */ /* 0x080fe40007f3e0ff */
[----:B------:R-:W-:Y:S11]  /*6bf0*/  PLOP3.LUT P0, PT, PT, PT, UP0, 0x80, 0x0 ;  /* 0x000000000000781c */ /* 0x000ff60003f0f008 */
[----:B------:R-:W-:Y:S02]  /*6c00*/  @!UPT UIADD3 URZ, URZ, URZ, URZ ;  /* 0x0000003f3f3ff290 */ /* 0x000fe4000fffe03f */
[--C-:B------:R-:W-:Y:S01]  /*6c10*/  @P0 IMAD.X R11, R10, 0x1, R132.reuse, P1 ;  /* 0x000000010a0b0824 */ /* 0x100fe200008e0684 */
        /* <DEDUP_REMOVED lines=20> */
[----:B------:R-:W-:Y:S02]  /*6d60*/  @P0 IADD3 R2, P1, R4, R136, RZ ;  /* 0x0000008804020210 */ /* 0x000fe40007f3e0ff */
[----:B------:R-:W-:Y:S11]  /*6d70*/  PLOP3.LUT P0, PT, PT, PT, UP0, 0x80, 0x0 ;  /* 0x000000000000781c */ /* 0x000ff60003f0f008 */
[----:B------:R-:W-:Y:S02]  /*6d80*/  @!UPT UIADD3 URZ, URZ, URZ, URZ ;  /* 0x0000003f3f3ff290 */ /* 0x000fe4000fffe03f */
[----:B------:R-:W-:Y:S01]  /*6d90*/  @P0 IMAD.X R3, R5, 0x1, R132, P1 ;  /* 0x0000000105030824 */ /* 0x000fe200008e0684 */
[----:B------:R-:W-:Y:S11]  /*6da0*/  PLOP3.LUT P0, PT, PT, PT, UP0, 0x80, 0x0 ;  /* 0x000000000000781c */ /* 0x000ff60003f0f008 */
[----:B------:R-:W-:Y:S02]  /*6db0*/  @!UPT UIADD3 URZ, URZ, URZ, URZ ;  /* 0x0000003f3f3ff290 */ /* 0x000fe4000fffe03f */
[----:B------:R-:W-:Y:S01]  /*6dc0*/  @P0 IMAD.MOV.U32 R13, RZ, RZ, R10 ;  /* 0x000000ffff0d0224 */ /* 0x000fe200078e000a */
[----:B------:R-:W-:Y:S11]  /*6dd0*/  PLOP3.LUT P0, PT, PT, PT, UP0, 0x80, 0x0 ;  /* 0x000000000000781c */ /* 0x000ff60003f0f008 */
[----:B------:R-:W-:Y:S02]  /*6de0*/  @!UPT UIADD3 URZ, URZ, URZ, URZ ;  /* 0x0000003f3f3ff290 */ /* 0x000fe4000fffe03f */
[----:B------:R-:W-:Y:S01]  /*6df0*/  @!PT LDS RZ, [RZ] ;  /* 0x00000000fffff984 */ /* 0x000fe20000000800 */
[----:B------:R-:W-:Y:S01]  /*6e00*/  @!PT LDS RZ, [RZ] ;  /* 0x00000000fffff984 */ /* 0x000fe20000000800 */
[----:B------:R-:W-:Y:S01]  /*6e10*/  @!PT LDS RZ, [RZ] ;  /* 0x00000000fffff984 */ /* 0x000fe20000000800 */
[----:B------:R1:W-:Y:S01]  /*6e20*/  @P0 LDGSTS.E.BYPASS.LTC128B.128 [R79+0x3100], [R12.64], !P6 ;  /* 0x031000000c4f0fae */ /* 0x0003e2000f101d5a */
[----:B------:R-:W-:Y:S11]  /*6e30*/  PLOP3.LUT P0, PT, PT, PT, UP0, 0x80, 0x0 ;  /* 0x000000000000781c */ /* 0x000ff60003f0f008 */
[----:B------:R-:W-:Y:S02]  /*6e40*/  @!UPT UIADD3 URZ, URZ, URZ, URZ ;  /* 0x0000003f3f3ff290 */ /* 0x000fe4000fffe03f */
[----:B------:R-:W-:Y:S01]  /*6e50*/  @P0 IMAD.MOV.U32 R10, RZ, RZ, R14 ;  /* 0x000000ffff0a0224 */ /* 0x000fe200078e000e */
[----:B------:R-:W-:Y:S11]  /*6e60*/  PLOP3.LUT P0, PT, PT, PT, UP0, 0x80, 0x0 ;  /* 0x000000000000781c */ /* 0x000ff60003f0f008 */
[----:B------:R-:W-:Y:S02]  /*6e70*/  @!UPT UIADD3 URZ, URZ, URZ, URZ ;  /* 0x0000003f3f3ff290 */ /* 0x000fe4000fffe03f */
[----:B------:R1:W-:Y:S01]  /*6e80*/  @P0 LDGSTS.E.BYPASS.LTC128B.128 [R79+0x3900], [R10.64], !P6 ;  /* 0x039000000a4f0fae */ /* 0x0003e2000f101d5a */
[----:B------:R-:W-:Y:S02]  /*6e90*/  PLOP3.LUT P0, PT, PT, PT, UP0, 0x80, 0x0 ;  /* 0x000000000000781c */ /* 0x000fe40003f0f008 */
        /* <DEDUP_REMOVED lines=15> */
[----:B------:R-:W-:Y:S05]  /*6f90*/  PLOP3.LUT P0, PT, PT, PT, UP0, 0x80, 0x0 ;  /* 0x000000000000781c */ /* 0x000fea0003f0f008 */
[----:B------:R-:W0:Y:S08]  /*6fa0*/  LDGDEPBAR ;  /* 0x00000000000079af */ /* 0x000e300000000000 */
[----:B------:R-:W-:-:S05]  /*6fb0*/  @P0 BRA `(.L_x_376) ;  /* 0xffffb00000000947 */ /* 0x000fca000383ffff */
[----:B------:R-:W-:Y:S06]  /*6fc0*/  BAR.SYNC.DEFER_BLOCKING 0x0 ;  /* 0x0000000000007b1d */ /* 0x000fec0000010000 */
.L_x_341:
[----:B------:R-:W-:Y:S02]  /*6fd0*/  UISETP.NE.AND UP1, UPT, UR24, URZ, UPT ;  /* 0x0000003f1800728c */ /* 0x000fe4000bf25270 */
[----:B------:R-:W-:-:S02]  /*6fe0*/  UISETP.NE.AND UP0, UPT, UR23, URZ, UPT ;  /* 0x0000003f1700728c */ /* 0x000fc4000bf05270 */
[----:B------:R-:W-:Y:S02]  /*6ff0*/  UIADD3 UR6, UR18, 0x7f, URZ ;  /* 0x0000007f12067890 */ /* 0x000fe4000fffe03f */
[----:B------:R-:W-:Y:S02]  /*7000*/  ULDC.64 UR4, c[0x0][0x2c8] ;  /* 0x0000b20000047ab9 */ /* 0x000fe40000000a00 */
[----:B------:R-:W-:Y:S01]  /*7010*/  UIMAD.WIDE.U32 UR8, UR6, UR4, URZ ;  /* 0x00000004060872a5 */ /* 0x000fe2000f8e003f */
[----:B------:R-:W-:Y:S01]  /*7020*/  PLOP3.LUT P0, PT, PT, PT, UP0, 0x40, 0x0 ;  /* 0x000000000000781c */ /* 0x000fe20003f0e808 */
[----:B------:R-:W-:Y:S02]  /*7030*/  ULDC UR7, c[0x0][0x328] ;  /* 0x0000ca0000077ab9 */ /* 0x000fe40000000800 */
[----:B------:R-:W-:-:S04]  /*7040*/  @UP1 USHF.R.U32.HI UR6, URZ, UR5, UR9 ;  /* 0x000000053f061299 */ /* 0x000fc80008011609 */
[----:B------:R-:W-:-:S04]  /*7050*/  UIADD3 UR14, UR14, UR6, URZ ;  /* 0x000000060e0e7290 */ /* 0x000fc8000fffe03f */
[----:B------:R-:W-:Y:S02]  /*7060*/  UIADD3 UR7, UR14, UR7, URZ ;  /* 0x000000070e077290 */ /* 0x000fe4000fffe03f */
[----:B------:R-:W-:Y:S05]  /*7070*/  @P0 BRA `(.L_x_377) ;  /* 0x0000015000000947 */ /* 0x000fea0003800000 */
[----:B------:R-:W-:Y:S01]  /*7080*/  ISETP.LT.AND P0, PT, RZ, UR14, PT ;  /* 0x0000000eff007c0c */ /* 0x000fe2000bf01270 */
[----:B------:R-:W-:Y:S02]  /*7090*/  UIADD3 UR8, UR14, -0x1, URZ ;  /* 0xffffffff0e087890 */ /* 0x000fe4000fffe03f */
[----:B------:R-:W-:-:S10]  /*70a0*/  ULDC UR6, c[0x0][0x32c] ;  /* 0x0000cb0000067ab9 */ /* 0x000fd40000000800 */
[----:B------:R-:W-:Y:S05]  /*70b0*/  @P0 BRA `(.L_x_378) ;  /* 0x0000008000000947 */ /* 0x000fea0003800000 */
[----:B------:R-:W-:Y:S02]  /*70c0*/  UISETP.NE.AND UP0, UPT, UR6, 0x1, UPT ;  /* 0x000000010600788c */ /* 0x000fe4000bf05270 */
[----:B------:R-:W-:Y:S02]  /*70d0*/  UIADD3 UR8, -UR14, URZ, URZ ;  /* 0x0000003f0e087290 */ /* 0x000fe4000fffe13f */
[----:B------:R-:W-:Y:S02]  /*70e0*/  ULDC.64 UR4, c[0x0][0x330] ;  /* 0x0000cc0000047ab9 */ /* 0x000fe40000000a00 */
[----:B------:R-:W-:-:S07]  /*70f0*/  UIMAD.WIDE.U32 UR10, UR8, UR4, URZ ;  /* 0x00000004080a72a5 */ /* 0x000fce000f8e003f */
[----:B------:R-:W-:Y:S02]  /*7100*/  @UP0 UMOV UR9, UR11 ;  /* 0x0000000b00090c82 */ /* 0x000fe40008000000 */
[----:B------:R-:W-:-:S04]  /*7110*/  @UP0 USHF.R.U32.HI UR8, URZ, UR5, UR9 ;  /* 0x000000053f080299 */ /* 0x000fc80008011609 */
[----:B------:R-:W-:Y:S01]  /*7120*/  ULOP3.LUT UR8, URZ, UR8, URZ, 0x33, !UPT ;  /* 0x000000083f087292 */ /* 0x000fe2000f8e333f */
[----:B------:R-:W-:Y:S05]  /*7130*/  BRA `(.L_x_379) ;  /* 0x0000005000007947 */ /* 0x000fea0003800000 */
.L_x_378:
[----:B------:R-:W-:Y:S02]  /*7140*/  UISETP.NE.AND UP0, UPT, UR6, 0x1, UPT ;  /* 0x000000010600788c */ /* 0x000fe4000bf05270 */
[----:B------:R-:W-:Y:S02]  /*7150*/  ULDC.64 UR4, c[0x0][0x330] ;  /* 0x0000cc0000047ab9 */ /* 0x000fe40000000a00 */
[----:B------:R-:W-:-:S07]  /*7160*/  UIMAD.WIDE.U32 UR10, UR8, UR4, URZ ;  /* 0x00000004080a72a5 */ /* 0x000fce000f8e003f */
[----:B------:R-:W-:Y:S02]  /*7170*/  @UP0 UMOV UR9, UR11 ;  /* 0x0000000b00090c82 */ /* 0x000fe40008000000 */
[----:B------:R-:W-:Y:S02]  /*7180*/  @UP0 USHF.R.U32.HI UR8, URZ, UR5, UR9 ;  /* 0x000000053f080299 */ /* 0x000fe40008011609 */
.L_x_379:
[----:B------:R-:W-:Y:S02]  /*7190*/  ULDC UR4, c[0x0][0x32c] ;  /* 0x0000cb0000047ab9 */ /* 0x000fe40000000800 */
[----:B------:R-:W-:-:S04]  /*71a0*/  UIMAD UR4, UR8, UR6, UR4 ;  /* 0x00000006080472a4 */ /* 0x000fc8000f8e0204 */
[----:B------:R-:W-:-:S04]  /*71b0*/  UISETP.LT.AND UP0, UPT, UR7, UR4, UPT ;  /* 0x000000040700728c */ /* 0x000fc8000bf01270 */
[----:B------:R-:W-:Y:S02]  /*71c0*/  USEL UR7, UR7, UR4, UP0 ;  /* 0x0000000407077287 */ /* 0x000fe40008000000 */
.L_x_377:
[----:B------:R-:W-:Y:S02]  /*71d0*/  UISETP.NE.AND UP0, UPT, UR24, URZ, UPT ;  /* 0x0000003f1800728c */ /* 0x000fe4000bf05270 */
[----:B------:R-:W-:Y:S02]  /*71e0*/  UIADD3 UR8, UR7, 0x5f, URZ ;  /* 0x0000005f07087890 */ /* 0x000fe4000fffe03f */
[----:B------:R-:W-:Y:S02]  /*71f0*/  ULDC.64 UR4, c[0x0][0x2c8] ;  /* 0x0000b20000047ab9 */ /* 0x000fe40000000a00 */
[----:B------:R-:W-:Y:S02]  /*7200*/  UISETP.NE.AND UP1, UPT, UR23, URZ, UPT ;  /* 0x0000003f1700728c */ /* 0x000fe4000bf25270 */
[----:B------:R-:W-:Y:S02]  /*7210*/  UIMAD.WIDE.U32 UR10, UR18, UR4, URZ ;  /* 0x00000004120a72a5 */ /* 0x000fe4000f8e003f */
[----:B------:R-:W-:-:S02]  /*7220*/  UIMAD.WIDE UR8, UR8, 0x2aaaaaab, URZ ;  /* 0x2aaaaaab080878a5 */ /* 0x000fc4000f8e023f */
[----:B------:R-:W-:Y:S01]  /*7230*/  PLOP3.LUT P0, PT, PT, PT, UP1, 0x40, 0x0 ;  /* 0x000000000000781c */ /* 0x000fe20003f0e818 */
[----:B------:R-:W-:Y:S02]  /*7240*/  UMOV UR4, UR18 ;  /* 0x0000001200047c82 */ /* 0x000fe40008000000 */
[----:B------:R-:W-:Y:S02]  /*7250*/  USHF.R.U32.HI UR8, URZ, 0x1f, UR9 ;  /* 0x0000001f3f087899 */ /* 0x000fe40008011609 */
[----:B------:R-:W-:Y:S02]  /*7260*/  @UP0 UMOV UR7, UR11 ;  /* 0x0000000b00070c82 */ /* 0x000fe40008000000 */
[----:B------:R-:W-:Y:S02]  /*7270*/  @UP0 USHF.R.U32.HI UR4, URZ, UR5, UR7 ;  /* 0x000000053f040299 */ /* 0x000fe40008011607 */
        /* <DEDUP_REMOVED lines=15> */
[----:B------:R-:W-:-:S05]  /*7370*/  UIMAD.WIDE.U32 UR8, UR7, UR4, URZ ;  /* 0x00000004070872a5 */ /* 0x000fca000f8e003f */
[----:B------:R-:W-:-:S04]  /*7380*/  @UP0 USHF.R.U32.HI UR7, URZ, UR5, UR9 ;  /* 0x000000053f070299 */ /* 0x000fc80008011609 */
[----:B------:R-:W-:Y:S01]  /*7390*/  ULOP3.LUT UR7, URZ, UR7, URZ, 0x33, !UPT ;  /* 0x000000073f077292 */ /* 0x000fe2000f8e333f */
[----:B------:R-:W-:Y:S05]  /*73a0*/  BRA `(.L_x_382) ;  /* 0x0000005000007947 */ /* 0x000fea0003800000 */
.L_x_381:
[----:B------:R-:W-:Y:S02]  /*73b0*/  ULDC UR4, c[0x0][0x32c] ;  /* 0x0000cb0000047ab9 */ /* 0x000fe40000000800 */
[----:B------:R-:W-:-:S03]  /*73c0*/  UISETP.NE.AND UP0, UPT, UR4, 0x1, UPT ;  /* 0x000000010400788c */ /* 0x000fc6000bf05270 */
[----:B------:R-:W-:Y:S02]  /*73d0*/  ULDC.64 UR4, c[0x0][0x330] ;  /* 0x0000cc0000047ab9 */ /* 0x000fe40000000a00 */
[----:B------:R-:W-:-:S06]  /*73e0*/  UIMAD.WIDE.U32 UR8, UR7, UR4, URZ ;  /* 0x00000004070872a5 */ /* 0x000fcc000f8e003f */
[----:B------:R-:W-:Y:S02]  /*73f0*/  @UP0 USHF.R.U32.HI UR7, URZ, UR5, UR9 ;  /* 0x000000053f070299 */ /* 0x000fe40008011609 */
.L_x_382:
[----:B------:R-:W-:Y:S02]  /*7400*/  ULDC UR4, c[0x0][0x32c] ;  /* 0x0000cb0000047ab9 */ /* 0x000fe40000000800 */
[----:B------:R-:W-:-:S04]  /*7410*/  UIMAD UR4, UR7, UR4, URZ ;  /* 0x00000004070472a4 */ /* 0x000fc8000f8e023f */
[----:B------:R-:W-:-:S04]  /*7420*/  UISETP.LT.AND UP0, UPT, UR6, UR4, UPT ;  /* 0x000000040600728c */ /* 0x000fc8000bf01270 */
[----:B------:R-:W-:-:S04]  /*7430*/  USEL UR6, UR6, UR4, !UP0 ;  /* 0x0000000406067287 */ /* 0x000fc8000c000000 */
.L_x_380:
[----:B------:R-:W-:Y:S01]  /*7440*/  UIMAD.WIDE UR4, UR6, 0x2aaaaaab, URZ ;  /* 0x2aaaaaab060478a5 */ /* 0x000fe2000f8e023f */
[----:B------:R-:W-:Y:S01]  /*7450*/  PLOP3.LUT P4, PT, PT, PT, PT, 0x80, 0x0 ;  /* 0x000000000000781c */ /* 0x000fe20003f8f070 */
[----:B------:R-:W-:Y:S01]  /*7460*/  CS2R R162, SRZ ;  /* 0x0000000000a27805 */ /* 0x000fe2000001ff00 */
[----:B------:R-:W-:Y:S01]  /*7470*/  CS2R R160, SRZ ;  /* 0x0000000000a07805 */ /* 0x000fe2000001ff00 */
[----:B------:R-:W-:Y:S01]  /*7480*/  USHF.R.U32.HI UR4, URZ, 0x1f, UR5 ;  /* 0x0000001f3f047899 */ /* 0x000fe20008011605 */
[----:B------:R-:W-:Y:S01]  /*7490*/  CS2R R166, SRZ ;  /* 0x0000000000a67805 */ /* 0x000fe2000001ff00 */
[----:B------:R-:W-:Y:S01]  /*74a0*/  CS2R R164, SRZ ;  /* 0x0000000000a47805 */ /* 0x000fe2000001ff00 */
[----:B-1----:R-:W-:Y:S01]  /*74b0*/  CS2R R12, SRZ ;  /* 0x00000000000c7805 */ /* 0x002fe2000001ff00 */
[----:B------:R-:W-:Y:S01]  /*74c0*/  ULEA.HI.SX32 UR4, UR5, UR4, 0x1c ;  /* 0x0000000405047291 */ /* 0x000fe2000f8fe23f */
[----:B------:R-:W-:Y:S01]  /*74d0*/  IMAD.MOV.U32 R158, RZ, RZ, RZ ;  /* 0x000000ffff9e7224 */ /* 0x000fe200078e00ff */
[----:B------:R-:W-:Y:S01]  /*74e0*/  MOV R16, RZ ;  /* 0x000000ff00107202 */ /* 0x000fe20000000f00 */
[----:B------:R-:W-:Y:S01]  /*74f0*/  IMAD.MOV.U32 R156, RZ, RZ, RZ ;  /* 0x000000ffff9c7224 */ /* 0x000fe200078e00ff */
[----:B------:R-:W-:Y:S01]  /*7500*/  UISETP.LT.AND UP0, UPT, URZ, UR4, UPT ;  /* 0x000000043f00728c */ /* 0x000fe2000bf01270 */
[----:B------:R-:W-:Y:S01]  /*7510*/  IMAD.MOV.U32 R154, RZ, RZ, RZ ;  /* 0x000000ffff9a7224 */ /* 0x000fe200078e00ff */
[----:B------:R-:W-:Y:S01]  /*7520*/  CS2R R18, SRZ ;  /* 0x0000000000127805 */ /* 0x000fe2000001ff00 */
[----:B------:R-:W-:Y:S01]  /*7530*/  MOV R152, RZ ;  /* 0x000000ff00987202 */ /* 0x000fe20000000f00 */
[----:B------:R-:W-:Y:S01]  /*7540*/  USEL UR4, URZ, UR4, !UP0 ;  /* 0x000000043f047287 */ /* 0x000fe2000c000000 */
[----:B------:R-:W-:Y:S01]  /*7550*/  CS2R R20, SRZ ;  /* 0x0000000000147805 */ /* 0x000fe2000001ff00 */
[----:B------:R-:W-:Y:S01]  /*7560*/  IMAD.MOV.U32 R146, RZ, RZ, RZ ;  /* 0x000000ffff927224 */ /* 0x000fe200078e00ff */
[----:B------:R-:W-:Y:S01]  /*7570*/  CS2R R14, SRZ ;  /* 0x00000000000e7805 */ /* 0x000fe2000001ff00 */
[----:B------:R-:W-:Y:S01]  /*7580*/  UISETP.GT.AND UP0, UPT, UR12, UR4, UPT ;  /* 0x000000040c00728c */ /* 0x000fe2000bf04270 */
[----:B------:R-:W-:Y:S01]  /*7590*/  MOV R144, RZ ;  /* 0x000000ff00907202 */ /* 0x000fe20000000f00 */
[----:B------:R-:W-:Y:S01]  /*75a0*/  IMAD.MOV.U32 R150, RZ, RZ, RZ ;  /* 0x000000ffff967224 */ /* 0x000fe200078e00ff */
[----:B------:R-:W-:Y:S01]  /*75b0*/  MOV R148, RZ ;  /* 0x000000ff00947202 */ /* 0x000fe20000000f00 */
[----:B------:R-:W-:Y:S01]  /*75c0*/  CS2R R142, SRZ ;  /* 0x00000000008e7805 */ /* 0x000fe2000001ff00 */
[----:B------:R-:W-:Y:S01]  /*75d0*/  CS2R R22, SRZ ;  /* 0x0000000000167805 */ /* 0x000fe2000001ff00 */
[----:B------:R-:W-:Y:S01]  /*75e0*/  PLOP3.LUT P0, PT, PT, PT, UP0, 0x80, 0x0 ;  /* 0x000000000000781c */ /* 0x000fe20003f0f008 */
[----:B------:R-:W-:Y:S01]  /*75f0*/  IMAD.MOV.U32 R140, RZ, RZ, RZ ;  /* 0x000000ffff8c7224 */ /* 0x000fe200078e00ff */
[----:B------:R-:W-:Y:S01]  /*7600*/  MOV R138, RZ ;  /* 0x000000ff008a7202 */ /* 0x000fe20000000f00 */
[----:B------:R-:W-:Y:S01]  /*7610*/  CS2R R24, SRZ ;  /* 0x0000000000187805 */ /* 0x000fe2000001ff00 */
[----:B------:R-:W-:Y:S01]  /*7620*/  IMAD.MOV.U32 R136, RZ, RZ, RZ ;  /* 0x000000ffff887224 */ /* 0x000fe200078e00ff */
[----:B------:R-:W-:Y:S01]  /*7630*/  CS2R R130, SRZ ;  /* 0x0000000000827805 */ /* 0x000fe2000001ff00 */
[----:B-----5:R-:W-:Y:S01]  /*7640*/  CS2R R30, SRZ ;  /* 0x00000000001e7805 */ /* 0x020fe2000001ff00 */
[----:B------:R-:W-:Y:S01]  /*7650*/  MOV R128, RZ ;  /* 0x000000ff00807202 */ /* 0x000fe20000000f00 */
[----:B------:R-:W-:Y:S01]  /*7660*/  IMAD.MOV.U32 R134, RZ, RZ, RZ ;  /* 0x000000ffff867224 */ /* 0x000fe200078e00ff */
[----:B------:R-:W-:Y:S01]  /*7670*/  MOV R132, RZ ;  /* 0x000000ff00847202 */ /* 0x000fe20000000f00 */
[----:B------:R-:W-:Y:S01]  /*7680*/  CS2R R126, SRZ ;  /* 0x00000000007e7805 */ /* 0x000fe2000001ff00 */
[----:B------:R-:W-:Y:S01]  /*7690*/  IMAD.MOV.U32 R124, RZ, RZ, RZ ;  /* 0x000000ffff7c7224 */ /* 0x000fe200078e00ff */
[----:B------:R-:W-:Y:S01]  /*76a0*/  CS2R R26, SRZ ;  /* 0x00000000001a7805 */ /* 0x000fe2000001ff00 */
        /* <DEDUP_REMOVED lines=12> */
[----:B------:R-:W-:Y:S01]  /*7770*/  CS2R R38, SRZ ;  /* 0x0000000000267805 */ /* 0x000fe2000001ff00 */
[----:B--2---:R-:W-:Y:S01]  /*7780*/  CS2R R36, SRZ ;  /* 0x0000000000247805 */ /* 0x004fe2000001ff00 */
[----:B------:R-:W-:Y:S05]  /*7790*/  @!P0 BRA `(.L_x_383) ;  /* 0x0002155000008947 */ /* 0x000fea0003800000 */
[----:B------:R-:W-:Y:S02]  /*77a0*/  ULDC.64 UR6, c[0x0][0x340] ;  /* 0x0000d00000067ab9 */ /* 0x000fe40000000a00 */
[----:B------:R-:W-:-:S02]  /*77b0*/  UISETP.NE.U32.AND UP0, UPT, URZ, UR6, UPT ;  /* 0x000000063f00728c */ /* 0x000fc4000bf05070 */
[----:B------:R-:W-:Y:S02]  /*77c0*/  UISETP.NE.AND UP1, UPT, UR24, URZ, UPT ;  /* 0x0000003f1800728c */ /* 0x000fe4000bf25270 */
[----:B------:R-:W-:Y:S02]  /*77d0*/  UISETP.NE.AND.EX UP0, UPT, URZ, UR7, UPT, UP0 ;  /* 0x000000073f00728c */ /* 0x000fe4000bf05300 */
[----:B------:R-:W-:Y:S02]  /*77e0*/  ULDC.64 UR8, c[0x0][0x348] ;  /* 0x0000d20000087ab9 */ /* 0x000fe40000000a00 */
[----:B------:R-:W-:Y:S02]  /*77f0*/  ULDC.64 UR6, c[0x0][0x340] ;  /* 0x0000d00000067ab9 */ /* 0x000fe40000000a00 */
[----:B------:R-:W-:-:S05]  /*7800*/  PLOP3.LUT P3, PT, PT, PT, UP0, 0x80, 0x0 ;  /* 0x000000000000781c */ /* 0x000fca0003f6f008 */
[----:B------:R-:W-:Y:S02]  /*7810*/  @UP0 UMOV UR5, 0x4 ;  /* 0x0000000400050882 */ /* 0x000fe40000000000 */
[----:B------:R-:W-:-:S06]  /*7820*/  @UP0 UIMAD.WIDE UR6, UR22, UR5, UR6 ;  /* 0x00000005160602a5 */ /* 0x000fcc000f8e0206 */
[----:B------:R-:W-:Y:S02]  /*7830*/  IMAD.U32 R2, RZ, RZ, UR6 ;  /* 0x00000006ff027e24 */ /* 0x000fe4000f8e00ff */
[----:B------:R-:W-:Y:S01]  /*7840*/  IMAD.U32 R3, RZ, RZ, UR7 ;  /* 0x00000007ff037e24 */ /* 0x000fe2000f8e00ff */
[----:B------:R-:W-:Y:S01]  /*7850*/  SHF.R.S32.HI R210, RZ, 0x1f, R207 ;  /* 0x0000001fffd27819 */ /* 0x000fe200000114cf */
[----:B------:R-:W-:Y:S02]  /*7860*/  USHF.R.S32.HI UR5, URZ, 0x1f, UR20 ;  /* 0x0000001f3f057899 */ /* 0x000fe40008011414 */
[----:B------:R-:W-:Y:S01]  /*7870*/  ULDC.64 UR6, c[0x0][0x178] ;  /* 0x00005e0000067ab9 */ /* 0x000fe20000000a00 */
[----:B------:R1:W5:Y:S01]  /*7880*/  @P3 LDG.E R13, [R2.64] ;  /* 0x0000001a020d3981 */ /* 0x000362000c1e1900 */
[----:B------:R-:W-:Y:S01]  /*7890*/  UIMAD UR5, UR5, UR6, URZ ;  /* 0x00000006050572a4 */ /* 0x000fe2000f8e023f */
[----:B------:R-:W-:Y:S01]  /*78a0*/  PLOP3.LUT P1, PT, PT, PT, UP1, 0x80, 0x0 ;  /* 0x000000000000781c */ /* 0x000fe20003f2f018 */
[----:B------:R-:W-:Y:S01]  /*78b0*/  UIMAD.WIDE.U32 UR10, UR20, UR6, URZ ;  /* 0x00000006140a72a5 */ /* 0x000fe2000f8e003f */
[----:B------:R-:W-:Y:S01]  /*78c0*/  PLOP3.LUT P0, PT, PT, PT, UP1, 0x80, 0x0 ;  /* 0x000000000000781c */ /* 0x000fe20003f0f018 */
[----:B------:R-:W-:Y:S01]  /*78d0*/  UIMAD UR20, UR20, UR7, UR5 ;  /* 0x00000007141472a4 */ /* 0x000fe2000f8e0205 */
[----:B------:R-:W-:Y:S01]  /*78e0*/  LEA.HI R81, R210, R207, RZ, 0x4 ;  /* 0x000000cfd2517211 */ /* 0x000fe200078f20ff */
[----:B------:R-:W-:Y:S01]  /*78f0*/  UISETP.NE.U32.AND UP0, UPT, URZ, UR8, UPT ;  /* 0x000000083f00728c */ /* 0x000fe2000bf05070 */
[----:B------:R-:W-:Y:S01]  /*7900*/  BSSY B0, `(.L_x_384) ;  /* 0x0000053000007945 */ /* 0x000fe20003800000 */
[----:B------:R-:W-:-:S02]  /*7910*/  ULDC.64 UR6, c[0x0][0x1b8] ;  /* 0x00006e0000067ab9 */ /* 0x000fc40000000a00 */
[----:B------:R-:W-:Y:S02]  /*7920*/  UIADD3 UR11, UR11, UR20, URZ ;  /* 0x000000140b0b7290 */ /* 0x000fe4000fffe03f */
[----:B------:R-:W-:Y:S02]  /*7930*/  UIMAD UR5, UR16, UR6, URZ ;  /* 0x00000006100572a4 */ /* 0x000fe4000f8e023f */
[----:B------:R-:W-:Y:S02]  /*7940*/  UISETP.NE.AND.EX UP0, UPT, URZ, UR9, UPT, UP0 ;  /* 0x000000093f00728c */ /* 0x000fe4000bf05300 */
[----:B------:R-:W-:Y:S02]  /*7950*/  USHF.R.S32.HI UR8, URZ, 0x1f, UR22 ;  /* 0x0000001f3f087899 */ /* 0x000fe40008011416 */
[----:B------:R-:W-:Y:S02]  /*7960*/  UIMAD UR5, UR17, UR7, UR5 ;  /* 0x00000007110572a4 */ /* 0x000fe4000f8e0205 */
[----:B------:R-:W-:-:S02]  /*7970*/  UIMAD.WIDE.U32 UR10, UR17, UR6, UR10 ;  /* 0x00000006110a72a5 */ /* 0x000fc4000f8e000a */
[----:B------:R-:W-:Y:S01]  /*7980*/  USEL UR8, UR8, URZ, !UP0 ;  /* 0x0000003f08087287 */ /* 0x000fe2000c000000 */
[----:B-1----:R-:W-:Y:S01]  /*7990*/  LEA.HI R2, R210, R207, RZ, 0x3 ;  /* 0x000000cfd2027211 */ /* 0x002fe200078f18ff */
[----:B------:R-:W-:Y:S02]  /*79a0*/  ULDC.64 UR6, c[0x0][0x1c0] ;  /* 0x0000700000067ab9 */ /* 0x000fe40000000a00 */
[----:B------:R-:W-:Y:S01]  /*79b0*/  USEL UR9, UR22, URZ, !UP0 ;  /* 0x0000003f16097287 */ /* 0x000fe2000c000000 */
[----:B------:R-:W-:Y:S01]  /*79c0*/  LOP3.LUT R0, R2, 0xfffffff8, RZ, 0xc0, !PT ;  /* 0xfffffff802007812 */ /* 0x000fe200078ec0ff */
[----:B------:R-:W-:Y:S01]  /*79d0*/  UIMAD UR8, UR8, UR6, URZ ;  /* 0x00000006080872a4 */ /* 0x000fe2000f8e023f */
[----:B------:R-:W-:Y:S01]  /*79e0*/  SHF.R.S32.HI R74, RZ, 0x3, R2 ;  /* 0x00000003ff4a7819 */ /* 0x000fe20000011402 */
[----:B------:R-:W-:Y:S02]  /*79f0*/  UIADD3 UR11, UR11, UR5, URZ ;  /* 0x000000050b0b7290 */ /* 0x000fe4000fffe03f */
[----:B------:R-:W-:Y:S01]  /*7a00*/  IMAD.IADD R6, R207, 0x1, -R0 ;  /* 0x00000001cf067824 */ /* 0x000fe200078e0a00 */
[----:B------:R-:W-:-:S02]  /*7a10*/  UIMAD UR7, UR9, UR7, UR8 ;  /* 0x00000007090772a4 */ /* 0x000fc4000f8e0208 */
[----:B------:R-:W-:Y:S01]  /*7a20*/  UIMAD.WIDE.U32 UR10, UR9, UR6, UR10 ;  /* 0x00000006090a72a5 */ /* 0x000fe2000f8e000a */
[C---:B------:R-:W-:Y:S02]  /*7a30*/  IMAD R227, R6.reuse, 0x10, R74 ;  /* 0x0000001006e37824 */ /* 0x040fe400078e024a */
[----:B------:R-:W-:Y:S01]  /*7a40*/  IMAD.SHL.U32 R6, R6, 0x8, RZ ;  /* 0x0000000806067824 */ /* 0x000fe200078e00ff */
[----:B------:R-:W-:Y:S02]  /*7a50*/  UIADD3 UR7, UR11, UR7, URZ ;  /* 0x000000070b077290 */ /* 0x000fe4000fffe03f */
[----:B------:R-:W-:Y:S01]  /*7a60*/  IADD3 R4, R227, UR18, RZ ;  /* 0x00000012e3047c10 */ /* 0x000fe2000fffe0ff */
[----:B------:R-:W-:Y:S01]  /*7a70*/  IMAD.U32 R3, RZ, RZ, UR11 ;  /* 0x0000000bff037e24 */ /* 0x000fe2000f8e00ff */
[----:B------:R-:W-:Y:S01]  /*7a80*/  ULDC UR11, c[0x0][0x2c4] ;  /* 0x0000b100000b7ab9 */ /* 0x000fe20000000800 */
[----:B------:R1:W-:Y:S01]  /*7a90*/  STL [R1+0x24], R227 ;  /* 0x000024e301007387 */ /* 0x0003e20000100800 */
[----:B------:R-:W-:Y:S01]  /*7aa0*/  IMAD.U32 R3, RZ, RZ, UR7 ;  /* 0x00000007ff037e24 */ /* 0x000fe2000f8e00ff */
[----:B------:R-:W-:Y:S01]  /*7ab0*/  UIMAD UR11, UR21, UR11, URZ ;  /* 0x0000000b150b72a4 */ /* 0x000fe2000f8e023f */
[----:B------:R-:W-:Y:S01]  /*7ac0*/  @P1 IMAD.HI.U32 R2, R4, c[0x0][0x2c8], RZ ;  /* 0x0000b20004021a27 */ /* 0x000fe200078e00ff */
[----:B------:R-:W-:-:S03]  /*7ad0*/  ISETP.GE.AND P4, PT, R6, c[0x0][0x198], PT ;  /* 0x0000660006007a0c */ /* 0x000fc60003f86270 */
[----:B------:R-:W-:Y:S01]  /*7ae0*/  IMAD.MOV.U32 R0, RZ, RZ, R4 ;  /* 0x000000ffff007224 */ /* 0x000fe200078e0004 */
[----:B------:R-:W-:Y:S01]  /*7af0*/  @P0 SHF.R.U32.HI R0, RZ, c[0x0][0x2cc], R2 ;  /* 0x0000b300ff000a19 */ /* 0x000fe20000011602 */
[----:B------:R-:W-:-:S03]  /*7b00*/  IMAD.U32 R2, RZ, RZ, UR10 ;  /* 0x0000000aff027e24 */ /* 0x000fc6000f8e00ff */
        /* <DEDUP_REMOVED lines=19> */
[----:B------:R1:W2:Y:S02]  /*7c40*/  SHFL.IDX PT, R6, R9, RZ, 0x181f ;  /* 0x00181fff09067589 */ /* 0x0002a400000e0000 */
[----:B------:R-:W-:Y:S02]  /*7c50*/  LEA.HI.X R8, R2, c[0x0][0x164], R3, 0x1, P0 ;  /* 0x0000590002087a11 */ /* 0x000fe400000f0c03 */
[----:B------:R-:W-:-:S02]  /*7c60*/  LEA.HI R2, R210, R207, RZ, 0x3 ;  /* 0x000000cfd2027211 */ /* 0x000fc400078f18ff */
[----:B------:R-:W-:Y:S01]  /*7c70*/  LOP3.LUT R10, R5, R4, RZ, 0x3c, !PT ;  /* 0x00000004050a7212 */ /* 0x000fe200078e3cff */
[----:B------:R1:W3:Y:S01]  /*7c80*/  SHFL.IDX PT, R7, R8, RZ, 0x181f ;  /* 0x00181fff08077589 */ /* 0x0002e200000e0000 */
[----:B------:R-:W-:Y:S02]  /*7c90*/  LOP3.LUT R2, R2, 0xfffffff8, RZ, 0xc0, !PT ;  /* 0xfffffff802027812 */ /* 0x000fe400078ec0ff */
[----:B------:R-:W-:Y:S02]  /*7ca0*/  SHF.R.S32.HI R3, RZ, 0x1f, R0 ;  /* 0x0000001fff037819 */ /* 0x000fe40000011400 */
[----:B------:R-:W-:Y:S01]  /*7cb0*/  LEA.HI R5, R210, R207, RZ, 0x6 ;  /* 0x000000cfd2057211 */ /* 0x000fe200078f30ff */
[----:B------:R-:W-:Y:S01]  /*7cc0*/  IMAD.IADD R63, R207, 0x1, -R2 ;  /* 0x00000001cf3f7824 */ /* 0x000fe200078e0a02 */
[----:B------:R-:W-:Y:S01]  /*7cd0*/  LEA.HI R80, R3, R0, RZ, 0x3 ;  /* 0x0000000003507211 */ /* 0x000fe200078f18ff */
[----:B------:R-:W-:Y:S02]  /*7ce0*/  IMAD.MOV.U32 R2, RZ, RZ, 0x10 ;  /* 0x00000010ff027424 */ /* 0x000fe400078e00ff */
[----:B------:R-:W-:Y:S01]  /*7cf0*/  IMAD.SHL.U32 R90, R63, 0x8, RZ ;  /* 0x000000083f5a7824 */ /* 0x000fe200078e00ff */
[----:B------:R-:W-:Y:S01]  /*7d00*/  LOP3.LUT R4, R80, 0xfffffff8, RZ, 0xc0, !PT ;  /* 0xfffffff850047812 */ /* 0x000fe200078ec0ff */
[----:B------:R-:W-:Y:S01]  /*7d10*/  IMAD.SHL.U32 R3, R5, 0x8, RZ ;  /* 0x0000000805037824 */ /* 0x000fe200078e00ff */
[----:B------:R-:W-:-:S02]  /*7d20*/  IADD3 R5, R74, UR18, RZ ;  /* 0x000000124a057c10 */ /* 0x000fc4000fffe0ff */
[----:B------:R1:W-:Y:S01]  /*7d30*/  STL [R1+0xc], R90 ;  /* 0x00000c5a01007387 */ /* 0x0003e20000100800 */
[----:B------:R-:W-:Y:S01]  /*7d40*/  IMAD.IADD R79, R0, 0x1, -R4 ;  /* 0x00000001004f7824 */ /* 0x000fe200078e0a04 */
[----:B------:R-:W-:Y:S01]  /*7d50*/  ISETP.GE.AND P0, PT, R5, UR11, PT ;  /* 0x0000000b05007c0c */ /* 0x000fe2000bf06270 */
[----:B------:R-:W-:Y:S01]  /*7d60*/  IMAD.MOV.U32 R4, RZ, RZ, 0x20 ;  /* 0x00000020ff047424 */ /* 0x000fe200078e00ff */
[----:B------:R-:W-:Y:S02]  /*7d70*/  LOP3.LUT R61, R10, 0xfffffe00, R3, 0xf8, !PT ;  /* 0xfffffe000a3d7812 */ /* 0x000fe400078ef803 */
[----:B------:R-:W-:Y:S02]  /*7d80*/  R2P PR, R79, 0x6 ;  /* 0x000000064f007804 */ /* 0x000fe40000000000 */
[----:B------:R-:W-:-:S03]  /*7d90*/  SHF.R.S32.HI R225, RZ, 0x1f, R90 ;  /* 0x0000001fffe17819 */ /* 0x000fc6000001145a */
[----:B------:R-:W-:Y:S02]  /*7da0*/  SEL R2, R2, 0xfffffff0, !P1 ;  /* 0xfffffff002027807 */ /* 0x000fe40004800000 */
[----:B------:R-:W-:Y:S01]  /*7db0*/  SEL R4, R4, 0xffffffe0, !P2 ;  /* 0xffffffe004047807 */ /* 0x000fe20005000000 */
[----:B------:R-:W-:Y:S01]  /*7dc0*/  @!P3 IMAD.U32 R13, RZ, RZ, UR22 ;  /* 0x00000016ff0dbe24 */ /* 0x000fe2000f8e00ff */
[----:B------:R-:W-:Y:S05]  /*7dd0*/  @P0 BRA `(.L_x_385) ;  /* 0x0000005000000947 */ /* 0x000fea0003800000 */
[----:B-123--:R-:W-:Y:S01]  /*7de0*/  LEA R6, P0, R90, R6, 0x1 ;  /* 0x000000065a067211 */ /* 0x00efe200078008ff */
[----:B------:R-:W-:-:S03]  /*7df0*/  IMAD.SHL.U32 R0, R61, 0x2, RZ ;  /* 0x000000023d007824 */ /* 0x000fc600078e00ff */
[----:B------:R-:W-:-:S05]  /*7e00*/  LEA.HI.X R7, R90, R7, R225, 0x1, P0 ;  /* 0x000000075a077211 */ /* 0x000fca00000f0ce1 */
[----:B------:R-:W-:Y:S01]  /*7e10*/  @!PT LDS RZ, [RZ] ;  /* 0x00000000fffff984 */ /* 0x000fe20000000800 */
[----:B------:R1:W-:Y:S04]  /*7e20*/  LDGSTS.E.BYPASS.LTC128B.128 [R0+0x6100], [R6.64], !P4 ;  /* 0x0610000006007fae */ /* 0x0003e8000e101d5a */
.L_x_385:
[----:B-123--:R-:W-:Y:S05]  /*7e30*/  BSYNC B0 ;  /* 0x0000000000007941 */ /* 0x00efea0003800000 */
.L_x_384:
        /* <DEDUP_REMOVED lines=11> */
.L_x_387:
[----:B------:R-:W-:Y:S05]  /*7ef0*/  BSYNC B0 ;  /* 0x0000000000007941 */ /* 0x000fea0003800000 */
.L_x_386:
        /* <DEDUP_REMOVED lines=11> */
.L_x_389:
[----:B------:R-:W-:Y:S05]  /*7fb0*/  BSYNC B0 ;  /* 0x0000000000007941 */ /* 0x000fea0003800000 */
.L_x_388:
        /* <DEDUP_REMOVED lines=11> */
.L_x_391:
[----:B------:R-:W-:Y:S05]  /*8070*/  BSYNC B0 ;  /* 0x0000000000007941 */ /* 0x000fea0003800000 */
.L_x_390:
        /* <DEDUP_REMOVED lines=11> */
.L_x_393:
[----:B------:R-:W-:Y:S05]  /*8130*/  BSYNC B0 ;  /* 0x0000000000007941 */ /* 0x000fea0003800000 */
.L_x_392:
        /* <DEDUP_REMOVED lines=11> */
.L_x_395:
[----:B------:R-:W-:Y:S05]  /*81f0*/  BSYNC B0 ;  /* 0x0000000000007941 */ /* 0x000fea0003800000 */
.L_x_394:
        /* <DEDUP_REMOVED lines=11> */
.L_x_397:
[----:B------:R-:W-:Y:S05]  /*82b0*/  BSYNC B0 ;  /* 0x0000000000007941 */ /* 0x000fea0003800000 */
.L_x_396:
[----:B-123--:R-:W1:Y:S01]  /*82c0*/  SHFL.IDX PT, R9, R9, 0x7, 0x181f ;  /* 0x00f81f0009097f89 */ /* 0x00ee6200000e0000 */
[----:B------:R-:W-:Y:S01]  /*82d0*/  IMAD.MOV.U32 R230, RZ, RZ, c[0x0][0x2b8] ;  /* 0x0000ae00ffe67624 */ /* 0x000fe200078e00ff */
[----:B------:R-:W-:Y:S01]  /*82e0*/  UMOV UR38, 0x60 ;  /* 0x0000006000267882 */ /* 0x000fe20000000000 */
[----:B------:R-:W-:Y:S01]  /*82f0*/  IADD3 R5, R5, 0x70, RZ ;  /* 0x0000007005057810 */ /* 0x000fe20007ffe0ff */
[----:B------:R1:W2:Y:S01]  /*8300*/  SHFL.IDX PT, R11, R8, 0x7, 0x181f ;  /* 0x00f81f00080b7f89 */ /* 0x0002a200000e0000 */
[----:B------:R-:W-:Y:S01]  /*8310*/  UIMAD UR10, UR12, UR38, -0x60 ;  /* 0xffffffa00c0a74a4 */ /* 0x000fe2000f8e0226 */
[----:B------:R-:W-:Y:S01]  /*8320*/  ISETP.NE.AND P2, PT, R230, 0x1, PT ;  /* 0x00000001e600780c */ /* 0x000fe20003f45270 */
[----:B-----5:R-:W-:Y:S01]  /*8330*/  IMAD.WIDE.U32 R228, R13, c[0x0][0x2b0], RZ ;  /* 0x0000ac000de47a25 */ /* 0x020fe200078e00ff */
[----:B------:R-:W-:Y:S01]  /*8340*/  ISETP.GE.AND P1, PT, R5, UR11, PT ;  /* 0x0000000b05007c0c */ /* 0x000fe2000bf26270 */
[----:B------:R-:W-:Y:S01]  /*8350*/  ULDC.64 UR6, c[0x0][0x1e8] ;  /* 0x00007a0000067ab9 */ /* 0x000fe20000000a00 */
[----:B----4-:R-:W-:Y:S01]  /*8360*/  SHF.R.S32.HI R3, RZ, 0x1f, R13 ;  /* 0x0000001fff037819 */ /* 0x010fe2000001140d */
[----:B------:R-:W-:Y:S01]  /*8370*/  IMAD.MOV.U32 R242, RZ, RZ, RZ ;  /* 0x000000fffff27224 */ /* 0x000fe200078e00ff */
[----:B------:R-:W-:Y:S01]  /*8380*/  IADD3 R0, R227, UR10, RZ ;  /* 0x0000000ae3007c10 */ /* 0x000fe2000fffe0ff */
[----:B------:R-:W-:Y:S01]  /*8390*/  UIMAD UR38, UR12, -0x60, UR38 ;  /* 0xffffffa00c2678a4 */ /* 0x000fe2000f8e0226 */
[----:B------:R-:W-:Y:S01]  /*83a0*/  ISETP.GE.AND P6, PT, R90, c[0x0][0x1d4], PT ;  /* 0x000075005a007a0c */ /* 0x000fe20003fc6270 */
[----:B------:R-:W-:Y:S01]  /*83b0*/  IMAD R3, R3, c[0x0][0x2b0], RZ ;  /* 0x0000ac0003037a24 */ /* 0x000fe200078e02ff */
[C---:B------:R-:W-:Y:S01]  /*83c0*/  IADD3 R10, R0.reuse, UR19, RZ ;  /* 0x00000013000a7c10 */ /* 0x040fe2000fffe0ff */
[----:B------:R-:W-:Y:S01]  /*83d0*/  STL.64 [R1+0x30], R228 ;  /* 0x000030e401007387 */ /* 0x000fe20000100a00 */
[----:B------:R-:W-:Y:S01]  /*83e0*/  ISETP.GE.AND P0, PT, R0, UR15, PT ;  /* 0x0000000f00007c0c */ /* 0x000fe2000bf06270 */
[----:B------:R-:W-:-:S02]  /*83f0*/  IMAD R3, R13, c[0x0][0x2b4], R3 ;  /* 0x0000ad000d037a24 */ /* 0x000fc400078e0203 */
[----:B------:R-:W-:Y:S01]  /*8400*/  @P2 IMAD.HI.U32 R5, R10, c[0x0][0x2bc], RZ ;  /* 0x0000af000a052a27 */ /* 0x000fe200078e00ff */
[----:B------:R-:W-:-:S03]  /*8410*/  ISETP.GT.OR P0, PT, R227, 0x5f, P0 ;  /* 0x0000005fe300780c */ /* 0x000fc60000704670 */
[----:B------:R-:W-:Y:S01]  /*8420*/  IMAD.MOV.U32 R0, RZ, RZ, R10 ;  /* 0x000000ffff007224 */ /* 0x000fe200078e000a */
[----:B------:R-:W-:Y:S01]  /*8430*/  @P2 SHF.R.U32.HI R0, RZ, c[0x0][0x2c0], R5 ;  /* 0x0000b000ff002a19 */ /* 0x000fe20000011605 */
[----:B------:R-:W-:Y:S01]  /*8440*/  @!P1 IMAD.SHL.U32 R5, R61, 0x2, RZ ;  /* 0x000000023d059824 */ /* 0x000fe200078e00ff */
[----:B-1----:R-:W-:Y:S01]  /*8450*/  @!P1 LEA R8, P3, R90, R9, 0x1 ;  /* 0x000000095a089211 */ /* 0x002fe200078608ff */
[----:B------:R-:W-:-:S03]  /*8460*/  IMAD.IADD R226, R229, 0x1, R3 ;  /* 0x00000001e5e27824 */ /* 0x000fc600078e0203 */
[----:B--2---:R-:W-:Y:S01]  /*8470*/  @!P1 LEA.HI.X R9, R90, R11, R225, 0x1, P3 ;  /* 0x0000000b5a099211 */ /* 0x004fe200018f0ce1 */
[----:B------:R-:W-:Y:S01]  /*8480*/  UIMAD UR5, UR16, UR6, URZ ;  /* 0x00000006100572a4 */ /* 0x000fe2000f8e023f */
[----:B------:R-:W-:Y:S01]  /*8490*/  STL [R1+0x2c], R226 ;  /* 0x00002ce201007387 */ /* 0x000fe20000100800 */
[----:B------:R-:W-:-:S03]  /*84a0*/  @!P0 IADD3 R3, P2, R0, R228, RZ ;  /* 0x000000e400038210 */ /* 0x000fc60007f5e0ff */
[----:B------:R-:W-:Y:S01]  /*84b0*/  @!PT LDS RZ, [RZ] ;  /* 0x00000000fffff984 */ /* 0x000fe20000000800 */
[----:B------:R1:W-:Y:S01]  /*84c0*/  @!P1 LDGSTS.E.BYPASS.LTC128B.128 [R5+0x9900], [R8.64], !P4 ;  /* 0x0990000008059fae */ /* 0x0003e2000e101d5a */
[----:B------:R-:W-:Y:S02]  /*84d0*/  @!P0 LEA.HI.X.SX32 R7, R0, R226, 0x1, P2 ;  /* 0x000000e200078211 */ /* 0x000fe400010f0eff */
[C---:B------:R-:W-:Y:S01]  /*84e0*/  @!P0 LEA R6, P2, R3.reuse, c[0x0][0x2a0], 0x2 ;  /* 0x0000a80003068a11 */ /* 0x040fe200078410ff */
[----:B------:R-:W0:Y:S03]  /*84f0*/  LDGDEPBAR ;  /* 0x00000000000079af */ /* 0x000e260000000000 */
[----:B------:R-:W-:Y:S01]  /*8500*/  @!P0 LEA.HI.X R7, R3, c[0x0][0x2a4], R7, 0x2, P2 ;  /* 0x0000a90003078a11 */ /* 0x000fe200010f1407 */
[----:B------:R-:W-:Y:S06]  /*8510*/  BAR.SYNC.DEFER_BLOCKING 0x0 ;  /* 0x0000000000007b1d */ /* 0x000fec0000010000 */
[----:B------:R2:W3:Y:S01]  /*8520*/  @!P0 LDG.E R242, [R6.64] ;  /* 0x0000001a06f28981 */ /* 0x0004e2000c1e1900 */
[----:B------:R-:W-:Y:S01]  /*8530*/  IMAD.MOV R0, RZ, RZ, -R0 ;  /* 0x000000ffff007224 */ /* 0x000fe200078e0a00 */
[----:B------:R-:W-:Y:S01]  /*8540*/  UIMAD.WIDE.U32 UR8, UR17, UR6, URZ ;  /* 0x00000006110872a5 */ /* 0x000fe2000f8e003f */
[----:B------:R-:W-:Y:S01]  /*8550*/  LEA.HI R206, R210, R207, RZ, 0x5 ;  /* 0x000000cfd2ce7211 */ /* 0x000fe200078f28ff */
[----:B------:R-:W-:Y:S01]  /*8560*/  UIMAD UR5, UR17, UR7, UR5 ;  /* 0x00000007110572a4 */ /* 0x000fe2000f8e0205 */
[----:B------:R-:W-:Y:S01]  /*8570*/  IMAD R91, R0, c[0x0][0x2b8], R10 ;  /* 0x0000ae00005b7a24 */ /* 0x000fe200078e020a */
[----:B------:R-:W-:Y:S01]  /*8580*/  UIADD3 UR14, UR15, UR38, URZ ;  /* 0x000000260f0e7290 */ /* 0x000fe2000fffe03f */
[----:B------:R-:W-:Y:S01]  /*8590*/  SHF.R.S32.HI R209, RZ, 0x5, R206 ;  /* 0x00000005ffd17819 */ /* 0x000fe200000114ce */
[----:B------:R-:W-:-:S02]  /*85a0*/  UIADD3 UR5, UR9, UR5, URZ ;  /* 0x0000000509057290 */ /* 0x000fc4000fffe03f */
[----:B------:R-:W-:Y:S01]  /*85b0*/  SHF.R.S32.HI R88, RZ, 0x1f, R91 ;  /* 0x0000001fff587819 */ /* 0x000fe2000001145b */
[----:B------:R-:W-:Y:S01]  /*85c0*/  STL [R1], R91 ;  /* 0x0000005b01007387 */ /* 0x000fe20000100800 */
[----:B------:R-:W-:Y:S01]  /*85d0*/  IADD3 R62, -R74, UR14, RZ ;  /* 0x0000000e4a3e7c10 */ /* 0x000fe2000fffe1ff */
[----:B------:R-:W-:Y:S02]  /*85e0*/  ULDC.64 UR6, c[0x0][0x210] ;  /* 0x0000840000067ab9 */ /* 0x000fe40000000a00 */
[----:B------:R-:W-:Y:S01]  /*85f0*/  IMAD R0, R88, c[0x0][0x1e0], RZ ;  /* 0x0000780058007a24 */ /* 0x000fe200078e02ff */
[C---:B------:R-:W-:Y:S01]  /*8600*/  ISETP.GE.AND P1, PT, R62.reuse, 0x1, PT ;  /* 0x000000013e00780c */ /* 0x040fe20003f26270 */
[----:B------:R-:W-:Y:S01]  /*8610*/  UIMAD UR16, UR16, UR6, URZ ;  /* 0x00000006101072a4 */ /* 0x000fe2000f8e023f */
[----:B------:R-:W-:Y:S01]  /*8620*/  ISETP.GE.AND P3, PT, R62, 0x21, PT ;  /* 0x000000213e00780c */ /* 0x000fe20003f66270 */
[----:B------:R-:W-:Y:S01]  /*8630*/  IMAD R0, R91, c[0x0][0x1e4], R0 ;  /* 0x000079005b007a24 */ /* 0x000fe200078e0200 */
[----:B------:R-:W-:-:S02]  /*8640*/  UIMAD.WIDE.U32 UR44, UR17, UR6, URZ ;  /* 0x00000006112c72a5 */ /* 0x000fc4000f8e003f */
[----:B------:R-:W-:Y:S02]  /*8650*/  UIMAD UR6, UR17, UR7, UR16 ;  /* 0x00000007110672a4 */ /* 0x000fe4000f8e0210 */
[----:B------:R-:W-:Y:S01]  /*8660*/  UIADD3 UR16, UR12, -0x1, URZ ;  /* 0xffffffff0c107890 */ /* 0x000fe2000fffe03f */
[----:B--2---:R-:W-:Y:S01]  /*8670*/  IMAD.WIDE.U32 R6, R91, c[0x0][0x1e0], RZ ;  /* 0x000078005b067a25 */ /* 0x004fe200078e00ff */
[----:B------:R-:W-:-:S03]  /*8680*/  UIADD3 UR6, UR45, UR6, URZ ;  /* 0x000000062d067290 */ /* 0x000fc6000fffe03f */
[----:B------:R-:W-:Y:S02]  /*8690*/  IMAD.IADD R7, R7, 0x1, R0 ;  /* 0x0000000107077824 */ /* 0x000fe400078e0200 */
[----:B------:R-:W-:Y:S01]  /*86a0*/  @P1 IMAD.SHL.U32 R10, R61, 0x2, RZ ;  /* 0x000000023d0a1824 */ /* 0x000fe200078e00ff */
[----:B---3--:R-:W-:Y:S01]  /*86b0*/  SHF.R.S32.HI R89, RZ, 0x1f, R242 ;  /* 0x0000001fff597819 */ /* 0x008fe200000114f2 */
[----:B------:R-:W-:-:S04]  /*86c0*/  IMAD.WIDE.U32 R6, R242, c[0x0][0x1f0], R6 ;  /* 0x00007c00f2067a25 */ /* 0x000fc800078e0006 */
[----:B------:R-:W-:Y:S01]  /*86d0*/  IMAD R3, R89, c[0x0][0x1f0], RZ ;  /* 0x00007c0059037a24 */ /* 0x000fe200078e02ff */
[----:B------:R-:W-:-:S03]  /*86e0*/  IADD3 R0, P0, R6, UR8, RZ ;  /* 0x0000000806007c10 */ /* 0x000fc6000ff1e0ff */
[----:B------:R-:W-:-:S05]  /*86f0*/  IMAD R3, R242, c[0x0][0x1f4], R3 ;  /* 0x00007d00f2037a24 */ /* 0x000fca00078e0203 */
[----:B------:R-:W-:Y:S02]  /*8700*/  IADD3.X R6, R7, UR5, R3, P0, !PT ;  /* 0x0000000507067c10 */ /* 0x000fe400087fe403 */
[----:B------:R-:W-:-:S04]  /*8710*/  LEA R3, P0, R0, c[0x0][0x1c8], 0x1 ;  /* 0x0000720000037a11 */ /* 0x000fc800078008ff */
[----:B------:R-:W-:Y:S01]  /*8720*/  LEA.HI.X R0, R0, c[0x0][0x1cc], R6, 0x1, P0 ;  /* 0x0000730000007a11 */ /* 0x000fe200000f0c06 */
[----:B-1----:R-:W1:Y:S01]  /*8730*/  SHFL.IDX PT, R8, R3, RZ, 0x181f ;  /* 0x00181fff03087589 */ /* 0x002e6200000e0000 */
[----:B------:R-:W-:-:S03]  /*8740*/  ISETP.GE.AND P0, PT, R62, 0x11, PT ;  /* 0x000000113e00780c */ /* 0x000fc60003f06270 */
[----:B------:R-:W2:Y:S04]  /*8750*/  SHFL.IDX PT, R6, R3, 0x1, 0x181f ;  /* 0x00381f0003067f89 */ /* 0x000ea800000e0000 */
[----:B------:R-:W3:Y:S04]  /*8760*/  SHFL.IDX PT, R9, R0, RZ, 0x181f ;  /* 0x00181fff00097589 */ /* 0x000ee800000e0000 */
[----:B------:R-:W4:Y:S02]  /*8770*/  SHFL.IDX PT, R7, R0, 0x1, 0x181f ;  /* 0x00381f0000077f89 */ /* 0x000f2400000e0000 */
[----:B------:R-:W-:-:S02]  /*8780*/  @P0 IMAD.SHL.U32 R5, R61, 0x2, RZ ;  /* 0x000000023d050824 */ /* 0x000fc400078e00ff */
[----:B------:R-:W-:Y:S04]  /*8790*/  SHFL.IDX PT, R11, R3, 0x2, 0x181f ;  /* 0x00581f00030b7f89 */ /* 0x000fe800000e0000 */
[----:B------:R-:W-:Y:S04]  /*87a0*/  SHFL.IDX PT, R13, R0, 0x2, 0x181f ;  /* 0x00581f00000d7f89 */ /* 0x000fe800000e0000 */
[----:B------:R-:W4:Y:S01]  /*87b0*/  SHFL.IDX PT, R14, R3, 0x3, 0x181f ;  /* 0x00781f00030e7f89 */ /* 0x000f2200000e0000 */
[----:B-1----:R-:W-:-:S03]  /*87c0*/  @P1 LEA R8, P4, R90, R8, 0x1 ;  /* 0x000000085a081211 */ /* 0x002fc600078808ff */
[----:B------:R-:W-:Y:S01]  /*87d0*/  SHFL.IDX PT, R15, R3, 0x4, 0x181f ;  /* 0x00981f00030f7f89 */ /* 0x000fe200000e0000 */
[----:B--2---:R-:W-:-:S03]  /*87e0*/  @P0 LEA R6, P2, R90, R6, 0x1 ;  /* 0x000000065a060211 */ /* 0x004fc600078408ff */
[----:B------:R-:W-:Y:S01]  /*87f0*/  SHFL.IDX PT, R3, R3, 0x5, 0x181f ;  /* 0x00b81f0003037f89 */ /* 0x000fe200000e0000 */
[----:B---3--:R-:W-:-:S03]  /*8800*/  @P1 LEA.HI.X R9, R90, R9, R225, 0x1, P4 ;  /* 0x000000095a091211 */ /* 0x008fc600020f0ce1 */
[----:B------:R-:W1:Y:S01]  /*8810*/  SHFL.IDX PT, R17, R0, 0x3, 0x181f ;  /* 0x00781f0000117f89 */ /* 0x000e6200000e0000 */
[----:B----4-:R-:W-:Y:S02]  /*8820*/  @P0 LEA.HI.X R7, R90, R7, R225, 0x1, P2 ;  /* 0x000000075a070211 */ /* 0x010fe400010f0ce1 */
[C---:B------:R-:W-:Y:S01]  /*8830*/  ISETP.GE.AND P2, PT, R62.reuse, 0x31, PT ;  /* 0x000000313e00780c */ /* 0x040fe20003f46270 */
[----:B------:R-:W2:Y:S04]  /*8840*/  SHFL.IDX PT, R18, R0, 0x4, 0x181f ;  /* 0x00981f0000127f89 */ /* 0x000ea800000e0000 */
[----:B------:R3:W4:Y:S04]  /*8850*/  SHFL.IDX PT, R16, R0, 0x5, 0x181f ;  /* 0x00b81f0000107f89 */ /* 0x00072800000e0000 */
[----:B------:R1:W-:Y:S01]  /*8860*/  @P1 LDGSTS.E.BYPASS.LTC128B.128 [R10+0x3100], [R8.64], !P6 ;  /* 0x03100000080a1fae */ /* 0x0003e2000f101d5a */
[----:B------:R-:W-:-:S03]  /*8870*/  ISETP.GE.AND P1, PT, R62, 0x41, PT ;  /* 0x000000413e00780c */ /* 0x000fc60003f26270 */
[----:B------:R2:W-:Y:S01]  /*8880*/  @P0 LDGSTS.E.BYPASS.LTC128B.128 [R5+0x3900], [R6.64], !P6 ;  /* 0x0390000006050fae */ /* 0x0005e2000f101d5a */
[----:B------:R-:W-:Y:S01]  /*8890*/  ISETP.GE.AND P0, PT, R62, 0x51, PT ;  /* 0x000000513e00780c */ /* 0x000fe20003f06270 */
[C---:B---3--:R-:W-:Y:S01]  /*88a0*/  @P3 IMAD.SHL.U32 R0, R61.reuse, 0x2, RZ ;  /* 0x000000023d003824 */ /* 0x048fe200078e00ff */
[C---:B-1----:R-:W-:Y:S02]  /*88b0*/  @P2 LEA R10, P5, R90.reuse, R14, 0x1 ;  /* 0x0000000e5a0a2211 */ /* 0x042fe400078a08ff */
[C---:B--2---:R-:W-:Y:S01]  /*88c0*/  @P3 LEA R6, P4, R90.reuse, R11, 0x1 ;  /* 0x0000000b5a063211 */ /* 0x044fe200078808ff */
[----:B------:R-:W-:Y:S01]  /*88d0*/  @P2 IMAD.SHL.U32 R5, R61, 0x2, RZ ;  /* 0x000000023d052824 */ /* 0x000fe200078e00ff */
[C-C-:B------:R-:W-:Y:S02]  /*88e0*/  @P2 LEA.HI.X R11, R90.reuse, R17, R225.reuse, 0x1, P5 ;  /* 0x000000115a0b2211 */ /* 0x140fe400028f0ce1 */
[C---:B------:R-:W-:Y:S02]  /*88f0*/  @P3 LEA.HI.X R7, R90.reuse, R13, R225, 0x1, P4 ;  /* 0x0000000d5a073211 */ /* 0x040fe400020f0ce1 */
[----:B------:R-:W-:-:S02]  /*8900*/  @P1 LEA R8, P4, R90, R15, 0x1 ;  /* 0x0000000f5a081211 */ /* 0x000fc400078808ff */
[----:B------:R-:W-:Y:S01]  /*8910*/  ISETP.GT.AND P5, PT, R227, 0x5f, PT ;  /* 0x0000005fe300780c */ /* 0x000fe20003fa4270 */
[----:B------:R1:W-:Y:S01]  /*8920*/  @P3 LDGSTS.E.BYPASS.LTC128B.128 [R0+0x4100], [R6.64], !P6 ;  /* 0x0410000006003fae */ /* 0x0003e2000f101d5a */
[----:B------:R-:W-:-:S03]  /*8930*/  @P1 LEA.HI.X R9, R90, R18, R225, 0x1, P4 ;  /* 0x000000125a091211 */ /* 0x000fc600020f0ce1 */
[----:B------:R2:W-:Y:S01]  /*8940*/  @P2 LDGSTS.E.BYPASS.LTC128B.128 [R5+0x4900], [R10.64], !P6 ;  /* 0x049000000a052fae */ /* 0x0005e2000f101d5a */
[C---:B-1----:R-:W-:Y:S01]  /*8950*/  @P0 LEA R6, P3, R90.reuse, R3, 0x1 ;  /* 0x000000035a060211 */ /* 0x042fe200078608ff */
[C---:B------:R-:W-:Y:S02]  /*8960*/  @P1 IMAD.SHL.U32 R3, R61.reuse, 0x2, RZ ;  /* 0x000000023d031824 */ /* 0x040fe400078e00ff */
[----:B------:R-:W-:Y:S01]  /*8970*/  @P0 IMAD.SHL.U32 R0, R61, 0x2, RZ ;  /* 0x000000023d000824 */ /* 0x000fe200078e00ff */
[----:B----4-:R-:W-:Y:S02]  /*8980*/  @P0 LEA.HI.X R7, R90, R16, R225, 0x1, P3 ;  /* 0x000000105a070211 */ /* 0x010fe400018f0ce1 */
[----:B------:R2:W-:Y:S04]  /*8990*/  @P1 LDGSTS.E.BYPASS.LTC128B.128 [R3+0x5100], [R8.64], !P6 ;  /* 0x0510000008031fae */ /* 0x0005e8000f101d5a */
[----:B------:R2:W-:Y:S01]  /*89a0*/  @P0 LDGSTS.E.BYPASS.LTC128B.128 [R0+0x5900], [R6.64], !P6 ;  /* 0x0590000006000fae */ /* 0x0005e2000f101d5a */
[----:B------:R-:W-:-:S03]  /*89b0*/  ISETP.LT.AND P0, PT, RZ, c[0x0][0x27c], PT ;  /* 0x00009f00ff007a0c */ /* 0x000fc60003f01270 */
[----:B------:R-:W0:Y:S10]  /*89c0*/  LDGDEPBAR ;  /* 0x00000000000079af */ /* 0x000e340000000000 */
[----:B------:R-:W-:Y:S05]  /*89d0*/  @P0 BRA `(.L_x_398) ;  /* 0x0000002000000947 */ /* 0x000fea0003800000 */
[----:B------:R-:W-:-:S04]  /*89e0*/  DEPBAR.LE SB0, 0x1 ;  /* 0x000080400000791a */ /* 0x000fc80000000000 */
[----:B------:R-:W-:Y:S05]  /*89f0*/  BRA `(.L_x_399) ;  /* 0x00004e0000007947 */ /* 0x000fea0003800000 */
.L_x_398:
[----:B------:R-:W-:Y:S01]  /*8a00*/  ULDC.U8 UR7, c[0x0][0x298] ;  /* 0x0000a60000077ab9 */ /* 0x000fe20000000000 */
[----:B--2---:R-:W-:Y:S01]  /*8a10*/  SHF.R.S32.HI R0, RZ, 0x1f, R133 ;  /* 0x0000001fff007819 */ /* 0x004fe20000011485 */
[C---:B------:R-:W-:Y:S01]  /*8a20*/  IMAD.WIDE.U32 R12, R133.reuse, c[0x0][0x280], RZ ;  /* 0x0000a000850c7a25 */ /* 0x040fe200078e00ff */
[----:B------:R-:W-:Y:S01]  /*8a30*/  ISETP.NE.AND P0, PT, RZ, UR7, PT ;  /* 0x00000007ff007c0c */ /* 0x000fe2000bf05270 */
[----:B------:R-:W-:Y:S01]  /*8a40*/  BSSY B2, `(.L_x_399) ;  /* 0x00004db000027945 */ /* 0x000fe20003800000 */
[-C--:B------:R-:W-:Y:S01]  /*8a50*/  LEA.HI R6, R210, R207.reuse, RZ, 0x2 ;  /* 0x000000cfd2067211 */ /* 0x080fe200078f10ff */
[C---:B------:R-:W-:Y:S02]  /*8a60*/  IMAD R3, R0.reuse, c[0x0][0x280], RZ ;  /* 0x0000a00000037a24 */ /* 0x040fe400078e02ff */
[----:B------:R-:W-:Y:S01]  /*8a70*/  IMAD R0, R0, c[0x0][0x290], RZ ;  /* 0x0000a40000007a24 */ /* 0x000fe200078e02ff */
[----:B------:R-:W-:Y:S01]  /*8a80*/  LOP3.LUT R5, R6, 0xfffffffc, RZ, 0xc0, !PT ;  /* 0xfffffffc06057812 */ /* 0x000fe200078ec0ff */
[C---:B------:R-:W-:Y:S01]  /*8a90*/  IMAD R3, R133.reuse, c[0x0][0x284], R3 ;  /* 0x0000a10085037a24 */ /* 0x040fe200078e0203 */
[----:B------:R-:W-:Y:S01]  /*8aa0*/  SHF.R.S32.HI R60, RZ, 0x2, R6 ;  /* 0x00000002ff3c7819 */ /* 0x000fe20000011406 */
[----:B------:R-:W-:Y:S01]  /*8ab0*/  IMAD R0, R133, c[0x0][0x294], R0 ;  /* 0x0000a50085007a24 */ /* 0x000fe200078e0200 */
[----:B------:R-:W-:Y:S01]  /*8ac0*/  IADD3 R14, -R5, R207, RZ ;  /* 0x000000cf050e7210 */ /* 0x000fe20007ffe1ff */
[----:B------:R-:W-:Y:S01]  /*8ad0*/  IMAD.WIDE.U32 R10, R133, c[0x0][0x290], RZ ;  /* 0x0000a400850a7a25 */ /* 0x000fe200078e00ff */
[----:B------:R-:W-:-:S02]  /*8ae0*/  IADD3 R24, R60, UR18, RZ ;  /* 0x000000123c187c10 */ /* 0x000fc4000fffe0ff */
[----:B------:R-:W-:Y:S01]  /*8af0*/  IADD3 R9, R3, R13, RZ ;  /* 0x0000000d03097210 */ /* 0x000fe20007ffe0ff */
[----:B------:R-:W-:Y:S01]  /*8b00*/  IMAD.IADD R7, R0, 0x1, R11 ;  /* 0x0000000100077824 */ /* 0x000fe200078e020b */
[C---:B------:R-:W-:Y:S01]  /*8b10*/  SHF.L.U32 R30, R14.reuse, 0x3, RZ ;  /* 0x000000030e1e7819 */ /* 0x040fe200000006ff */
[----:B------:R-:W-:Y:S01]  /*8b20*/  IMAD R0, R14, 0x20, R24 ;  /* 0x000000200e007824 */ /* 0x000fe200078e0218 */
[----:B------:R-:W-:Y:S05]  /*8b30*/  @!P0 BRA `(.L_x_400) ;  /* 0x0000274000008947 */ /* 0x000fea0003800000 */
[----:B------:R-:W-:Y:S01]  /*8b40*/  UISETP.NE.AND UP0, UPT, UR24, URZ, UPT ;  /* 0x0000003f1800728c */ /* 0x000fe2000bf05270 */
[----:B------:R-:W-:Y:S01]  /*8b50*/  MOV R6, R10 ;  /* 0x0000000a00067202 */ /* 0x000fe20000000f00 */
[----:B------:R-:W-:Y:S01]  /*8b60*/  IMAD.MOV.U32 R8, RZ, RZ, R12 ;  /* 0x000000ffff087224 */ /* 0x000fe200078e000c */
[----:B------:R-:W-:Y:S01]  /*8b70*/  BSSY B0, `(.L_x_401) ;  /* 0x0000030000007945 */ /* 0x000fe20003800000 */
[----:B------:R-:W-:Y:S01]  /*8b80*/  IMAD.SHL.U32 R17, R14, 0x4, RZ ;  /* 0x000000040e117824 */ /* 0x000fe200078e00ff */
[----:B------:R-:W-:Y:S01]  /*8b90*/  CS2R R36, SRZ ;  /* 0x0000000000247805 */ /* 0x000fe2000001ff00 */
[----:B------:R-:W-:Y:S01]  /*8ba0*/  PLOP3.LUT P1, PT, PT, PT, UP0, 0x80, 0x0 ;  /* 0x000000000000781c */ /* 0x000fe20003f2f008 */
[----:B------:R-:W-:Y:S01]  /*8bb0*/  CS2R R22, SRZ ;  /* 0x0000000000167805 */ /* 0x000fe2000001ff00 */
[----:B------:R-:W-:Y:S01]  /*8bc0*/  PLOP3.LUT P0, PT, PT, PT, UP0, 0x80, 0x0 ;  /* 0x000000000000781c */ /* 0x000fe20003f0f008 */
[----:B------:R-:W-:Y:S01]  /*8bd0*/  CS2R R14, SRZ ;  /* 0x00000000000e7805 */ /* 0x000fe2000001ff00 */
[----:B------:R-:W-:Y:S01]  /*8be0*/  CS2R R26, SRZ ;  /* 0x00000000001a7805 */ /* 0x000fe2000001ff00 */
[----:B------:R-:W-:-:S08]  /*8bf0*/  CS2R R18, SRZ ;  /* 0x0000000000127805 */ /* 0x000fd0000001ff00 */
[----:B------:R-:W-:-:S05]  /*8c00*/  @P1 IMAD.HI.U32 R3, R0, c[0x0][0x2c8], RZ ;  /* 0x0000b20000031a27 */ /* 0x000fca00078e00ff */
[----:B------:R-:W-:-:S04]  /*8c10*/  @P0 SHF.R.U32.HI R0, RZ, c[0x0][0x2cc], R3 ;  /* 0x0000b300ff000a19 */ /* 0x000fc80000011603 */
[----:B------:R-:W-:Y:S01]  /*8c20*/  SHF.R.S32.HI R3, RZ, 0x1f, R0 ;  /* 0x0000001fff037819 */ /* 0x000fe20000011400 */
[----:B------:R-:W-:-:S04]  /*8c30*/  IMAD.WIDE.U32 R8, R0, c[0x0][0x280], R8 ;  /* 0x0000a00000087a25 */ /* 0x000fc800078e0008 */
[C---:B------:R-:W-:Y:S01]  /*8c40*/  IMAD R10, R3.reuse, c[0x0][0x280], RZ ;  /* 0x0000a000030a7a24 */ /* 0x040fe200078e02ff */
[----:B------:R-:W-:Y:S01]  /*8c50*/  LEA R21, P1, R8, c[0x0][0x270], 0x1 ;  /* 0x00009c0008157a11 */ /* 0x000fe200078208ff */
[----:B------:R-:W-:Y:S02]  /*8c60*/  IMAD R5, R3, c[0x0][0x290], RZ ;  /* 0x0000a40003057a24 */ /* 0x000fe400078e02ff */
[----:B------:R-:W-:-:S04]  /*8c70*/  IMAD.WIDE.U32 R6, R0, c[0x0][0x290], R6 ;  /* 0x0000a40000067a25 */ /* 0x000fc800078e0006 */
[----:B------:R-:W-:Y:S01]  /*8c80*/  IMAD R3, R0, c[0x0][0x284], R10 ;  /* 0x0000a10000037a24 */ /* 0x000fe200078e020a */
[----:B------:R-:W-:Y:S01]  /*8c90*/  LEA R25, P0, R6, c[0x0][0x288], 0x1 ;  /* 0x0000a20006197a11 */ /* 0x000fe200078008ff */
[----:B------:R-:W-:Y:S02]  /*8ca0*/  IMAD R0, R0, c[0x0][0x294], R5 ;  /* 0x0000a50000007a24 */ /* 0x000fe400078e0205 */
[----:B------:R-:W-:-:S03]  /*8cb0*/  IMAD.IADD R3, R9, 0x1, R3 ;  /* 0x0000000109037824 */ /* 0x000fc600078e0203 */
[----:B------:R-:W-:Y:S02]  /*8cc0*/  IADD3 R0, R7, R0, RZ ;  /* 0x0000000007007210 */ /* 0x000fe40007ffe0ff */
[----:B------:R-:W-:Y:S02]  /*8cd0*/  LEA.HI.X R20, R8, c[0x0][0x274], R3, 0x1, P1 ;  /* 0x00009d0008147a11 */ /* 0x000fe400008f0c03 */
[----:B------:R-:W-:Y:S01]  /*8ce0*/  LEA.HI.X R16, R6, c[0x0][0x28c], R0, 0x1, P0 ;  /* 0x0000a30006107a11 */ /* 0x000fe200000f0c00 */
[----:B------:R1:W2:Y:S01]  /*8cf0*/  SHFL.IDX PT, R8, R21, RZ, 0x1c1f ;  /* 0x001c1fff15087589 */ /* 0x0002a200000e0000 */
[----:B------:R-:W-:-:S03]  /*8d00*/  ISETP.GE.AND P0, PT, R24, UR11, PT ;  /* 0x0000000b18007c0c */ /* 0x000fc6000bf06270 */
[----:B------:R1:W3:Y:S04]  /*8d10*/  SHFL.IDX PT, R6, R25, RZ, 0x1c1f ;  /* 0x001c1fff19067589 */ /* 0x0002e800000e0000 */
[----:B------:R1:W4:Y:S04]  /*8d20*/  SHFL.IDX PT, R9, R20, RZ, 0x1c1f ;  /* 0x001c1fff14097589 */ /* 0x00032800000e0000 */
[----:B------:R1:W1:Y:S02]  /*8d30*/  SHFL.IDX PT, R7, R16, RZ, 0x1c1f ;  /* 0x001c1fff10077589 */ /* 0x00026400000e0000 */
[----:B------:R-:W-:Y:S05]  /*8d40*/  @P0 BRA `(.L_x_402) ;  /* 0x0000012000000947 */ /* 0x000fea0003800000 */
[C---:B------:R-:W-:Y:S01]  /*8d50*/  IADD3 R3, R17.reuse, 0x10, RZ ;  /* 0x0000001011037810 */ /* 0x040fe20007ffe0ff */
[----:B------:R-:W-:Y:S01]  /*8d60*/  CS2R R14, SRZ ;  /* 0x00000000000e7805 */ /* 0x000fe2000001ff00 */
[----:B------:R-:W-:Y:S01]  /*8d70*/  ISETP.GE.AND P1, PT, R17, c[0x0][0x27c], PT ;  /* 0x00009f0011007a0c */ /* 0x000fe20003f26270 */
[----:B------:R-:W-:Y:S01]  /*8d80*/  CS2R R18, SRZ ;  /* 0x0000000000127805 */ /* 0x000fe2000001ff00 */
[----:B------:R-:W-:Y:S01]  /*8d90*/  ISETP.GE.AND P0, PT, R3, c[0x0][0x27c], PT ;  /* 0x00009f0003007a0c */ /* 0x000fe20003f06270 */
[----:B------:R-:W-:Y:S01]  /*8da0*/  CS2R R22, SRZ ;  /* 0x0000000000167805 */ /* 0x000fe2000001ff00 */
[----:B------:R-:W-:-:S09]  /*8db0*/  CS2R R26, SRZ ;  /* 0x00000000001a7805 */ /* 0x000fd2000001ff00 */
[----:B--2-4-:R-:W-:Y:S02]  /*8dc0*/  @!P1 IMAD.WIDE R12, R17, 0x2, R8 ;  /* 0x00000002110c9825 */ /* 0x014fe400078e0208 */
[----:B------:R-:W-:-:S03]  /*8dd0*/  @!P0 SHF.R.S32.HI R0, RZ, 0x1f, R3 ;  /* 0x0000001fff008819 */ /* 0x000fc60000011403 */
[----:B------:R2:W5:Y:S01]  /*8de0*/  @!P1 LD.E.64 R14, [R12.64] ;  /* 0x0000001a0c0e9980 */ /* 0x000562000c101b00 */
[----:B------:R-:W-:-:S04]  /*8df0*/  @!P0 LEA.HI R0, R0, R3, RZ, 0x2 ;  /* 0x0000000300008211 */ /* 0x000fc800078f10ff */
[----:B------:R-:W-:-:S05]  /*8e00*/  @!P0 LOP3.LUT R0, R0, 0xfffffffc, RZ, 0xc0, !PT ;  /* 0xfffffffc00008812 */ /* 0x000fca00078ec0ff */
[----:B------:R-:W-:-:S04]  /*8e10*/  @!P0 IMAD.WIDE R10, R0, 0x2, R8 ;  /* 0x00000002000a8825 */ /* 0x000fc800078e0208 */
[--C-:B-1-3--:R-:W-:Y:S01]  /*8e20*/  @!P0 IMAD.WIDE R8, R0, 0x2, R6.reuse ;  /* 0x0000000200088825 */ /* 0x10afe200078e0206 */
[----:B------:R2:W5:Y:S03]  /*8e30*/  @!P0 LD.E.64 R22, [R10.64] ;  /* 0x0000001a0a168980 */ /* 0x000566000c101b00 */
[----:B------:R-:W-:Y:S01]  /*8e40*/  @!P1 IMAD.WIDE R6, R17, 0x2, R6 ;  /* 0x0000000211069825 */ /* 0x000fe200078e0206 */
[----:B------:R2:W5:Y:S04]  /*8e50*/  @!P0 LD.E.64 R26, [R8.64] ;  /* 0x0000001a081a8980 */ /* 0x000568000c101b00 */
[----:B------:R2:W5:Y:S02]  /*8e60*/  @!P1 LD.E.64 R18, [R6.64] ;  /* 0x0000001a06129980 */ /* 0x000564000c101b00 */
.L_x_402:
[----:B------:R-:W-:Y:S05]  /*8e70*/  BSYNC B0 ;  /* 0x0000000000007941 */ /* 0x000fea0003800000 */
.L_x_401:
[----:B------:R-:W-:Y:S01]  /*8e80*/  IADD3 R0, R24, 0x20, RZ ;  /* 0x0000002018007810 */ /* 0x000fe20007ffe0ff */
[----:B--2--5:R-:W-:Y:S01]  /*8e90*/  IMAD.MOV.U32 R10, RZ, RZ, R22 ;  /* 0x000000ffff0a7224 */ /* 0x024fe200078e0016 */
[----:B----4-:R2:W4:Y:S01]  /*8ea0*/  SHFL.IDX PT, R9, R20, 0x1, 0x1c1f ;  /* 0x003c1f0014097f89 */ /* 0x01052200000e0000 */
[----:B------:R-:W-:Y:S01]  /*8eb0*/  IMAD.MOV.U32 R5, RZ, RZ, R23 ;  /* 0x000000ffff057224 */ /* 0x000fe200078e0017 */
[----:B------:R-:W-:Y:S01]  /*8ec0*/  ISETP.GE.AND P0, PT, R0, UR11, PT ;  /* 0x0000000b00007c0c */ /* 0x000fe2000bf06270 */
[----:B------:R-:W-:Y:S01]  /*8ed0*/  IMAD.MOV.U32 R3, RZ, RZ, R14 ;  /* 0x000000ffff037224 */ /* 0x000fe200078e000e */
[----:B------:R2:W3:Y:S01]  /*8ee0*/  SHFL.IDX PT, R8, R21, 0x1, 0x1c1f ;  /* 0x003c1f0015087f89 */ /* 0x0004e200000e0000 */
[----:B------:R-:W-:Y:S01]  /*8ef0*/  IMAD.MOV.U32 R0, RZ, RZ, R15 ;  /* 0x000000ffff007224 */ /* 0x000fe200078e000f */
[----:B------:R-:W-:Y:S01]  /*8f00*/  PRMT R54, R5, 0x5410, R10 ;  /* 0x0000541005367816 */ /* 0x000fe2000000000a */
[----:B------:R-:W-:Y:S01]  /*8f10*/  IMAD.MOV.U32 R5, RZ, RZ, R27 ;  /* 0x000000ffff057224 */ /* 0x000fe200078e001b */
[----:B------:R-:W-:Y:S01]  /*8f20*/  MOV R10, R26 ;  /* 0x0000001a000a7202 */ /* 0x000fe20000000f00 */
[----:B-1----:R2:W1:Y:S01]  /*8f30*/  SHFL.IDX PT, R7, R16, 0x1, 0x1c1f ;  /* 0x003c1f0010077f89 */ /* 0x00246200000e0000 */
[----:B------:R-:W-:Y:S01]  /*8f40*/  PRMT R52, R0, 0x5410, R3 ;  /* 0x0000541000347816 */ /* 0x000fe20000000003 */
[----:B------:R-:W-:Y:S01]  /*8f50*/  IMAD.MOV.U32 R3, RZ, RZ, R18 ;  /* 0x000000ffff037224 */ /* 0x000fe200078e0012 */
[----:B------:R-:W-:Y:S01]  /*8f60*/  MOV R0, R19 ;  /* 0x0000001300007202 */ /* 0x000fe20000000f00 */
[----:B---3--:R2:W3:Y:S01]  /*8f70*/  SHFL.IDX PT, R6, R25, 0x1, 0x1c1f ;  /* 0x003c1f0019067f89 */ /* 0x0084e200000e0000 */
[----:B------:R-:W-:Y:S01]  /*8f80*/  BSSY B0, `(.L_x_403) ;  /* 0x0000019000007945 */ /* 0x000fe20003800000 */
[----:B------:R-:W-:Y:S01]  /*8f90*/  PRMT R53, R5, 0x5410, R10 ;  /* 0x0000541005357816 */ /* 0x000fe2000000000a */
[----:B------:R-:W-:Y:S01]  /*8fa0*/  CS2R R28, SRZ ;  /* 0x00000000001c7805 */ /* 0x000fe2000001ff00 */
[----:B------:R-:W-:Y:S01]  /*8fb0*/  PRMT R31, R0, 0x5410, R3 ;  /* 0x00005410001f7816 */ /* 0x000fe20000000003 */
[----:B------:R-:W-:Y:S01]  /*8fc0*/  CS2R R34, SRZ ;  /* 0x0000000000227805 */ /* 0x000fe2000001ff00 */
[----:B------:R-:W-:Y:S01]  /*8fd0*/  CS2R R32, SRZ ;  /* 0x0000000000207805 */ /* 0x000fe2000001ff00 */
        /* <DEDUP_REMOVED lines=8> */
[----:B----4-:R-:W-:Y:S02]  /*9060*/  @!P1 IMAD.WIDE R12, R17, 0x2, R8 ;  /* 0x00000002110c9825 */ /* 0x010fe400078e0208 */
        /* <DEDUP_REMOVED lines=10> */
.L_x_404:
[----:B------:R-:W-:Y:S05]  /*9110*/  BSYNC B0 ;  /* 0x0000000000007941 */ /* 0x000fea0003800000 */
.L_x_403:
[----:B------:R-:W-:Y:S01]  /*9120*/  IADD3 R0, R24, 0x40, RZ ;  /* 0x0000004018007810 */ /* 0x000fe20007ffe0ff */
[----:B----45:R-:W-:Y:S01]  /*9130*/  IMAD.MOV.U32 R10, RZ, RZ, R36 ;  /* 0x000000ffff0a7224 */ /* 0x030fe200078e0024 */
[----:B------:R4:W2:Y:S01]  /*9140*/  SHFL.IDX PT, R9, R20, 0x2, 0x1c1f ;  /* 0x005c1f0014097f89 */ /* 0x0008a200000e0000 */
        /* <DEDUP_REMOVED lines=29> */
[----:B--2---:R-:W-:Y:S02]  /*9320*/  @!P1 IMAD.WIDE R12, R17, 0x2, R8 ;  /* 0x00000002110c9825 */ /* 0x004fe400078e0208 */
        /* <DEDUP_REMOVED lines=10> */
.L_x_406:
[----:B------:R-:W-:Y:S05]  /*93d0*/  BSYNC B0 ;  /* 0x0000000000007941 */ /* 0x000fea0003800000 */
.L_x_405:
[----:B------:R-:W-:Y:S01]  /*93e0*/  IADD3 R0, R24, 0x60, RZ ;  /* 0x0000006018007810 */ /* 0x000fe20007ffe0ff */
[----:B--2--5:R-:W-:Y:S01]  /*93f0*/  IMAD.MOV.U32 R10, RZ, RZ, R42 ;  /* 0x000000ffff0a7224 */ /* 0x024fe200078e002a */
[----:B------:R-:W2:Y:S01]  /*9400*/  SHFL.IDX PT, R9, R20, 0x3, 0x1c1f ;  /* 0x007c1f0014097f89 */ /* 0x000ea200000e0000 */
[----:B------:R-:W-:Y:S01]  /*9410*/  IMAD.MOV.U32 R5, RZ, RZ, R43 ;  /* 0x000000ffff057224 */ /* 0x000fe200078e002b */
[----:B------:R-:W-:Y:S01]  /*9420*/  ISETP.GE.AND P0, PT, R0, UR11, PT ;  /* 0x0000000b00007c0c */ /* 0x000fe2000bf06270 */
[----:B------:R-:W-:Y:S01]  /*9430*/  IMAD.MOV.U32 R3, RZ, RZ, R38 ;  /* 0x000000ffff037224 */ /* 0x000fe200078e0026 */
[----:B------:R-:W4:Y:S01]  /*9440*/  SHFL.IDX PT, R8, R21, 0x3, 0x1c1f ;  /* 0x007c1f0015087f89 */ /* 0x000f2200000e0000 */
[----:B------:R-:W-:Y:S01]  /*9450*/  IMAD.MOV.U32 R0, RZ, RZ, R39 ;  /* 0x000000ffff007224 */ /* 0x000fe200078e0027 */
[----:B------:R-:W-:Y:S01]  /*9460*/  PRMT R66, R5, 0x5410, R10 ;  /* 0x0000541005427816 */ /* 0x000fe2000000000a */
[----:B------:R-:W-:Y:S01]  /*9470*/  IMAD.MOV.U32 R5, RZ, RZ, R45 ;  /* 0x000000ffff057224 */ /* 0x000fe200078e002d */
[----:B------:R-:W-:Y:S01]  /*9480*/  MOV R10, R44 ;  /* 0x0000002c000a7202 */ /* 0x000fe20000000f00 */
[----:B-1----:R-:W1:Y:S01]  /*9490*/  SHFL.IDX PT, R7, R16, 0x3, 0x1c1f ;  /* 0x007c1f0010077f89 */ /* 0x002e6200000e0000 */
[----:B------:R-:W-:Y:S01]  /*94a0*/  PRMT R64, R0, 0x5410, R3 ;  /* 0x0000541000407816 */ /* 0x000fe20000000003 */
[----:B------:R-:W-:Y:S01]  /*94b0*/  IMAD.MOV.U32 R3, RZ, RZ, R40 ;  /* 0x000000ffff037224 */ /* 0x000fe200078e0028 */
[----:B------:R-:W-:Y:S01]  /*94c0*/  MOV R0, R41 ;  /* 0x0000002900007202 */ /* 0x000fe20000000f00 */
[----:B---3--:R3:W1:Y:S01]  /*94d0*/  SHFL.IDX PT, R6, R25, 0x3, 0x1c1f ;  /* 0x007c1f0019067f89 */ /* 0x00866200000e0000 */
[----:B------:R-:W-:Y:S01]  /*94e0*/  BSSY B0, `(.L_x_407) ;  /* 0x0000019000007945 */ /* 0x000fe20003800000 */
[----:B------:R-:W-:Y:S01]  /*94f0*/  PRMT R65, R5, 0x5410, R10 ;  /* 0x0000541005417816 */ /* 0x000fe2000000000a */
[----:B------:R-:W-:Y:S01]  /*9500*/  CS2R R48, SRZ ;  /* 0x0000000000307805 */ /* 0x000fe2000001ff00 */
[----:B------:R-:W-:Y:S01]  /*9510*/  PRMT R59, R0, 0x5410, R3 ;  /* 0x00005410003b7816 */ /* 0x000fe20000000003 */
[----:B------:R-:W-:Y:S01]  /*9520*/  CS2R R46, SRZ ;  /* 0x00000000002e7805 */ /* 0x000fe2000001ff00 */
[----:B---34-:R-:W-:Y:S01]  /*9530*/  CS2R R24, SRZ ;  /* 0x0000000000187805 */ /* 0x018fe2000001ff00 */
[----:B------:R-:W-:Y:S05]  /*9540*/  @P0 BRA `(.L_x_408) ;  /* 0x0000012000000947 */ /* 0x000fea0003800000 */
[C---:B-12---:R-:W-:Y:S01]  /*9550*/  IADD3 R3, R17.reuse, 0x10, RZ ;  /* 0x0000001011037810 */ /* 0x046fe20007ffe0ff */
[----:B------:R-:W-:Y:S01]  /*9560*/  CS2R R24, SRZ ;  /* 0x0000000000187805 */ /* 0x000fe2000001ff00 */
[----:B------:R-:W-:Y:S01]  /*9570*/  ISETP.GE.AND P1, PT, R17, c[0x0][0x27c], PT ;  /* 0x00009f0011007a0c */ /* 0x000fe20003f26270 */
[----:B------:R-:W-:Y:S01]  /*9580*/  CS2R R46, SRZ ;  /* 0x00000000002e7805 */ /* 0x000fe2000001ff00 */
[----:B------:R-:W-:Y:S01]  /*9590*/  ISETP.GE.AND P0, PT, R3, c[0x0][0x27c], PT ;  /* 0x00009f0003007a0c */ /* 0x000fe20003f06270 */
[----:B------:R-:W-:Y:S01]  /*95a0*/  CS2R R50, SRZ ;  /* 0x0000000000327805 */ /* 0x000fe2000001ff00 */
[----:B------:R-:W-:-:S09]  /*95b0*/  CS2R R48, SRZ ;  /* 0x0000000000307805 */ /* 0x000fd2000001ff00 */
[----:B------:R-:W-:Y:S02]  /*95c0*/  @!P1 IMAD.WIDE R12, R17, 0x2, R8 ;  /* 0x00000002110c9825 */ /* 0x000fe400078e0208 */
[----:B------:R-:W-:-:S03]  /*95d0*/  @!P0 SHF.R.S32.HI R0, RZ, 0x1f, R3 ;  /* 0x0000001fff008819 */ /* 0x000fc60000011403 */
[----:B------:R1:W5:Y:S01]  /*95e0*/  @!P1 LD.E.64 R24, [R12.64] ;  /* 0x0000001a0c189980 */ /* 0x000362000c101b00 */
[----:B------:R-:W-:-:S04]  /*95f0*/  @!P0 LEA.HI R0, R0, R3, RZ, 0x2 ;  /* 0x0000000300008211 */ /* 0x000fc800078f10ff */
[----:B------:R-:W-:-:S05]  /*9600*/  @!P0 LOP3.LUT R0, R0, 0xfffffffc, RZ, 0xc0, !PT ;  /* 0xfffffffc00008812 */ /* 0x000fca00078ec0ff */
[----:B------:R-:W-:-:S04]  /*9610*/  @!P0 IMAD.WIDE R10, R0, 0x2, R8 ;  /* 0x00000002000a8825 */ /* 0x000fc800078e0208 */
[--C-:B------:R-:W-:Y:S01]  /*9620*/  @!P0 IMAD.WIDE R8, R0, 0x2, R6.reuse ;  /* 0x0000000200088825 */ /* 0x100fe200078e0206 */
[----:B------:R1:W5:Y:S03]  /*9630*/  @!P0 LD.E.64 R50, [R10.64] ;  /* 0x0000001a0a328980 */ /* 0x000366000c101b00 */
[----:B------:R-:W-:Y:S01]  /*9640*/  @!P1 IMAD.WIDE R6, R17, 0x2, R6 ;  /* 0x0000000211069825 */ /* 0x000fe200078e0206 */
[----:B------:R1:W5:Y:S04]  /*9650*/  @!P0 LD.E.64 R48, [R8.64] ;  /* 0x0000001a08308980 */ /* 0x000368000c101b00 */
[----:B------:R1:W5:Y:S02]  /*9660*/  @!P1 LD.E.64 R46, [R6.64] ;  /* 0x0000001a062e9980 */ /* 0x000364000c101b00 */
.L_x_408:
[----:B-12---:R-:W-:Y:S05]  /*9670*/  BSYNC B0 ;  /* 0x0000000000007941 */ /* 0x006fea0003800000 */
.L_x_407:
[----:B------:R-:W-:Y:S01]  /*9680*/  SHF.R.S32.HI R0, RZ, 0x1f, R60 ;  /* 0x0000001fff007819 */ /* 0x000fe2000001143c */
[----:B-----5:R-:W-:Y:S01]  /*9690*/  IMAD.MOV.U32 R6, RZ, RZ, R50 ;  /* 0x000000ffff067224 */ /* 0x020fe200078e0032 */
[----:B------:R-:W-:Y:S01]  /*96a0*/  UIADD3 UR7, -UR18, UR11, URZ ;  /* 0x0000000b12077290 */ /* 0x000fe2000fffe13f */
[----:B------:R-:W-:Y:S01]  /*96b0*/  IMAD.MOV.U32 R5, RZ, RZ, R51 ;  /* 0x000000ffff057224 */ /* 0x000fe200078e0033 */
[----:B------:R-:W-:Y:S01]  /*96c0*/  LEA.HI R0, R0, R60, RZ, 0x3 ;  /* 0x0000003c00007211 */ /* 0x000fe200078f18ff */
[----:B------:R-:W-:Y:S01]  /*96d0*/  IMAD.MOV.U32 R3, RZ, RZ, R24 ;  /* 0x000000ffff037224 */ /* 0x000fe200078e0018 */
[----:B------:R-:W-:Y:S01]  /*96e0*/  UISETP.LT.AND UP0, UPT, UR7, 0x80, UPT ;  /* 0x000000800700788c */ /* 0x000fe2000bf01270 */
[----:B------:R-:W-:Y:S01]  /*96f0*/  IMAD.MOV.U32 R7, RZ, RZ, R49 ;  /* 0x000000ffff077224 */ /* 0x000fe200078e0031 */
[----:B------:R-:W-:Y:S01]  /*9700*/  LOP3.LUT R0, R0, 0xfffffff8, RZ, 0xc0, !PT ;  /* 0xfffffff800007812 */ /* 0x000fe200078ec0ff */
[----:B------:R-:W-:-:S04]  /*9710*/  DEPBAR.LE SB0, 0x1 ;  /* 0x000080400000791a */ /* 0x000fc80000000000 */
[----:B------:R-:W-:Y:S01]  /*9720*/  IMAD.IADD R0, R60, 0x1, -R0 ;  /* 0x000000013c007824 */ /* 0x000fe200078e0a00 */
[----:B------:R-:W-:Y:S01]  /*9730*/  PRMT R70, R5, 0x5410, R6 ;  /* 0x0000541005467816 */ /* 0x000fe20000000006 */
[----:B------:R-:W-:Y:S01]  /*9740*/  USEL UR7, UR7, 0x80, UP0 ;  /* 0x0000008007077887 */ /* 0x000fe20008000000 */
[----:B------:R-:W-:Y:S01]  /*9750*/  PRMT R68, R68, 0x5410, R3 ;  /* 0x0000541044447816 */ /* 0x000fe20000000003 */
[C---:B------:R-:W-:Y:S01]  /*9760*/  IMAD.SHL.U32 R6, R0.reuse, 0x40, RZ ;  /* 0x0000004000067824 */ /* 0x040fe200078e00ff */
[----:B------:R-:W-:Y:S01]  /*9770*/  BAR.SYNC.DEFER_BLOCKING 0x0 ;  /* 0x0000000000007b1d */ /* 0x000fe20000010000 */
[----:B------:R-:W-:Y:S01]  /*9780*/  LOP3.LUT P1, RZ, R0, 0x4, RZ, 0xc0, !PT ;  /* 0x0000000400ff7812 */ /* 0x000fe2000782c0ff */
[----:B------:R-:W-:Y:S01]  /*9790*/  IMAD.MOV.U32 R5, RZ, RZ, R25 ;  /* 0x000000ffff057224 */ /* 0x000fe200078e0019 */
[----:B------:R-:W-:Y:S02]  /*97a0*/  ISETP.GE.AND P0, PT, R60, UR7, PT ;  /* 0x000000073c007c0c */ /* 0x000fe4000bf06270 */
[----:B------:R-:W-:Y:S01]  /*97b0*/  LOP3.LUT R0, R6, 0x1c0, RZ, 0xc0, !PT ;  /* 0x000001c006007812 */ /* 0x000fe200078ec0ff */
[----:B------:R-:W-:Y:S01]  /*97c0*/  IMAD.MOV.U32 R6, RZ, RZ, R46 ;  /* 0x000000ffff067224 */ /* 0x000fe200078e002e */
[----:B------:R-:W-:Y:S01]  /*97d0*/  PRMT R68, R5, 0x7610, R68 ;  /* 0x0000761005447816 */ /* 0x000fe20000000044 */
[----:B------:R-:W-:Y:S01]  /*97e0*/  IMAD.MOV.U32 R5, RZ, RZ, R47 ;  /* 0x000000ffff057224 */ /* 0x000fe200078e002f */
[----:B------:R-:W-:Y:S01]  /*97f0*/  LOP3.LUT R3, R0, 0x18, R30, 0xf8, !PT ;  /* 0x0000001800037812 */ /* 0x000fe200078ef81e */
[----:B------:R-:W-:Y:S01]  /*9800*/  BSSY B1, `(.L_x_409) ;  /* 0x0000070000017945 */ /* 0x000fe20003800000 */
[----:B------:R-:W-:-:S02]  /*9810*/  SHF.R.U32.HI R0, RZ, 0x3, R0 ;  /* 0x00000003ff007819 */ /* 0x000fc40000011600 */
[----:B------:R-:W-:Y:S02]  /*9820*/  PRMT R67, R5, 0x5410, R6 ;  /* 0x0000541005437816 */ /* 0x000fe40000000006 */
[----:B------:R-:W-:Y:S01]  /*9830*/  LOP3.LUT R0, R3, R0, RZ, 0x3c, !PT ;  /* 0x0000000003007212 */ /* 0x000fe200078e3cff */
[----:B------:R-:W-:-:S04]  /*9840*/  IMAD.MOV.U32 R3, RZ, RZ, R48 ;  /* 0x000000ffff037224 */ /* 0x000fc800078e0030 */
[----:B------:R-:W-:Y:S01]  /*9850*/  IMAD R0, R209, 0x200, R0 ;  /* 0x00000200d1007824 */ /* 0x000fe200078e0200 */
[----:B------:R-:W-:-:S04]  /*9860*/  PRMT R69, R69, 0x5410, R3 ;  /* 0x0000541045457816 */ /* 0x000fc80000000003 */
[C---:B------:R-:W-:Y:S02]  /*9870*/  IADD3 R3, R0.reuse, 0x20, RZ ;  /* 0x0000002000037810 */ /* 0x040fe40007ffe0ff */
[C---:B------:R-:W-:Y:S02]  /*9880*/  @P1 IADD3 R3, R0.reuse, -0x20, RZ ;  /* 0xffffffe000031810 */ /* 0x040fe40007ffe0ff */
[----:B------:R-:W-:Y:S02]  /*9890*/  PRMT R69, R7, 0x7610, R69 ;  /* 0x0000761007457816 */ /* 0x000fe40000000045 */
[----:B------:R-:W-:Y:S02]  /*98a0*/  LEA R21, R0, 0x6100, 0x1 ;  /* 0x0000610000157811 */ /* 0x000fe400078e08ff */
[----:B------:R-:W-:Y:S01]  /*98b0*/  LEA R30, R3, 0x6100, 0x1 ;  /* 0x00006100031e7811 */ /* 0x000fe200078e08ff */
[----:B------:R-:W-:Y:S05]  /*98c0*/  @P0 BRA `(.L_x_410) ;  /* 0x0000063000000947 */ /* 0x000fea0003800000 */
[----:B------:R-:W-:Y:S01]  /*98d0*/  ISETP.GE.AND P0, PT, R17, c[0x0][0x27c], PT ;  /* 0x00009f0011007a0c */ /* 0x000fe20003f06270 */
[----:B------:R-:W-:-:S12]  /*98e0*/  BSSY B0, `(.L_x_411) ;  /* 0x0000030000007945 */ /* 0x000fd80003800000 */
[----:B------:R-:W-:Y:S05]  /*98f0*/  @P0 BRA `(.L_x_412) ;  /* 0x000002e000000947 */ /* 0x000fea0003800000 */
[----:B------:R-:W1:Y:S01]  /*9900*/  LDS.128 R8, [R21] ;  /* 0x0000000015087984 */ /* 0x000e620000000c00 */
[----:B------:R-:W-:Y:S02]  /*9910*/  SHF.R.U64 R0, R14, 0x10, R15 ;  /* 0x000000100e007819 */ /* 0x000fe4000000120f */
[----:B------:R-:W-:Y:S02]  /*9920*/  SHF.R.U32.HI R6, RZ, 0x10, R19 ;  /* 0x00000010ff067819 */ /* 0x000fe40000011613 */
[----:B------:R-:W-:Y:S02]  /*9930*/  SHF.R.U32.HI R3, RZ, 0x10, R15 ;  /* 0x00000010ff037819 */ /* 0x000fe4000001160f */
[----:B------:R-:W-:Y:S02]  /*9940*/  SHF.R.U64 R5, R18, 0x10, R19 ;  /* 0x0000001012057819 */ /* 0x000fe40000001213 */
[----:B------:R-:W-:Y:S02]  /*9950*/  PRMT R14, R52, 0x5432, R0 ;  /* 0x00005432340e7816 */ /* 0x000fe40000000000 */
[----:B------:R-:W-:-:S02]  /*9960*/  PRMT R0, R31, 0x5410, R6 ;  /* 0x000054101f007816 */ /* 0x000fc40000000006 */
[----:B------:R-:W-:Y:S02]  /*9970*/  PRMT R3, R52, 0x5410, R3 ;  /* 0x0000541034037816 */ /* 0x000fe40000000003 */
[----:B------:R-:W-:Y:S01]  /*9980*/  PRMT R13, R31, 0x5432, R5 ;  /* 0x000054321f0d7816 */ /* 0x000fe20000000005 */
[C---:B------:R-:W-:Y:S01]  /*9990*/  IMAD.U32 R18, R0.reuse, 0x10000, RZ ;  /* 0x0001000000127824 */ /* 0x040fe200078e00ff */
[----:B------:R-:W-:Y:S01]  /*99a0*/  LOP3.LUT R20, R0, 0xffff0000, RZ, 0xc0, !PT ;  /* 0xffff000000147812 */ /* 0x000fe200078ec0ff */
[----:B------:R-:W-:Y:S01]  /*99b0*/  IMAD.U32 R19, R3, 0x10000, RZ ;  /* 0x0001000003137824 */ /* 0x000fe200078e00ff */
[C---:B-1----:R-:W-:Y:S01]  /*99c0*/  LOP3.LUT R5, R10.reuse, 0xffff0000, RZ, 0xc0, !PT ;  /* 0xffff00000a057812 */ /* 0x042fe200078ec0ff */
[----:B------:R-:W-:Y:S01]  /*99d0*/  IMAD.U32 R6, R10, 0x10000, RZ ;  /* 0x000100000a067824 */ /* 0x000fe200078e00ff */
[C---:B------:R-:W-:Y:S01]  /*99e0*/  LOP3.LUT R10, R11.reuse, 0xffff0000, RZ, 0xc0, !PT ;  /* 0xffff00000b0a7812 */ /* 0x040fe200078ec0ff */
[----:B------:R-:W-:Y:S01]  /*99f0*/  IMAD.U32 R12, R11, 0x10000, RZ ;  /* 0x000100000b0c7824 */ /* 0x000fe200078e00ff */
[----:B------:R-:W-:Y:S01]  /*9a00*/  LOP3.LUT R11, R3, 0xffff0000, RZ, 0xc0, !PT ;  /* 0xffff0000030b7812 */ /* 0x000fe200078ec0ff */
[C---:B------:R-:W-:Y:S01]  /*9a10*/  FMUL.FTZ R0, R5.reuse, R18 ;  /* 0x0000001205007220 */ /* 0x040fe20000410000 */
[C---:B------:R-:W-:Y:S01]  /*9a20*/  SHF.L.U32 R15, R8.reuse, 0x10, RZ ;  /* 0x00000010080f7819 */ /* 0x040fe200000006ff */
[-C--:B------:R-:W-:Y:S01]  /*9a30*/  FMUL.FTZ R5, R5, R19.reuse ;  /* 0x0000001305057220 */ /* 0x080fe20000410000 */
[----:B------:R-:W-:Y:S01]  /*9a40*/  LOP3.LUT R7, R8, 0xffff0000, RZ, 0xc0, !PT ;  /* 0xffff000008077812 */ /* 0x000fe200078ec0ff */
[----:B------:R-:W-:Y:S01]  /*9a50*/  FFMA.FTZ R19, R6, R19, -R0 ;  /* 0x0000001306137223 */ /* 0x000fe20000010800 */
[C---:B------:R-:W-:Y:S01]  /*9a60*/  SHF.L.U32 R16, R9.reuse, 0x10, RZ ;  /* 0x0000001009107819 */ /* 0x040fe200000006ff */
[C---:B------:R-:W-:Y:S01]  /*9a70*/  FMUL.FTZ R3, R10.reuse, R20 ;  /* 0x000000140a037220 */ /* 0x040fe20000410000 */
[----:B------:R-:W-:Y:S01]  /*9a80*/  LOP3.LUT R8, R9, 0xffff0000, RZ, 0xc0, !PT ;  /* 0xffff000009087812 */ /* 0x000fe200078ec0ff */
[-C--:B------:R-:W-:Y:S01]  /*9a90*/  FMUL.FTZ R0, R10, R11.reuse ;  /* 0x0000000b0a007220 */ /* 0x080fe20000410000 */
[----:B------:R-:W-:Y:S01]  /*9aa0*/  SHF.L.U32 R9, R14, 0x10, RZ ;  /* 0x000000100e097819 */ /* 0x000fe200000006ff */
[C---:B------:R-:W-:Y:S01]  /*9ab0*/  IMAD.U32 R10, R13.reuse, 0x10000, RZ ;  /* 0x000100000d0a7824 */ /* 0x040fe200078e00ff */
[----:B------:R-:W-:Y:S01]  /*9ac0*/  LOP3.LUT R13, R13, 0xffff0000, RZ, 0xc0, !PT ;  /* 0xffff00000d0d7812 */ /* 0x000fe200078ec0ff */
[----:B------:R-:W-:Y:S01]  /*9ad0*/  FFMA.FTZ R18, R6, R18, R5 ;  /* 0x0000001206127223 */ /* 0x000fe20000010005 */
[----:B------:R-:W-:Y:S01]  /*9ae0*/  LOP3.LUT R14, R14, 0xffff0000, RZ, 0xc0, !PT ;  /* 0xffff00000e0e7812 */ /* 0x000fe200078ec0ff */
[----:B------:R-:W-:-:S02]  /*9af0*/  FFMA.FTZ R6, R12, R11, -R3 ;  /* 0x0000000b0c067223 */ /* 0x000fc40000010803 */
[----:B------:R-:W-:Y:S02]  /*9b00*/  FFMA.FTZ R11, R12, R20, R0 ;  /* 0x000000140c0b7223 */ /* 0x000fe40000010000 */
[----:B------:R-:W-:Y:S02]  /*9b10*/  FMUL.FTZ R5, R7, R10 ;  /* 0x0000000a07057220 */ /* 0x000fe40000410000 */
[C---:B------:R-:W-:Y:S01]  /*9b20*/  FMUL.FTZ R0, R8.reuse, R13 ;  /* 0x0000000d08007220 */ /* 0x040fe20000410000 */
[----:B------:R-:W-:Y:S01]  /*9b30*/  F2FP.BF16.PACK_AB R11, R11, R6 ;  /* 0x000000060b0b723e */ /* 0x000fe200000010ff */
[-C--:B------:R-:W-:Y:S02]  /*9b40*/  FMUL.FTZ R3, R7, R9.reuse ;  /* 0x0000000907037220 */ /* 0x080fe40000410000 */
[----:B------:R-:W-:Y:S02]  /*9b50*/  FMUL.FTZ R8, R8, R14 ;  /* 0x0000000e08087220 */ /* 0x000fe40000410000 */
[----:B------:R-:W-:-:S02]  /*9b60*/  FFMA.FTZ R5, R15, R9, -R5 ;  /* 0x000000090f057223 */ /* 0x000fc40000010805 */
[----:B------:R-:W-:Y:S01]  /*9b70*/  FFMA.FTZ R3, R15, R10, R3 ;  /* 0x0000000a0f037223 */ /* 0x000fe20000010003 */
[----:B------:R-:W-:Y:S01]  /*9b80*/  F2FP.BF16.PACK_AB R10, R18, R19 ;  /* 0x00000013120a723e */ /* 0x000fe200000010ff */
[C---:B------:R-:W-:Y:S02]  /*9b90*/  FFMA.FTZ R0, R16.reuse, R14, -R0 ;  /* 0x0000000e10007223 */ /* 0x040fe40000010800 */
[----:B------:R-:W-:Y:S01]  /*9ba0*/  FFMA.FTZ R9, R16, R13, R8 ;  /* 0x0000000d10097223 */ /* 0x000fe20000010008 */
[----:B------:R-:W-:-:S04]  /*9bb0*/  F2FP.BF16.PACK_AB R8, R3, R5 ;  /* 0x000000050308723e */ /* 0x000fc800000010ff */
[----:B------:R-:W-:-:S05]  /*9bc0*/  F2FP.BF16.PACK_AB R9, R9, R0 ;  /* 0x000000000909723e */ /* 0x000fca00000010ff */
[----:B------:R1:W-:Y:S02]  /*9bd0*/  STS.128 [R21], R8 ;  /* 0x0000000815007388 */ /* 0x0003e40000000c00 */
.L_x_412:
[----:B------:R-:W-:Y:S05]  /*9be0*/  BSYNC B0 ;  /* 0x0000000000007941 */ /* 0x000fea0003800000 */
.L_x_411:
[----:B------:R-:W-:-:S04]  /*9bf0*/  IADD3 R0, R17, 0x10, RZ ;  /* 0x0000001011007810 */ /* 0x000fc80007ffe0ff */
[----:B------:R-:W-:-:S13]  /*9c00*/  ISETP.GE.AND P0, PT, R0, c[0x0][0x27c], PT ;  /* 0x00009f0000007a0c */ /* 0x000fda0003f06270 */
[----:B------:R-:W-:Y:S05]  /*9c10*/  @P0 BRA `(.L_x_410) ;  /* 0x000002e000000947 */ /* 0x000fea0003800000 */
[----:B-1----:R-:W1:Y:S01]  /*9c20*/  LDS.128 R8, [R30] ;  /* 0x000000001e087984 */ /* 0x002e620000000c00 */
        /* <DEDUP_REMOVED lines=45> */
.L_x_410:
[----:B------:R-:W-:Y:S05]  /*9f00*/  BSYNC B1 ;  /* 0x0000000000017941 */ /* 0x000fea0003800000 */
.L_x_409:
        /* <DEDUP_REMOVED lines=52> */
[----:B------:R1:W-:Y:S02]  /*a250*/  STS.128 [R21+0x1000], R8 ;  /* 0x0010000815007388 */ /* 0x0003e40000000c00 */
.L_x_416:
[----:B------:R-:W-:Y:S05]  /*a260*/  BSYNC B0 ;  /* 0x0000000000007941 */ /* 0x000fea0003800000 */
.L_x_415:
[----:B------:R-:W-:-:S04]  /*a270*/  IADD3 R0, R17, 0x10, RZ ;  /* 0x0000001011007810 */ /* 0x000fc80007ffe0ff */
[----:B------:R-:W-:-:S13]  /*a280*/  ISETP.GE.AND P0, PT, R0, c[0x0][0x27c], PT ;  /* 0x00009f0000007a0c */ /* 0x000fda0003f06270 */
        /* <DEDUP_REMOVED lines=47> */
.L_x_414:
[----:B------:R-:W-:Y:S05]  /*a580*/  BSYNC B1 ;  /* 0x0000000000017941 */ /* 0x000fea0003800000 */
.L_x_413:
        /* <DEDUP_REMOVED lines=53> */
.L_x_420:
[----:B------:R-:W-:Y:S05]  /*a8e0*/  BSYNC B0 ;  /* 0x0000000000007941 */ /* 0x000fea0003800000 */
.L_x_419:
        /* <DEDUP_REMOVED lines=49> */
.L_x_418:
[----:B------:R-:W-:Y:S05]  /*ac00*/  BSYNC B1 ;  /* 0x0000000000017941 */ /* 0x000fea0003800000 */
.L_x_417:
[----:B------:R-:W-:-:S04]  /*ac10*/  IADD3 R0, R60, 0x60, RZ ;  /* 0x000000603c007810 */ /* 0x000fc80007ffe0ff */
        /* <DEDUP_REMOVED lines=51> */
.L_x_423:
[----:B------:R-:W-:Y:S05]  /*af50*/  BSYNC B0 ;  /* 0x0000000000007941 */ /* 0x000fea0003800000 */
.L_x_422:
        /* <DEDUP_REMOVED lines=28> */
[----:B------:R-:W-:Y:S01]  /*b120*/  FMUL.FTZ R0, R10, R11 ;  /* 0x0000000b0a007220 */ /* 0x000fe20000410000 */
        /* <DEDUP_REMOVED lines=19> */
[----:B------:R1:W-:Y:S01]  /*b260*/  STS.128 [R30+0x3000], R8 ;  /* 0x003000081e007388 */ /* 0x0003e20000000c00 */
[----:B------:R-:W-:Y:S05]  /*b270*/  BRA `(.L_x_421) ;  /* 0x0000257000007947 */ /* 0x000fea0003800000 */
.L_x_400:
[----:B------:R-:W-:Y:S01]  /*b280*/  UISETP.NE.AND UP0, UPT, UR24, URZ, UPT ;  /* 0x0000003f1800728c */ /* 0x000fe2000bf05270 */
[----:B------:R-:W-:Y:S01]  /*b290*/  IMAD.MOV.U32 R8, RZ, RZ, R12 ;  /* 0x000000ffff087224 */ /* 0x000fe200078e000c */
[----:B------:R-:W-:Y:S01]  /*b2a0*/  ISETP.GE.AND P2, PT, R30, c[0x0][0x27c], PT ;  /* 0x00009f001e007a0c */ /* 0x000fe20003f46270 */
[----:B------:R-:W-:Y:S01]  /*b2b0*/  IMAD.MOV.U32 R6, RZ, RZ, R10 ;  /* 0x000000ffff067224 */ /* 0x000fe200078e000a */
[----:B------:R-:W-:Y:S01]  /*b2c0*/  SHF.R.S32.HI R29, RZ, 0x1f, R30 ;  /* 0x0000001fff1d7819 */ /* 0x000fe2000001141e */
[----:B------:R-:W-:Y:S01]  /*b2d0*/  CS2R R22, SRZ ;  /* 0x0000000000167805 */ /* 0x000fe2000001ff00 */
[----:B------:R-:W-:Y:S01]  /*b2e0*/  PLOP3.LUT P1, PT, PT, PT, UP0, 0x80, 0x0 ;  /* 0x000000000000781c */ /* 0x000fe20003f2f008 */
[----:B------:R-:W-:Y:S01]  /*b2f0*/  CS2R R20, SRZ ;  /* 0x0000000000147805 */ /* 0x000fe2000001ff00 */
[----:B------:R-:W-:-:S11]  /*b300*/  PLOP3.LUT P0, PT, PT, PT, UP0, 0x80, 0x0 ;  /* 0x000000000000781c */ /* 0x000fd60003f0f008 */
[----:B------:R-:W-:-:S05]  /*b310*/  @P1 IMAD.HI.U32 R3, R0, c[0x0][0x2c8], RZ ;  /* 0x0000b20000031a27 */ /* 0x000fca00078e00ff */
[----:B------:R-:W-:-:S04]  /*b320*/  @P0 SHF.R.U32.HI R0, RZ, c[0x0][0x2cc], R3 ;  /* 0x0000b300ff000a19 */ /* 0x000fc80000011603 */
[----:B------:R-:W-:Y:S01]  /*b330*/  SHF.R.S32.HI R3, RZ, 0x1f, R0 ;  /* 0x0000001fff037819 */ /* 0x000fe20000011400 */
[----:B------:R-:W-:-:S04]  /*b340*/  IMAD.WIDE.U32 R8, R0, c[0x0][0x280], R8 ;  /* 0x0000a00000087a25 */ /* 0x000fc800078e0008 */
[C---:B------:R-:W-:Y:S01]  /*b350*/  IMAD R5, R3.reuse, c[0x0][0x280], RZ ;  /* 0x0000a00003057a24 */ /* 0x040fe200078e02ff */
[----:B------:R-:W-:Y:S01]  /*b360*/  LEA R14, P0, R8, c[0x0][0x270], 0x1 ;  /* 0x00009c00080e7a11 */ /* 0x000fe200078008ff */
[----:B------:R-:W-:Y:S02]  /*b370*/  IMAD R3, R3, c[0x0][0x290], RZ ;  /* 0x0000a40003037a24 */ /* 0x000fe400078e02ff */
[C---:B------:R-:W-:Y:S02]  /*b380*/  IMAD R5, R0.reuse, c[0x0][0x284], R5 ;  /* 0x0000a10000057a24 */ /* 0x040fe400078e0205 */
[----:B------:R-:W-:-:S04]  /*b390*/  IMAD.WIDE.U32 R6, R0, c[0x0][0x290], R6 ;  /* 0x0000a40000067a25 */ /* 0x000fc800078e0006 */
[----:B------:R-:W-:Y:S02]  /*b3a0*/  IMAD.IADD R5, R9, 0x1, R5 ;  /* 0x0000000109057824 */ /* 0x000fe400078e0205 */
[----:B------:R-:W-:-:S03]  /*b3b0*/  IMAD R0, R0, c[0x0][0x294], R3 ;  /* 0x0000a50000007a24 */ /* 0x000fc600078e0203 */
[----:B------:R-:W-:Y:S01]  /*b3c0*/  LEA.HI.X R12, R8, c[0x0][0x274], R5, 0x1, P0 ;  /* 0x00009d00080c7a11 */ /* 0x000fe200000f0c05 */
[----:B------:R-:W-:Y:S01]  /*b3d0*/  IMAD.IADD R0, R7, 0x1, R0 ;  /* 0x0000000107007824 */ /* 0x000fe200078e0200 */
[----:B------:R-:W1:Y:S01]  /*b3e0*/  SHFL.IDX PT, R8, R14, RZ, 0x1c1f ;  /* 0x001c1fff0e087589 */ /* 0x000e6200000e0000 */
[----:B------:R-:W-:-:S03]  /*b3f0*/  LEA R13, P0, R6, c[0x0][0x288], 0x1 ;  /* 0x0000a200060d7a11 */ /* 0x000fc600078008ff */
[----:B------:R-:W2:Y:S01]  /*b400*/  SHFL.IDX PT, R7, R12, RZ, 0x1c1f ;  /* 0x001c1fff0c077589 */ /* 0x000ea200000e0000 */
[----:B------:R-:W-:Y:S02]  /*b410*/  LEA.HI.X R11, R6, c[0x0][0x28c], R0, 0x1, P0 ;  /* 0x0000a300060b7a11 */ /* 0x000fe400000f0c00 */
[----:B------:R-:W-:Y:S01]  /*b420*/  ISETP.GE.OR P0, PT, R24, UR11, P2 ;  /* 0x0000000b18007c0c */ /* 0x000fe20009706670 */
[----:B------:R-:W3:Y:S04]  /*b430*/  SHFL.IDX PT, R6, R13, RZ, 0x1c1f ;  /* 0x001c1fff0d067589 */ /* 0x000ee800000e0000 */
[----:B------:R-:W4:Y:S08]  /*b440*/  SHFL.IDX PT, R5, R11, RZ, 0x1c1f ;  /* 0x001c1fff0b057589 */ /* 0x000f3000000e0000 */
[C---:B------:R-:W-:Y:S01]  /*b450*/  @!P0 IMAD.SHL.U32 R0, R30.reuse, 0x2, RZ ;  /* 0x000000021e008824 */ /* 0x040fe200078e00ff */
[----:B------:R-:W-:-:S04]  /*b460*/  @!P0 SHF.L.U64.HI R3, R30, 0x1, R29 ;  /* 0x000000011e038819 */ /* 0x000fc8000001021d */
[----:B-1----:R-:W-:-:S05]  /*b470*/  @!P0 IADD3 R8, P1, R8, R0, RZ ;  /* 0x0000000008088210 */ /* 0x002fca0007f3e0ff */
[--C-:B--2---:R-:W-:Y:S01]  /*b480*/  @!P0 IMAD.X R9, R7, 0x1, R3.reuse, P1 ;  /* 0x0000000107098824 */ /* 0x104fe200008e0603 */
[----:B---3--:R-:W-:Y:S01]  /*b490*/  @!P0 IADD3 R6, P1, R6, R0, RZ ;  /* 0x0000000006068210 */ /* 0x008fe20007f3e0ff */
[----:B------:R-:W-:Y:S01]  /*b4a0*/  CS2R R18, SRZ ;  /* 0x0000000000127805 */ /* 0x000fe2000001ff00 */
[----:B------:R-:W-:Y:S02]  /*b4b0*/  CS2R R16, SRZ ;  /* 0x0000000000107805 */ /* 0x000fe4000001ff00 */
[----:B------:R1:W2:Y:S01]  /*b4c0*/  @!P0 LD.E.128 R20, [R8.64] ;  /* 0x0000001a08148980 */ /* 0x0002a2000c101d00 */
[----:B----4-:R-:W-:-:S05]  /*b4d0*/  @!P0 IMAD.X R7, R5, 0x1, R3, P1 ;  /* 0x0000000105078824 */ /* 0x010fca00008e0603 */
[----:B------:R3:W4:Y:S01]  /*b4e0*/  @!P0 LD.E.128 R16, [R6.64] ;  /* 0x0000001a06108980 */ /* 0x000722000c101d00 */
[----:B------:R-:W-:Y:S01]  /*b4f0*/  IADD3 R0, R24, 0x20, RZ ;  /* 0x0000002018007810 */ /* 0x000fe20007ffe0ff */
[----:B------:R-:W-:Y:S01]  /*b500*/  BSSY B0, `(.L_x_424) ;  /* 0x0000024000007945 */ /* 0x000fe20003800000 */
[----:B------:R-:W-:Y:S01]  /*b510*/  CS2R R38, SRZ ;  /* 0x0000000000267805 */ /* 0x000fe2000001ff00 */
[----:B------:R2:W2:Y:S01]  /*b520*/  SHFL.IDX PT, R15, R12, 0x1, 0x1c1f ;  /* 0x003c1f000c0f7f89 */ /* 0x0004a200000e0000 */
[----:B------:R-:W-:Y:S01]  /*b530*/  ISETP.GE.AND P0, PT, R0, UR11, PT ;  /* 0x0000000b00007c0c */ /* 0x000fe2000bf06270 */
[----:B------:R-:W-:Y:S01]  /*b540*/  CS2R R36, SRZ ;  /* 0x0000000000247805 */ /* 0x000fe2000001ff00 */
[----:B------:R-:W-:Y:S01]  /*b550*/  CS2R R34, SRZ ;  /* 0x0000000000227805 */ /* 0x000fe2000001ff00 */
[----:B------:R2:W2:Y:S01]  /*b560*/  SHFL.IDX PT, R10, R11, 0x1, 0x1c1f ;  /* 0x003c1f000b0a7f89 */ /* 0x0004a200000e0000 */
[----:B------:R-:W-:-:S03]  /*b570*/  CS2R R32, SRZ ;  /* 0x0000000000207805 */ /* 0x000fc6000001ff00 */
[----:B-1----:R1:W1:Y:S04]  /*b580*/  SHFL.IDX PT, R9, R13, 0x1, 0x1c1f ;  /* 0x003c1f000d097f89 */ /* 0x00226800000e0000 */
[----:B---3--:R3:W1:Y:S01]  /*b590*/  SHFL.IDX PT, R7, R14, 0x1, 0x1c1f ;  /* 0x003c1f000e077f89 */ /* 0x00866200000e0000 */
[----:B--2---:R-:W-:Y:S01]  /*b5a0*/  IMAD.MOV.U32 R3, RZ, RZ, R20 ;  /* 0x000000ffff037224 */ /* 0x004fe200078e0014 */
[----:B------:R-:W-:Y:S01]  /*b5b0*/  MOV R6, R22 ;  /* 0x0000001600067202 */ /* 0x000fe20000000f00 */
[----:B------:R-:W-:Y:S02]  /*b5c0*/  IMAD.MOV.U32 R0, RZ, RZ, R21 ;  /* 0x000000ffff007224 */ /* 0x000fe400078e0015 */
[----:B------:R-:W-:Y:S01]  /*b5d0*/  IMAD.MOV.U32 R5, RZ, RZ, R23 ;  /* 0x000000ffff057224 */ /* 0x000fe200078e0017 */
[----:B------:R-:W-:-:S02]  /*b5e0*/  PRMT R31, R6, 0x7610, R31 ;  /* 0x00007610061f7816 */ /* 0x000fc4000000001f */
[----:B------:R-:W-:Y:S01]  /*b5f0*/  PRMT R26, R0, 0x5410, R3 ;  /* 0x00005410001a7816 */ /* 0x000fe20000000003 */
[----:B----4-:R-:W-:Y:S01]  /*b600*/  IMAD.MOV.U32 R6, RZ, RZ, R18 ;  /* 0x000000ffff067224 */ /* 0x010fe200078e0012 */
[----:B------:R-:W-:Y:S01]  /*b610*/  PRMT R27, R5, 0x7610, R27 ;  /* 0x00007610051b7816 */ /* 0x000fe2000000001b */
[----:B------:R-:W-:Y:S01]  /*b620*/  IMAD.MOV.U32 R3, RZ, RZ, R16 ;  /* 0x000000ffff037224 */ /* 0x000fe200078e0010 */
[----:B------:R-:W-:Y:S01]  /*b630*/  MOV R5, R19 ;  /* 0x0000001300057202 */ /* 0x000fe20000000f00 */
[----:B------:R-:W-:-:S03]  /*b640*/  IMAD.MOV.U32 R0, RZ, RZ, R17 ;  /* 0x000000ffff007224 */ /* 0x000fc600078e0011 */
[----:B------:R-:W-:Y:S02]  /*b650*/  PRMT R28, R5, 0x5410, R6 ;  /* 0x00005410051c7816 */ /* 0x000fe40000000006 */
[----:B------:R-:W-:Y:S01]  /*b660*/  PRMT R25, R0, 0x5410, R3 ;  /* 0x0000541000197816 */ /* 0x000fe20000000003 */
[----:B------:R-:W-:Y:S05]  /*b670*/  @P0 BRA `(.L_x_425) ;  /* 0x000000c000000947 */ /* 0x000fea0003800000 */
[----:B-1-3--:R-:W-:Y:S01]  /*b680*/  CS2R R36, SRZ ;  /* 0x0000000000247805 */ /* 0x00afe2000001ff00 */
[----:B------:R-:W-:Y:S01]  /*b690*/  CS2R R34, SRZ ;  /* 0x0000000000227805 */ /* 0x000fe2000001ff00 */
[----:B------:R-:W-:Y:S01]  /*b6a0*/  CS2R R32, SRZ ;  /* 0x0000000000207805 */ /* 0x000fe2000001ff00 */
[----:B------:R-:W-:Y:S05]  /*b6b0*/  @P2 BRA `(.L_x_425) ;  /* 0x0000008000002947 */ /* 0x000fea0003800000 */
[C---:B------:R-:W-:Y:S01]  /*b6c0*/  IMAD.SHL.U32 R6, R30.reuse, 0x2, RZ ;  /* 0x000000021e067824 */ /* 0x040fe200078e00ff */
[----:B------:R-:W-:-:S04]  /*b6d0*/  SHF.L.U64.HI R0, R30, 0x1, R29 ;  /* 0x000000011e007819 */ /* 0x000fc8000001021d */
[-C--:B------:R-:W-:Y:S02]  /*b6e0*/  IADD3 R8, P1, R7, R6.reuse, RZ ;  /* 0x0000000607087210 */ /* 0x080fe40007f3e0ff */
[----:B------:R-:W-:-:S03]  /*b6f0*/  IADD3 R6, P0, R9, R6, RZ ;  /* 0x0000000609067210 */ /* 0x000fc60007f1e0ff */
[--C-:B------:R-:W-:Y:S02]  /*b700*/  IMAD.X R9, R15, 0x1, R0.reuse, P1 ;  /* 0x000000010f097824 */ /* 0x100fe400008e0600 */
[----:B------:R-:W-:-:S03]  /*b710*/  IMAD.X R7, R10, 0x1, R0, P0 ;  /* 0x000000010a077824 */ /* 0x000fc600000e0600 */
[----:B------:R1:W5:Y:S04]  /*b720*/  LD.E.128 R36, [R8.64] ;  /* 0x0000001a08247980 */ /* 0x000368000c101d00 */
[----:B------:R1:W5:Y:S02]  /*b730*/  LD.E.128 R32, [R6.64] ;  /* 0x0000001a06207980 */ /* 0x000364000c101d00 */
.L_x_425:
[----:B-1-3--:R-:W-:Y:S05]  /*b740*/  BSYNC B0 ;  /* 0x0000000000007941 */ /* 0x00afea0003800000 */
.L_x_424:
[----:B------:R-:W1:Y:S01]  /*b750*/  SHFL.IDX PT, R5, R14, 0x2, 0x1c1f ;  /* 0x005c1f000e057f89 */ /* 0x000e6200000e0000 */
[----:B------:R-:W-:Y:S01]  /*b760*/  IADD3 R0, R24, 0x40, RZ ;  /* 0x0000004018007810 */ /* 0x000fe20007ffe0ff */
[----:B------:R-:W-:Y:S01]  /*b770*/  CS2R R54, SRZ ;  /* 0x0000000000367805 */ /* 0x000fe2000001ff00 */
[----:B------:R-:W-:Y:S01]  /*b780*/  CS2R R52, SRZ ;  /* 0x0000000000347805 */ /* 0x000fe2000001ff00 */
[----:B------:R-:W2:Y:S01]  /*b790*/  SHFL.IDX PT, R7, R12, 0x2, 0x1c1f ;  /* 0x005c1f000c077f89 */ /* 0x000ea200000e0000 */
[----:B------:R-:W-:-:S03]  /*b7a0*/  ISETP.GE.OR P0, PT, R0, UR11, P2 ;  /* 0x0000000b00007c0c */ /* 0x000fc60009706670 */
[----:B------:R-:W3:Y:S04]  /*b7b0*/  SHFL.IDX PT, R6, R13, 0x2, 0x1c1f ;  /* 0x005c1f000d067f89 */ /* 0x000ee800000e0000 */
[----:B------:R-:W4:Y:S06]  /*b7c0*/  SHFL.IDX PT, R10, R11, 0x2, 0x1c1f ;  /* 0x005c1f000b0a7f89 */ /* 0x000f2c00000e0000 */
[C---:B------:R-:W-:Y:S01]  /*b7d0*/  @!P0 IMAD.SHL.U32 R0, R30.reuse, 0x2, RZ ;  /* 0x000000021e008824 */ /* 0x040fe200078e00ff */
[----:B------:R-:W-:-:S04]  /*b7e0*/  @!P0 SHF.L.U64.HI R3, R30, 0x1, R29 ;  /* 0x000000011e038819 */ /* 0x000fc8000001021d */
[----:B-1----:R-:W-:-:S05]  /*b7f0*/  @!P0 IADD3 R8, P1, R5, R0, RZ ;  /* 0x0000000005088210 */ /* 0x002fca0007f3e0ff */
[----:B--2---:R-:W-:Y:S01]  /*b800*/  @!P0 IMAD.X R9, R7, 0x1, R3, P1 ;  /* 0x0000000107098824 */ /* 0x004fe200008e0603 */
[----:B---3--:R-:W-:Y:S01]  /*b810*/  @!P0 IADD3 R6, P1, R6, R0, RZ ;  /* 0x0000000006068210 */ /* 0x008fe20007f3e0ff */
[----:B------:R-:W-:-:S03]  /*b820*/  CS2R R50, SRZ ;  /* 0x0000000000327805 */ /* 0x000fc6000001ff00 */
[----:B------:R1:W2:Y:S01]  /*b830*/  @!P0 LD.E.128 R52, [R8.64] ;  /* 0x0000001a08348980 */ /* 0x0002a2000c101d00 */
[----:B------:R-:W-:Y:S01]  /*b840*/  CS2R R48, SRZ ;  /* 0x0000000000307805 */ /* 0x000fe2000001ff00 */
[----:B----4-:R-:W-:-:S05]  /*b850*/  @!P0 IMAD.X R7, R10, 0x1, R3, P1 ;  /* 0x000000010a078824 */ /* 0x010fca00008e0603 */
[----:B------:R3:W4:Y:S01]  /*b860*/  @!P0 LD.E.128 R48, [R6.64] ;  /* 0x0000001a06308980 */ /* 0x000722000c101d00 */
[----:B------:R-:W-:Y:S01]  /*b870*/  IADD3 R0, R24, 0x60, RZ ;  /* 0x0000006018007810 */ /* 0x000fe20007ffe0ff */
[----:B-----5:R-:W-:Y:S01]  /*b880*/  IMAD.MOV.U32 R5, RZ, RZ, R39 ;  /* 0x000000ffff057224 */ /* 0x020fe200078e0027 */
[----:B------:R-:W-:Y:S01]  /*b890*/  BSSY B0, `(.L_x_426) ;  /* 0x000002d000007945 */ /* 0x000fe20003800000 */
[----:B------:R-:W-:Y:S01]  /*b8a0*/  IMAD.MOV.U32 R3, RZ, RZ, R36 ;  /* 0x000000ffff037224 */ /* 0x000fe200078e0024 */
[----:B------:R-:W-:Y:S01]  /*b8b0*/  ISETP.GE.AND P0, PT, R0, UR11, PT ;  /* 0x0000000b00007c0c */ /* 0x000fe2000bf06270 */
[----:B------:R-:W2:Y:S01]  /*b8c0*/  SHFL.IDX PT, R12, R12, 0x3, 0x1c1f ;  /* 0x007c1f000c0c7f89 */ /* 0x000ea200000e0000 */
[----:B------:R-:W-:Y:S01]  /*b8d0*/  MOV R0, R37 ;  /* 0x0000002500007202 */ /* 0x000fe20000000f00 */
[----:B------:R-:W-:Y:S01]  /*b8e0*/  CS2R R66, SRZ ;  /* 0x0000000000427805 */ /* 0x000fe2000001ff00 */
[----:B------:R-:W-:Y:S01]  /*b8f0*/  CS2R R64, SRZ ;  /* 0x0000000000407805 */ /* 0x000fe2000001ff00 */
[----:B------:R2:W2:Y:S01]  /*b900*/  SHFL.IDX PT, R10, R11, 0x3, 0x1c1f ;  /* 0x007c1f000b0a7f89 */ /* 0x0004a200000e0000 */
[----:B------:R-:W-:Y:S01]  /*b910*/  PRMT R47, R0, 0x5410, R3 ;  /* 0x00005410002f7816 */ /* 0x000fe20000000003 */
[----:B------:R-:W-:Y:S01]  /*b920*/  IMAD.MOV.U32 R3, RZ, RZ, R32 ;  /* 0x000000ffff037224 */ /* 0x000fe200078e0020 */
[----:B------:R-:W-:Y:S01]  /*b930*/  CS2R R58, SRZ ;  /* 0x00000000003a7805 */ /* 0x000fe2000001ff00 */
[----:B------:R-:W-:Y:S01]  /*b940*/  IMAD.MOV.U32 R0, RZ, RZ, R33 ;  /* 0x000000ffff007224 */ /* 0x000fe200078e0021 */
[----:B------:R-:W-:Y:S01]  /*b950*/  CS2R R56, SRZ ;  /* 0x0000000000387805 */ /* 0x000fe2000001ff00 */
[----:B-1----:R1:W1:Y:S03]  /*b960*/  SHFL.IDX PT, R9, R13, 0x3, 0x1c1f ;  /* 0x007c1f000d097f89 */ /* 0x00226600000e0000 */
[----:B------:R-:W-:Y:S01]  /*b970*/  PRMT R46, R0, 0x5410, R3 ;  /* 0x00005410002e7816 */ /* 0x000fe20000000003 */
[----:B---3--:R-:W-:Y:S01]  /*b980*/  IMAD.MOV.U32 R6, RZ, RZ, R38 ;  /* 0x000000ffff067224 */ /* 0x008fe200078e0026 */
[----:B------:R3:W1:Y:S04]  /*b990*/  SHFL.IDX PT, R7, R14, 0x3, 0x1c1f ;  /* 0x007c1f000e077f89 */ /* 0x00066800000e0000 */
[----:B------:R-:W-:Y:S01]  /*b9a0*/  PRMT R69, R5, 0x5410, R6 ;  /* 0x0000541005457816 */ /* 0x000fe20000000006 */
[----:B------:R-:W-:-:S02]  /*b9b0*/  IMAD.MOV.U32 R6, RZ, RZ, R34 ;  /* 0x000000ffff067224 */ /* 0x000fc400078e0022 */
[----:B------:R-:W-:-:S05]  /*b9c0*/  IMAD.MOV.U32 R5, RZ, RZ, R35 ;  /* 0x000000ffff057224 */ /* 0x000fca00078e0023 */
[----:B------:R-:W-:Y:S01]  /*b9d0*/  PRMT R68, R5, 0x5410, R6 ;  /* 0x0000541005447816 */ /* 0x000fe20000000006 */
[----:B--2---:R-:W-:Y:S01]  /*b9e0*/  IMAD.MOV.U32 R5, RZ, RZ, R55 ;  /* 0x000000ffff057224 */ /* 0x004fe200078e0037 */
[----:B------:R-:W-:Y:S01]  /*b9f0*/  MOV R6, R54 ;  /* 0x0000003600067202 */ /* 0x000fe20000000f00 */
[----:B------:R-:W-:Y:S02]  /*ba00*/  IMAD.MOV.U32 R3, RZ, RZ, R52 ;  /* 0x000000ffff037224 */ /* 0x000fe400078e0034 */
[----:B------:R-:W-:Y:S01]  /*ba10*/  IMAD.MOV.U32 R0, RZ, RZ, R53 ;  /* 0x000000ffff007224 */ /* 0x000fe200078e0035 */
[----:B------:R-:W-:Y:S01]  /*ba20*/  PRMT R73, R5, 0x5410, R6 ;  /* 0x0000541005497816 */ /* 0x000fe20000000006 */
[----:B----4-:R-:W-:-:S03]  /*ba30*/  IMAD.MOV.U32 R6, RZ, RZ, R50 ;  /* 0x000000ffff067224 */ /* 0x010fc600078e0032 */
[----:B------:R-:W-:Y:S01]  /*ba40*/  PRMT R71, R0, 0x5410, R3 ;  /* 0x0000541000477816 */ /* 0x000fe20000000003 */
[----:B------:R-:W-:Y:S01]  /*ba50*/  IMAD.MOV.U32 R3, RZ, RZ, R48 ;  /* 0x000000ffff037224 */ /* 0x000fe200078e0030 */
[----:B------:R-:W-:Y:S01]  /*ba60*/  MOV R5, R51 ;  /* 0x0000003300057202 */ /* 0x000fe20000000f00 */
[----:B------:R-:W-:-:S03]  /*ba70*/  IMAD.MOV.U32 R0, RZ, RZ, R49 ;  /* 0x000000ffff007224 */ /* 0x000fc600078e0031 */
[----:B------:R-:W-:Y:S02]  /*ba80*/  PRMT R72, R5, 0x5410, R6 ;  /* 0x0000541005487816 */ /* 0x000fe40000000006 */
[----:B------:R-:W-:Y:S01]  /*ba90*/  PRMT R70, R0, 0x5410, R3 ;  /* 0x0000541000467816 */ /* 0x000fe20000000003 */
[----:B------:R-:W-:Y:S05]  /*baa0*/  @P0 BRA `(.L_x_427) ;  /* 0x000000b000000947 */ /* 0x000fea0003800000 */
[C---:B-1-3--:R-:W-:Y:S01]  /*bab0*/  IMAD.SHL.U32 R3, R30.reuse, 0x2, RZ ;  /* 0x000000021e037824 */ /* 0x04afe200078e00ff */
[----:B------:R-:W-:Y:S01]  /*bac0*/  SHF.L.U64.HI R0, R30, 0x1, R29 ;  /* 0x000000011e007819 */ /* 0x000fe2000001021d */
[----:B------:R-:W-:Y:S01]  /*bad0*/  CS2R R64, SRZ ;  /* 0x0000000000407805 */ /* 0x000fe2000001ff00 */
[----:B------:R-:W-:Y:S01]  /*bae0*/  CS2R R58, SRZ ;  /* 0x00000000003a7805 */ /* 0x000fe2000001ff00 */
[----:B------:R-:W-:Y:S01]  /*baf0*/  CS2R R56, SRZ ;  /* 0x0000000000387805 */ /* 0x000fe2000001ff00 */
[-C--:B------:R-:W-:Y:S02]  /*bb00*/  IADD3 R8, P1, R7, R3.reuse, RZ ;  /* 0x0000000307087210 */ /* 0x080fe40007f3e0ff */
[----:B------:R-:W-:-:S03]  /*bb10*/  IADD3 R6, P0, R9, R3, RZ ;  /* 0x0000000309067210 */ /* 0x000fc60007f1e0ff */
[--C-:B------:R-:W-:Y:S02]  /*bb20*/  IMAD.X R9, R12, 0x1, R0.reuse, P1 ;  /* 0x000000010c097824 */ /* 0x100fe400008e0600 */
[----:B------:R-:W-:-:S03]  /*bb30*/  IMAD.X R7, R10, 0x1, R0, P0 ;  /* 0x000000010a077824 */ /* 0x000fc600000e0600 */
[----:B------:R1:W5:Y:S04]  /*bb40*/  @!P2 LD.E.128 R64, [R8.64] ;  /* 0x0000001a0840a980 */ /* 0x000368000c101d00 */
[----:B------:R1:W5:Y:S02]  /*bb50*/  @!P2 LD.E.128 R56, [R6.64] ;  /* 0x0000001a0638a980 */ /* 0x000364000c101d00 */
.L_x_427:
[----:B-1-3--:R-:W-:Y:S05]  /*bb60*/  BSYNC B0 ;  /* 0x0000000000007941 */ /* 0x00afea0003800000 */
.L_x_426:
[----:B------:R-:W-:Y:S01]  /*bb70*/  UIADD3 UR7, -UR18, UR11, URZ ;  /* 0x0000000b12077290 */ /* 0x000fe2000fffe13f */
[----:B-----5:R-:W-:Y:S01]  /*bb80*/  IMAD.MOV.U32 R0, RZ, RZ, R66 ;  /* 0x000000ffff007224 */ /* 0x020fe200078e0042 */
[----:B------:R-:W-:-:S04]  /*bb90*/  DEPBAR.LE SB0, 0x1 ;  /* 0x000080400000791a */ /* 0x000fc80000000000 */
[----:B------:R-:W-:Y:S01]  /*bba0*/  UISETP.LT.AND UP0, UPT, UR7, 0x80, UPT ;  /* 0x000000800700788c */ /* 0x000fe2000bf01270 */
[----:B------:R-:W-:Y:S01]  /*bbb0*/  PRMT R78, R78, 0x5410, R0 ;  /* 0x000054104e4e7816 */ /* 0x000fe20000000000 */
[----:B------:R-:W-:Y:S01]  /*bbc0*/  IMAD.MOV.U32 R5, RZ, RZ, R67 ;  /* 0x000000ffff057224 */ /* 0x000fe200078e0043 */
[----:B------:R-:W-:Y:S01]  /*bbd0*/  MOV R6, R58 ;  /* 0x0000003a00067202 */ /* 0x000fe20000000f00 */
[----:B------:R-:W-:Y:S01]  /*bbe0*/  USEL UR7, UR7, 0x80, UP0 ;  /* 0x0000008007077887 */ /* 0x000fe20008000000 */
[----:B------:R-:W-:Y:S01]  /*bbf0*/  IMAD.MOV.U32 R3, RZ, RZ, R64 ;  /* 0x000000ffff037224 */ /* 0x000fe200078e0040 */
[----:B------:R-:W-:Y:S01]  /*bc00*/  BSSY B0, `(.L_x_428) ;  /* 0x0000073000007945 */ /* 0x000fe20003800000 */
[----:B------:R-:W-:Y:S01]  /*bc10*/  IMAD.MOV.U32 R0, RZ, RZ, R65 ;  /* 0x000000ffff007224 */ /* 0x000fe200078e0041 */
[----:B------:R-:W-:Y:S01]  /*bc20*/  PRMT R78, R5, 0x7610, R78 ;  /* 0x00007610054e7816 */ /* 0x000fe2000000004e */
[----:B------:R-:W-:Y:S01]  /*bc30*/  IMAD.MOV.U32 R5, RZ, RZ, R59 ;  /* 0x000000ffff057224 */ /* 0x000fe200078e003b */
[----:B------:R-:W-:Y:S01]  /*bc40*/  BAR.SYNC.DEFER_BLOCKING 0x0 ;  /* 0x0000000000007b1d */ /* 0x000fe20000010000 */
[----:B------:R-:W-:-:S02]  /*bc50*/  ISETP.GE.OR P0, PT, R60, UR7, P2 ;  /* 0x000000073c007c0c */ /* 0x000fc40009706670 */
[----:B------:R-:W-:Y:S01]  /*bc60*/  PRMT R76, R0, 0x5410, R3 ;  /* 0x00005410004c7816 */ /* 0x000fe20000000003 */
[----:B------:R-:W-:Y:S01]  /*bc70*/  IMAD.MOV.U32 R3, RZ, RZ, R56 ;  /* 0x000000ffff037224 */ /* 0x000fe200078e0038 */
[----:B------:R-:W-:Y:S02]  /*bc80*/  MOV R0, R57 ;  /* 0x0000003900007202 */ /* 0x000fe40000000f00 */
[----:B------:R-:W-:Y:S02]  /*bc90*/  PRMT R77, R5, 0x5410, R6 ;  /* 0x00005410054d7816 */ /* 0x000fe40000000006 */
[----:B------:R-:W-:-:S05]  /*bca0*/  PRMT R75, R0, 0x5410, R3 ;  /* 0x00005410004b7816 */ /* 0x000fca0000000003 */
[----:B------:R-:W-:Y:S05]  /*bcb0*/  @P0 BRA `(.L_x_429) ;  /* 0x0000067000000947 */ /* 0x000fea0003800000 */
[----:B------:R-:W-:Y:S01]  /*bcc0*/  IMAD.SHL.U32 R0, R60, 0x40, RZ ;  /* 0x000000403c007824 */ /* 0x000fe200078e00ff */
[----:B------:R-:W-:Y:S01]  /*bcd0*/  IADD3 R6, R30, c[0x0][0x27c], RZ ;  /* 0x00009f001e067a10 */ /* 0x000fe20007ffe0ff */
[----:B------:R-:W-:-:S03]  /*bce0*/  IMAD.SHL.U32 R7, R209, 0x200, RZ ;  /* 0x00000200d1077824 */ /* 0x000fc600078e00ff */
[----:B------:R-:W-:-:S04]  /*bcf0*/  LOP3.LUT R0, R0, 0x1c0, RZ, 0xc0, !PT ;  /* 0x000001c000007812 */ /* 0x000fc800078ec0ff */
[C---:B------:R-:W-:Y:S02]  /*bd00*/  LOP3.LUT R3, R0.reuse, 0x38, R30, 0xf8, !PT ;  /* 0x0000003800037812 */ /* 0x040fe400078ef81e */
[----:B------:R-:W-:Y:S02]  /*bd10*/  SHF.R.U32.HI R5, RZ, 0x3, R0 ;  /* 0x00000003ff057819 */ /* 0x000fe40000011600 */
[----:B------:R-:W-:Y:S02]  /*bd20*/  LOP3.LUT R0, R0, 0x38, R6, 0xf8, !PT ;  /* 0x0000003800007812 */ /* 0x000fe400078ef806 */
[C-C-:B------:R-:W-:Y:S02]  /*bd30*/  LOP3.LUT R3, R7.reuse, R3, R5.reuse, 0xf6, !PT ;  /* 0x0000000307037212 */ /* 0x140fe400078ef605 */
[----:B------:R-:W-:Y:S02]  /*bd40*/  LOP3.LUT R0, R7, R0, R5, 0xf6, !PT ;  /* 0x0000000007007212 */ /* 0x000fe400078ef605 */
[----:B------:R-:W-:Y:S01]  /*bd50*/  SHF.R.U64 R7, R16, 0x10, R17 ;  /* 0x0000001010077819 */ /* 0x000fe20000001211 */
[----:B------:R-:W-:Y:S01]  /*bd60*/  IMAD.SHL.U32 R43, R3, 0x2, RZ ;  /* 0x00000002032b7824 */ /* 0x000fe200078e00ff */
[--C-:B------:R-:W-:Y:S01]  /*bd70*/  SHF.R.U32.HI R3, RZ, 0x10, R21.reuse ;  /* 0x00000010ff037819 */ /* 0x100fe20000011615 */
[----:B------:R-:W-:Y:S01]  /*bd80*/  IMAD.SHL.U32 R42, R0, 0x2, RZ ;  /* 0x00000002002a7824 */ /* 0x000fe200078e00ff */
[----:B------:R-:W-:-:S02]  /*bd90*/  SHF.R.U64 R0, R20, 0x10, R21 ;  /* 0x0000001014007819 */ /* 0x000fc40000001215 */
[----:B------:R-:W1:Y:S01]  /*bda0*/  LDS.128 R12, [R43+0x6100] ;  /* 0x006100002b0c7984 */ /* 0x000e620000000c00 */
[----:B------:R-:W-:Y:S02]  /*bdb0*/  SHF.R.U64 R5, R22, 0x10, R23 ;  /* 0x0000001016057819 */ /* 0x000fe40000001217 */
[----:B------:R-:W-:Y:S01]  /*bdc0*/  PRMT R20, R26, 0x5432, R0 ;  /* 0x000054321a147816 */ /* 0x000fe20000000000 */
[----:B------:R-:W2:Y:S01]  /*bdd0*/  LDS.128 R8, [R42+0x6100] ;  /* 0x006100002a087984 */ /* 0x000ea20000000c00 */
[----:B------:R-:W-:Y:S02]  /*bde0*/  PRMT R0, R25, 0x5432, R7 ;  /* 0x0000543219007816 */ /* 0x000fe40000000007 */
[----:B------:R-:W-:Y:S02]  /*bdf0*/  SHF.R.U64 R16, R18, 0x10, R19 ;  /* 0x0000001012107819 */ /* 0x000fe40000001213 */
[----:B------:R-:W-:Y:S01]  /*be00*/  PRMT R22, R26, 0x5410, R3 ;  /* 0x000054101a167816 */ /* 0x000fe20000000003 */
[----:B------:R-:W-:Y:S01]  /*be10*/  IMAD.U32 R40, R0, 0x10000, RZ ;  /* 0x0001000000287824 */ /* 0x000fe200078e00ff */
[----:B------:R-:W-:-:S02]  /*be20*/  SHF.R.U32.HI R17, RZ, 0x10, R17 ;  /* 0x00000010ff117819 */ /* 0x000fc40000011611 */
[----:B------:R-:W-:Y:S02]  /*be30*/  PRMT R31, R31, 0x5410, R5 ;  /* 0x000054101f1f7816 */ /* 0x000fe40000000005 */
[----:B------:R-:W-:Y:S02]  /*be40*/  SHF.R.U32.HI R18, RZ, 0x10, R19 ;  /* 0x00000010ff127819 */ /* 0x000fe40000011613 */
[----:B------:R-:W-:Y:S02]  /*be50*/  PRMT R26, R28, 0x5432, R16 ;  /* 0x000054321c1a7816 */ /* 0x000fe40000000010 */
[----:B------:R-:W-:Y:S02]  /*be60*/  SHF.R.U32.HI R6, RZ, 0x10, R23 ;  /* 0x00000010ff067819 */ /* 0x000fe40000011617 */
[----:B------:R-:W-:Y:S02]  /*be70*/  PRMT R17, R25, 0x5410, R17 ;  /* 0x0000541019117816 */ /* 0x000fe40000000011 */
[----:B------:R-:W-:-:S02]  /*be80*/  LOP3.LUT R45, R0, 0xffff0000, RZ, 0xc0, !PT ;  /* 0xffff0000002d7812 */ /* 0x000fc400078ec0ff */
[----:B------:R-:W-:Y:S02]  /*be90*/  PRMT R25, R28, 0x5410, R18 ;  /* 0x000054101c197816 */ /* 0x000fe40000000012 */
[----:B------:R-:W-:Y:S01]  /*bea0*/  PRMT R27, R27, 0x5410, R6 ;  /* 0x000054101b1b7816 */ /* 0x000fe20000000006 */
[C---:B-1----:R-:W-:Y:S01]  /*beb0*/  IMAD.U32 R21, R14.reuse, 0x10000, RZ ;  /* 0x000100000e157824 */ /* 0x042fe200078e00ff */
[----:B------:R-:W-:Y:S01]  /*bec0*/  LOP3.LUT R29, R14, 0xffff0000, RZ, 0xc0, !PT ;  /* 0xffff00000e1d7812 */ /* 0x000fe200078ec0ff */
[C---:B------:R-:W-:Y:S01]  /*bed0*/  IMAD.U32 R16, R12.reuse, 0x10000, RZ ;  /* 0x000100000c107824 */ /* 0x040fe200078e00ff */
[----:B------:R-:W-:Y:S01]  /*bee0*/  LOP3.LUT R19, R12, 0xffff0000, RZ, 0xc0, !PT ;  /* 0xffff00000c137812 */ /* 0x000fe200078ec0ff */
[C---:B--2---:R-:W-:Y:S01]  /*bef0*/  IMAD.U32 R3, R8.reuse, 0x10000, RZ ;  /* 0x0001000008037824 */ /* 0x044fe200078e00ff */
[----:B------:R-:W-:Y:S01]  /*bf00*/  LOP3.LUT R5, R8, 0xffff0000, RZ, 0xc0, !PT ;  /* 0xffff000008057812 */ /* 0x000fe200078ec0ff */
[----:B------:R-:W-:Y:S01]  /*bf10*/  IMAD.U32 R14, R20, 0x10000, RZ ;  /* 0x00010000140e7824 */ /* 0x000fe200078e00ff */
[----:B------:R-:W-:Y:S01]  /*bf20*/  LOP3.LUT R28, R15, 0xffff0000, RZ, 0xc0, !PT ;  /* 0xffff00000f1c7812 */ /* 0x000fe200078ec0ff */
[----:B------:R-:W-:Y:S01]  /*bf30*/  FMUL.FTZ R8, R3, R40 ;  /* 0x0000002803087220 */ /* 0x000fe20000410000 */
[----:B------:R-:W-:Y:S01]  /*bf40*/  SHF.L.U32 R7, R9, 0x10, RZ ;  /* 0x0000001009077819 */ /* 0x000fe200000006ff */
[----:B------:R-:W-:Y:S01]  /*bf50*/  IMAD.U32 R24, R15, 0x10000, RZ ;  /* 0x000100000f187824 */ /* 0x000fe200078e00ff */
[----:B------:R-:W-:Y:S01]  /*bf60*/  LOP3.LUT R6, R9, 0xffff0000, RZ, 0xc0, !PT ;  /* 0xffff000009067812 */ /* 0x000fe200078ec0ff */
[-C--:B------:R-:W-:Y:S01]  /*bf70*/  FFMA.FTZ R44, R16, R14.reuse, -R8 ;  /* 0x0000000e102c7223 */ /* 0x080fe20000010808 */
[----:B------:R-:W-:Y:S01]  /*bf80*/  SHF.L.U32 R12, R11, 0x10, RZ ;  /* 0x000000100b0c7819 */ /* 0x000fe200000006ff */
[----:B------:R-:W-:Y:S01]  /*bf90*/  FMUL.FTZ R3, R3, R14 ;  /* 0x0000000e03037220 */ /* 0x000fe20000410000 */
[----:B------:R-:W-:Y:S01]  /*bfa0*/  LOP3.LUT R15, R11, 0xffff0000, RZ, 0xc0, !PT ;  /* 0xffff00000b0f7812 */ /* 0x000fe200078ec0ff */
[----:B------:R-:W-:Y:S01]  /*bfb0*/  IMAD.U32 R9, R10, 0x10000, RZ ;  /* 0x000100000a097824 */ /* 0x000fe200078e00ff */
[----:B------:R-:W-:Y:S01]  /*bfc0*/  LOP3.LUT R8, R20, 0xffff0000, RZ, 0xc0, !PT ;  /* 0xffff000014087812 */ /* 0x000fe200078ec0ff */
[----:B------:R-:W-:Y:S01]  /*bfd0*/  IMAD.U32 R11, R17, 0x10000, RZ ;  /* 0x00010000110b7824 */ /* 0x000fe200078e00ff */
[----:B------:R-:W-:Y:S01]  /*bfe0*/  LOP3.LUT R23, R10, 0xffff0000, RZ, 0xc0, !PT ;  /* 0xffff00000a177812 */ /* 0x000fe200078ec0ff */
[----:B------:R-:W-:Y:S01]  /*bff0*/  FMUL.FTZ R0, R5, R45 ;  /* 0x0000002d05007220 */ /* 0x000fe20000410000 */
[C---:B------:R-:W-:Y:S01]  /*c000*/  SHF.L.U32 R18, R13.reuse, 0x10, RZ ;  /* 0x000000100d127819 */ /* 0x040fe200000006ff */
[----:B------:R-:W-:Y:S01]  /*c010*/  IMAD.U32 R10, R22, 0x10000, RZ ;  /* 0x00010000160a7824 */ /* 0x000fe200078e00ff */
[----:B------:R-:W-:Y:S01]  /*c020*/  LOP3.LUT R13, R13, 0xffff0000, RZ, 0xc0, !PT ;  /* 0xffff00000d0d7812 */ /* 0x000fe200078ec0ff */
[----:B------:R-:W-:Y:S01]  /*c030*/  FFMA.FTZ R41, R16, R40, R3 ;  /* 0x0000002810297223 */ /* 0x000fe20000010003 */
[----:B------:R-:W-:Y:S01]  /*c040*/  LOP3.LUT R20, R26, 0xffff0000, RZ, 0xc0, !PT ;  /* 0xffff00001a147812 */ /* 0x000fe200078ec0ff */
[----:B------:R-:W-:-:S02]  /*c050*/  FMUL.FTZ R5, R5, R8 ;  /* 0x0000000805057220 */ /* 0x000fc40000410000 */
[----:B------:R-:W-:Y:S01]  /*c060*/  FFMA.FTZ R40, R19, R8, -R0 ;  /* 0x0000000813287223 */ /* 0x000fe20000010800 */
[----:B------:R-:W-:Y:S01]  /*c070*/  LOP3.LUT R8, R17, 0xffff0000, RZ, 0xc0, !PT ;  /* 0xffff000011087812 */ /* 0x000fe200078ec0ff */
[CC--:B------:R-:W-:Y:S02]  /*c080*/  FMUL.FTZ R3, R7.reuse, R11.reuse ;  /* 0x0000000b07037220 */ /* 0x0c0fe40000410000 */
[-C--:B------:R-:W-:Y:S02]  /*c090*/  FMUL.FTZ R0, R7, R10.reuse ;  /* 0x0000000a07007220 */ /* 0x080fe40000410000 */
[----:B------:R-:W-:Y:S01]  /*c0a0*/  FFMA.FTZ R17, R18, R10, -R3 ;  /* 0x0000000a12117223 */ /* 0x000fe20000010803 */
[----:B------:R-:W-:Y:S01]  /*c0b0*/  LOP3.LUT R3, R22, 0xffff0000, RZ, 0xc0, !PT ;  /* 0xffff000016037812 */ /* 0x000fe200078ec0ff */
[----:B------:R-:W-:Y:S01]  /*c0c0*/  FFMA.FTZ R18, R18, R11, R0 ;  /* 0x0000000b12127223 */ /* 0x000fe20000010000 */
[----:B------:R-:W-:Y:S01]  /*c0d0*/  SHF.L.U32 R10, R26, 0x10, RZ ;  /* 0x000000101a0a7819 */ /* 0x000fe200000006ff */
[----:B------:R-:W-:-:S02]  /*c0e0*/  FMUL.FTZ R0, R6, R8 ;  /* 0x0000000806007220 */ /* 0x000fc40000410000 */
[----:B------:R-:W-:Y:S02]  /*c0f0*/  IMAD.U32 R7, R31, 0x10000, RZ ;  /* 0x000100001f077824 */ /* 0x000fe400078e00ff */
[----:B------:R-:W-:Y:S02]  /*c100*/  FFMA.FTZ R19, R19, R45, R5 ;  /* 0x0000002d13137223 */ /* 0x000fe40000010005 */
[-C--:B------:R-:W-:Y:S02]  /*c110*/  FFMA.FTZ R16, R13, R3.reuse, -R0 ;  /* 0x000000030d107223 */ /* 0x080fe40000010800 */
[----:B------:R-:W-:Y:S02]  /*c120*/  FMUL.FTZ R5, R6, R3 ;  /* 0x0000000306057220 */ /* 0x000fe40000410000 */
[----:B------:R-:W-:Y:S02]  /*c130*/  FMUL.FTZ R0, R9, R7 ;  /* 0x0000000709007220 */ /* 0x000fe40000410000 */
[----:B------:R-:W-:-:S02]  /*c140*/  IMAD.U32 R22, R25, 0x10000, RZ ;  /* 0x0001000019167824 */ /* 0x000fc400078e00ff */
[----:B------:R-:W-:Y:S02]  /*c150*/  IMAD.U32 R6, R27, 0x10000, RZ ;  /* 0x000100001b067824 */ /* 0x000fe400078e00ff */
[----:B------:R-:W-:Y:S02]  /*c160*/  FMUL.FTZ R3, R9, R10 ;  /* 0x0000000a09037220 */ /* 0x000fe40000410000 */
[----:B------:R-:W-:Y:S01]  /*c170*/  FFMA.FTZ R9, R13, R8, R5 ;  /* 0x000000080d097223 */ /* 0x000fe20000010005 */
[----:B------:R-:W-:Y:S01]  /*c180*/  LOP3.LUT R13, R25, 0xffff0000, RZ, 0xc0, !PT ;  /* 0xffff0000190d7812 */ /* 0x000fe200078ec0ff */
[----:B------:R-:W-:Y:S01]  /*c190*/  FFMA.FTZ R10, R21, R10, R0 ;  /* 0x0000000a150a7223 */ /* 0x000fe20000010000 */
[----:B------:R-:W-:Y:S01]  /*c1a0*/  LOP3.LUT R8, R27, 0xffff0000, RZ, 0xc0, !PT ;  /* 0xffff00001b087812 */ /* 0x000fe200078ec0ff */
[C---:B------:R-:W-:Y:S01]  /*c1b0*/  FMUL.FTZ R5, R12.reuse, R22 ;  /* 0x000000160c057220 */ /* 0x040fe20000410000 */
[----:B------:R-:W-:Y:S01]  /*c1c0*/  F2FP.BF16.PACK_AB R9, R9, R18 ;  /* 0x000000120909723e */ /* 0x000fe200000010ff */
[----:B------:R-:W-:Y:S01]  /*c1d0*/  FMUL.FTZ R0, R12, R6 ;  /* 0x000000060c007220 */ /* 0x000fe20000410000 */
[----:B------:R-:W-:Y:S01]  /*c1e0*/  LOP3.LUT R12, R31, 0xffff0000, RZ, 0xc0, !PT ;  /* 0xffff00001f0c7812 */ /* 0x000fe200078ec0ff */
[----:B------:R-:W-:-:S02]  /*c1f0*/  FFMA.FTZ R14, R21, R7, -R3 ;  /* 0x00000007150e7223 */ /* 0x000fc40000010803 */
[C---:B------:R-:W-:Y:S02]  /*c200*/  FFMA.FTZ R11, R24.reuse, R6, -R5 ;  /* 0x00000006180b7223 */ /* 0x040fe40000010805 */
[----:B------:R-:W-:Y:S02]  /*c210*/  FFMA.FTZ R7, R24, R22, R0 ;  /* 0x0000001618077223 */ /* 0x000fe40000010000 */
[----:B------:R-:W-:Y:S02]  /*c220*/  FMUL.FTZ R6, R23, R20 ;  /* 0x0000001417067220 */ /* 0x000fe40000410000 */
[----:B------:R-:W-:Y:S02]  /*c230*/  FMUL.FTZ R3, R15, R13 ;  /* 0x0000000d0f037220 */ /* 0x000fe40000410000 */
[----:B------:R-:W-:Y:S02]  /*c240*/  FMUL.FTZ R5, R23, R12 ;  /* 0x0000000c17057220 */ /* 0x000fe40000410000 */
[----:B------:R-:W-:-:S02]  /*c250*/  FMUL.FTZ R0, R15, R8 ;  /* 0x000000080f007220 */ /* 0x000fc40000410000 */
[----:B------:R-:W-:Y:S01]  /*c260*/  FFMA.FTZ R6, R29, R12, -R6 ;  /* 0x0000000c1d067223 */ /* 0x000fe20000010806 */
[----:B------:R-:W-:Y:S01]  /*c270*/  F2FP.BF16.PACK_AB R12, R40, R44 ;  /* 0x0000002c280c723e */ /* 0x000fe200000010ff */
[----:B------:R-:W-:Y:S01]  /*c280*/  FFMA.FTZ R3, R28, R8, -R3 ;  /* 0x000000081c037223 */ /* 0x000fe20000010803 */
[----:B------:R-:W-:Y:S01]  /*c290*/  F2FP.BF16.PACK_AB R8, R19, R41 ;  /* 0x000000291308723e */ /* 0x000fe200000010ff */
[----:B------:R-:W-:Y:S01]  /*c2a0*/  FFMA.FTZ R5, R29, R20, R5 ;  /* 0x000000141d057223 */ /* 0x000fe20000010005 */
[----:B------:R-:W-:Y:S01]  /*c2b0*/  F2FP.BF16.PACK_AB R14, R6, R14 ;  /* 0x0000000e060e723e */ /* 0x000fe200000010ff */
[----:B------:R-:W-:Y:S01]  /*c2c0*/  FFMA.FTZ R0, R28, R13, R0 ;  /* 0x0000000d1c007223 */ /* 0x000fe20000010000 */
[----:B------:R-:W-:Y:S02]  /*c2d0*/  F2FP.BF16.PACK_AB R13, R16, R17 ;  /* 0x00000011100d723e */ /* 0x000fe400000010ff */
[----:B------:R-:W-:Y:S02]  /*c2e0*/  F2FP.BF16.PACK_AB R15, R3, R11 ;  /* 0x0000000b030f723e */ /* 0x000fe400000010ff */
[----:B------:R-:W-:-:S02]  /*c2f0*/  F2FP.BF16.PACK_AB R10, R5, R10 ;  /* 0x0000000a050a723e */ /* 0x000fc400000010ff */
[----:B------:R-:W-:Y:S01]  /*c300*/  F2FP.BF16.PACK_AB R11, R0, R7 ;  /* 0x00000007000b723e */ /* 0x000fe200000010ff */
[----:B------:R1:W-:Y:S04]  /*c310*/  STS.128 [R43+0x6100], R12 ;  /* 0x0061000c2b007388 */ /* 0x0003e80000000c00 */
[----:B------:R1:W-:Y:S02]  /*c320*/  STS.128 [R42+0x6100], R8 ;  /* 0x006100082a007388 */ /* 0x0003e40000000c00 */
.L_x_429:
[----:B------:R-:W-:Y:S05]  /*c330*/  BSYNC B0 ;  /* 0x0000000000007941 */ /* 0x000fea0003800000 */
.L_x_428:
        /* <DEDUP_REMOVED lines=8> */
[----:B------:R-:W-:Y:S02]  /*c3c0*/  LOP3.LUT R0, R5, 0x1c0, RZ, 0xc0, !PT ;  /* 0x000001c005007812 */ /* 0x000fe400078ec0ff */
[----:B------:R-:W-:Y:S01]  /*c3d0*/  SHF.R.U64 R17, R34, 0x10, R35 ;  /* 0x0000001022117819 */ /* 0x000fe20000001223 */
[----:B------:R-:W-:Y:S01]  /*c3e0*/  IMAD.SHL.U32 R3, R3, 0x40, RZ ;  /* 0x0000004003037824 */ /* 0x000fe200078e00ff */
[----:B------:R-:W-:-:S02]  /*c3f0*/  LOP3.LUT R5, R0, 0x38, R30, 0xf8, !PT ;  /* 0x0000003800057812 */ /* 0x000fc400078ef81e */
[----:B------:R-:W-:Y:S02]  /*c400*/  SHF.R.U32.HI R6, RZ, 0x3, R0 ;  /* 0x00000003ff067819 */ /* 0x000fe40000011600 */
[----:B------:R-:W-:Y:S02]  /*c410*/  LOP3.LUT R3, R3, 0xfffffe00, RZ, 0xc0, !PT ;  /* 0xfffffe0003037812 */ /* 0x000fe400078ec0ff */
        /* <DEDUP_REMOVED lines=8> */
[----:B-1----:R-:W1:Y:S01]  /*c4a0*/  LDS.128 R12, [R41+0x6100] ;  /* 0x00610000290c7984 */ /* 0x002e620000000c00 */
[----:B------:R-:W-:Y:S02]  /*c4b0*/  SHF.R.U32.HI R16, RZ, 0x10, R33 ;  /* 0x00000010ff107819 */ /* 0x000fe40000011621 */
[C---:B------:R-:W-:Y:S01]  /*c4c0*/  PRMT R20, R47.reuse, 0x5432, R0 ;  /* 0x000054322f147816 */ /* 0x040fe20000000000 */
[----:B------:R-:W2:Y:S01]  /*c4d0*/  LDS.128 R8, [R40+0x6100] ;  /* 0x0061000028087984 */ /* 0x000ea20000000c00 */
[----:B------:R-:W-:Y:S02]  /*c4e0*/  PRMT R0, R46, 0x5432, R7 ;  /* 0x000054322e007816 */ /* 0x000fe40000000007 */
[----:B------:R-:W-:Y:S01]  /*c4f0*/  SHF.R.U32.HI R18, RZ, 0x10, R35 ;  /* 0x00000010ff127819 */ /* 0x000fe20000011623 */
[----:B------:R-:W-:Y:S01]  /*c500*/  IMAD.U32 R31, R20, 0x10000, RZ ;  /* 0x00010000141f7824 */ /* 0x000fe200078e00ff */
[----:B------:R-:W-:Y:S02]  /*c510*/  SHF.R.U64 R5, R38, 0x10, R39 ;  /* 0x0000001026057819 */ /* 0x000fe40000001227 */
[----:B------:R-:W-:-:S02]  /*c520*/  PRMT R22, R47, 0x5410, R3 ;  /* 0x000054102f167816 */ /* 0x000fc40000000003 */
[----:B------:R-:W-:Y:S02]  /*c530*/  SHF.L.U32 R32, R0, 0x10, RZ ;  /* 0x0000001000207819 */ /* 0x000fe400000006ff */
[----:B------:R-:W-:Y:S02]  /*c540*/  SHF.R.U32.HI R6, RZ, 0x10, R39 ;  /* 0x00000010ff067819 */ /* 0x000fe40000011627 */
[----:B------:R-:W-:Y:S02]  /*c550*/  PRMT R25, R68, 0x5432, R17 ;  /* 0x0000543244197816 */ /* 0x000fe40000000011 */
[----:B------:R-:W-:Y:S02]  /*c560*/  PRMT R19, R46, 0x5410, R16 ;  /* 0x000054102e137816 */ /* 0x000fe40000000010 */
[----:B------:R-:W-:Y:S02]  /*c570*/  PRMT R24, R68, 0x5410, R18 ;  /* 0x0000541044187816 */ /* 0x000fe40000000012 */
[----:B------:R-:W-:-:S02]  /*c580*/  PRMT R27, R69, 0x5432, R5 ;  /* 0x00005432451b7816 */ /* 0x000fc40000000005 */
[----:B------:R-:W-:Y:S02]  /*c590*/  LOP3.LUT R34, R0, 0xffff0000, RZ, 0xc0, !PT ;  /* 0xffff000000227812 */ /* 0x000fe400078ec0ff */
[----:B------:R-:W-:Y:S01]  /*c5a0*/  PRMT R26, R69, 0x5410, R6 ;  /* 0x00005410451a7816 */ /* 0x000fe20000000006 */
[C---:B-1----:R-:W-:Y:S01]  /*c5b0*/  IMAD.U32 R17, R13.reuse, 0x10000, RZ ;  /* 0x000100000d117824 */ /* 0x042fe200078e00ff */
[----:B------:R-:W-:Y:S01]  /*c5c0*/  LOP3.LUT R21, R13, 0xffff0000, RZ, 0xc0, !PT ;  /* 0xffff00000d157812 */ /* 0x000fe200078ec0ff */
[C---:B------:R-:W-:Y:S01]  /*c5d0*/  IMAD.U32 R16, R12.reuse, 0x10000, RZ ;  /* 0x000100000c107824 */ /* 0x040fe200078e00ff */
[----:B------:R-:W-:Y:S01]  /*c5e0*/  LOP3.LUT R18, R12, 0xffff0000, RZ, 0xc0, !PT ;  /* 0xffff00000c127812 */ /* 0x000fe200078ec0ff */
[C---:B--2---:R-:W-:Y:S01]  /*c5f0*/  IMAD.U32 R3, R8.reuse, 0x10000, RZ ;  /* 0x0001000008037824 */ /* 0x044fe200078e00ff */
[C---:B------:R-:W-:Y:S01]  /*c600*/  LOP3.LUT R28, R15.reuse, 0xffff0000, RZ, 0xc0, !PT ;  /* 0xffff00000f1c7812 */ /* 0x040fe200078ec0ff */
[----:B------:R-:W-:Y:S01]  /*c610*/  IMAD.U32 R13, R15, 0x10000, RZ ;  /* 0x000100000f0d7824 */ /* 0x000fe200078e00ff */
[----:B------:R-:W-:Y:S01]  /*c620*/  LOP3.LUT R5, R8, 0xffff0000, RZ, 0xc0, !PT ;  /* 0xffff000008057812 */ /* 0x000fe200078ec0ff */
[C---:B------:R-:W-:Y:S01]  /*c630*/  IMAD.U32 R12, R10.reuse, 0x10000, RZ ;  /* 0x000100000a0c7824 */ /* 0x040fe200078e00ff */
[----:B------:R-:W-:Y:S01]  /*c640*/  LOP3.LUT R15, R10, 0xffff0000, RZ, 0xc0, !PT ;  /* 0xffff00000a0f7812 */ /* 0x000fe200078ec0ff */
[C---:B------:R-:W-:Y:S01]  /*c650*/  IMAD.U32 R23, R14.reuse, 0x10000, RZ ;  /* 0x000100000e177824 */ /* 0x040fe200078e00ff */
[----:B------:R-:W-:Y:S01]  /*c660*/  LOP3.LUT R29, R14, 0xffff0000, RZ, 0xc0, !PT ;  /* 0xffff00000e1d7812 */ /* 0x000fe200078ec0ff */
[----:B------:R-:W-:Y:S01]  /*c670*/  FMUL.FTZ R8, R3, R32 ;  /* 0x0000002003087220 */ /* 0x000fe20000410000 */
[----:B------:R-:W-:Y:S01]  /*c680*/  LOP3.LUT R10, R20, 0xffff0000, RZ, 0xc0, !PT ;  /* 0xffff0000140a7812 */ /* 0x000fe200078ec0ff */
[C---:B------:R-:W-:Y:S01]  /*c690*/  IMAD.U32 R6, R11.reuse, 0x10000, RZ ;  /* 0x000100000b067824 */ /* 0x040fe200078e00ff */
[----:B------:R-:W-:Y:S01]  /*c6a0*/  LOP3.LUT R14, R11, 0xffff0000, RZ, 0xc0, !PT ;  /* 0xffff00000b0e7812 */ /* 0x000fe200078ec0ff */
[----:B------:R-:W-:-:S02]  /*c6b0*/  FMUL.FTZ R3, R3, R31 ;  /* 0x0000001f03037220 */ /* 0x000fc40000410000 */
[C---:B------:R-:W-:Y:S01]  /*c6c0*/  IMAD.U32 R7, R9.reuse, 0x10000, RZ ;  /* 0x0001000009077824 */ /* 0x040fe200078e00ff */
[----:B------:R-:W-:Y:S01]  /*c6d0*/  LOP3.LUT R9, R9, 0xffff0000, RZ, 0xc0, !PT ;  /* 0xffff000009097812 */ /* 0x000fe200078ec0ff */
[----:B------:R-:W-:Y:S02]  /*c6e0*/  IMAD.U32 R11, R19, 0x10000, RZ ;  /* 0x00010000130b7824 */ /* 0x000fe400078e00ff */
[C---:B------:R-:W-:Y:S02]  /*c6f0*/  FFMA.FTZ R36, R16.reuse, R31, -R8 ;  /* 0x0000001f10247223 */ /* 0x040fe40000010808 */
[----:B------:R-:W-:Y:S02]  /*c700*/  FMUL.FTZ R0, R5, R34 ;  /* 0x0000002205007220 */ /* 0x000fe40000410000 */
[----:B------:R-:W-:Y:S01]  /*c710*/  FFMA.FTZ R35, R16, R32, R3 ;  /* 0x0000002010237223 */ /* 0x000fe20000010003 */
[----:B------:R-:W-:Y:S01]  /*c720*/  SHF.L.U32 R16, R24, 0x10, RZ ;  /* 0x0000001018107819 */ /* 0x000fe200000006ff */
[----:B------:R-:W-:-:S02]  /*c730*/  IMAD.U32 R8, R22, 0x10000, RZ ;  /* 0x0001000016087824 */ /* 0x000fc400078e00ff */
[-C--:B------:R-:W-:Y:S02]  /*c740*/  FMUL.FTZ R5, R5, R10.reuse ;  /* 0x0000000a05057220 */ /* 0x080fe40000410000 */
[C---:B------:R-:W-:Y:S02]  /*c750*/  FMUL.FTZ R3, R7.reuse, R11 ;  /* 0x0000000b07037220 */ /* 0x040fe40000410000 */
[----:B------:R-:W-:Y:S01]  /*c760*/  FFMA.FTZ R33, R18, R10, -R0 ;  /* 0x0000000a12217223 */ /* 0x000fe20000010800 */
[----:B------:R-:W-:Y:S01]  /*c770*/  LOP3.LUT R10, R22, 0xffff0000, RZ, 0xc0, !PT ;  /* 0xffff0000160a7812 */ /* 0x000fe200078ec0ff */
[----:B------:R-:W-:Y:S02]  /*c780*/  FMUL.FTZ R0, R7, R8 ;  /* 0x0000000807007220 */ /* 0x000fe40000410000 */
[----:B------:R-:W-:Y:S02]  /*c790*/  FFMA.FTZ R32, R18, R34, R5 ;  /* 0x0000002212207223 */ /* 0x000fe40000010005 */
[----:B------:R-:W-:Y:S01]  /*c7a0*/  FFMA.FTZ R31, R17, R8, -R3 ;  /* 0x00000008111f7223 */ /* 0x000fe20000010803 */
[----:B------:R-:W-:Y:S01]  /*c7b0*/  LOP3.LUT R8, R19, 0xffff0000, RZ, 0xc0, !PT ;  /* 0xffff000013087812 */ /* 0x000fe200078ec0ff */
[----:B------:R-:W-:-:S02]  /*c7c0*/  IMAD.U32 R5, R26, 0x10000, RZ ;  /* 0x000100001a057824 */ /* 0x000fc400078e00ff */
[C---:B------:R-:W-:Y:S02]  /*c7d0*/  FMUL.FTZ R3, R6.reuse, R16 ;  /* 0x0000001006037220 */ /* 0x040fe40000410000 */
[----:B------:R-:W-:Y:S02]  /*c7e0*/  IMAD.U32 R19, R25, 0x10000, RZ ;  /* 0x0001000019137824 */ /* 0x000fe400078e00ff */
[----:B------:R-:W-:Y:S02]  /*c7f0*/  FFMA.FTZ R20, R17, R11, R0 ;  /* 0x0000000b11147223 */ /* 0x000fe40000010000 */
[-C--:B------:R-:W-:Y:S02]  /*c800*/  FMUL.FTZ R0, R6, R5.reuse ;  /* 0x0000000506007220 */ /* 0x080fe40000410000 */
[----:B------:R-:W-:Y:S02]  /*c810*/  FFMA.FTZ R18, R13, R5, -R3 ;  /* 0x000000050d127223 */ /* 0x000fe40000010803 */
[----:B------:R-:W-:-:S02]  /*c820*/  IMAD.U32 R7, R27, 0x10000, RZ ;  /* 0x000100001b077824 */ /* 0x000fc400078e00ff */
[----:B------:R-:W-:Y:S02]  /*c830*/  FMUL.FTZ R5, R9, R10 ;  /* 0x0000000a09057220 */ /* 0x000fe40000410000 */
[C---:B------:R-:W-:Y:S02]  /*c840*/  FMUL.FTZ R3, R12.reuse, R19 ;  /* 0x000000130c037220 */ /* 0x040fe40000410000 */
[----:B------:R-:W-:Y:S01]  /*c850*/  FFMA.FTZ R17, R13, R16, R0 ;  /* 0x000000100d117223 */ /* 0x000fe20000010000 */
[----:B------:R-:W-:Y:S01]  /*c860*/  LOP3.LUT R16, R25, 0xffff0000, RZ, 0xc0, !PT ;  /* 0xffff000019107812 */ /* 0x000fe200078ec0ff */
[-C--:B------:R-:W-:Y:S02]  /*c870*/  FMUL.FTZ R6, R9, R8.reuse ;  /* 0x0000000809067220 */ /* 0x080fe40000410000 */
[-C--:B------:R-:W-:Y:S01]  /*c880*/  FMUL.FTZ R0, R12, R7.reuse ;  /* 0x000000070c007220 */ /* 0x080fe20000410000 */
[----:B------:R-:W-:Y:S01]  /*c890*/  LOP3.LUT R12, R24, 0xffff0000, RZ, 0xc0, !PT ;  /* 0xffff0000180c7812 */ /* 0x000fe200078ec0ff */
[----:B------:R-:W-:Y:S01]  /*c8a0*/  FFMA.FTZ R9, R21, R8, R5 ;  /* 0x0000000815097223 */ /* 0x000fe20000010005 */
[----:B------:R-:W-:Y:S01]  /*c8b0*/  LOP3.LUT R8, R26, 0xffff0000, RZ, 0xc0, !PT ;  /* 0xffff00001a087812 */ /* 0x000fe200078ec0ff */
[----:B------:R-:W-:Y:S01]  /*c8c0*/  FFMA.FTZ R11, R23, R7, -R3 ;  /* 0x00000007170b7223 */ /* 0x000fe20000010803 */
[----:B------:R-:W-:Y:S01]  /*c8d0*/  LOP3.LUT R7, R27, 0xffff0000, RZ, 0xc0, !PT ;  /* 0xffff00001b077812 */ /* 0x000fe200078ec0ff */
[----:B------:R-:W-:Y:S01]  /*c8e0*/  FFMA.FTZ R13, R21, R10, -R6 ;  /* 0x0000000a150d7223 */ /* 0x000fe20000010806 */
[----:B------:R-:W-:Y:S01]  /*c8f0*/  F2FP.BF16.PACK_AB R9, R9, R20 ;  /* 0x000000140909723e */ /* 0x000fe200000010ff */
[----:B------:R-:W-:-:S02]  /*c900*/  FFMA.FTZ R10, R23, R19, R0 ;  /* 0x00000013170a7223 */ /* 0x000fc40000010000 */
[----:B------:R-:W-:Y:S01]  /*c910*/  FMUL.FTZ R6, R15, R16 ;  /* 0x000000100f067220 */ /* 0x000fe20000410000 */
[----:B------:R-:W-:Y:S01]  /*c920*/  F2FP.BF16.PACK_AB R13, R13, R31 ;  /* 0x0000001f0d0d723e */ /* 0x000fe200000010ff */
[C---:B------:R-:W-:Y:S02]  /*c930*/  FMUL.FTZ R3, R14.reuse, R12 ;  /* 0x0000000c0e037220 */ /* 0x040fe40000410000 */
[-C--:B------:R-:W-:Y:S02]  /*c940*/  FMUL.FTZ R5, R15, R7.reuse ;  /* 0x000000070f057220 */ /* 0x080fe40000410000 */
[-C--:B------:R-:W-:Y:S02]  /*c950*/  FMUL.FTZ R0, R14, R8.reuse ;  /* 0x000000080e007220 */ /* 0x080fe40000410000 */
[C---:B------:R-:W-:Y:S02]  /*c960*/  FFMA.FTZ R6, R29.reuse, R7, -R6 ;  /* 0x000000071d067223 */ /* 0x040fe40000010806 */
[----:B------:R-:W-:Y:S01]  /*c970*/  FFMA.FTZ R3, R28, R8, -R3 ;  /* 0x000000081c037223 */ /* 0x000fe20000010803 */
[----:B------:R-:W-:Y:S01]  /*c980*/  F2FP.BF16.PACK_AB R8, R32, R35 ;  /* 0x000000232008723e */ /* 0x000fe200000010ff */
[----:B------:R-:W-:Y:S01]  /*c990*/  FFMA.FTZ R5, R29, R16, R5 ;  /* 0x000000101d057223 */ /* 0x000fe20000010005 */
[----:B------:R-:W-:Y:S01]  /*c9a0*/  F2FP.BF16.PACK_AB R14, R6, R11 ;  /* 0x0000000b060e723e */ /* 0x000fe200000010ff */
[----:B------:R-:W-:Y:S01]  /*c9b0*/  FFMA.FTZ R0, R28, R12, R0 ;  /* 0x0000000c1c007223 */ /* 0x000fe20000010000 */
[----:B------:R-:W-:-:S02]  /*c9c0*/  F2FP.BF16.PACK_AB R12, R33, R36 ;  /* 0x00000024210c723e */ /* 0x000fc400000010ff */
[----:B------:R-:W-:Y:S02]  /*c9d0*/  F2FP.BF16.PACK_AB R15, R3, R18 ;  /* 0x00000012030f723e */ /* 0x000fe400000010ff */
[----:B------:R-:W-:Y:S02]  /*c9e0*/  F2FP.BF16.PACK_AB R10, R5, R10 ;  /* 0x0000000a050a723e */ /* 0x000fe400000010ff */
[----:B------:R-:W-:Y:S01]  /*c9f0*/  F2FP.BF16.PACK_AB R11, R0, R17 ;  /* 0x00000011000b723e */ /* 0x000fe200000010ff */
[----:B------:R1:W-:Y:S04]  /*ca00*/  STS.128 [R41+0x6100], R12 ;  /* 0x0061000c29007388 */ /* 0x0003e80000000c00 */
[----:B------:R1:W-:Y:S02]  /*ca10*/  STS.128 [R40+0x6100], R8 ;  /* 0x0061000828007388 */ /* 0x0003e40000000c00 */
.L_x_431:
[----:B------:R-:W-:Y:S05]  /*ca20*/  BSYNC B0 ;  /* 0x0000000000007941 */ /* 0x000fea0003800000 */
.L_x_430:
        /* <DEDUP_REMOVED lines=68> */
[-C--:B------:R-:W-:Y:S02]  /*ce70*/  FMUL.FTZ R0, R7, R8.reuse ;  /* 0x0000000807007220 */ /* 0x080fe40000410000 */
        /* <DEDUP_REMOVED lines=41> */
.L_x_433:
[----:B------:R-:W-:Y:S05]  /*d110*/  BSYNC B0 ;  /* 0x0000000000007941 */ /* 0x000fea0003800000 */
.L_x_432:
[----:B------:R-:W-:-:S04]  /*d120*/  IADD3 R0, R60, 0x60, RZ ;  /* 0x000000603c007810 */ /* 0x000fc80007ffe0ff */
[----:B------:R-:W-:-:S13]  /*d130*/  ISETP.GE.OR P0, PT, R0, UR7, P2 ;  /* 0x0000000700007c0c */ /* 0x000fda0009706670 */
[----:B------:R-:W-:Y:S05]  /*d140*/  @P0 BRA `(.L_x_421) ;  /* 0x000006a000000947 */ /* 0x000fea0003800000 */
[----:B------:R-:W-:Y:S01]  /*d150*/  SHF.R.S32.HI R3, RZ, 0x1f, R0 ;  /* 0x0000001fff037819 */ /* 0x000fe20000011400 */
[----:B------:R-:W-:Y:S01]  /*d160*/  IMAD.SHL.U32 R5, R0, 0x40, RZ ;  /* 0x0000004000057824 */ /* 0x000fe200078e00ff */
[----:B------:R-:W-:Y:S02]  /*d170*/  IADD3 R7, R30, c[0x0][0x27c], RZ ;  /* 0x00009f001e077a10 */ /* 0x000fe40007ffe0ff */
[----:B------:R-:W-:Y:S02]  /*d180*/  LEA.HI R3, R3, R0, RZ, 0x3 ;  /* 0x0000000003037211 */ /* 0x000fe400078f18ff */
[----:B------:R-:W-:Y:S02]  /*d190*/  LOP3.LUT R0, R5, 0x1c0, RZ, 0xc0, !PT ;  /* 0x000001c005007812 */ /* 0x000fe400078ec0ff */
[----:B------:R-:W-:Y:S01]  /*d1a0*/  SHF.R.U32.HI R18, RZ, 0x10, R59 ;  /* 0x00000010ff127819 */ /* 0x000fe2000001163b */
[----:B------:R-:W-:Y:S01]  /*d1b0*/  IMAD.SHL.U32 R3, R3, 0x40, RZ ;  /* 0x0000004003037824 */ /* 0x000fe200078e00ff */
[----:B------:R-:W-:-:S02]  /*d1c0*/  LOP3.LUT R5, R0, 0x38, R30, 0xf8, !PT ;  /* 0x0000003800057812 */ /* 0x000fc400078ef81e */
[----:B------:R-:W-:Y:S02]  /*d1d0*/  SHF.R.U32.HI R6, RZ, 0x3, R0 ;  /* 0x00000003ff067819 */ /* 0x000fe40000011600 */
[----:B------:R-:W-:Y:S02]  /*d1e0*/  LOP3.LUT R3, R3, 0xfffffe00, RZ, 0xc0, !PT ;  /* 0xfffffe0003037812 */ /* 0x000fe400078ec0ff */
[----:B------:R-:W-:Y:S02]  /*d1f0*/  LOP3.LUT R0, R0, 0x38, R7, 0xf8, !PT ;  /* 0x0000003800007812 */ /* 0x000fe400078ef807 */
[C-C-:B------:R-:W-:Y:S02]  /*d200*/  LOP3.LUT R5, R3.reuse, R5, R6.reuse, 0xf6, !PT ;  /* 0x0000000503057212 */ /* 0x140fe400078ef606 */
[----:B------:R-:W-:Y:S02]  /*d210*/  LOP3.LUT R0, R3, R0, R6, 0xf6, !PT ;  /* 0x0000000003007212 */ /* 0x000fe400078ef606 */
[----:B------:R-:W-:Y:S01]  /*d220*/  SHF.R.U32.HI R6, RZ, 0x10, R67 ;  /* 0x00000010ff067819 */ /* 0x000fe20000011643 */
[----:B-1----:R-:W-:Y:S01]  /*d230*/  IMAD.SHL.U32 R34, R5, 0x2, RZ ;  /* 0x0000000205227824 */ /* 0x002fe200078e00ff */
[----:B------:R-:W-:Y:S01]  /*d240*/  SHF.R.U64 R7, R56, 0x10, R57 ;  /* 0x0000001038077819 */ /* 0x000fe20000001239 */
[----:B------:R-:W-:Y:S01]  /*d250*/  IMAD.SHL.U32 R33, R0, 0x2, RZ ;  /* 0x0000000200217824 */ /* 0x000fe200078e00ff */
[----:B------:R-:W-:-:S02]  /*d260*/  PRMT R28, R78, 0x5410, R6 ;  /* 0x000054104e1c7816 */ /* 0x000fc40000000006 */
[----:B------:R-:W1:Y:S01]  /*d270*/  LDS.128 R12, [R34+0x6100] ;  /* 0x00610000220c7984 */ /* 0x000e620000000c00 */
[--C-:B------:R-:W-:Y:S02]  /*d280*/  SHF.R.U64 R0, R64, 0x10, R65.reuse ;  /* 0x0000001040007819 */ /* 0x100fe40000001241 */
[----:B------:R-:W-:Y:S01]  /*d290*/  SHF.R.U32.HI R3, RZ, 0x10, R65 ;  /* 0x00000010ff037819 */ /* 0x000fe20000011641 */
[----:B------:R-:W2:Y:S01]  /*d2a0*/  LDS.128 R8, [R33+0x6100] ;  /* 0x0061000021087984 */ /* 0x000ea20000000c00 */
[----:B------:R-:W-:Y:S02]  /*d2b0*/  PRMT R6, R75, 0x5432, R7 ;  /* 0x000054324b067816 */ /* 0x000fe40000000007 */
[----:B------:R-:W-:Y:S02]  /*d2c0*/  SHF.R.U64 R5, R66, 0x10, R67 ;  /* 0x0000001042057819 */ /* 0x000fe40000001243 */
[----:B------:R-:W-:Y:S02]  /*d2d0*/  SHF.R.U32.HI R16, RZ, 0x10, R57 ;  /* 0x00000010ff107819 */ /* 0x000fe40000011639 */
[----:B------:R-:W-:-:S02]  /*d2e0*/  PRMT R19, R76, 0x5432, R0 ;  /* 0x000054324c137816 */ /* 0x000fc40000000000 */
[----:B------:R-:W-:Y:S02]  /*d2f0*/  PRMT R22, R76, 0x5410, R3 ;  /* 0x000054104c167816 */ /* 0x000fe40000000003 */
[----:B------:R-:W-:Y:S02]  /*d300*/  SHF.L.U32 R31, R6, 0x10, RZ ;  /* 0x00000010061f7819 */ /* 0x000fe400000006ff */
[----:B------:R-:W-:Y:S02]  /*d310*/  PRMT R27, R78, 0x5432, R5 ;  /* 0x000054324e1b7816 */ /* 0x000fe40000000005 */
[----:B------:R-:W-:Y:S02]  /*d320*/  PRMT R24, R77, 0x5410, R18 ;  /* 0x000054104d187816 */ /* 0x000fe40000000012 */
[----:B------:R-:W-:Y:S02]  /*d330*/  SHF.R.U64 R17, R58, 0x10, R59 ;  /* 0x000000103a117819 */ /* 0x000fe4000000123b */
[----:B------:R-:W-:-:S02]  /*d340*/  PRMT R20, R75, 0x5410, R16 ;  /* 0x000054104b147816 */ /* 0x000fc40000000010 */
[----:B------:R-:W-:Y:S01]  /*d350*/  PRMT R25, R77, 0x5432, R17 ;  /* 0x000054324d197816 */ /* 0x000fe20000000011 */
[C---:B-1----:R-:W-:Y:S01]  /*d360*/  IMAD.U32 R18, R15.reuse, 0x10000, RZ ;  /* 0x000100000f127824 */ /* 0x042fe200078e00ff */
[----:B------:R-:W-:Y:S01]  /*d370*/  LOP3.LUT R29, R15, 0xffff0000, RZ, 0xc0, !PT ;  /* 0xffff00000f1d7812 */ /* 0x000fe200078ec0ff */
[C---:B------:R-:W-:Y:S01]  /*d380*/  IMAD.U32 R26, R14.reuse, 0x10000, RZ ;  /* 0x000100000e1a7824 */ /* 0x040fe200078e00ff */
[----:B------:R-:W-:Y:S01]  /*d390*/  LOP3.LUT R30, R14, 0xffff0000, RZ, 0xc0, !PT ;  /* 0xffff00000e1e7812 */ /* 0x000fe200078ec0ff */
[C---:B--2---:R-:W-:Y:S01]  /*d3a0*/  IMAD.U32 R3, R8.reuse, 0x10000, RZ ;  /* 0x0001000008037824 */ /* 0x044fe200078e00ff */
[----:B------:R-:W-:Y:S01]  /*d3b0*/  LOP3.LUT R5, R8, 0xffff0000, RZ, 0xc0, !PT ;  /* 0xffff000008057812 */ /* 0x000fe200078ec0ff */
[C---:B------:R-:W-:Y:S01]  /*d3c0*/  IMAD.U32 R8, R11.reuse, 0x10000, RZ ;  /* 0x000100000b087824 */ /* 0x040fe200078e00ff */
[----:B------:R-:W-:Y:S01]  /*d3d0*/  LOP3.LUT R15, R11, 0xffff0000, RZ, 0xc0, !PT ;  /* 0xffff00000b0f7812 */ /* 0x000fe200078ec0ff */
[----:B------:R-:W-:Y:S01]  /*d3e0*/  IMAD.U32 R16, R12, 0x10000, RZ ;  /* 0x000100000c107824 */ /* 0x000fe200078e00ff */
[----:B------:R-:W-:Y:S01]  /*d3f0*/  LOP3.LUT R11, R6, 0xffff0000, RZ, 0xc0, !PT ;  /* 0xffff0000060b7812 */ /* 0x000fe200078ec0ff */
[----:B------:R-:W-:Y:S01]  /*d400*/  IMAD.U32 R14, R19, 0x10000, RZ ;  /* 0x00010000130e7824 */ /* 0x000fe200078e00ff */
[----:B------:R-:W-:Y:S01]  /*d410*/  LOP3.LUT R21, R13, 0xffff0000, RZ, 0xc0, !PT ;  /* 0xffff00000d157812 */ /* 0x000fe200078ec0ff */
[----:B------:R-:W-:Y:S01]  /*d420*/  FMUL.FTZ R0, R3, R31 ;  /* 0x0000001f03007220 */ /* 0x000fe20000410000 */
[----:B------:R-:W-:Y:S01]  /*d430*/  LOP3.LUT R12, R12, 0xffff0000, RZ, 0xc0, !PT ;  /* 0xffff00000c0c7812 */ /* 0x000fe200078ec0ff */
[----:B------:R-:W-:Y:S01]  /*d440*/  IMAD.U32 R17, R13, 0x10000, RZ ;  /* 0x000100000d117824 */ /* 0x000fe200078e00ff */
[C---:B------:R-:W-:Y:S01]  /*d450*/  LOP3.LUT R23, R10.reuse, 0xffff0000, RZ, 0xc0, !PT ;  /* 0xffff00000a177812 */ /* 0x040fe200078ec0ff */
[----:B------:R-:W-:Y:S01]  /*d460*/  IMAD.U32 R13, R10, 0x10000, RZ ;  /* 0x000100000a0d7824 */ /* 0x000fe200078e00ff */
[----:B------:R-:W-:Y:S01]  /*d470*/  LOP3.LUT R19, R19, 0xffff0000, RZ, 0xc0, !PT ;  /* 0xffff000013137812 */ /* 0x000fe200078ec0ff */
[----:B------:R-:W-:-:S02]  /*d480*/  FMUL.FTZ R3, R3, R14 ;  /* 0x0000000e03037220 */ /* 0x000fc40000410000 */
[----:B------:R-:W-:Y:S01]  /*d490*/  FFMA.FTZ R36, R16, R14, -R0 ;  /* 0x0000000e10247223 */ /* 0x000fe20000010800 */
[----:B------:R-:W-:Y:S01]  /*d4a0*/  SHF.L.U32 R14, R24, 0x10, RZ ;  /* 0x00000010180e7819 */ /* 0x000fe200000006ff */
[C---:B------:R-:W-:Y:S01]  /*d4b0*/  IMAD.U32 R7, R9.reuse, 0x10000, RZ ;  /* 0x0001000009077824 */ /* 0x040fe200078e00ff */
[----:B------:R-:W-:Y:S01]  /*d4c0*/  LOP3.LUT R9, R9, 0xffff0000, RZ, 0xc0, !PT ;  /* 0xffff000009097812 */ /* 0x000fe200078ec0ff */
[C---:B------:R-:W-:Y:S01]  /*d4d0*/  IMAD.U32 R10, R20.reuse, 0x10000, RZ ;  /* 0x00010000140a7824 */ /* 0x040fe200078e00ff */
[----:B------:R-:W-:Y:S01]  /*d4e0*/  LOP3.LUT R20, R20, 0xffff0000, RZ, 0xc0, !PT ;  /* 0xffff000014147812 */ /* 0x000fe200078ec0ff */
[----:B------:R-:W-:Y:S02]  /*d4f0*/  FMUL.FTZ R0, R5, R11 ;  /* 0x0000000b05007220 */ /* 0x000fe40000410000 */
[----:B------:R-:W-:Y:S02]  /*d500*/  IMAD.U32 R6, R22, 0x10000, RZ ;  /* 0x0001000016067824 */ /* 0x000fe400078e00ff */
[----:B------:R-:W-:-:S02]  /*d510*/  FFMA.FTZ R35, R16, R31, R3 ;  /* 0x0000001f10237223 */ /* 0x000fc40000010003 */
[-C--:B------:R-:W-:Y:S02]  /*d520*/  FMUL.FTZ R5, R5, R19.reuse ;  /* 0x0000001305057220 */ /* 0x080fe40000410000 */
[C---:B------:R-:W-:Y:S02]  /*d530*/  FFMA.FTZ R32, R12.reuse, R19, -R0 ;  /* 0x000000130c207223 */ /* 0x040fe40000010800 */
[C---:B------:R-:W-:Y:S02]  /*d540*/  FMUL.FTZ R3, R7.reuse, R10 ;  /* 0x0000000a07037220 */ /* 0x040fe40000410000 */
[-C--:B------:R-:W-:Y:S02]  /*d550*/  FMUL.FTZ R0, R7, R6.reuse ;  /* 0x0000000607007220 */ /* 0x080fe40000410000 */
[----:B------:R-:W-:Y:S01]  /*d560*/  FFMA.FTZ R31, R12, R11, R5 ;  /* 0x0000000b0c1f7223 */ /* 0x000fe20000010005 */
[----:B------:R-:W-:Y:S01]  /*d570*/  LOP3.LUT R11, R22, 0xffff0000, RZ, 0xc0, !PT ;  /* 0xffff0000160b7812 */ /* 0x000fe200078ec0ff */
[----:B------:R-:W-:Y:S01]  /*d580*/  FFMA.FTZ R19, R17, R6, -R3 ;  /* 0x0000000611137223 */ /* 0x000fe20000010803 */
[----:B------:R-:W-:Y:S01]  /*d590*/  LOP3.LUT R12, R24, 0xffff0000, RZ, 0xc0, !PT ;  /* 0xffff0000180c7812 */ /* 0x000fe200078ec0ff */
[----:B------:R-:W-:-:S02]  /*d5a0*/  IMAD.U32 R5, R28, 0x10000, RZ ;  /* 0x000100001c057824 */ /* 0x000fc400078e00ff */
[----:B------:R-:W-:Y:S02]  /*d5b0*/  FFMA.FTZ R17, R17, R10, R0 ;  /* 0x0000000a11117223 */ /* 0x000fe40000010000 */
[C---:B------:R-:W-:Y:S02]  /*d5c0*/  FMUL.FTZ R3, R8.reuse, R14 ;  /* 0x0000000e08037220 */ /* 0x040fe40000410000 */
[C---:B------:R-:W-:Y:S01]  /*d5d0*/  IMAD.U32 R10, R25.reuse, 0x10000, RZ ;  /* 0x00010000190a7824 */ /* 0x040fe200078e00ff */
[----:B------:R-:W-:Y:S01]  /*d5e0*/  LOP3.LUT R25, R25, 0xffff0000, RZ, 0xc0, !PT ;  /* 0xffff000019197812 */ /* 0x000fe200078ec0ff */
[-C--:B------:R-:W-:Y:S01]  /*d5f0*/  FMUL.FTZ R0, R8, R5.reuse ;  /* 0x0000000508007220 */ /* 0x080fe20000410000 */
[----:B------:R-:W-:Y:S01]  /*d600*/  LOP3.LUT R8, R28, 0xffff0000, RZ, 0xc0, !PT ;  /* 0xffff00001c087812 */ /* 0x000fe200078ec0ff */
[----:B------:R-:W-:Y:S02]  /*d610*/  FFMA.FTZ R16, R18, R5, -R3 ;  /* 0x0000000512107223 */ /* 0x000fe40000010803 */
[----:B------:R-:W-:-:S02]  /*d620*/  IMAD.U32 R7, R27, 0x10000, RZ ;  /* 0x000100001b077824 */ /* 0x000fc400078e00ff */
[----:B------:R-:W-:Y:S02]  /*d630*/  FMUL.FTZ R3, R13, R10 ;  /* 0x0000000a0d037220 */ /* 0x000fe40000410000 */
[----:B------:R-:W-:Y:S02]  /*d640*/  FFMA.FTZ R18, R18, R14, R0 ;  /* 0x0000000e12127223 */ /* 0x000fe40000010000 */
[----:B------:R-:W-:Y:S02]  /*d650*/  FMUL.FTZ R6, R9, R20 ;  /* 0x0000001409067220 */ /* 0x000fe40000410000 */
[-C--:B------:R-:W-:Y:S02]  /*d660*/  FMUL.FTZ R0, R13, R7.reuse ;  /* 0x000000070d007220 */ /* 0x080fe40000410000 */
[----:B------:R-:W-:Y:S01]  /*d670*/  FFMA.FTZ R14, R26, R7, -R3 ;  /* 0x000000071a0e7223 */ /* 0x000fe20000010803 */
[----:B------:R-:W-:Y:S01]  /*d680*/  LOP3.LUT R7, R27, 0xffff0000, RZ, 0xc0, !PT ;  /* 0xffff00001b077812 */ /* 0x000fe200078ec0ff */
[----:B------:R-:W-:-:S02]  /*d690*/  FMUL.FTZ R5, R9, R11 ;  /* 0x0000000b09057220 */ /* 0x000fc40000410000 */
[C---:B------:R-:W-:Y:S02]  /*d6a0*/  FFMA.FTZ R11, R21.reuse, R11, -R6 ;  /* 0x0000000b150b7223 */ /* 0x040fe40000010806 */
[----:B------:R-:W-:Y:S02]  /*d6b0*/  FFMA.FTZ R9, R21, R20, R5 ;  /* 0x0000001415097223 */ /* 0x000fe40000010005 */
[----:B------:R-:W-:Y:S01]  /*d6c0*/  FFMA.FTZ R10, R26, R10, R0 ;  /* 0x0000000a1a0a7223 */ /* 0x000fe20000010000 */
[----:B------:R-:W-:Y:S01]  /*d6d0*/  F2FP.BF16.PACK_AB R13, R11, R19 ;  /* 0x000000130b0d723e */ /* 0x000fe200000010ff */
[----:B------:R-:W-:Y:S01]  /*d6e0*/  FMUL.FTZ R6, R23, R25 ;  /* 0x0000001917067220 */ /* 0x000fe20000410000 */
[----:B------:R-:W-:Y:S01]  /*d6f0*/  F2FP.BF16.PACK_AB R9, R9, R17 ;  /* 0x000000110909723e */ /* 0x000fe200000010ff */
[----:B------:R-:W-:Y:S02]  /*d700*/  FMUL.FTZ R3, R15, R12 ;  /* 0x0000000c0f037220 */ /* 0x000fe40000410000 */
[----:B------:R-:W-:-:S02]  /*d710*/  FMUL.FTZ R5, R23, R7 ;  /* 0x0000000717057220 */ /* 0x000fc40000410000 */
[-C--:B------:R-:W-:Y:S02]  /*d720*/  FMUL.FTZ R0, R15, R8.reuse ;  /* 0x000000080f007220 */ /* 0x080fe40000410000 */
[C---:B------:R-:W-:Y:S02]  /*d730*/  FFMA.FTZ R6, R30.reuse, R7, -R6 ;  /* 0x000000071e067223 */ /* 0x040fe40000010806 */
[----:B------:R-:W-:Y:S01]  /*d740*/  FFMA.FTZ R3, R29, R8, -R3 ;  /* 0x000000081d037223 */ /* 0x000fe20000010803 */
[----:B------:R-:W-:Y:S01]  /*d750*/  F2FP.BF16.PACK_AB R8, R31, R35 ;  /* 0x000000231f08723e */ /* 0x000fe200000010ff */
[----:B------:R-:W-:Y:S01]  /*d760*/  FFMA.FTZ R5, R30, R25, R5 ;  /* 0x000000191e057223 */ /* 0x000fe20000010005 */
[----:B------:R-:W-:Y:S01]  /*d770*/  F2FP.BF16.PACK_AB R14, R6, R14 ;  /* 0x0000000e060e723e */ /* 0x000fe200000010ff */
[----:B------:R-:W-:Y:S01]  /*d780*/  FFMA.FTZ R0, R29, R12, R0 ;  /* 0x0000000c1d007223 */ /* 0x000fe20000010000 */
[----:B------:R-:W-:Y:S02]  /*d790*/  F2FP.BF16.PACK_AB R12, R32, R36 ;  /* 0x00000024200c723e */ /* 0x000fe400000010ff */
[----:B------:R-:W-:-:S02]  /*d7a0*/  F2FP.BF16.PACK_AB R15, R3, R16 ;  /* 0x00000010030f723e */ /* 0x000fc400000010ff */
[----:B------:R-:W-:Y:S02]  /*d7b0*/  F2FP.BF16.PACK_AB R10, R5, R10 ;  /* 0x0000000a050a723e */ /* 0x000fe400000010ff */
[----:B------:R-:W-:Y:S01]  /*d7c0*/  F2FP.BF16.PACK_AB R11, R0, R18 ;  /* 0x00000012000b723e */ /* 0x000fe200000010ff */
[----:B------:R1:W-:Y:S04]  /*d7d0*/  STS.128 [R34+0x6100], R12 ;  /* 0x0061000c22007388 */ /* 0x0003e80000000c00 */
[----:B------:R1:W-:Y:S02]  /*d7e0*/  STS.128 [R33+0x6100], R8 ;  /* 0x0061000821007388 */ /* 0x0003e40000000c00 */
.L_x_421:
[----:B------:R-:W-:Y:S05]  /*d7f0*/  BSYNC B2 ;  /* 0x0000000000027941 */ /* 0x000fea0003800000 */
.L_x_399:
[----:B--2---:R-:W-:Y:S01]  /*d800*/  SHF.R.S32.HI R7, RZ, 0x4, R81 ;  /* 0x00000004ff077819 */ /* 0x004fe20000011451 */
[----:B------:R-:W-:Y:S01]  /*d810*/  IMAD.SHL.U32 R6, R63, 0x40, RZ ;  /* 0x000000403f067824 */ /* 0x000fe200078e00ff */
[----:B------:R-:W-:-:S04]  /*d820*/  DEPBAR.LE SB0, 0x0 ;  /* 0x000080000000791a */ /* 0x000fc80000000000 */
[----:B------:R-:W-:Y:S01]  /*d830*/  LEA.HI R0, R81, R7, RZ, 0x1 ;  /* 0x0000000751007211 */ /* 0x000fe200078f08ff */
[----:B------:R-:W-:Y:S01]  /*d840*/  IMAD.SHL.U32 R3, R79, 0x40, RZ ;  /* 0x000000404f037824 */ /* 0x000fe200078e00ff */
[----:B------:R-:W-:Y:S01]  /*d850*/  LOP3.LUT P1, RZ, R63, 0x2, RZ, 0xc0, !PT ;  /* 0x000000023fff7812 */ /* 0x000fe2000782c0ff */
[----:B------:R-:W-:Y:S01]  /*d860*/  IMAD.SHL.U32 R5, R80, 0x40, RZ ;  /* 0x0000004050057824 */ /* 0x000fe200078e00ff */
[----:B------:R-:W-:Y:S01]  /*d870*/  LOP3.LUT R0, R0, 0xfffffffe, RZ, 0xc0, !PT ;  /* 0xfffffffe00007812 */ /* 0x000fe200078ec0ff */
[----:B-1----:R-:W-:Y:S01]  /*d880*/  IMAD.SHL.U32 R8, R74, 0x8, RZ ;  /* 0x000000084a087824 */ /* 0x002fe200078e00ff */
[----:B------:R-:W-:Y:S01]  /*d890*/  LOP3.LUT R3, R3, 0x1c0, RZ, 0xc0, !PT ;  /* 0x000001c003037812 */ /* 0x000fe200078ec0ff */
[----:B------:R-:W-:Y:S01]  /*d8a0*/  IMAD.SHL.U32 R212, R90, 0x2, RZ ;  /* 0x000000025ad47824 */ /* 0x000fe200078e00ff */
[----:B------:R-:W-:Y:S01]  /*d8b0*/  LOP3.LUT R205, R5, 0xfffffe00, RZ, 0xc0, !PT ;  /* 0xfffffe0005cd7812 */ /* 0x000fe200078ec0ff */
[----:B------:R-:W-:Y:S01]  /*d8c0*/  IMAD.IADD R7, R7, 0x1, -R0 ;  /* 0x0000000107077824 */ /* 0x000fe200078e0a00 */
[----:B------:R-:W-:Y:S01]  /*d8d0*/  LOP3.LUT R0, R6, 0x1c0, RZ, 0xc0, !PT ;  /* 0x000001c006007812 */ /* 0x000fe200078ec0ff */
[----:B------:R-:W-:Y:S01]  /*d8e0*/  IMAD.SHL.U32 R211, R61, 0x2, RZ ;  /* 0x000000023dd37824 */ /* 0x000fe200078e00ff */
[----:B------:R-:W-:Y:S01]  /*d8f0*/  SHF.L.U64.HI R225, R90, 0x1, R225 ;  /* 0x000000015ae17819 */ /* 0x000fe200000102e1 */
[----:B------:R-:W-:Y:S01]  /*d900*/  IMAD.SHL.U32 R6, R7, 0x8, RZ ;  /* 0x0000000807067824 */ /* 0x000fe200078e00ff */
[----:B------:R-:W-:Y:S01]  /*d910*/  LOP3.LUT R5, R0, 0x8, R8, 0xf8, !PT ;  /* 0x0000000800057812 */ /* 0x000fe200078ef808 */
[----:B------:R-:W-:Y:S01]  /*d920*/  STL [R1+0x38], R212 ;  /* 0x000038d401007387 */ /* 0x000fe20000100800 */
[----:B------:R-:W-:Y:S01]  /*d930*/  SHF.R.U32.HI R0, RZ, 0x3, R0 ;  /* 0x00000003ff007819 */ /* 0x000fe20000011600 */
[----:B------:R-:W-:Y:S01]  /*d940*/  UISETP.GT.AND UP0, UPT, UR16, UR4, UPT ;  /* 0x000000041000728c */ /* 0x000fe2000bf04270 */
[----:B------:R-:W-:Y:S01]  /*d950*/  LOP3.LUT R8, R3, 0x8, R6, 0xf8, !PT ;  /* 0x0000000803087812 */ /* 0x000fe200078ef806 */
[----:B------:R-:W-:Y:S01]  /*d960*/  STL [R1+0x4], R211 ;  /* 0x000004d301007387 */ /* 0x000fe20000100800 */
[----:B------:R-:W-:Y:S01]  /*d970*/  SHF.R.U32.HI R6, RZ, 0x3, R3 ;  /* 0x00000003ff067819 */ /* 0x000fe20000011603 */
[----:B------:R-:W-:Y:S01]  /*d980*/  IMAD R3, R209, 0x400, R205 ;  /* 0x00000400d1037824 */ /* 0x000fe200078e02cd */
[----:B------:R-:W-:-:S02]  /*d990*/  LOP3.LUT R0, R5, R0, RZ, 0x3c, !PT ;  /* 0x0000000005007212 */ /* 0x000fc400078e3cff */
[----:B------:R-:W-:-:S03]  /*d9a0*/  LOP3.LUT R204, R8, R6, RZ, 0x3c, !PT ;  /* 0x0000000608cc7212 */ /* 0x000fc600078e3cff */
[----:B------:R-:W-:Y:S02]  /*d9b0*/  IMAD R0, R7, 0x200, R0 ;  /* 0x0000020007007824 */ /* 0x000fe400078e0200 */
[----:B------:R-:W-:Y:S02]  /*d9c0*/  IMAD.IADD R3, R204, 0x1, R3 ;  /* 0x00000001cc037824 */ /* 0x000fe400078e0203 */
[----:B------:R-:W-:Y:S01]  /*d9d0*/  IMAD.SHL.U32 R208, R0, 0x2, RZ ;  /* 0x0000000200d07824 */ /* 0x000fe200078e00ff */
[----:B------:R-:W-:Y:S01]  /*d9e0*/  BAR.SYNC.DEFER_BLOCKING 0x0 ;  /* 0x0000000000007b1d */ /* 0x000fe20000010000 */
[----:B------:R-:W-:Y:S02]  /*d9f0*/  IMAD.SHL.U32 R215, R3, 0x2, RZ ;  /* 0x0000000203d77824 */ /* 0x000fe400078e00ff */
[----:B------:R-:W-:Y:S01]  /*da00*/  IMAD R0, R88, c[0x0][0x208], RZ ;  /* 0x0000820058007a24 */ /* 0x000fe200078e02ff */
[C---:B------:R-:W-:Y:S01]  /*da10*/  IADD3 R5, R208.reuse, 0x3100, RZ ;  /* 0x00003100d0057810 */ /* 0x040fe20007ffe0ff */
[----:B------:R-:W-:Y:S01]  /*da20*/  IMAD.WIDE.U32 R6, R91, c[0x0][0x208], RZ ;  /* 0x000082005b067a25 */ /* 0x000fe200078e00ff */
[----:B------:R-:W-:-:S02]  /*da30*/  IADD3 R219, R208, 0x3120, RZ ;  /* 0x00003120d0db7810 */ /* 0x000fc40007ffe0ff */
[----:B------:R-:W-:Y:S01]  /*da40*/  @P1 IADD3 R219, R5, -0x20, RZ ;  /* 0xffffffe005db1810 */ /* 0x000fe20007ffe0ff */
[----:B------:R-:W-:Y:S01]  /*da50*/  IMAD R0, R91, c[0x0][0x20c], R0 ;  /* 0x000083005b007a24 */ /* 0x000fe200078e0200 */
[----:B------:R-:W-:Y:S01]  /*da60*/  ISETP.GE.AND P1, PT, R90, c[0x0][0x1d4], PT ;  /* 0x000075005a007a0c */ /* 0x000fe20003f26270 */
[----:B------:R-:W-:Y:S01]  /*da70*/  IMAD R3, R89, c[0x0][0x218], RZ ;  /* 0x0000860059037a24 */ /* 0x000fe200078e02ff */
[----:B------:R-:W-:Y:S01]  /*da80*/  IADD3 R224, R219, 0x800, RZ ;  /* 0x00000800dbe07810 */ /* 0x000fe20007ffe0ff */
[----:B------:R-:W-:Y:S01]  /*da90*/  IMAD.IADD R7, R7, 0x1, R0 ;  /* 0x0000000107077824 */ /* 0x000fe200078e0200 */
[----:B------:R-:W-:Y:S01]  /*daa0*/  ISETP.LT.OR P3, PT, R62, 0x1, P1 ;  /* 0x000000013e00780c */ /* 0x000fe20000f61670 */
[----:B------:R-:W-:Y:S01]  /*dab0*/  IMAD R3, R242, c[0x0][0x21c], R3 ;  /* 0x00008700f2037a24 */ /* 0x000fe200078e0203 */
[----:B------:R-:W-:Y:S01]  /*dac0*/  ISETP.LT.OR P4, PT, R62, 0x11, P1 ;  /* 0x000000113e00780c */ /* 0x000fe20000f81670 */
[----:B------:R-:W-:Y:S01]  /*dad0*/  IMAD.WIDE.U32 R6, R242, c[0x0][0x218], R6 ;  /* 0x00008600f2067a25 */ /* 0x000fe200078e0006 */
[----:B------:R-:W-:-:S02]  /*dae0*/  IADD3 R223, R219, 0x1000, RZ ;  /* 0x00001000dbdf7810 */ /* 0x000fc40007ffe0ff */
[C---:B------:R-:W-:Y:S01]  /*daf0*/  IADD3 R222, R219.reuse, 0x1800, RZ ;  /* 0x00001800dbde7810 */ /* 0x040fe20007ffe0ff */
[--C-:B------:R-:W-:Y:S01]  /*db00*/  IMAD R218, R2, 0x2, R215.reuse ;  /* 0x0000000202da7824 */ /* 0x100fe200078e02d7 */
[----:B------:R-:W-:Y:S01]  /*db10*/  IADD3 R0, P0, R6, UR44, RZ ;  /* 0x0000002c06007c10 */ /* 0x000fe2000ff1e0ff */
[----:B------:R-:W-:Y:S01]  /*db20*/  IMAD R216, R4, 0x2, R215 ;  /* 0x0000000204d87824 */ /* 0x000fe200078e02d7 */
[----:B------:R-:W-:Y:S01]  /*db30*/  LDSM.16.M88.4 R20, [R208+0x3100] ;  /* 0x00310000d014783b */ /* 0x000fe20000000200 */
[----:B------:R-:W-:Y:S02]  /*db40*/  IADD3 R221, R219, 0x2000, RZ ;  /* 0x00002000dbdd7810 */ /* 0x000fe40007ffe0ff */
[----:B------:R-:W-:Y:S01]  /*db50*/  IADD3.X R6, R7, UR6, R3, P0, !PT ;  /* 0x0000000607067c10 */ /* 0x000fe200087fe403 */
[----:B------:R-:W1:Y:S01]  /*db60*/  LDSM.16.M88.4 R8, [R215+0x8100] ;  /* 0x00810000d708783b */ /* 0x000e620000000200 */
[----:B------:R-:W-:Y:S01]  /*db70*/  LEA R3, P0, R0, c[0x0][0x1f8], 0x1 ;  /* 0x00007e0000037a11 */ /* 0x000fe200078008ff */
[----:B------:R-:W-:Y:S01]  /*db80*/  IMAD R217, R2, 0x2, R216 ;  /* 0x0000000202d97824 */ /* 0x000fe200078e02d8 */
[----:B------:R-:W-:Y:S01]  /*db90*/  IADD3 R220, R219, 0x2800, RZ ;  /* 0x00002800dbdc7810 */ /* 0x000fe20007ffe0ff */
[----:B------:R-:W2:Y:S01]  /*dba0*/  LDSM.16.M88.4 R16, [R208+0x3900] ;  /* 0x00390000d010783b */ /* 0x000ea20000000200 */
[----:B------:R-:W-:-:S03]  /*dbb0*/  LEA.HI.X R0, R0, c[0x0][0x1fc], R6, 0x1, P0 ;  /* 0x00007f0000007a11 */ /* 0x000fc600000f0c06 */
[----:B------:R-:W-:Y:S04]  /*dbc0*/  LDSM.16.M88.4 R24, [R208+0x4100] ;  /* 0x00410000d018783b */ /* 0x000fe80000000200 */
[----:B------:R-:W-:Y:S04]  /*dbd0*/  LDSM.16.M88.4 R28, [R208+0x4900] ;  /* 0x00490000d01c783b */ /* 0x000fe80000000200 */
[----:B------:R-:W-:Y:S04]  /*dbe0*/  LDSM.16.M88.4 R32, [R208+0x5100] ;  /* 0x00510000d020783b */ /* 0x000fe80000000200 */
[----:B------:R-:W-:Y:S04]  /*dbf0*/  LDSM.16.M88.4 R36, [R208+0x5900] ;  /* 0x00590000d024783b */ /* 0x000fe80000000200 */
[----:B------:R-:W-:Y:S04]  /*dc00*/  LDSM.16.M88.4 R12, [R215+0x6100] ;  /* 0x00610000d70c783b */ /* 0x000fe80000000200 */
[----:B------:R-:W3:Y:S04]  /*dc10*/  SHFL.IDX PT, R6, R3, RZ, 0x181f ;  /* 0x00181fff03067589 */ /* 0x000ee800000e0000 */
[----:B------:R-:W-:Y:S04]  /*dc20*/  SHFL.IDX PT, R5, R3, 0x1, 0x181f ;  /* 0x00381f0003057f89 */ /* 0x000fe800000e0000 */
[----:B------:R-:W4:Y:S01]  /*dc30*/  SHFL.IDX PT, R7, R0, RZ, 0x181f ;  /* 0x00181fff00077589 */ /* 0x000f2200000e0000 */
[C---:B-1----:R-:W-:Y:S03]  /*dc40*/  HMMA.16816.F32.BF16 R84, R8.reuse, R20, RZ ;  /* 0x000000140854723c */ /* 0x042fe600000418ff */
[----:B------:R-:W-:Y:S04]  /*dc50*/  LDSM.16.M88.4 R44, [R219] ;  /* 0x00000000db2c783b */ /* 0x000fe80000000200 */
[----:B------:R-:W-:Y:S01]  /*dc60*/  LDSM.16.M88.4 R40, [R219+0x800] ;  /* 0x00080000db28783b */ /* 0x000fe20000000200 */
[----:B--2---:R-:W-:Y:S01]  /*dc70*/  HMMA.16816.F32.BF16 R80, R8, R16, RZ ;  /* 0x000000100850723c */ /* 0x004fe200000418ff */
[----:B---3--:R-:W-:-:S07]  /*dc80*/  IADD3 R6, P2, R6, R212, RZ ;  /* 0x000000d406067210 */ /* 0x008fce0007f5e0ff */
[----:B------:R-:W-:Y:S01]  /*dc90*/  HMMA.16816.F32.BF16 R72, R8, R24, RZ ;  /* 0x000000180848723c */ /* 0x000fe200000418ff */
[----:B----4-:R-:W-:Y:S01]  /*dca0*/  IMAD.X R7, R7, 0x1, R225, P2 ;  /* 0x0000000107077824 */ /* 0x010fe200010e06e1 */
[----:B------:R-:W-:-:S06]  /*dcb0*/  ISETP.LT.OR P2, PT, R62, 0x21, P1 ;  /* 0x000000213e00780c */ /* 0x000fcc0000f41670 */
[C---:B------:R-:W-:Y:S08]  /*dcc0*/  HMMA.16816.F32.BF16 R64, R8.reuse, R28, RZ ;  /* 0x0000001c0840723c */ /* 0x040ff000000418ff */
[C---:B------:R-:W-:Y:S08]  /*dcd0*/  HMMA.16816.F32.BF16 R48, R8.reuse, R32, RZ ;  /* 0x000000200830723c */ /* 0x040ff000000418ff */
[C---:B------:R-:W-:Y:S08]  /*dce0*/  HMMA.16816.F32.BF16 R76, R8.reuse, R36, RZ ;  /* 0x00000024084c723c */ /* 0x040ff000000418ff */
[C---:B------:R-:W-:Y:S08]  /*dcf0*/  HMMA.16816.F32.BF16 R92, R8.reuse, R22, RZ ;  /* 0x00000016085c723c */ /* 0x040ff000000418ff */
[C---:B------:R-:W-:Y:S08]  /*dd00*/  HMMA.16816.F32.BF16 R100, R8.reuse, R18, RZ ;  /* 0x000000120864723c */ /* 0x040ff000000418ff */
[C---:B------:R-:W-:Y:S08]  /*dd10*/  HMMA.16816.F32.BF16 R96, R8.reuse, R26, RZ ;  /* 0x0000001a0860723c */ /* 0x040ff000000418ff */
[C---:B------:R-:W-:Y:S08]  /*dd20*/  HMMA.16816.F32.BF16 R128, R8.reuse, R30, RZ ;  /* 0x0000001e0880723c */ /* 0x040ff000000418ff */
[C---:B------:R-:W-:Y:S08]  /*dd30*/  HMMA.16816.F32.BF16 R136, R8.reuse, R34, RZ ;  /* 0x000000220888723c */ /* 0x040ff000000418ff */
[----:B------:R-:W-:Y:S01]  /*dd40*/  HMMA.16816.F32.BF16 R172, R8, R38, RZ ;  /* 0x0000002608ac723c */ /* 0x000fe200000418ff */
[----:B------:R-:W-:Y:S04]  /*dd50*/  SHFL.IDX PT, R9, R0, 0x1, 0x181f ;  /* 0x00381f0000097f89 */ /* 0x000fe800000e0000 */
[----:B------:R-:W-:Y:S03]  /*dd60*/  SHFL.IDX PT, R8, R3, 0x2, 0x181f ;  /* 0x00581f0003087f89 */ /* 0x000fe600000e0000 */
[C---:B------:R-:W-:Y:S01]  /*dd70*/  HMMA.16816.F32.BF16 R176, R12.reuse, R20, RZ ;  /* 0x000000140cb0723c */ /* 0x040fe200000418ff */
[----:B------:R-:W-:Y:S04]  /*dd80*/  SHFL.IDX PT, R20, R3, 0x3, 0x181f ;  /* 0x00781f0003147f89 */ /* 0x000fe800000e0000 */
[----:B------:R-:W-:Y:S03]  /*dd90*/  SHFL.IDX PT, R21, R3, 0x4, 0x181f ;  /* 0x00981f0003157f89 */ /* 0x000fe600000e0000 */
[C---:B------:R-:W-:Y:S01]  /*dda0*/  HMMA.16816.F32.BF16 R144, R12.reuse, R22, RZ ;  /* 0x000000160c90723c */ /* 0x040fe200000418ff */
[----:B------:R-:W-:Y:S04]  /*ddb0*/  SHFL.IDX PT, R23, R0, 0x3, 0x181f ;  /* 0x00781f0000177f89 */ /* 0x000fe800000e0000 */
[----:B------:R-:W-:Y:S03]  /*ddc0*/  SHFL.IDX PT, R22, R0, 0x4, 0x181f ;  /* 0x00981f0000167f89 */ /* 0x000fe600000e0000 */
[C---:B------:R-:W-:Y:S01]  /*ddd0*/  HMMA.16816.F32.BF16 R132, R12.reuse, R16, RZ ;  /* 0x000000100c84723c */ /* 0x040fe200000418ff */
[----:B------:R-:W-:Y:S07]  /*dde0*/  SHFL.IDX PT, R3, R3, 0x5, 0x181f ;  /* 0x00b81f0003037f89 */ /* 0x000fee00000e0000 */
[C---:B------:R-:W-:Y:S01]  /*ddf0*/  HMMA.16816.F32.BF16 R140, R12.reuse, R18, RZ ;  /* 0x000000120c8c723c */ /* 0x040fe200000418ff */
[----:B------:R-:W1:Y:S07]  /*de00*/  LDSM.16.M88.4 R16, [R218+0x8100] ;  /* 0x00810000da10783b */ /* 0x000e6e0000000200 */
[C---:B------:R-:W-:Y:S08]  /*de10*/  HMMA.16816.F32.BF16 R124, R12.reuse, R24, RZ ;  /* 0x000000180c7c723c */ /* 0x040ff000000418ff */
[C---:B------:R-:W-:Y:S01]  /*de20*/  HMMA.16816.F32.BF16 R148, R12.reuse, R26, RZ ;  /* 0x0000001a0c94723c */ /* 0x040fe200000418ff */
[----:B------:R-:W-:Y:S07]  /*de30*/  LDSM.16.M88.4 R24, [R219+0x2800] ;  /* 0x00280000db18783b */ /* 0x000fee0000000200 */
[C---:B------:R-:W-:Y:S08]  /*de40*/  HMMA.16816.F32.BF16 R120, R12.reuse, R28, RZ ;  /* 0x0000001c0c78723c */ /* 0x040ff000000418ff */
[C---:B------:R-:W-:Y:S01]  /*de50*/  HMMA.16816.F32.BF16 R164, R12.reuse, R30, RZ ;  /* 0x0000001e0ca4723c */ /* 0x040fe200000418ff */
[----:B------:R-:W-:Y:S07]  /*de60*/  LDSM.16.M88.4 R28, [R219+0x2000] ;  /* 0x00200000db1c783b */ /* 0x000fee0000000200 */
[C---:B------:R-:W-:Y:S08]  /*de70*/  HMMA.16816.F32.BF16 R116, R12.reuse, R32, RZ ;  /* 0x000000200c74723c */ /* 0x040ff000000418ff */
[C---:B------:R-:W-:Y:S01]  /*de80*/  HMMA.16816.F32.BF16 R112, R12.reuse, R34, RZ ;  /* 0x000000220c70723c */ /* 0x040fe200000418ff */
[----:B------:R-:W-:Y:S07]  /*de90*/  LDSM.16.M88.4 R32, [R219+0x1800] ;  /* 0x00180000db20783b */ /* 0x000fee0000000200 */
[C---:B------:R-:W-:Y:S08]  /*dea0*/  HMMA.16816.F32.BF16 R108, R12.reuse, R36, RZ ;  /* 0x000000240c6c723c */ /* 0x040ff000000418ff */
[----:B------:R-:W-:Y:S01]  /*deb0*/  HMMA.16816.F32.BF16 R104, R12, R38, RZ ;  /* 0x000000260c68723c */ /* 0x000fe200000418ff */
[----:B------:R-:W2:Y:S04]  /*dec0*/  SHFL.IDX PT, R15, R0, 0x2, 0x181f ;  /* 0x00581f00000f7f89 */ /* 0x000ea800000e0000 */
[----:B------:R-:W3:Y:S02]  /*ded0*/  LDSM.16.M88.4 R36, [R219+0x1000] ;  /* 0x00100000db24783b */ /* 0x000ee40000000200 */
[-C--:B------:R-:W-:Y:S01]  /*dee0*/  IADD3 R12, P0, R5, R212.reuse, RZ ;  /* 0x000000d4050c7210 */ /* 0x080fe20007f1e0ff */
[----:B-1----:R-:W-:Y:S01]  /*def0*/  HMMA.16816.F32.BF16 R84, R16, R44, R84 ;  /* 0x0000002c1054723c */ /* 0x002fe20000041854 */
[----:B------:R1:W4:Y:S03]  /*df00*/  SHFL.IDX PT, R5, R0, 0x5, 0x181f ;  /* 0x00b81f0000057f89 */ /* 0x00032600000e0000 */
[----:B------:R-:W-:Y:S01]  /*df10*/  IMAD.X R13, R9, 0x1, R225, P0 ;  /* 0x00000001090d7824 */ /* 0x000fe200000e06e1 */
[----:B------:R-:W-:-:S02]  /*df20*/  IADD3 R14, P0, R8, R212, RZ ;  /* 0x000000d4080e7210 */ /* 0x000fc40007f1e0ff */
[----:B------:R-:W5:Y:S01]  /*df30*/  LDSM.16.M88.4 R8, [R218+0x6100] ;  /* 0x00610000da08783b */ /* 0x000f620000000200 */
[----:B------:R-:W-:Y:S03]  /*df40*/  HMMA.16816.F32.BF16 R80, R16, R40, R80 ;  /* 0x000000281050723c */ /* 0x000fe60000041850 */
[----:B------:R-:W-:Y:S01]  /*df50*/  @!PT LDS RZ, [RZ] ;  /* 0x00000000fffff984 */ /* 0x000fe20000000800 */
[----:B------:R-:W-:Y:S01]  /*df60*/  @!PT LDS RZ, [RZ] ;  /* 0x00000000fffff984 */ /* 0x000fe20000000800 */
[----:B------:R-:W-:Y:S01]  /*df70*/  @!PT LDS RZ, [RZ] ;  /* 0x00000000fffff984 */ /* 0x000fe20000000800 */
[----:B------:R3:W-:Y:S01]  /*df80*/  LDGSTS.E.BYPASS.LTC128B.128 [R211+0x100], [R6.64], !P3 ;  /* 0x0010000006d37fae */ /* 0x0007e2000d901d5a */
[----:B------:R-:W-:-:S03]  /*df90*/  ISETP.LT.OR P3, PT, R62, 0x41, P1 ;  /* 0x000000413e00780c */ /* 0x000fc60000f61670 */
[----:B------:R4:W-:Y:S01]  /*dfa0*/  LDGSTS.E.BYPASS.LTC128B.128 [R211+0x900], [R12.64], !P4 ;  /* 0x009000000cd37fae */ /* 0x0009e2000e101d5a */
[C---:B------:R-:W-:Y:S01]  /*dfb0*/  ISETP.LT.OR P4, PT, R62.reuse, 0x31, P1 ;  /* 0x000000313e00780c */ /* 0x040fe20000f81670 */
[----:B--2---:R-:W-:Y:S01]  /*dfc0*/  IMAD.X R15, R15, 0x1, R225, P0 ;  /* 0x000000010f0f7824 */ /* 0x004fe200000e06e1 */
[----:B------:R-:W-:Y:S01]  /*dfd0*/  ISETP.LT.OR P1, PT, R62, 0x51, P1 ;  /* 0x000000513e00780c */ /* 0x000fe20000f21670 */
[----:B------:R-:W-:Y:S03]  /*dfe0*/  HMMA.16816.F32.BF16 R64, R16, R32, R64 ;  /* 0x000000201040723c */ /* 0x000fe60000041840 */
[----:B------:R2:W-:Y:S01]  /*dff0*/  LDGSTS.E.BYPASS.LTC128B.128 [R211+0x1100], [R14.64], !P2 ;  /* 0x011000000ed37fae */ /* 0x0005e2000d101d5a */
[----:B------:R-:W-:Y:S01]  /*e000*/  LOP3.LUT P2, RZ, R63, 0x4, RZ, 0xc0, !PT ;  /* 0x000000043fff7812 */ /* 0x000fe2000784c0ff */
[----:B-1----:R-:W-:-:S03]  /*e010*/  IMAD.MOV.U32 R0, RZ, RZ, 0x40 ;  /* 0x00000040ff007424 */ /* 0x002fc600078e00ff */
[----:B------:R-:W-:Y:S02]  /*e020*/  HMMA.16816.F32.BF16 R76, R16, R24, R76 ;  /* 0x00000018104c723c */ /* 0x000fe4000004184c */
[----:B------:R-:W-:-:S05]  /*e030*/  SEL R0, R0, 0xffffffc0, !P2 ;  /* 0xffffffc000007807 */ /* 0x000fca0005000000 */
[----:B------:R-:W-:Y:S01]  /*e040*/  IMAD.IADD R214, R208, 0x1, R0 ;  /* 0x00000001d0d67824 */ /* 0x000fe200078e0200 */
[----:B------:R-:W-:Y:S01]  /*e050*/  HMMA.16816.F32.BF16 R92, R16, R46, R92 ;  /* 0x0000002e105c723c */ /* 0x000fe2000004185c */
[----:B------:R-:W-:Y:S01]  /*e060*/  IMAD.IADD R213, R0, 0x1, R219 ;  /* 0x0000000100d57824 */ /* 0x000fe200078e02db */
[----:B------:R-:W-:Y:S02]  /*e070*/  LOP3.LUT R0, R204, R205, RZ, 0xfc, !PT ;  /* 0x000000cdcc007212 */ /* 0x000fe400078efcff */
[----:B---3--:R-:W-:-:S04]  /*e080*/  IADD3 R6, P0, R20, R212, RZ ;  /* 0x000000d414067210 */ /* 0x008fc80007f1e0ff */
[----:B------:R-:W-:Y:S01]  /*e090*/  HMMA.16816.F32.BF16 R72, R16, R36, R72 ;  /* 0x000000241048723c */ /* 0x000fe20000041848 */
[----:B------:R-:W-:Y:S01]  /*e0a0*/  IMAD.X R7, R23, 0x1, R225, P0 ;  /* 0x0000000117077824 */ /* 0x000fe200000e06e1 */
[----:B----4-:R-:W-:-:S04]  /*e0b0*/  IADD3 R12, P0, R21, R212, RZ ;  /* 0x000000d4150c7210 */ /* 0x010fc80007f1e0ff */
[----:B------:R1:W-:Y:S01]  /*e0c0*/  LDGSTS.E.BYPASS.LTC128B.128 [R211+0x1900], [R6.64], !P4 ;  /* 0x0190000006d37fae */ /* 0x0003e2000e101d5a */
[----:B------:R-:W-:Y:S01]  /*e0d0*/  IMAD.X R13, R22, 0x1, R225, P0 ;  /* 0x00000001160d7824 */ /* 0x000fe200000e06e1 */
[C---:B------:R-:W-:Y:S04]  /*e0e0*/  HMMA.16816.F32.BF16 R100, R16.reuse, R42, R100 ;  /* 0x0000002a1064723c */ /* 0x040fe80000041864 */
[----:B------:R2:W-:Y:S04]  /*e0f0*/  LDGSTS.E.BYPASS.LTC128B.128 [R211+0x2100], [R12.64], !P3 ;  /* 0x021000000cd37fae */ /* 0x0005e8000d901d5a */
[C---:B------:R-:W-:Y:S08]  /*e100*/  HMMA.16816.F32.BF16 R96, R16.reuse, R38, R96 ;  /* 0x000000261060723c */ /* 0x040ff00000041860 */
[C---:B------:R-:W-:Y:S08]  /*e110*/  HMMA.16816.F32.BF16 R128, R16.reuse, R34, R128 ;  /* 0x000000221080723c */ /* 0x040ff00000041880 */
[----:B------:R-:W-:Y:S01]  /*e120*/  HMMA.16816.F32.BF16 R188, R16, R30, R136 ;  /* 0x0000001e10bc723c */ /* 0x000fe20000041888 */
[----:B-1----:R-:W-:-:S02]  /*e130*/  IADD3 R6, P0, R3, R212, RZ ;  /* 0x000000d403067210 */ /* 0x002fc40007f1e0ff */
[----:B------:R-:W-:-:S03]  /*e140*/  IADD3 R3, R211, 0x100, RZ ;  /* 0x00000100d3037810 */ /* 0x000fc60007ffe0ff */
[----:B------:R-:W-:Y:S01]  /*e150*/  IMAD.X R7, R5, 0x1, R225, P0 ;  /* 0x0000000105077824 */ /* 0x000fe200000e06e1 */
[----:B------:R-:W-:Y:S01]  /*e160*/  PLOP3.LUT P0, PT, PT, PT, UP0, 0x80, 0x0 ;  /* 0x000000000000781c */ /* 0x000fe20003f0f008 */
[C---:B--2---:R-:W-:Y:S01]  /*e170*/  HMMA.16816.F32.BF16 R12, R16.reuse, R28, R48 ;  /* 0x0000001c100c723c */ /* 0x044fe20000041830 */
[----:B------:R-:W-:Y:S04]  /*e180*/  STL [R1+0x8], R3 ;  /* 0x0000080301007387 */ /* 0x000fe80000100800 */
[----:B------:R1:W-:Y:S03]  /*e190*/  LDGSTS.E.BYPASS.LTC128B.128 [R211+0x2900], [R6.64], !P1 ;  /* 0x0290000006d37fae */ /* 0x0003e6000c901d5a */
[----:B------:R-:W-:Y:S01]  /*e1a0*/  HMMA.16816.F32.BF16 R172, R16, R26, R172 ;  /* 0x0000001a10ac723c */ /* 0x000fe200000418ac */
[----:B------:R-:W-:Y:S04]  /*e1b0*/  LDSM.16.M88.4 R20, [R216+0x8100] ;  /* 0x00810000d814783b */ /* 0x000fe80000000200 */
[----:B------:R-:W2:Y:S03]  /*e1c0*/  LDSM.16.M88.4 R68, [R214+0x5100] ;  /* 0x00510000d644783b */ /* 0x000ea60000000200 */
[C---:B-----5:R-:W-:Y:S01]  /*e1d0*/  HMMA.16816.F32.BF16 R192, R8.reuse, R32, R120 ;  /* 0x0000002008c0723c */ /* 0x060fe20000041878 */
[----:B------:R-:W3:Y:S04]  /*e1e0*/  LDSM.16.M88.4 R60, [R214+0x3100] ;  /* 0x00310000d63c783b */ /* 0x000ee80000000200 */
[----:B------:R-:W4:Y:S03]  /*e1f0*/  LDSM.16.M88.4 R56, [R214+0x3900] ;  /* 0x00390000d638783b */ /* 0x000f260000000200 */
[C---:B------:R-:W-:Y:S01]  /*e200*/  HMMA.16816.F32.BF16 R176, R8.reuse, R44, R176 ;  /* 0x0000002c08b0723c */ /* 0x040fe200000418b0 */
[----:B------:R-:W-:Y:S04]  /*e210*/  LDSM.16.M88.4 R52, [R214+0x4100] ;  /* 0x00410000d634783b */ /* 0x000fe80000000200 */
[----:B------:R-:W5:Y:S03]  /*e220*/  LDSM.16.M88.4 R88, [R214+0x5900] ;  /* 0x00590000d658783b */ /* 0x000f660000000200 */
[C---:B------:R-:W-:Y:S01]  /*e230*/  HMMA.16816.F32.BF16 R180, R8.reuse, R40, R132 ;  /* 0x0000002808b4723c */ /* 0x040fe20000041884 */
[----:B------:R-:W1:Y:S04]  /*e240*/  LDSM.16.M88.4 R48, [R214+0x4900] ;  /* 0x00490000d630783b */ /* 0x000e680000000200 */
[----:B------:R-:W1:Y:S03]  /*e250*/  LDSM.16.M88.4 R16, [R216+0x6100] ;  /* 0x00610000d810783b */ /* 0x000e660000000200 */
[C---:B------:R-:W-:Y:S01]  /*e260*/  HMMA.16816.F32.BF16 R120, R8.reuse, R46, R144 ;  /* 0x0000002e0878723c */ /* 0x040fe20000041890 */
[----:B------:R-:W-:Y:S04]  /*e270*/  LDSM.16.M88.4 R44, [R213] ;  /* 0x00000000d52c783b */ /* 0x000fe80000000200 */
[----:B------:R-:W0:Y:S03]  /*e280*/  LDGDEPBAR ;  /* 0x00000000000079af */ /* 0x000e260000000000 */
[C---:B------:R-:W-:Y:S01]  /*e290*/  HMMA.16816.F32.BF16 R140, R8.reuse, R42, R140 ;  /* 0x0000002a088c723c */ /* 0x040fe2000004188c */
[----:B------:R-:W-:Y:S07]  /*e2a0*/  LDSM.16.M88.4 R40, [R213+0x800] ;  /* 0x00080000d528783b */ /* 0x000fee0000000200 */
        /* <DEDUP_REMOVED lines=11> */
[----:B------:R-:W1:Y:S03]  /*e360*/  LDSM.16.M88.4 R24, [R213+0x2800] ;  /* 0x00280000d518783b */ /* 0x000e660000000200 */
[----:B--2---:R-:W-:Y:S01]  /*e370*/  HMMA.16816.F32.BF16 R132, R20, R68, R12 ;  /* 0x000000441484723c */ /* 0x004fe2000004180c */
[----:B------:R-:W2:Y:S01]  /*e380*/  LDSM.16.M88.4 R12, [R217+0x6100] ;  /* 0x00610000d90c783b */ /* 0x000ea20000000200 */
[----:B------:R-:W-:-:S06]  /*e390*/  DEPBAR.LE SB0, 0x0 ;  /* 0x000080000000791a */ /* 0x000fcc0000000000 */
[C---:B---3--:R-:W-:Y:S08]  /*e3a0*/  HMMA.16816.F32.BF16 R156, R20.reuse, R60, R84 ;  /* 0x0000003c149c723c */ /* 0x048ff00000041854 */
[C---:B----4-:R-:W-:Y:S08]  /*e3b0*/  HMMA.16816.F32.BF16 R152, R20.reuse, R56, R80 ;  /* 0x000000381498723c */ /* 0x050ff00000041850 */
[C---:B-----5:R-:W-:Y:S08]  /*e3c0*/  HMMA.16816.F32.BF16 R124, R20.reuse, R88, R76 ;  /* 0x00000058147c723c */ /* 0x060ff0000004184c */
[C---:B------:R-:W-:Y:S08]  /*e3d0*/  HMMA.16816.F32.BF16 R116, R20.reuse, R62, R92 ;  /* 0x0000003e1474723c */ /* 0x040ff0000004185c */
[C---:B------:R-:W-:Y:S08]  /*e3e0*/  HMMA.16816.F32.BF16 R108, R20.reuse, R54, R96 ;  /* 0x00000036146c723c */ /* 0x040ff00000041860 */
[C---:B------:R-:W-:Y:S08]  /*e3f0*/  HMMA.16816.F32.BF16 R144, R20.reuse, R52, R72 ;  /* 0x000000341490723c */ /* 0x040ff00000041848 */
[C---:B-1----:R-:W-:Y:S08]  /*e400*/  HMMA.16816.F32.BF16 R136, R20.reuse, R48, R64 ;  /* 0x000000301488723c */ /* 0x042ff00000041840 */
[C---:B------:R-:W-:Y:S08]  /*e410*/  HMMA.16816.F32.BF16 R112, R20.reuse, R58, R100 ;  /* 0x0000003a1470723c */ /* 0x040ff00000041864 */
[----:B------:R-:W-:Y:S08]  /*e420*/  HMMA.16816.F32.BF16 R96, R20, R90, R172 ;  /* 0x0000005a1460723c */ /* 0x000ff000000418ac */
[C---:B------:R-:W-:Y:S08]  /*e430*/  HMMA.16816.F32.BF16 R92, R16.reuse, R60, R176 ;  /* 0x0000003c105c723c */ /* 0x040ff000000418b0 */
[C---:B------:R-:W-:Y:S08]  /*e440*/  HMMA.16816.F32.BF16 R84, R16.reuse, R62, R120 ;  /* 0x0000003e1054723c */ /* 0x040ff00000041878 */
[C---:B------:R-:W-:Y:S08]  /*e450*/  HMMA.16816.F32.BF16 R80, R16.reuse, R56, R180 ;  /* 0x000000381050723c */ /* 0x040ff000000418b4 */
[----:B------:R-:W-:Y:S08]  /*e460*/  HMMA.16816.F32.BF16 R76, R16, R58, R140 ;  /* 0x0000003a104c723c */ /* 0x000ff0000004188c */
[C---:B------:R-:W-:Y:S08]  /*e470*/  HMMA.16816.F32.BF16 R104, R20.reuse, R50, R128 ;  /* 0x000000321468723c */ /* 0x040ff00000041880 */
        /* <DEDUP_REMOVED lines=15> */
[C---:B--2---:R-:W-:Y:S08]  /*e570*/  HMMA.16816.F32.BF16 R108, R12.reuse, R44, R92 ;  /* 0x0000002c0c6c723c */ /* 0x044ff0000004185c */
[----:B------:R-:W-:Y:S08]  /*e580*/  HMMA.16816.F32.BF16 R96, R12, R40, R80 ;  /* 0x000000280c60723c */ /* 0x000ff00000041850 */
[----:B------:R-:W-:Y:S08]  /*e590*/  HMMA.16816.F32.BF16 R184, R8, R44, R156 ;  /* 0x0000002c08b8723c */ /* 0x000ff0000004189c */
        /* <DEDUP_REMOVED lines=17> */
[----:B------:R-:W-:Y:S01]  /*e6b0*/  IMAD.U32 R3, RZ, RZ, UR19 ;  /* 0x00000013ff037e24 */ /* 0x000fe2000f8e00ff */
[----:B------:R-:W-:Y:S01]  /*e6c0*/  ISETP.NE.AND P4, PT, R230, 0x1, PT ;  /* 0x00000001e600780c */ /* 0x000fe20003f85270 */
[----:B------:R-:W-:-:S03]  /*e6d0*/  IMAD.MOV.U32 R242, RZ, RZ, RZ ;  /* 0x000000fffff27224 */ /* 0x000fc600078e00ff */
[----:B------:R-:W-:-:S04]  /*e6e0*/  IADD3 R3, R227, UR10, R3 ;  /* 0x0000000ae3037c10 */ /* 0x000fc8000fffe003 */
[----:B------:R-:W-:-:S05]  /*e6f0*/  IADD3 R5, R3, -0x60, RZ ;  /* 0xffffffa003057810 */ /* 0x000fca0007ffe0ff */
[----:B------:R-:W-:-:S04]  /*e700*/  @P4 IMAD.HI.U32 R6, R5, c[0x0][0x2bc], RZ ;  /* 0x0000af0005064a27 */ /* 0x000fc800078e00ff */
[----:B------:R-:W-:Y:S01]  /*e710*/  IMAD.MOV.U32 R3, RZ, RZ, R5 ;  /* 0x000000ffff037224 */ /* 0x000fe200078e0005 */
[----:B------:R-:W-:-:S04]  /*e720*/  @P4 SHF.R.U32.HI R3, RZ, c[0x0][0x2c0], R6 ;  /* 0x0000b000ff034a19 */ /* 0x000fc80000011606 */
[----:B------:R-:W-:-:S04]  /*e730*/  @!P5 IADD3 R7, P0, R3, R228, RZ ;  /* 0x000000e40307d210 */ /* 0x000fc80007f1e0ff */
[----:B------:R-:W-:Y:S02]  /*e740*/  @!P5 LEA.HI.X.SX32 R8, R3, R226, 0x1, P0 ;  /* 0x000000e20308d211 */ /* 0x000fe400000f0eff */
[----:B------:R-:W-:-:S04]  /*e750*/  @!P5 LEA R6, P0, R7, c[0x0][0x2a0], 0x2 ;  /* 0x0000a8000706da11 */ /* 0x000fc800078010ff */
[----:B------:R-:W-:-:S05]  /*e760*/  @!P5 LEA.HI.X R7, R7, c[0x0][0x2a4], R8, 0x2, P0 ;  /* 0x0000a9000707da11 */ /* 0x000fca00000f1408 */
[----:B------:R1:W2:Y:S01]  /*e770*/  @!P5 LDG.E R242, [R6.64] ;  /* 0x0000001a06f2d981 */ /* 0x0002a2000c1e1900 */
[----:B------:R-:W-:-:S04]  /*e780*/  IMAD.MOV R3, RZ, RZ, -R3 ;  /* 0x000000ffff037224 */ /* 0x000fc800078e0a03 */
[----:B------:R-:W-:-:S05]  /*e790*/  IMAD R5, R3, c[0x0][0x2b8], R5 ;  /* 0x0000ae0003057a24 */ /* 0x000fca00078e0205 */
[----:B------:R-:W-:Y:S01]  /*e7a0*/  SHF.R.S32.HI R3, RZ, 0x1f, R5 ;  /* 0x0000001fff037819 */ /* 0x000fe20000011405 */
[----:B------:R3:W-:Y:S04]  /*e7b0*/  STL [R1], R5 ;  /* 0x0000000501007387 */ /* 0x0007e80000100800 */
[----:B------:R-:W-:-:S04]  /*e7c0*/  IMAD R3, R3, c[0x0][0x1e0], RZ ;  /* 0x0000780003037a24 */ /* 0x000fc800078e02ff */
[C---:B------:R-:W-:Y:S02]  /*e7d0*/  IMAD R3, R5.reuse, c[0x0][0x1e4], R3 ;  /* 0x0000790005037a24 */ /* 0x040fe400078e0203 */
[----:B-1----:R-:W-:-:S04]  /*e7e0*/  IMAD.WIDE.U32 R6, R5, c[0x0][0x1e0], RZ ;  /* 0x0000780005067a25 */ /* 0x002fc800078e00ff */
[----:B------:R-:W-:Y:S01]  /*e7f0*/  IMAD.IADD R7, R7, 0x1, R3 ;  /* 0x0000000107077824 */ /* 0x000fe200078e0203 */
[----:B--2---:R-:W-:-:S03]  /*e800*/  SHF.R.S32.HI R3, RZ, 0x1f, R242 ;  /* 0x0000001fff037819 */ /* 0x004fc600000114f2 */
[----:B------:R-:W-:-:S04]  /*e810*/  IMAD.WIDE.U32 R6, R242, c[0x0][0x1f0], R6 ;  /* 0x00007c00f2067a25 */ /* 0x000fc800078e0006 */
[----:B------:R-:W-:-:S04]  /*e820*/  IMAD R3, R3, c[0x0][0x1f0], RZ ;  /* 0x00007c0003037a24 */ /* 0x000fc800078e02ff */
[----:B---3--:R-:W-:Y:S01]  /*e830*/  IMAD R5, R242, c[0x0][0x1f4], R3 ;  /* 0x00007d00f2057a24 */ /* 0x008fe200078e0203 */
        /* <DEDUP_REMOVED lines=34> */
.L_x_434:
[----:B------:R-:W-:Y:S01]  /*ea60*/  FMUL.FTZ R3, R104, c[0x0][0x320] ;  /* 0x0000c80068037a20 */ /* 0x000fe20000410000 */
[----:B-1----:R-:W-:Y:S01]  /*ea70*/  SHF.R.S32.HI R7, RZ, 0x1f, R209 ;  /* 0x0000001fff077819 */ /* 0x002fe200000114d1 */
[----:B------:R-:W-:Y:S01]  /*ea80*/  FMUL.FTZ R5, R68, c[0x0][0x320] ;  /* 0x0000c80044057a20 */ /* 0x000fe20000410000 */
[----:B------:R-:W-:Y:S01]  /*ea90*/  LEA.HI R6, R210, R207, RZ, 0x2 ;  /* 0x000000cfd2067211 */ /* 0x000fe200078f10ff */
[----:B------:R1:W2:Y:S01]  /*eaa0*/  MUFU.TANH R55, R3 ;  /* 0x0000000300377308 */ /* 0x0002a20000002400 */
[----:B------:R-:W-:Y:S01]  /*eab0*/  FMUL.FTZ R9, R69, c[0x0][0x320] ;  /* 0x0000c80045097a20 */ /* 0x000fe20000410000 */
[----:B------:R-:W-:Y:S01]  /*eac0*/  UISETP.NE.AND UP1, UPT, UR24, URZ, UPT ;  /* 0x0000003f1800728c */ /* 0x000fe2000bf25270 */
[----:B------:R-:W-:Y:S01]  /*ead0*/  LOP3.LUT R6, R6, 0xfffffffc, RZ, 0xc0, !PT ;  /* 0xfffffffc06067812 */ /* 0x000fe200078ec0ff */
[----:B------:R-:W-:Y:S01]  /*eae0*/  FMUL.FTZ R10, R84, c[0x0][0x320] ;  /* 0x0000c800540a7a20 */ /* 0x000fe20000410000 */
[----:B------:R-:W-:Y:S01]  /*eaf0*/  UISETP.NE.AND UP0, UPT, UR23, URZ, UPT ;  /* 0x0000003f1700728c */ /* 0x000fe2000bf05270 */
[----:B------:R-:W0:Y:S01]  /*eb00*/  LDGDEPBAR ;  /* 0x00000000000079af */ /* 0x000e220000000000 */
[----:B------:R-:W-:Y:S01]  /*eb10*/  ULDC UR7, c[0x0][0x324] ;  /* 0x0000c90000077ab9 */ /* 0x000fe20000000800 */
[----:B------:R3:W4:Y:S01]  /*eb20*/  MUFU.TANH R17, R5 ;  /* 0x0000000500117308 */ /* 0x0007220000002400 */
[----:B------:R-:W-:Y:S01]  /*eb30*/  PLOP3.LUT P1, PT, PT, PT, UP1, 0x80, 0x0 ;  /* 0x000000000000781c */ /* 0x000fe20003f2f018 */
[----:B------:R-:W-:Y:S01]  /*eb40*/  ULOP3.LUT UR7, URZ, UR7, URZ, 0x33, !UPT ;  /* 0x000000073f077292 */ /* 0x000fe2000f8e333f */
[----:B------:R-:W-:Y:S01]  /*eb50*/  PLOP3.LUT P0, PT, PT, PT, UP1, 0x80, 0x0 ;  /* 0x000000000000781c */ /* 0x000fe20003f0f018 */
[----:B-1----:R-:W-:-:S04]  /*eb60*/  FMUL.FTZ R3, R105, c[0x0][0x320] ;  /* 0x0000c80069037a20 */ /* 0x002fc80000410000 */
[----:B------:R1:W1:Y:S01]  /*eb70*/  MUFU.TANH R16, R9 ;  /* 0x0000000900107308 */ /* 0x0002620000002400 */
[----:B---3--:R-:W-:-:S07]  /*eb80*/  LEA.HI R5, R7, R209, RZ, 0x2 ;  /* 0x000000d107057211 */ /* 0x008fce00078f10ff */
[----:B------:R3:W2:Y:S01]  /*eb90*/  MUFU.TANH R54, R3 ;  /* 0x0000000300367308 */ /* 0x0006a20000002400 */
[----:B------:R-:W-:Y:S02]  /*eba0*/  LOP3.LUT R8, R5, 0xffffffc, RZ, 0xc0, !PT ;  /* 0x0ffffffc05087812 */ /* 0x000fe400078ec0ff */
[----:B------:R-:W-:-:S03]  /*ebb0*/  IADD3 R5, -R6, R207, RZ ;  /* 0x000000cf06057210 */ /* 0x000fc60007ffe1ff */
[----:B-1----:R-:W-:Y:S01]  /*ebc0*/  IMAD.IADD R9, R209, 0x1, -R8 ;  /* 0x00000001d1097824 */ /* 0x002fe200078e0a08 */
[----:B------:R-:W-:Y:S01]  /*ebd0*/  LEA.HI R6, R5, R5, RZ, 0x1 ;  /* 0x0000000505067211 */ /* 0x000fe200078f08ff */
[----:B------:R1:W1:Y:S01]  /*ebe0*/  MUFU.TANH R15, R10 ;  /* 0x0000000a000f7308 */ /* 0x0002620000002400 */
[----:B---3--:R-:W-:-:S07]  /*ebf0*/  FMUL.FTZ R3, R96, c[0x0][0x320] ;  /* 0x0000c80060037a20 */ /* 0x008fce0000410000 */
[----:B------:R3:W2:Y:S01]  /*ec00*/  MUFU.TANH R53, R3 ;  /* 0x0000000300357308 */ /* 0x0006a20000002400 */
[----:B-1----:R-:W-:-:S07]  /*ec10*/  FMUL.FTZ R10, R85, c[0x0][0x320] ;  /* 0x0000c800550a7a20 */ /* 0x002fce0000410000 */
        /* <DEDUP_REMOVED lines=37> */
[----:B------:R-:W-:-:S03]  /*ee70*/  IADD3 R8, R5, -R9, RZ ;  /* 0x8000000905087210 */ /* 0x000fc60007ffe0ff */
[----:B------:R-:W-:-:S05]  /*ee80*/  IMAD.IADD R5, R6, 0x1, R11 ;  /* 0x0000000106057824 */ /* 0x000fca00078e020b */
[----:B------:R-:W-:Y:S01]  /*ee90*/  LEA R12, R8, R5, 0x3 ;  /* 0x00000005080c7211 */ /* 0x000fe200078e18ff */
[----:B------:R-:W-:Y:S01]  /*eea0*/  FMUL.FTZ R5, R76, c[0x0][0x320] ;  /* 0x0000c8004c057a20 */ /* 0x000fe20000410000 */
[----:B------:R-:W-:Y:S01]  /*eeb0*/  SHF.L.U32 R8, R7, 0x1, RZ ;  /* 0x0000000107087819 */ /* 0x000fe200000006ff */
[----:B------:R-:W-:Y:S02]  /*eec0*/  FMUL.FTZ R7, R88, c[0x0][0x320] ;  /* 0x0000c80058077a20 */ /* 0x000fe40000410000 */
[----:B------:R-:W-:Y:S01]  /*eed0*/  @P1 IMAD.HI.U32 R6, R12, c[0x0][0x2c8], RZ ;  /* 0x0000b2000c061a27 */ /* 0x000fe200078e00ff */
[----:B------:R3:W1:Y:S01]  /*eee0*/  MUFU.TANH R13, R5 ;  /* 0x00000005000d7308 */ /* 0x0006620000002400 */
[----:B------:R5:W-:Y:S01]  /*eef0*/  STL [R1+0x28], R12 ;  /* 0x0000280c01007387 */ /* 0x000be20000100800 */
[----:B------:R-:W-:Y:S01]  /*ef00*/  IADD3 R3, -R8, 0x1, R3 ;  /* 0x0000000108037810 */ /* 0x000fe20007ffe103 */
[----:B------:R-:W-:Y:S01]  /*ef10*/  IMAD.MOV.U32 R19, RZ, RZ, R12 ;  /* 0x000000ffff137224 */ /* 0x000fe200078e000c */
[----:B------:R-:W-:Y:S01]  /*ef20*/  @P0 SHF.R.U32.HI R19, RZ, c[0x0][0x2cc], R6 ;  /* 0x0000b300ff130a19 */ /* 0x000fe20000011606 */
[----:B------:R-:W-:Y:S01]  /*ef30*/  STL [R1+0x10], R8 ;  /* 0x0000100801007387 */ /* 0x000fe20000100800 */
[----:B------:R-:W-:-:S02]  /*ef40*/  PLOP3.LUT P0, PT, PT, PT, UP0, 0x40, 0x0 ;  /* 0x000000000000781c */ /* 0x000fc40003f0e808 */
[----:B------:R-:W-:Y:S01]  /*ef50*/  IADD3 R3, R3, -UR21, RZ ;  /* 0x8000001503037c10 */ /* 0x000fe2000fffe0ff */
[----:B------:R-:W1:Y:S01]  /*ef60*/  SHFL.IDX PT, R6, R19, RZ, 0x1c1f ;  /* 0x001c1fff13067589 */ /* 0x000e6200000e0000 */
[----:B------:R-:W1:Y:S01]  /*ef70*/  MUFU.TANH R9, R7 ;  /* 0x0000000700097308 */ /* 0x000e620000002400 */
[----:B------:R-:W-:Y:S02]  /*ef80*/  IADD3 R23, -R8, UR38, RZ ;  /* 0x0000002608177c10 */ /* 0x000fe4000fffe1ff */
[C---:B------:R-:W-:Y:S02]  /*ef90*/  IADD3 R20, R3.reuse, c[0x0][0x328], RZ ;  /* 0x0000ca0003147a10 */ /* 0x040fe40007ffe0ff */
[----:B------:R-:W-:Y:S01]  /*efa0*/  IADD3 R22, R3, UR7, RZ ;  /* 0x0000000703167c10 */ /* 0x000fe2000fffe0ff */
[----:B---3--:R-:W-:-:S04]  /*efb0*/  FMUL.FTZ R5, R77, c[0x0][0x320] ;  /* 0x0000c8004d057a20 */ /* 0x008fc80000410000 */
[----:B-----5:R3:W2:Y:S01]  /*efc0*/  MUFU.TANH R12, R5 ;  /* 0x00000005000c7308 */ /* 0x0206a20000002400 */
[----:B-1----:R-:W-:Y:S02]  /*efd0*/  IMAD.IADD R3, R22, 0x1, R6 ;  /* 0x0000000116037824 */ /* 0x002fe400078e0206 */
[----:B---3--:R-:W-:-:S05]  /*efe0*/  FMUL.FTZ R5, R108, c[0x0][0x320] ;  /* 0x0000c8006c057a20 */ /* 0x008fca0000410000 */
[----:B------:R1:W3:Y:S02]  /*eff0*/  MUFU.TANH R11, R5 ;  /* 0x00000005000b7308 */ /* 0x0002e40000002400 */
        /* <DEDUP_REMOVED lines=19> */
.L_x_437:
[----:B------:R-:W-:-:S04]  /*f130*/  MOV R7, c[0x0][0x32c] ;  /* 0x0000cb0000077a02 */ /* 0x000fc80000000f00 */
[----:B------:R-:W-:-:S13]  /*f140*/  ISETP.NE.AND P0, PT, R7, 0x1, PT ;  /* 0x000000010700780c */ /* 0x000fda0003f05270 */
[----:B------:R-:W-:-:S05]  /*f150*/  @P0 IMAD.HI.U32 R7, R6, c[0x0][0x330], RZ ;  /* 0x0000cc0006070a27 */ /* 0x000fca00078e00ff */
[----:B------:R-:W-:Y:S02]  /*f160*/  @P0 SHF.R.U32.HI R6, RZ, c[0x0][0x334], R7 ;  /* 0x0000cd00ff060a19 */ /* 0x000fe40000011607 */
.L_x_438:
[----:B------:R-:W-:Y:S05]  /*f170*/  BSYNC B0 ;  /* 0x0000000000007941 */ /* 0x000fea0003800000 */
.L_x_436:
[----:B------:R-:W-:-:S05]  /*f180*/  IMAD R6, R6, c[0x0][0x32c], R23 ;  /* 0x0000cb0006067a24 */ /* 0x000fca00078e0217 */
[----:B------:R-:W-:Y:S02]  /*f190*/  IADD3 R7, R6, c[0x0][0x32c], RZ ;  /* 0x0000cb0006077a10 */ /* 0x000fe40007ffe0ff */
[----:B------:R-:W-:Y:S02]  /*f1a0*/  IMNMX R3, R3, R6, !PT ;  /* 0x0000000603037217 */ /* 0x000fe40007800200 */
[----:B------:R-:W-:Y:S02]  /*f1b0*/  IMNMX R5, R5, R7, PT ;  /* 0x0000000705057217 */ /* 0x000fe40003800200 */
.L_x_435:
[----:B--234-:R-:W-:Y:S01]  /*f1c0*/  FMUL.FTZ R6, R95, c[0x0][0x320] ;  /* 0x0000c8005f067a20 */ /* 0x01cfe20000410000 */
[----:B------:R-:W-:Y:S01]  /*f1d0*/  UISETP.GE.AND UP0, UPT, UR38, 0x1, UPT ;  /* 0x000000012600788c */ /* 0x000fe2000bf06270 */
[----:B------:R-:W-:Y:S01]  /*f1e0*/  FMUL.FTZ R8, R107, c[0x0][0x320] ;  /* 0x0000c8006b087a20 */ /* 0x000fe20000410000 */
[----:B------:R-:W-:Y:S01]  /*f1f0*/  UISETP.GE.AND UP3, UPT, UR38, 0x2, UPT ;  /* 0x000000022600788c */ /* 0x000fe2000bf66270 */
[----:B------:R1:W2:Y:S01]  /*f200*/  MUFU.TANH R64, R6 ;  /* 0x0000000600407308 */ /* 0x0002a20000002400 */
[----:B------:R-:W-:Y:S01]  /*f210*/  UISETP.GE.AND UP2, UPT, UR38, 0x9, UPT ;  /* 0x000000092600788c */ /* 0x000fe2000bf46270 */
[----:B------:R-:W-:Y:S01]  /*f220*/  FMUL.FTZ R7, R94, c[0x0][0x320] ;  /* 0x0000c8005e077a20 */ /* 0x000fe20000410000 */
[----:B------:R-:W-:Y:S01]  /*f230*/  UP2UR UR37, UPR, URZ, 0x1 ;  /* 0x000000013f257883 */ /* 0x000fe20008000000 */
[----:B------:R-:W-:Y:S01]  /*f240*/  PLOP3.LUT P0, PT, PT, PT, UP0, 0x40, 0x0 ;  /* 0x000000000000781c */ /* 0x000fe20003f0e808 */
[----:B------:R-:W-:Y:S01]  /*f250*/  UISETP.GE.AND UP0, UPT, UR38, 0x11, UPT ;  /* 0x000000112600788c */ /* 0x000fe2000bf06270 */
[----:B------:R-:W-:Y:S01]  /*f260*/  PLOP3.LUT P1, PT, PT, PT, UP3, 0x40, 0x0 ;  /* 0x000000000000781c */ /* 0x000fe20003f2e838 */
[----:B------:R-:W-:Y:S01]  /*f270*/  UISETP.GE.AND UP1, UPT, UR38, 0xa, UPT ;  /* 0x0000000a2600788c */ /* 0x000fe2000bf26270 */
[----:B------:R-:W-:Y:S01]  /*f280*/  PLOP3.LUT P3, PT, PT, PT, UP2, 0x40, 0x0 ;  /* 0x000000000000781c */ /* 0x000fe20003f6e828 */
[----:B------:R-:W-:Y:S01]  /*f290*/  UP2UR UR33, UPR, URZ, 0x1 ;  /* 0x000000013f217883 */ /* 0x000fe20008000000 */
[C---:B------:R-:W-:Y:S01]  /*f2a0*/  ISETP.GT.AND P0, PT, R3.reuse, RZ, P0 ;  /* 0x000000ff0300720c */ /* 0x040fe20000704270 */
[----:B------:R-:W-:Y:S01]  /*f2b0*/  UISETP.GE.AND UP6, UPT, UR38, 0x42, UPT ;  /* 0x000000422600788c */ /* 0x000fe2000bfc6270 */
[C---:B------:R-:W-:Y:S01]  /*f2c0*/  ISETP.GT.AND P4, PT, R3.reuse, 0x1, P1 ;  /* 0x000000010300780c */ /* 0x040fe20000f84270 */
[----:B------:R-:W-:Y:S01]  /*f2d0*/  UISETP.GE.AND UP5, UPT, UR38, 0x49, UPT ;  /* 0x000000492600788c */ /* 0x000fe2000bfa6270 */
[----:B------:R-:W-:Y:S01]  /*f2e0*/  ISETP.GT.AND P1, PT, R3, 0x8, P3 ;  /* 0x000000080300780c */ /* 0x000fe20001f24270 */
[----:B------:R-:W-:Y:S01]  /*f2f0*/  UISETP.GE.AND UP4, UPT, UR38, 0x4a, UPT ;  /* 0x0000004a2600788c */ /* 0x000fe2000bf86270 */
[----:B-1----:R-:W-:Y:S01]  /*f300*/  FMUL.FTZ R6, R82, c[0x0][0x320] ;  /* 0x0000c80052067a20 */ /* 0x002fe20000410000 */
[----:B------:R-:W-:Y:S01]  /*f310*/  PLOP3.LUT P3, PT, PT, PT, UP0, 0x40, 0x0 ;  /* 0x000000000000781c */ /* 0x000fe20003f6e808 */
[----:B------:R-:W-:Y:S01]  /*f320*/  UISETP.GE.AND UP0, UPT, UR38, 0x12, UPT ;  /* 0x000000122600788c */ /* 0x000fe2000bf06270 */
[C---:B------:R-:W-:Y:S01]  /*f330*/  ISETP.LT.OR P2, PT, R5.reuse, 0x1, P0 ;  /* 0x000000010500780c */ /* 0x040fe20000741670 */
[----:B------:R1:W3:Y:S01]  /*f340*/  MUFU.TANH R63, R6 ;  /* 0x00000006003f7308 */ /* 0x0002e20000002400 */
[----:B------:R-:W-:Y:S01]  /*f350*/  PLOP3.LUT P0, PT, PT, PT, UP1, 0x40, 0x0 ;  /* 0x000000000000781c */ /* 0x000fe20003f0e818 */
[----:B------:R-:W-:Y:S01]  /*f360*/  UP2UR UR32, UPR, URZ, 0x1 ;  /* 0x000000013f207883 */ /* 0x000fe20008000000 */
[----:B------:R-:W-:Y:S01]  /*f370*/  ISETP.LT.OR P5, PT, R5, 0x2, P4 ;  /* 0x000000020500780c */ /* 0x000fe200027a1670 */
[----:B------:R-:W-:Y:S01]  /*f380*/  UP2UR UR35, UPR, URZ, 0x4 ;  /* 0x000000043f237883 */ /* 0x000fe20008000000 */
[----:B------:R-:W-:Y:S01]  /*f390*/  ISETP.GT.AND P4, PT, R3, 0x9, P0 ;  /* 0x000000090300780c */ /* 0x000fe20000784270 */
[----:B------:R-:W-:Y:S01]  /*f3a0*/  UP2UR UR34, UPR, URZ, 0x2 ;  /* 0x000000023f227883 */ /* 0x000fe20008000000 */
[----:B------:R-:W-:Y:S01]  /*f3b0*/  PLOP3.LUT P0, PT, PT, PT, UP0, 0x40, 0x0 ;  /* 0x000000000000781c */ /* 0x000fe20003f0e808 */
[----:B------:R-:W-:Y:S01]  /*f3c0*/  UISETP.GE.AND UP0, UPT, UR38, 0x19, UPT ;  /* 0x000000192600788c */ /* 0x000fe2000bf06270 */
[----:B------:R-:W4:Y:S01]  /*f3d0*/  MUFU.TANH R18, R8 ;  /* 0x0000000800127308 */ /* 0x000f220000002400 */
[----:B------:R-:W-:-:S02]  /*f3e0*/  UISETP.GE.AND UP2, UPT, UR38, 0x52, UPT ;  /* 0x000000522600788c */ /* 0x000fc4000bf46270 */
[----:B------:R-:W-:Y:S02]  /*f3f0*/  UP2UR UR31, UPR, URZ, 0x1 ;  /* 0x000000013f1f7883 */ /* 0x000fe40008000000 */
[----:B------:R-:W-:Y:S01]  /*f400*/  UISETP.GE.AND UP1, UPT, UR38, 0x59, UPT ;  /* 0x000000592600788c */ /* 0x000fe2000bf26270 */
[----:B-1----:R-:W-:Y:S01]  /*f410*/  FMUL.FTZ R6, R83, c[0x0][0x320] ;  /* 0x0000c80053067a20 */ /* 0x002fe20000410000 */
[----:B------:R-:W-:Y:S02]  /*f420*/  UP2UR UR39, UPR, URZ, 0x40 ;  /* 0x000000403f277883 */ /* 0x000fe40008000000 */
[----:B------:R-:W-:Y:S01]  /*f430*/  UP2UR UR36, UPR, URZ, 0x8 ;  /* 0x000000083f247883 */ /* 0x000fe20008000000 */
[----:B------:R1:W1:Y:S01]  /*f440*/  MUFU.TANH R61, R6 ;  /* 0x00000006003d7308 */ /* 0x0002620000002400 */
[----:B------:R-:W-:Y:S01]  /*f450*/  UISETP.GE.AND UP3, UPT, UR38, 0x51, UPT ;  /* 0x000000512600788c */ /* 0x000fe2000bf66270 */
        /* <DEDUP_REMOVED lines=16> */
[----:B------:R-:W-:-:S03]  /*f560*/  ISETP.LT.OR P5, PT, R5, 0xa, P4 ;  /* 0x0000000a0500780c */ /* 0x000fc600027a1670 */
[----:B------:R1:W1:Y:S01]  /*f570*/  MUFU.TANH R47, R6 ;  /* 0x00000006002f7308 */ /* 0x0002620000002400 */
[----:B------:R-:W-:Y:S02]  /*f580*/  ISETP.GT.AND P4, PT, R3, 0x11, P0 ;  /* 0x000000110300780c */ /* 0x000fe40000784270 */
[----:B------:R-:W-:Y:S02]  /*f590*/  FSEL R76, R54, -INF , !P5 ;  /* 0xff800000364c7808 */ /* 0x000fe40006800000 */
[----:B------:R-:W-:-:S04]  /*f5a0*/  ISETP.LT.OR P5, PT, R5, 0x12, P4 ;  /* 0x000000120500780c */ /* 0x000fc800027a1670 */
[----:B------:R-:W-:Y:S01]  /*f5b0*/  FSEL R83, R52, -INF , !P5 ;  /* 0xff80000034537808 */ /* 0x000fe20006800000 */
[----:B-1----:R-:W-:-:S04]  /*f5c0*/  FMUL.FTZ R6, R110, c[0x0][0x320] ;  /* 0x0000c8006e067a20 */ /* 0x002fc80000410000 */
[----:B------:R1:W1:Y:S02]  /*f5d0*/  MUFU.TANH R28, R6 ;  /* 0x00000006001c7308 */ /* 0x0002640000002400 */
[----:B-1----:R-:W-:Y:S01]  /*f5e0*/  FMUL.FTZ R6, R70, c[0x0][0x320] ;  /* 0x0000c80046067a20 */ /* 0x002fe20000410000 */
[----:B------:R-:W-:Y:S02]  /*f5f0*/  FSEL R70, R11, -INF , !P2 ;  /* 0xff8000000b467808 */ /* 0x000fe40005000000 */
[----:B------:R-:W-:-:S03]  /*f600*/  ISETP.LT.OR P2, PT, R5, 0x9, P1 ;  /* 0x000000090500780c */ /* 0x000fc60000f41670 */
[----:B------:R1:W1:Y:S01]  /*f610*/  MUFU.TANH R41, R6 ;  /* 0x0000000600297308 */ /* 0x0002620000002400 */
[----:B------:R-:W-:Y:S02]  /*f620*/  ISETP.GT.AND P1, PT, R3, 0x10, P3 ;  /* 0x000000100300780c */ /* 0x000fe40001f24270 */
[----:B------:R-:W-:Y:S01]  /*f630*/  PLOP3.LUT P3, PT, PT, PT, UP0, 0x40, 0x0 ;  /* 0x000000000000781c */ /* 0x000fe20003f6e808 */
[----:B------:R-:W-:Y:S01]  /*f640*/  UISETP.GE.AND UP0, UPT, UR38, 0x1a, UPT ;  /* 0x0000001a2600788c */ /* 0x000fe2000bf06270 */
[----:B------:R-:W-:Y:S02]  /*f650*/  FSEL R75, R55, -INF , !P2 ;  /* 0xff800000374b7808 */ /* 0x000fe40005000000 */
[----:B------:R-:W-:Y:S01]  /*f660*/  ISETP.LT.OR P2, PT, R5, 0x11, P1 ;  /* 0x000000110500780c */ /* 0x000fe20000f41670 */
[----:B------:R-:W-:Y:S01]  /*f670*/  UP2UR UR30, UPR, URZ, 0x1 ;  /* 0x000000013f1e7883 */ /* 0x000fe20008000000 */
[----:B------:R-:W-:Y:S02]  /*f680*/  ISETP.GT.AND P1, PT, R3, 0x18, P3 ;  /* 0x000000180300780c */ /* 0x000fe40001f24270 */
[----:B------:R-:W-:Y:S01]  /*f690*/  PLOP3.LUT P0, PT, PT, PT, UP0, 0x40, 0x0 ;  /* 0x000000000000781c */ /* 0x000fe20003f0e808 */
[----:B------:R-:W-:Y:S01]  /*f6a0*/  UISETP.GE.AND UP0, UPT, UR38, 0x21, UPT ;  /* 0x000000212600788c */ /* 0x000fe2000bf06270 */
[----:B------:R-:W-:-:S02]  /*f6b0*/  FSEL R82, R53, -INF , !P2 ;  /* 0xff80000035527808 */ /* 0x000fc40005000000 */
[----:B------:R-:W-:Y:S01]  /*f6c0*/  ISETP.GT.AND P4, PT, R3, 0x19, P0 ;  /* 0x000000190300780c */ /* 0x000fe20000784270 */
[----:B------:R-:W-:Y:S01]  /*f6d0*/  UP2UR UR29, UPR, URZ, 0x1 ;  /* 0x000000013f1d7883 */ /* 0x000fe20008000000 */
[----:B------:R-:W-:Y:S01]  /*f6e0*/  ISETP.LT.OR P2, PT, R5, 0x19, P1 ;  /* 0x000000190500780c */ /* 0x000fe20000f41670 */
[----:B-1----:R-:W-:Y:S01]  /*f6f0*/  FMUL.FTZ R6, R71, c[0x0][0x320] ;  /* 0x0000c80047067a20 */ /* 0x002fe20000410000 */
        /* <DEDUP_REMOVED lines=32> */
[----:B------:R-:W-:Y:S01]  /*f900*/  FSEL R110, R42, -INF , !P2 ;  /* 0xff8000002a6e7808 */ /* 0x000fe20005000000 */
        /* <DEDUP_REMOVED lines=16> */
[----:B------:R-:W-:Y:S01]  /*fa10*/  PLOP3.LUT P2, PT, PT, PT, UP6, 0x40, 0x0 ;  /* 0x000000000000781c */ /* 0x000fe20003f4e868 */
[----:B-1----:R-:W-:Y:S01]  /*fa20*/  FMUL.FTZ R6, R86, c[0x0][0x320] ;  /* 0x0000c80056067a20 */ /* 0x002fe20000410000 */
[----:B------:R-:W-:Y:S01]  /*fa30*/  ISETP.GT.AND P4, PT, R3, 0x39, P0 ;  /* 0x000000390300780c */ /* 0x000fe20000784270 */
[----:B------:R-:W-:Y:S01]  /*fa40*/  UP2UR UR7, UPR, URZ, 0x1 ;  /* 0x000000013f077883 */ /* 0x000fe20008000000 */
[----:B------:R-:W-:Y:S01]  /*fa50*/  ISETP.LT.OR P0, PT, R5, 0x39, P1 ;  /* 0x000000390500780c */ /* 0x000fe20000f01670 */
[----:B------:R1:W1:Y:S01]  /*fa60*/  MUFU.TANH R40, R6 ;  /* 0x0000000600287308 */ /* 0x0002620000002400 */
[----:B------:R-:W-:Y:S01]  /*fa70*/  PLOP3.LUT P1, PT, PT, PT, UP5, 0x40, 0x0 ;  /* 0x000000000000781c */ /* 0x000fe20003f2e858 */
[----:B------:R-:W-:Y:S01]  /*fa80*/  UISETP.NE.AND UP6, UPT, UR23, URZ, UPT ;  /* 0x0000003f1700728c */ /* 0x000fe2000bfc5270 */
[----:B------:R-:W-:-:S02]  /*fa90*/  FSEL R144, R34, -INF , !P0 ;  /* 0xff80000022907808 */ /* 0x000fc40004000000 */
[----:B------:R-:W-:Y:S02]  /*faa0*/  PLOP3.LUT P0, PT, PT, PT, UP4, 0x40, 0x0 ;  /* 0x000000000000781c */ /* 0x000fe40003f0e848 */
[C---:B------:R-:W-:Y:S02]  /*fab0*/  ISETP.GT.AND P2, PT, R3.reuse, 0x41, P2 ;  /* 0x000000410300780c */ /* 0x040fe40001744270 */
[C---:B------:R-:W-:Y:S02]  /*fac0*/  ISETP.GT.AND P1, PT, R3.reuse, 0x48, P1 ;  /* 0x000000480300780c */ /* 0x040fe40000f24270 */
[----:B------:R-:W-:Y:S02]  /*fad0*/  ISETP.GT.AND P0, PT, R3, 0x49, P0 ;  /* 0x000000490300780c */ /* 0x000fe40000704270 */
[----:B------:R-:W-:Y:S01]  /*fae0*/  PLOP3.LUT P3, PT, PT, PT, UP0, 0x40, 0x0 ;  /* 0x000000000000781c */ /* 0x000fe20003f6e808 */
[----:B------:R-:W-:Y:S01]  /*faf0*/  UISETP.GE.AND UP0, UPT, UR38, 0x5a, UPT ;  /* 0x0000005a2600788c */ /* 0x000fe2000bf06270 */
[----:B------:R-:W-:Y:S01]  /*fb00*/  ISETP.LT.OR P2, PT, R5, 0x42, P2 ;  /* 0x000000420500780c */ /* 0x000fe20001741670 */
[----:B-1----:R-:W-:Y:S01]  /*fb10*/  FMUL.FTZ R6, R87, c[0x0][0x320] ;  /* 0x0000c80057067a20 */ /* 0x002fe20000410000 */
[----:B------:R-:W-:-:S02]  /*fb20*/  ISETP.LT.OR P1, PT, R5, 0x49, P1 ;  /* 0x000000490500780c */ /* 0x000fc40000f21670 */
[----:B------:R-:W-:Y:S01]  /*fb30*/  ISETP.LT.OR P0, PT, R5, 0x4a, P0 ;  /* 0x0000004a0500780c */ /* 0x000fe20000701670 */
[----:B------:R1:W1:Y:S01]  /*fb40*/  MUFU.TANH R44, R6 ;  /* 0x00000006002c7308 */ /* 0x0002620000002400 */
[----:B------:R-:W-:Y:S02]  /*fb50*/  ISETP.GT.AND P3, PT, R3, 0x40, P3 ;  /* 0x000000400300780c */ /* 0x000fe40001f64270 */
[----:B------:R-:W-:Y:S02]  /*fb60*/  FSEL R192, R31, -INF , !P2 ;  /* 0xff8000001fc07808 */ /* 0x000fe40005000000 */
[----:B------:R-:W-:Y:S02]  /*fb70*/  PLOP3.LUT P2, PT, PT, PT, UP2, 0x40, 0x0 ;  /* 0x000000000000781c */ /* 0x000fe40003f4e828 */
[----:B------:R-:W-:Y:S02]  /*fb80*/  FSEL R191, R17, -INF , !P1 ;  /* 0xff80000011bf7808 */ /* 0x000fe40004800000 */
[----:B------:R-:W-:Y:S01]  /*fb90*/  PLOP3.LUT P1, PT, PT, PT, UP1, 0x40, 0x0 ;  /* 0x000000000000781c */ /* 0x000fe20003f2e818 */
[----:B------:R-:W2:Y:S01]  /*fba0*/  MUFU.TANH R17, R7 ;  /* 0x0000000700117308 */ /* 0x000ea20000002400 */
[----:B------:R-:W-:-:S02]  /*fbb0*/  FSEL R193, R16, -INF , !P0 ;  /* 0xff80000010c17808 */ /* 0x000fc40004000000 */
[----:B------:R-:W-:Y:S02]  /*fbc0*/  PLOP3.LUT P0, PT, PT, PT, UP0, 0x40, 0x0 ;  /* 0x000000000000781c */ /* 0x000fe40003f0e808 */
[----:B------:R-:W-:Y:S01]  /*fbd0*/  ISETP.LT.OR P3, PT, R5, 0x41, P3 ;  /* 0x000000410500780c */ /* 0x000fe20001f61670 */
[----:B-1----:R-:W-:Y:S01]  /*fbe0*/  FMUL.FTZ R6, R103, c[0x0][0x320] ;  /* 0x0000c80067067a20 */ /* 0x002fe20000410000 */
[C---:B------:R-:W-:Y:S02]  /*fbf0*/  ISETP.GT.AND P2, PT, R3.reuse, 0x51, P2 ;  /* 0x000000510300780c */ /* 0x040fe40001744270 */
[C---:B------:R-:W-:Y:S01]  /*fc00*/  ISETP.GT.AND P1, PT, R3.reuse, 0x58, P1 ;  /* 0x000000580300780c */ /* 0x040fe20000f24270 */
[----:B------:R1:W1:Y:S01]  /*fc10*/  MUFU.TANH R25, R6 ;  /* 0x0000000600197308 */ /* 0x0002620000002400 */
[----:B------:R-:W-:Y:S02]  /*fc20*/  ISETP.GT.AND P0, PT, R3, 0x59, P0 ;  /* 0x000000590300780c */ /* 0x000fe40000704270 */
[----:B------:R-:W-:-:S02]  /*fc30*/  ISETP.LT.OR P4, PT, R5, 0x3a, P4 ;  /* 0x0000003a0500780c */ /* 0x000fc40002781670 */
[----:B------:R-:W-:Y:S02]  /*fc40*/  FSEL R152, R32, -INF , !P3 ;  /* 0xff80000020987808 */ /* 0x000fe40005800000 */
[C---:B------:R-:W-:Y:S02]  /*fc50*/  ISETP.LT.OR P3, PT, R5.reuse, 0x52, P2 ;  /* 0x000000520500780c */ /* 0x040fe40001761670 */
[C---:B------:R-:W-:Y:S02]  /*fc60*/  ISETP.LT.OR P2, PT, R5.reuse, 0x59, P1 ;  /* 0x000000590500780c */ /* 0x040fe40000f41670 */
[----:B------:R-:W-:Y:S02]  /*fc70*/  ISETP.LT.OR P1, PT, R5, 0x5a, P0 ;  /* 0x0000005a0500780c */ /* 0x000fe40000721670 */
[----:B------:R-:W-:Y:S02]  /*fc80*/  FSEL R148, R33, -INF , !P4 ;  /* 0xff80000021947808 */ /* 0x000fe40006000000 */
[----:B------:R-:W-:Y:S01]  /*fc90*/  PLOP3.LUT P0, PT, PT, PT, UP6, 0x40, 0x0 ;  /* 0x000000000000781c */ /* 0x000fe20003f0e868 */
[----:B-1----:R-:W-:Y:S01]  /*fca0*/  FMUL.FTZ R6, R78, c[0x0][0x320] ;  /* 0x0000c8004e067a20 */ /* 0x002fe20000410000 */
[----:B------:R-:W-:Y:S01]  /*fcb0*/  PLOP3.LUT P4, PT, PT, PT, UP3, 0x40, 0x0 ;  /* 0x000000000000781c */ /* 0x000fe20003f8e838 */
[----:B------:R-:W-:Y:S01]  /*fcc0*/  UISETP.NE.AND UP6, UPT, UR39, URZ, UPT ;  /* 0x0000003f2700728c */ /* 0x000fe2000bfc5270 */
[----:B------:R-:W-:Y:S01]  /*fcd0*/  FSEL R141, R36, -INF , !P5 ;  /* 0xff800000248d7808 */ /* 0x000fe20006800000 */
[----:B------:R1:W1:Y:S01]  /*fce0*/  MUFU.TANH R37, R6 ;  /* 0x0000000600257308 */ /* 0x0002620000002400 */
[----:B------:R-:W-:-:S02]  /*fcf0*/  ISETP.GT.AND P4, PT, R3, 0x50, P4 ;  /* 0x000000500300780c */ /* 0x000fc40002784270 */
[----:B------:R-:W-:Y:S02]  /*fd00*/  FSEL R234, R14, -INF , !P3 ;  /* 0xff8000000eea7808 */ /* 0x000fe40005800000 */
[----:B------:R-:W-:Y:S02]  /*fd10*/  ISETP.LT.OR P4, PT, R5, 0x51, P4 ;  /* 0x000000510500780c */ /* 0x000fe40002781670 */
[----:B------:R-:W-:Y:S02]  /*fd20*/  FSEL R233, R13, -INF , !P2 ;  /* 0xff8000000de97808 */ /* 0x000fe40005000000 */
[----:B------:R-:W-:Y:S02]  /*fd30*/  FSEL R235, R15, -INF , !P4 ;  /* 0xff8000000feb7808 */ /* 0x000fe40006000000 */
[----:B------:R-:W-:Y:S01]  /*fd40*/  FSEL R232, R12, -INF , !P1 ;  /* 0xff8000000ce87808 */ /* 0x000fe20004800000 */
[----:B-1----:R-:W-:-:S04]  /*fd50*/  FMUL.FTZ R6, R79, c[0x0][0x320] ;  /* 0x0000c8004f067a20 */ /* 0x002fc80000410000 */
[----:B------:R1:W1:Y:S02]  /*fd60*/  MUFU.TANH R35, R6 ;  /* 0x0000000600237308 */ /* 0x0002640000002400 */
[----:B-1----:R-:W-:-:S06]  /*fd70*/  FMUL.FTZ R6, R106, c[0x0][0x320] ;  /* 0x0000c8006a067a20 */ /* 0x002fcc0000410000 */
[----:B------:R1:W1:Y:S02]  /*fd80*/  MUFU.TANH R24, R6 ;  /* 0x0000000600187308 */ /* 0x0002640000002400 */
[----:B-1----:R-:W1:Y:S02]  /*fd90*/  SHFL.IDX PT, R6, R19, 0x1, 0x1c1f ;  /* 0x003c1f0013067f89 */ /* 0x002e6400000e0000 */
[--C-:B-1----:R-:W-:Y:S02]  /*fda0*/  IMAD.IADD R5, R20, 0x1, R6.reuse ;  /* 0x0000000114057824 */ /* 0x102fe400078e0206 */
        /* <DEDUP_REMOVED lines=15> */
.L_x_441:
[----:B------:R-:W-:-:S04]  /*fea0*/  MOV R7, c[0x0][0x32c] ;  /* 0x0000cb0000077a02 */ /* 0x000fc80000000f00 */
[----:B------:R-:W-:-:S13]  /*feb0*/  ISETP.NE.AND P0, PT, R7, 0x1, PT ;  /* 0x000000010700780c */ /* 0x000fda0003f05270 */
[----:B------:R-:W-:-:S05]  /*fec0*/  @P0 IMAD.HI.U32 R7, R6, c[0x0][0x330], RZ ;  /* 0x0000cc0006070a27 */ /* 0x000fca00078e00ff */
[----:B------:R-:W-:Y:S02]  /*fed0*/  @P0 SHF.R.U32.HI R6, RZ, c[0x0][0x334], R7 ;  /* 0x0000cd00ff060a19 */ /* 0x000fe40000011607 */
.L_x_442:
[----:B------:R-:W-:Y:S05]  /*fee0*/  BSYNC B0 ;  /* 0x0000000000007941 */ /* 0x000fea0003800000 */
.L_x_440:
[----:B------:R-:W-:-:S05]  /*fef0*/  IMAD R6, R6, c[0x0][0x32c], R23 ;  /* 0x0000cb0006067a24 */ /* 0x000fca00078e0217 */
[----:B------:R-:W-:Y:S02]  /*ff00*/  IADD3 R7, R6, c[0x0][0x32c], RZ ;  /* 0x0000cb0006077a10 */ /* 0x000fe40007ffe0ff */
[----:B------:R-:W-:Y:S02]  /*ff10*/  IMNMX R3, R3, R6, !PT ;  /* 0x0000000603037217 */ /* 0x000fe40007800200 */
[----:B------:R-:W-:Y:S02]  /*ff20*/  IMNMX R5, R5, R7, PT ;  /* 0x0000000705057217 */ /* 0x000fe40003800200 */
.L_x_439:
        /* <DEDUP_REMOVED lines=12> */
[----:B------:R-:W-:Y:S01]  /*fff0*/  PLOP3.LUT P0, PT, PT, PT, UP4, 0x40, 0x0 ;  /* 0x000000000000781c */ /* 0x000fe20003f0e848 */
[----:B------:R-:W-:Y:S01]  /*10000*/  UP2UR UR41, UPR, URZ, 0x8 ;  /* 0x000000083f297883 */ /* 0x000fe20008000000 */
[C---:B------:R-:W-:Y:S01]  /*10010*/  ISETP.GT.AND P1, PT, R3.reuse, RZ, P1 ;  /* 0x000000ff0300720c */ /* 0x040fe20000f24270 */
[----:B------:R-:W-:Y:S01]  /*10020*/  UISETP.NE.AND UP3, UPT, UR34, URZ, UPT ;  /* 0x0000003f2200728c */ /* 0x000fe2000bf65270 */
[----:B------:R-:W-:Y:S01]  /*10030*/  ISETP.GT.AND P0, PT, R3, 0x1, P0 ;  /* 0x000000010300780c */ /* 0x000fe20000704270 */
[----:B------:R-:W-:Y:S01]  /*10040*/  UP2UR UR39, UPR, URZ, 0x2 ;  /* 0x000000023f277883 */ /* 0x000fe20008000000 */
[C---:B------:R-:W-:Y:S01]  /*10050*/  ISETP.LT.OR P1, PT, R5.reuse, 0x1, P1 ;  /* 0x000000010500780c */ /* 0x040fe20000f21670 */
[----:B------:R-:W-:Y:S01]  /*10060*/  UISETP.NE.AND UP1, UPT, UR33, URZ, UPT ;  /* 0x0000003f2100728c */ /* 0x000fe2000bf25270 */
[----:B------:R-:W-:Y:S01]  /*10070*/  PLOP3.LUT P4, PT, PT, PT, UP2, 0x40, 0x0 ;  /* 0x000000000000781c */ /* 0x000fe20003f8e828 */
[----:B------:R-:W-:Y:S01]  /*10080*/  UISETP.NE.AND UP0, UPT, UR32, URZ, UPT ;  /* 0x0000003f2000728c */ /* 0x000fe2000bf05270 */
[----:B------:R-:W-:Y:S01]  /*10090*/  ISETP.LT.OR P2, PT, R5, 0x2, P0 ;  /* 0x000000020500780c */ /* 0x000fe20000741670 */
[----:B-1----:R-:W-:Y:S01]  /*100a0*/  FMUL.FTZ R6, R173, c[0x0][0x320] ;  /* 0x0000c800ad067a20 */ /* 0x002fe20000410000 */
[----:B------:R-:W-:Y:S01]  /*100b0*/  FSEL R57, R28, -INF , !P1 ;  /* 0xff8000001c397808 */ /* 0x000fe20004800000 */
[----:B------:R-:W-:Y:S01]  /*100c0*/  UISETP.NE.AND UP2, UPT, UR30, URZ, UPT ;  /* 0x0000003f1e00728c */ /* 0x000fe2000bf45270 */
[----:B------:R-:W-:Y:S01]  /*100d0*/  PLOP3.LUT P3, PT, PT, PT, UP3, 0x40, 0x0 ;  /* 0x000000000000781c */ /* 0x000fe20003f6e838 */
[----:B------:R-:W-:Y:S01]  /*100e0*/  UISETP.NE.AND UP3, UPT, UR31, URZ, UPT ;  /* 0x0000003f1f00728c */ /* 0x000fe2000bf65270 */
[----:B------:R-:W-:Y:S01]  /*100f0*/  ISETP.GT.AND P1, PT, R3, 0x8, P4 ;  /* 0x000000080300780c */ /* 0x000fe20002724270 */
[----:B------:R1:W3:Y:S01]  /*10100*/  MUFU.TANH R56, R6 ;  /* 0x0000000600387308 */ /* 0x0002e20000002400 */
[----:B------:R-:W-:Y:S01]  /*10110*/  FSEL R59, R27, -INF , !P2 ;  /* 0xff8000001b3b7808 */ /* 0x000fe20005000000 */
[----:B------:R-:W-:Y:S01]  /*10120*/  UISETP.NE.AND UP4, UPT, UR42, URZ, UPT ;  /* 0x0000003f2a00728c */ /* 0x000fe2000bf85270 */
[----:B------:R-:W-:Y:S01]  /*10130*/  PLOP3.LUT P0, PT, PT, PT, UP1, 0x40, 0x0 ;  /* 0x000000000000781c */ /* 0x000fe20003f0e818 */
[----:B------:R-:W-:Y:S01]  /*10140*/  UISETP.NE.AND UP1, UPT, UR29, URZ, UPT ;  /* 0x0000003f1d00728c */ /* 0x000fe2000bf25270 */
[----:B------:R-:W-:Y:S01]  /*10150*/  ISETP.GT.AND P2, PT, R3, 0x9, P3 ;  /* 0x000000090300780c */ /* 0x000fe20001f44270 */
[----:B------:R-:W-:Y:S01]  /*10160*/  FMUL.FTZ R16, R125, c[0x0][0x320] ;  /* 0x0000c8007d107a20 */ /* 0x000fe20000410000 */
[----:B------:R-:W-:Y:S01]  /*10170*/  ISETP.LT.OR P1, PT, R5, 0x9, P1 ;  /* 0x000000090500780c */ /* 0x000fe20000f21670 */
[----:B------:R4:W2:Y:S01]  /*10180*/  MUFU.TANH R46, R11 ;  /* 0x0000000b002e7308 */ /* 0x0008a20000002400 */
[----:B------:R-:W-:Y:S01]  /*10190*/  PLOP3.LUT P5, PT, PT, PT, UP0, 0x40, 0x0 ;  /* 0x000000000000781c */ /* 0x000fe20003fae808 */
[----:B------:R-:W-:Y:S01]  /*101a0*/  UISETP.NE.AND UP0, UPT, UR28, URZ, UPT ;  /* 0x0000003f1c00728c */ /* 0x000fe2000bf05270 */
[----:B------:R-:W-:Y:S01]  /*101b0*/  ISETP.GT.AND P0, PT, R3, 0x10, P0 ;  /* 0x000000100300780c */ /* 0x000fe20000704270 */
[----:B------:R-:W-:Y:S01]  /*101c0*/  FMUL.FTZ R15, R121, c[0x0][0x320] ;  /* 0x0000c800790f7a20 */ /* 0x000fe20000410000 */
[----:B------:R-:W-:Y:S01]  /*101d0*/  ISETP.LT.OR P2, PT, R5, 0xa, P2 ;  /* 0x0000000a0500780c */ /* 0x000fe20001741670 */
[----:B------:R-:W-:Y:S01]  /*101e0*/  FMUL.FTZ R13, R129, c[0x0][0x320] ;  /* 0x0000c800810d7a20 */ /* 0x000fe20000410000 */
[----:B------:R-:W-:Y:S01]  /*101f0*/  FSEL R65, R24, -INF , !P1 ;  /* 0xff80000018417808 */ /* 0x000fe20004800000 */
[----:B-1----:R-:W-:Y:S01]  /*10200*/  FMUL.FTZ R6, R161, c[0x0][0x320] ;  /* 0x0000c800a1067a20 */ /* 0x002fe20000410000 */
[----:B------:R-:W-:Y:S01]  /*10210*/  ISETP.GT.AND P1, PT, R3, 0x11, P5 ;  /* 0x000000110300780c */ /* 0x000fe20002f24270 */
[----:B------:R-:W-:Y:S01]  /*10220*/  FMUL.FTZ R10, R172, c[0x0][0x320] ;  /* 0x0000c800ac0a7a20 */ /* 0x000fe20000410000 */
[----:B------:R-:W-:Y:S01]  /*10230*/  PLOP3.LUT P4, PT, PT, PT, UP3, 0x40, 0x0 ;  /* 0x000000000000781c */ /* 0x000fe20003f8e838 */
[----:B------:R1:W1:Y:S01]  /*10240*/  MUFU.TANH R53, R6 ;  /* 0x0000000600357308 */ /* 0x0002620000002400 */
[C---:B------:R-:W-:Y:S01]  /*10250*/  ISETP.LT.OR P0, PT, R5.reuse, 0x11, P0 ;  /* 0x000000110500780c */ /* 0x040fe20000701670 */
[----:B------:R-:W-:Y:S01]  /*10260*/  UISETP.NE.AND UP3, UPT, UR14, URZ, UPT ;  /* 0x0000003f0e00728c */ /* 0x000fe2000bf65270 */
[----:B------:R-:W-:Y:S01]  /*10270*/  FSEL R66, R18, -INF , !P2 ;  /* 0xff80000012427808 */ /* 0x000fe20005000000 */
[----:B------:R-:W-:Y:S01]  /*10280*/  FMUL.FTZ R9, R116, c[0x0][0x320] ;  /* 0x0000c80074097a20 */ /* 0x000fe20000410000 */
[----:B------:R-:W-:Y:S01]  /*10290*/  ISETP.LT.OR P2, PT, R5, 0x12, P1 ;  /* 0x000000120500780c */ /* 0x000fe20000f41670 */
[----:B------:R-:W-:Y:S01]  /*102a0*/  FMUL.FTZ R8, R117, c[0x0][0x320] ;  /* 0x0000c80075087a20 */ /* 0x000fe20000410000 */
[----:B------:R-:W-:Y:S01]  /*102b0*/  PLOP3.LUT P3, PT, PT, PT, UP2, 0x40, 0x0 ;  /* 0x000000000000781c */ /* 0x000fe20003f6e828 */
[----:B------:R-:W-:Y:S01]  /*102c0*/  UISETP.NE.AND UP2, UPT, UR25, URZ, UPT ;  /* 0x0000003f1900728c */ /* 0x000fe2000bf45270 */
[----:B------:R-:W-:Y:S01]  /*102d0*/  ISETP.GT.AND P1, PT, R3, 0x18, P4 ;  /* 0x000000180300780c */ /* 0x000fe20002724270 */
[----:B------:R-:W-:Y:S01]  /*102e0*/  FMUL.FTZ R7, R169, c[0x0][0x320] ;  /* 0x0000c800a9077a20 */ /* 0x000fe20000410000 */
[----:B------:R-:W-:Y:S01]  /*102f0*/  FSEL R80, R30, -INF , !P0 ;  /* 0xff8000001e507808 */ /* 0x000fe20004000000 */
[----:B----4-:R-:W-:Y:S01]  /*10300*/  FMUL.FTZ R11, R132, c[0x0][0x320] ;  /* 0x0000c800840b7a20 */ /* 0x010fe20000410000 */
[----:B------:R-:W-:Y:S01]  /*10310*/  PLOP3.LUT P0, PT, PT, PT, UP1, 0x40, 0x0 ;  /* 0x000000000000781c */ /* 0x000fe20003f0e818 */
[----:B------:R-:W-:Y:S01]  /*10320*/  UISETP.NE.AND UP1, UPT, UR20, URZ, UPT ;  /* 0x0000003f1400728c */ /* 0x000fe2000bf25270 */
[----:B------:R-:W-:Y:S01]  /*10330*/  FSEL R81, R29, -INF , !P2 ;  /* 0xff8000001d517808 */ /* 0x000fe20005000000 */
[----:B-1----:R-:W-:Y:S01]  /*10340*/  FMUL.FTZ R6, R137, c[0x0][0x320] ;  /* 0x0000c80089067a20 */ /* 0x002fe20000410000 */
[----:B------:R-:W-:Y:S01]  /*10350*/  ISETP.GT.AND P2, PT, R3, 0x19, P3 ;  /* 0x000000190300780c */ /* 0x000fe20001f44270 */
[----:B------:R-:W1:Y:S01]  /*10360*/  MUFU.TANH R49, R16 ;  /* 0x0000001000317308 */ /* 0x000e620000002400 */
[----:B------:R-:W-:-:S02]  /*10370*/  ISETP.LT.OR P1, PT, R5, 0x19, P1 ;  /* 0x000000190500780c */ /* 0x000fc40000f21670 */
[----:B------:R-:W-:Y:S01]  /*10380*/  PLOP3.LUT P5, PT, PT, PT, UP0, 0x40, 0x0 ;  /* 0x000000000000781c */ /* 0x000fe20003fae808 */
[----:B------:R-:W-:Y:S01]  /*10390*/  UISETP.NE.AND UP0, UPT, UR16, URZ, UPT ;  /* 0x0000003f1000728c */ /* 0x000fe2000bf05270 */
[----:B------:R-:W-:Y:S02]  /*103a0*/  ISETP.GT.AND P0, PT, R3, 0x20, P0 ;  /* 0x000000200300780c */ /* 0x000fe40000704270 */
[----:B------:R-:W-:Y:S01]  /*103b0*/  ISETP.LT.OR P2, PT, R5, 0x1a, P2 ;  /* 0x0000001a0500780c */ /* 0x000fe20001741670 */
[----:B------:R4:W1:Y:S01]  /*103c0*/  MUFU.TANH R55, R6 ;  /* 0x0000000600377308 */ /* 0x0008620000002400 */
[----:B------:R-:W-:Y:S02]  /*103d0*/  FSEL R96, R26, -INF , !P1 ;  /* 0xff8000001a607808 */ /* 0x000fe40004800000 */
[----:B------:R-:W-:Y:S02]  /*103e0*/  ISETP.GT.AND P1, PT, R3, 0x21, P5 ;  /* 0x000000210300780c */ /* 0x000fe40002f24270 */
[----:B------:R-:W-:Y:S01]  /*103f0*/  PLOP3.LUT P4, PT, PT, PT, UP2, 0x40, 0x0 ;  /* 0x000000000000781c */ /* 0x000fe20003f8e828 */
[----:B------:R-:W-:Y:S01]  /*10400*/  UISETP.NE.AND UP2, UPT, UR11, URZ, UPT ;  /* 0x0000003f0b00728c */ /* 0x000fe2000bf45270 */
[----:B------:R-:W-:Y:S01]  /*10410*/  ISETP.LT.OR P0, PT, R5, 0x21, P0 ;  /* 0x000000210500780c */ /* 0x000fe20000701670 */
[----:B------:R-:W1:Y:S01]  /*10420*/  MUFU.TANH R34, R15 ;  /* 0x0000000f00227308 */ /* 0x000e620000002400 */
[----:B------:R-:W-:-:S02]  /*10430*/  FSEL R97, R25, -INF , !P2 ;  /* 0xff80000019617808 */ /* 0x000fc40005000000 */
[----:B------:R-:W-:Y:S02]  /*10440*/  ISETP.LT.OR P2, PT, R5, 0x22, P1 ;  /* 0x000000220500780c */ /* 0x000fe40000f41670 */
[----:B------:R-:W-:Y:S01]  /*10450*/  PLOP3.LUT P3, PT, PT, PT, UP1, 0x40, 0x0 ;  /* 0x000000000000781c */ /* 0x000fe20003f6e818 */
[----:B------:R-:W-:Y:S01]  /*10460*/  UISETP.NE.AND UP1, UPT, UR10, URZ, UPT ;  /* 0x0000003f0a00728c */ /* 0x000fe2000bf25270 */
[----:B------:R-:W-:Y:S01]  /*10470*/  ISETP.GT.AND P1, PT, R3, 0x28, P4 ;  /* 0x000000280300780c */ /* 0x000fe20002724270 */
[----:B----4-:R-:W-:Y:S01]  /*10480*/  FMUL.FTZ R6, R185, c[0x0][0x320] ;  /* 0x0000c800b9067a20 */ /* 0x010fe20000410000 */
[----:B------:R-:W-:Y:S01]  /*10490*/  FSEL R104, R17, -INF , !P0 ;  /* 0xff80000011687808 */ /* 0x000fe20004000000 */
[----:B------:R-:W4:Y:S01]  /*104a0*/  MUFU.TANH R33, R14 ;  /* 0x0000000e00217308 */ /* 0x000f220000002400 */
[----:B------:R-:W-:Y:S01]  /*104b0*/  PLOP3.LUT P0, PT, PT, PT, UP0, 0x40, 0x0 ;  /* 0x000000000000781c */ /* 0x000fe20003f0e808 */
[----:B------:R-:W-:Y:S01]  /*104c0*/  UISETP.NE.AND UP0, UPT, UR7, URZ, UPT ;  /* 0x0000003f0700728c */ /* 0x000fe2000bf05270 */
[----:B------:R-:W-:-:S02]  /*104d0*/  FSEL R105, R64, -INF , !P2 ;  /* 0xff80000040697808 */ /* 0x000fc40005000000 */
[----:B------:R-:W-:Y:S02]  /*104e0*/  ISETP.GT.AND P2, PT, R3, 0x29, P3 ;  /* 0x000000290300780c */ /* 0x000fe40001f44270 */
[----:B------:R-:W-:Y:S01]  /*104f0*/  ISETP.LT.OR P1, PT, R5, 0x29, P1 ;  /* 0x000000290500780c */ /* 0x000fe20000f21670 */
[----:B------:R5:W1:Y:S01]  /*10500*/  MUFU.TANH R50, R6 ;  /* 0x0000000600327308 */ /* 0x000a620000002400 */
[----:B------:R-:W-:Y:S01]  /*10510*/  PLOP3.LUT P5, PT, PT, PT, UP3, 0x40, 0x0 ;  /* 0x000000000000781c */ /* 0x000fe20003fae838 */
[----:B------:R-:W-:Y:S01]  /*10520*/  UISETP.NE.AND UP3, UPT, UR41, URZ, UPT ;  /* 0x0000003f2900728c */ /* 0x000fe2000bf65270 */
[----:B------:R-:W-:Y:S02]  /*10530*/  ISETP.GT.AND P0, PT, R3, 0x30, P0 ;  /* 0x000000300300780c */ /* 0x000fe40000704270 */
[----:B------:R-:W-:Y:S02]  /*10540*/  ISETP.LT.OR P2, PT, R5, 0x2a, P2 ;  /* 0x0000002a0500780c */ /* 0x000fe40001741670 */
[----:B------:R-:W-:Y:S01]  /*10550*/  FSEL R106, R63, -INF , !P1 ;  /* 0xff8000003f6a7808 */ /* 0x000fe20004800000 */
[----:B------:R-:W1:Y:S01]  /*10560*/  MUFU.TANH R32, R13 ;  /* 0x0000000d00207308 */ /* 0x000e620000002400 */
[----:B------:R-:W-:-:S02]  /*10570*/  ISETP.GT.AND P1, PT, R3, 0x31, P5 ;  /* 0x000000310300780c */ /* 0x000fc40002f24270 */
[----:B------:R-:W-:Y:S01]  /*10580*/  PLOP3.LUT P4, PT, PT, PT, UP2, 0x40, 0x0 ;  /* 0x000000000000781c */ /* 0x000fe20003f8e828 */
[----:B------:R-:W-:Y:S01]  /*10590*/  UISETP.NE.AND UP2, UPT, UR40, URZ, UPT ;  /* 0x0000003f2800728c */ /* 0x000fe2000bf45270 */
[----:B------:R-:W-:Y:S02]  /*105a0*/  ISETP.LT.OR P0, PT, R5, 0x31, P0 ;  /* 0x000000310500780c */ /* 0x000fe40000701670 */
[----:B------:R-:W-:Y:S01]  /*105b0*/  FSEL R109, R61, -INF , !P2 ;  /* 0xff8000003d6d7808 */ /* 0x000fe20005000000 */
[----:B-----5:R-:W-:Y:S01]  /*105c0*/  FMUL.FTZ R6, R112, c[0x0][0x320] ;  /* 0x0000c80070067a20 */ /* 0x020fe20000410000 */
[----:B------:R-:W-:Y:S01]  /*105d0*/  ISETP.LT.OR P2, PT, R5, 0x32, P1 ;  /* 0x000000320500780c */ /* 0x000fe20000f41670 */
[----:B------:R-:W1:Y:S01]  /*105e0*/  MUFU.TANH R30, R10 ;  /* 0x0000000a001e7308 */ /* 0x000e620000002400 */
[----:B------:R-:W-:Y:S01]  /*105f0*/  PLOP3.LUT P3, PT, PT, PT, UP1, 0x40, 0x0 ;  /* 0x000000000000781c */ /* 0x000fe20003f6e818 */
[----:B------:R-:W-:Y:S01]  /*10600*/  UISETP.NE.AND UP1, UPT, UR39, URZ, UPT ;  /* 0x0000003f2700728c */ /* 0x000fe2000bf25270 */
[----:B------:R-:W-:-:S02]  /*10610*/  FSEL R164, R58, -INF , !P0 ;  /* 0xff8000003aa47808 */ /* 0x000fc40004000000 */
[C---:B------:R-:W-:Y:S02]  /*10620*/  ISETP.GT.AND P1, PT, R3.reuse, 0x38, P4 ;  /* 0x000000380300780c */ /* 0x040fe40002724270 */
[----:B------:R-:W-:Y:S01]  /*10630*/  PLOP3.LUT P0, PT, PT, PT, UP0, 0x40, 0x0 ;  /* 0x000000000000781c */ /* 0x000fe20003f0e808 */
[----:B------:R5:W1:Y:S01]  /*10640*/  MUFU.TANH R54, R6 ;  /* 0x0000000600367308 */ /* 0x000a620000002400 */
[----:B------:R-:W-:Y:S01]  /*10650*/  FSEL R166, R60, -INF , !P2 ;  /* 0xff8000003ca67808 */ /* 0x000fe20005000000 */
[----:B------:R-:W-:Y:S01]  /*10660*/  UISETP.NE.AND UP0, UPT, UR38, URZ, UPT ;  /* 0x0000003f2600728c */ /* 0x000fe2000bf05270 */
[----:B------:R-:W-:Y:S01]  /*10670*/  ISETP.GT.AND P2, PT, R3, 0x39, P3 ;  /* 0x000000390300780c */ /* 0x000fe20001f44270 */
[----:B------:R-:W-:Y:S01]  /*10680*/  UP2UR UR38, UPR, URZ, 0x40 ;  /* 0x000000403f267883 */ /* 0x000fe20008000000 */
[----:B------:R-:W-:Y:S02]  /*10690*/  ISETP.LT.OR P1, PT, R5, 0x39, P1 ;  /* 0x000000390500780c */ /* 0x000fe40000f21670 */
[----:B------:R-:W-:Y:S01]  /*106a0*/  ISETP.GT.AND P0, PT, R3, 0x40, P0 ;  /* 0x000000400300780c */ /* 0x000fe20000704270 */
[----:B------:R-:W1:Y:S01]  /*106b0*/  MUFU.TANH R31, R9 ;  /* 0x00000009001f7308 */ /* 0x000e620000002400 */
[----:B------:R-:W-:-:S02]  /*106c0*/  ISETP.LT.OR P2, PT, R5, 0x3a, P2 ;  /* 0x0000003a0500780c */ /* 0x000fc40001741670 */
[----:B------:R-:W-:Y:S02]  /*106d0*/  FSEL R165, R51, -INF , !P1 ;  /* 0xff80000033a57808 */ /* 0x000fe40004800000 */
[----:B------:R-:W-:Y:S01]  /*106e0*/  PLOP3.LUT P4, PT, PT, PT, UP6, 0x40, 0x0 ;  /* 0x000000000000781c */ /* 0x000fe20003f8e868 */
[----:B------:R-:W-:Y:S01]  /*106f0*/  UISETP.NE.AND UP6, UPT, UR23, URZ, UPT ;  /* 0x0000003f1700728c */ /* 0x000fe2000bfc5270 */
[----:B------:R-:W-:Y:S01]  /*10700*/  ISETP.LT.OR P1, PT, R5, 0x41, P0 ;  /* 0x000000410500780c */ /* 0x000fe20000721670 */
[----:B-----5:R-:W-:Y:S01]  /*10710*/  FMUL.FTZ R6, R113, c[0x0][0x320] ;  /* 0x0000c80071067a20 */ /* 0x020fe20000410000 */
[----:B------:R-:W-:Y:S01]  /*10720*/  PLOP3.LUT P3, PT, PT, PT, UP5, 0x40, 0x0 ;  /* 0x000000000000781c */ /* 0x000fe20003f6e858 */
[----:B------:R-:W1:Y:S01]  /*10730*/  MUFU.TANH R29, R8 ;  /* 0x00000008001d7308 */ /* 0x000e620000002400 */
[----:B------:R-:W-:Y:S02]  /*10740*/  PLOP3.LUT P0, PT, PT, PT, UP4, 0x40, 0x0 ;  /* 0x000000000000781c */ /* 0x000fe40003f0e848 */
[----:B------:R-:W-:-:S02]  /*10750*/  FSEL R168, R48, -INF , !P2 ;  /* 0xff80000030a87808 */ /* 0x000fc40005000000 */
[----:B------:R-:W-:Y:S02]  /*10760*/  FSEL R179, R45, -INF , !P1 ;  /* 0xff8000002db37808 */ /* 0x000fe40004800000 */
[C---:B------:R-:W-:Y:S01]  /*10770*/  ISETP.GT.AND P2, PT, R3.reuse, 0x41, P4 ;  /* 0x000000410300780c */ /* 0x040fe20002744270 */
[----:B------:R5:W1:Y:S01]  /*10780*/  MUFU.TANH R52, R6 ;  /* 0x0000000600347308 */ /* 0x000a620000002400 */
[C---:B------:R-:W-:Y:S02]  /*10790*/  ISETP.GT.AND P1, PT, R3.reuse, 0x48, P3 ;  /* 0x000000480300780c */ /* 0x040fe40001f24270 */
[----:B------:R-:W-:Y:S02]  /*107a0*/  ISETP.GT.AND P0, PT, R3, 0x49, P0 ;  /* 0x000000490300780c */ /* 0x000fe40000704270 */
[C---:B------:R-:W-:Y:S02]  /*107b0*/  ISETP.LT.OR P2, PT, R5.reuse, 0x42, P2 ;  /* 0x000000420500780c */ /* 0x040fe40001741670 */
[C---:B------:R-:W-:Y:S01]  /*107c0*/  ISETP.LT.OR P1, PT, R5.reuse, 0x49, P1 ;  /* 0x000000490500780c */ /* 0x040fe20000f21670 */
[----:B------:R-:W1:Y:S01]  /*107d0*/  MUFU.TANH R28, R7 ;  /* 0x00000007001c7308 */ /* 0x000e620000002400 */
[----:B------:R-:W-:-:S02]  /*107e0*/  ISETP.LT.OR P0, PT, R5, 0x4a, P0 ;  /* 0x0000004a0500780c */ /* 0x000fc40000701670 */
[----:B------:R-:W-:Y:S02]  /*107f0*/  FSEL R180, R47, -INF , !P2 ;  /* 0xff8000002fb47808 */ /* 0x000fe40005000000 */
[----:B------:R-:W-:Y:S02]  /*10800*/  PLOP3.LUT P2, PT, PT, PT, UP2, 0x40, 0x0 ;  /* 0x000000000000781c */ /* 0x000fe40003f4e828 */
[----:B------:R-:W-:Y:S01]  /*10810*/  FSEL R182, R41, -INF , !P1 ;  /* 0xff80000029b67808 */ /* 0x000fe20004800000 */
[----:B-----5:R-:W-:Y:S01]  /*10820*/  FMUL.FTZ R6, R156, c[0x0][0x320] ;  /* 0x0000c8009c067a20 */ /* 0x020fe20000410000 */
[----:B------:R-:W-:Y:S01]  /*10830*/  PLOP3.LUT P1, PT, PT, PT, UP1, 0x40, 0x0 ;  /* 0x000000000000781c */ /* 0x000fe20003f2e818 */
[----:B------:R-:W1:Y:S01]  /*10840*/  MUFU.TANH R26, R12 ;  /* 0x0000000c001a7308 */ /* 0x000e620000002400 */
[----:B------:R-:W-:Y:S02]  /*10850*/  FSEL R184, R38, -INF , !P0 ;  /* 0xff80000026b87808 */ /* 0x000fe40004000000 */
[----:B------:R-:W-:-:S02]  /*10860*/  PLOP3.LUT P0, PT, PT, PT, UP0, 0x40, 0x0 ;  /* 0x000000000000781c */ /* 0x000fc40003f0e808 */
[C---:B------:R-:W-:Y:S02]  /*10870*/  ISETP.GT.AND P2, PT, R3.reuse, 0x51, P2 ;  /* 0x000000510300780c */ /* 0x040fe40001744270 */
[C---:B------:R-:W-:Y:S01]  /*10880*/  ISETP.GT.AND P1, PT, R3.reuse, 0x58, P1 ;  /* 0x000000580300780c */ /* 0x040fe20000f24270 */
[----:B------:R5:W1:Y:S01]  /*10890*/  MUFU.TANH R43, R6 ;  /* 0x00000006002b7308 */ /* 0x000a620000002400 */
[----:B------:R-:W-:Y:S02]  /*108a0*/  ISETP.GT.AND P0, PT, R3, 0x59, P0 ;  /* 0x000000590300780c */ /* 0x000fe40000704270 */
[C---:B------:R-:W-:Y:S02]  /*108b0*/  ISETP.LT.OR P3, PT, R5.reuse, 0x52, P2 ;  /* 0x000000520500780c */ /* 0x040fe40001761670 */
[C---:B------:R-:W-:Y:S02]  /*108c0*/  ISETP.LT.OR P2, PT, R5.reuse, 0x59, P1 ;  /* 0x000000590500780c */ /* 0x040fe40000f41670 */
[----:B------:R-:W-:Y:S01]  /*108d0*/  ISETP.LT.OR P1, PT, R5, 0x5a, P0 ;  /* 0x0000005a0500780c */ /* 0x000fe20000721670 */
[----:B------:R-:W1:Y:S01]  /*108e0*/  MUFU.TANH R25, R11 ;  /* 0x0000000b00197308 */ /* 0x000e620000002400 */
[----:B------:R-:W-:Y:S01]  /*108f0*/  PLOP3.LUT P0, PT, PT, PT, UP6, 0x40, 0x0 ;  /* 0x000000000000781c */ /* 0x000fe20003f0e868 */
[----:B------:R-:W-:Y:S01]  /*10900*/  UISETP.NE.AND UP6, UPT, UR38, URZ, UPT ;  /* 0x0000003f2600728c */ /* 0x000fe2000bfc5270 */
[----:B------:R-:W-:-:S02]  /*10910*/  PLOP3.LUT P5, PT, PT, PT, UP3, 0x40, 0x0 ;  /* 0x000000000000781c */ /* 0x000fc40003fae838 */
[----:B------:R-:W-:Y:S02]  /*10920*/  FSEL R204, R44, -INF , !P3 ;  /* 0xff8000002ccc7808 */ /* 0x000fe40005800000 */
[----:B------:R-:W-:Y:S01]  /*10930*/  ISETP.GT.AND P4, PT, R3, 0x50, P5 ;  /* 0x000000500300780c */ /* 0x000fe20002f84270 */
[----:B-----5:R-:W-:Y:S01]  /*10940*/  FMUL.FTZ R6, R157, c[0x0][0x320] ;  /* 0x0000c8009d067a20 */ /* 0x020fe20000410000 */
[----:B------:R-:W-:Y:S01]  /*10950*/  FSEL R203, R37, -INF , !P2 ;  /* 0xff80000025cb7808 */ /* 0x000fe20005000000 */
[----:B------:R-:W-:Y:S01]  /*10960*/  FMUL.FTZ R3, R136, c[0x0][0x320] ;  /* 0x0000c80088037a20 */ /* 0x000fe20000410000 */
[----:B------:R-:W-:Y:S01]  /*10970*/  ISETP.LT.OR P4, PT, R5, 0x51, P4 ;  /* 0x000000510500780c */ /* 0x000fe20002781670 */
[----:B------:R5:W1:Y:S01]  /*10980*/  MUFU.TANH R42, R6 ;  /* 0x00000006002a7308 */ /* 0x000a620000002400 */
[----:B------:R-:W-:Y:S02]  /*10990*/  FSEL R202, R35, -INF , !P1 ;  /* 0xff80000023ca7808 */ /* 0x000fe40004800000 */
[----:B------:R-:W-:-:S05]  /*109a0*/  FSEL R205, R40, -INF , !P4 ;  /* 0xff80000028cd7808 */ /* 0x000fca0006000000 */
[----:B------:R-:W1:Y:S01]  /*109b0*/  MUFU.TANH R24, R3 ;  /* 0x0000000300187308 */ /* 0x000e620000002400 */
[----:B-----5:R-:W-:-:S07]  /*109c0*/  FMUL.FTZ R6, R128, c[0x0][0x320] ;  /* 0x0000c80080067a20 */ /* 0x020fce0000410000 */
[----:B------:R5:W1:Y:S02]  /*109d0*/  MUFU.TANH R39, R6 ;  /* 0x0000000600277308 */ /* 0x000a640000002400 */
[----:B-----5:R-:W-:-:S06]  /*109e0*/  FMUL.FTZ R6, R120, c[0x0][0x320] ;  /* 0x0000c80078067a20 */ /* 0x020fcc0000410000 */
[----:B------:R5:W1:Y:S02]  /*109f0*/  MUFU.TANH R36, R6 ;  /* 0x0000000600247308 */ /* 0x000a640000002400 */
[----:B-----5:R-:W-:-:S06]  /*10a00*/  FMUL.FTZ R6, R160, c[0x0][0x320] ;  /* 0x0000c800a0067a20 */ /* 0x020fcc0000410000 */
[----:B------:R5:W1:Y:S02]  /*10a10*/  MUFU.TANH R27, R6 ;  /* 0x00000006001b7308 */ /* 0x000a640000002400 */
[----:B-----5:R-:W5:Y:S02]  /*10a20*/  SHFL.IDX PT, R6, R19, 0x2, 0x1c1f ;  /* 0x005c1f0013067f89 */ /* 0x020f6400000e0000 */
[--C-:B-----5:R-:W-:Y:S02]  /*10a30*/  IMAD.IADD R5, R20, 0x1, R6.reuse ;  /* 0x0000000114057824 */ /* 0x120fe400078e0206 */
        /* <DEDUP_REMOVED lines=15> */
.L_x_445:
[----:B------:R-:W-:-:S04]  /*10b30*/  MOV R7, c[0x0][0x32c] ;  /* 0x0000cb0000077a02 */ /* 0x000fc80000000f00 */
[----:B------:R-:W-:-:S13]  /*10b40*/  ISETP.NE.AND P0, PT, R7, 0x1, PT ;  /* 0x000000010700780c */ /* 0x000fda0003f05270 */
[----:B------:R-:W-:-:S05]  /*10b50*/  @P0 IMAD.HI.U32 R7, R6, c[0x0][0x330], RZ ;  /* 0x0000cc0006070a27 */ /* 0x000fca00078e00ff */
[----:B------:R-:W-:Y:S02]  /*10b60*/  @P0 SHF.R.U32.HI R6, RZ, c[0x0][0x334], R7 ;  /* 0x0000cd00ff060a19 */ /* 0x000fe40000011607 */
.L_x_446:
[----:B------:R-:W-:Y:S05]  /*10b70*/  BSYNC B0 ;  /* 0x0000000000007941 */ /* 0x000fea0003800000 */
.L_x_444:
[----:B------:R-:W-:-:S05]  /*10b80*/  IMAD R6, R6, c[0x0][0x32c], R23 ;  /* 0x0000cb0006067a24 */ /* 0x000fca00078e0217 */
[----:B------:R-:W-:Y:S02]  /*10b90*/  IADD3 R7, R6, c[0x0][0x32c], RZ ;  /* 0x0000cb0006077a10 */ /* 0x000fe40007ffe0ff */
[----:B------:R-:W-:Y:S02]  /*10ba0*/  IMNMX R3, R3, R6, !PT ;  /* 0x0000000603037217 */ /* 0x000fe40007800200 */
[----:B------:R-:W-:Y:S02]  /*10bb0*/  IMNMX R5, R5, R7, PT ;  /* 0x0000000705057217 */ /* 0x000fe40003800200 */
.L_x_443:
[----:B-1234-:R-:W-:Y:S01]  /*10bc0*/  UP2UR UR42, UPR, URZ, 0x10 ;  /* 0x000000103f2a7883 */ /* 0x01efe20008000000 */
        /* <DEDUP_REMOVED lines=17> */
[----:B------:R-:W-:Y:S01]  /*10ce0*/  PLOP3.LUT P0, PT, PT, PT, UP2, 0x40, 0x0 ;  /* 0x000000000000781c */ /* 0x000fe20003f0e828 */
[----:B------:R-:W-:Y:S01]  /*10cf0*/  UISETP.NE.AND UP1, UPT, UR33, URZ, UPT ;  /* 0x0000003f2100728c */ /* 0x000fe2000bf25270 */
[C---:B------:R-:W-:Y:S01]  /*10d00*/  ISETP.GT.AND P1, PT, R3.reuse, 0x1, P1 ;  /* 0x000000010300780c */ /* 0x040fe20000f24270 */
[----:B------:R-:W-:Y:S01]  /*10d10*/  UISETP.NE.AND UP3, UPT, UR32, URZ, UPT ;  /* 0x0000003f2000728c */ /* 0x000fe2000bf65270 */
[----:B------:R-:W-:Y:S01]  /*10d20*/  PLOP3.LUT P3, PT, PT, PT, UP0, 0x40, 0x0 ;  /* 0x000000000000781c */ /* 0x000fe20003f6e808 */
[----:B------:R-:W-:Y:S01]  /*10d30*/  UISETP.NE.AND UP2, UPT, UR31, URZ, UPT ;  /* 0x0000003f1f00728c */ /* 0x000fe2000bf45270 */
[----:B------:R-:W-:Y:S01]  /*10d40*/  FSEL R100, R26, -INF , !P2 ;  /* 0xff8000001a647808 */ /* 0x000fe20005000000 */
[----:B------:R-:W-:Y:S01]  /*10d50*/  UISETP.NE.AND UP0, UPT, UR29, URZ, UPT ;  /* 0x0000003f1d00728c */ /* 0x000fe2000bf05270 */
[----:B------:R-:W-:Y:S01]  /*10d60*/  ISETP.GT.AND P2, PT, R3, 0x8, P0 ;  /* 0x000000080300780c */ /* 0x000fe20000744270 */
[----:B-1----:R-:W-:Y:S01]  /*10d70*/  FMUL.FTZ R6, R162, c[0x0][0x320] ;  /* 0x0000c800a2067a20 */ /* 0x002fe20000410000 */
[----:B------:R-:W-:Y:S01]  /*10d80*/  ISETP.LT.OR P0, PT, R5, 0x2, P1 ;  /* 0x000000020500780c */ /* 0x000fe20000f01670 */
[----:B------:R-:W-:Y:S01]  /*10d90*/  UISETP.NE.AND UP4, UPT, UR42, URZ, UPT ;  /* 0x0000003f2a00728c */ /* 0x000fe2000bf85270 */
[----:B------:R-:W-:Y:S01]  /*10da0*/  PLOP3.LUT P5, PT, PT, PT, UP1, 0x40, 0x0 ;  /* 0x000000000000781c */ /* 0x000fe20003fae818 */
[----:B------:R-:W-:Y:S01]  /*10db0*/  UISETP.NE.AND UP1, UPT, UR30, URZ, UPT ;  /* 0x0000003f1e00728c */ /* 0x000fe2000bf25270 */
[----:B------:R-:W-:Y:S01]  /*10dc0*/  ISETP.GT.AND P1, PT, R3, 0x9, P3 ;  /* 0x000000090300780c */ /* 0x000fe20001f24270 */
[----:B------:R1:W3:Y:S01]  /*10dd0*/  MUFU.TANH R74, R6 ;  /* 0x00000006004a7308 */ /* 0x0002e20000002400 */
[----:B------:R-:W-:Y:S01]  /*10de0*/  ISETP.LT.OR P2, PT, R5, 0x9, P2 ;  /* 0x000000090500780c */ /* 0x000fe20001741670 */
[----:B------:R-:W-:Y:S01]  /*10df0*/  FMUL.FTZ R13, R118, c[0x0][0x320] ;  /* 0x0000c800760d7a20 */ /* 0x000fe20000410000 */
[----:B------:R-:W-:Y:S01]  /*10e00*/  FSEL R101, R50, -INF , !P0 ;  /* 0xff80000032657808 */ /* 0x000fe20004000000 */
[----:B------:R-:W-:Y:S01]  /*10e10*/  FMUL.FTZ R12, R119, c[0x0][0x320] ;  /* 0x0000c800770c7a20 */ /* 0x000fe20000410000 */
[----:B------:R-:W-:Y:S01]  /*10e20*/  ISETP.GT.AND P0, PT, R3, 0x10, P5 ;  /* 0x000000100300780c */ /* 0x000fe20002f04270 */
[----:B------:R-:W-:Y:S01]  /*10e30*/  FMUL.FTZ R11, R135, c[0x0][0x320] ;  /* 0x0000c800870b7a20 */ /* 0x000fe20000410000 */
[----:B------:R-:W-:Y:S01]  /*10e40*/  ISETP.LT.OR P1, PT, R5, 0xa, P1 ;  /* 0x0000000a0500780c */ /* 0x000fe20000f21670 */
[----:B------:R-:W-:Y:S01]  /*10e50*/  FMUL.FTZ R18, R131, c[0x0][0x320] ;  /* 0x0000c80083127a20 */ /* 0x000fe20000410000 */
[----:B------:R-:W-:Y:S01]  /*10e60*/  PLOP3.LUT P4, PT, PT, PT, UP3, 0x40, 0x0 ;  /* 0x000000000000781c */ /* 0x000fe20003f8e838 */
[----:B------:R-:W-:Y:S01]  /*10e70*/  UISETP.NE.AND UP3, UPT, UR28, URZ, UPT ;  /* 0x0000003f1c00728c */ /* 0x000fe2000bf65270 */
[----:B------:R-:W-:Y:S01]  /*10e80*/  FSEL R102, R27, -INF , !P2 ;  /* 0xff8000001b667808 */ /* 0x000fe20005000000 */
[----:B------:R-:W-:Y:S01]  /*10e90*/  FMUL.FTZ R14, R134, c[0x0][0x320] ;  /* 0x0000c800860e7a20 */ /* 0x000fe20000410000 */
[----:B------:R-:W-:Y:S01]  /*10ea0*/  ISETP.LT.OR P2, PT, R5, 0x11, P0 ;  /* 0x000000110500780c */ /* 0x000fe20000741670 */
[----:B------:R-:W-:Y:S01]  /*10eb0*/  FMUL.FTZ R15, R158, c[0x0][0x320] ;  /* 0x0000c8009e0f7a20 */ /* 0x000fe20000410000 */
[----:B------:R-:W-:Y:S01]  /*10ec0*/  FSEL R103, R53, -INF , !P1 ;  /* 0xff80000035677808 */ /* 0x000fe20004800000 */
[----:B-1----:R-:W-:Y:S01]  /*10ed0*/  FMUL.FTZ R6, R114, c[0x0][0x320] ;  /* 0x0000c80072067a20 */ /* 0x002fe20000410000 */
[----:B------:R-:W-:Y:S01]  /*10ee0*/  PLOP3.LUT P3, PT, PT, PT, UP2, 0x40, 0x0 ;  /* 0x000000000000781c */ /* 0x000fe20003f6e828 */
[----:B------:R-:W-:Y:S01]  /*10ef0*/  UISETP.NE.AND UP2, UPT, UR25, URZ, UPT ;  /* 0x0000003f1900728c */ /* 0x000fe2000bf45270 */
[----:B------:R-:W-:Y:S01]  /*10f00*/  ISETP.GT.AND P1, PT, R3, 0x11, P4 ;  /* 0x000000110300780c */ /* 0x000fe20002724270 */
[----:B------:R1:W4:Y:S01]  /*10f10*/  MUFU.TANH R47, R6 ;  /* 0x00000006002f7308 */ /* 0x0003220000002400 */
        /* <DEDUP_REMOVED lines=8> */
[----:B------:R-:W-:Y:S01]  /*10fa0*/  PLOP3.LUT P0, PT, PT, PT, UP1, 0x40, 0x0 ;  /* 0x000000000000781c */ /* 0x000fe20003f0e818 */
[----:B------:R-:W-:Y:S01]  /*10fb0*/  UISETP.NE.AND UP1, UPT, UR20, URZ, UPT ;  /* 0x0000003f1400728c */ /* 0x000fe2000bf25270 */
[----:B------:R-:W-:Y:S01]  /*10fc0*/  ISETP.LT.OR P2, PT, R5, 0x19, P2 ;  /* 0x000000190500780c */ /* 0x000fe20001741670 */
[----:B------:R5:W2:Y:S01]  /*10fd0*/  MUFU.TANH R116, R7 ;  /* 0x0000000700747308 */ /* 0x000aa20000002400 */
[----:B------:R-:W-:-:S02]  /*10fe0*/  FSEL R113, R56, -INF , !P1 ;  /* 0xff80000038717808 */ /* 0x000fc40004800000 */
[----:B------:R-:W-:Y:S01]  /*10ff0*/  ISETP.GT.AND P1, PT, R3, 0x20, P5 ;  /* 0x000000200300780c */ /* 0x000fe20002f24270 */
[----:B-1----:R-:W-:Y:S01]  /*11000*/  FMUL.FTZ R6, R115, c[0x0][0x320] ;  /* 0x0000c80073067a20 */ /* 0x002fe20000410000 */
[----:B------:R-:W-:Y:S02]  /*11010*/  ISETP.GT.AND P0, PT, R3, 0x19, P0 ;  /* 0x000000190300780c */ /* 0x000fe40000704270 */
[----:B------:R-:W-:Y:S01]  /*11020*/  PLOP3.LUT P4, PT, PT, PT, UP3, 0x40, 0x0 ;  /* 0x000000000000781c */ /* 0x000fe20003f8e838 */
[----:B------:R1:W1:Y:S01]  /*11030*/  MUFU.TANH R48, R6 ;  /* 0x0000000600307308 */ /* 0x0002620000002400 */
[----:B------:R-:W-:Y:S01]  /*11040*/  FSEL R114, R33, -INF , !P2 ;  /* 0xff80000021727808 */ /* 0x000fe20005000000 */
[----:B------:R-:W-:Y:S01]  /*11050*/  UISETP.NE.AND UP3, UPT, UR14, URZ, UPT ;  /* 0x0000003f0e00728c */ /* 0x000fe2000bf65270 */
[C---:B------:R-:W-:Y:S02]  /*11060*/  ISETP.LT.OR P2, PT, R5.reuse, 0x21, P1 ;  /* 0x000000210500780c */ /* 0x040fe40000f41670 */
[----:B------:R-:W-:-:S02]  /*11070*/  ISETP.LT.OR P0, PT, R5, 0x1a, P0 ;  /* 0x0000001a0500780c */ /* 0x000fc40000701670 */
[----:B------:R-:W-:Y:S01]  /*11080*/  PLOP3.LUT P3, PT, PT, PT, UP2, 0x40, 0x0 ;  /* 0x000000000000781c */ /* 0x000fe20003f6e828 */
[----:B------:R-:W-:Y:S01]  /*11090*/  UISETP.NE.AND UP2, UPT, UR11, URZ, UPT ;  /* 0x0000003f0b00728c */ /* 0x000fe2000bf45270 */
[----:B------:R-:W-:Y:S01]  /*110a0*/  ISETP.GT.AND P1, PT, R3, 0x21, P4 ;  /* 0x000000210300780c */ /* 0x000fe20002724270 */
[----:B-----5:R-:W-:Y:S01]  /*110b0*/  FMUL.FTZ R7, R170, c[0x0][0x320] ;  /* 0x0000c800aa077a20 */ /* 0x020fe20000410000 */
[----:B------:R-:W-:Y:S01]  /*110c0*/  FSEL R167, R43, -INF , !P2 ;  /* 0xff8000002ba77808 */ /* 0x000fe20005000000 */
[----:B------:R-:W2:Y:S01]  /*110d0*/  MUFU.TANH R18, R18 ;  /* 0x0000001200127308 */ /* 0x000ea20000002400 */
[----:B------:R-:W-:Y:S02]  /*110e0*/  FSEL R115, R28, -INF , !P0 ;  /* 0xff8000001c737808 */ /* 0x000fe40004000000 */
[----:B------:R-:W-:Y:S01]  /*110f0*/  ISETP.GT.AND P2, PT, R3, 0x28, P3 ;  /* 0x000000280300780c */ /* 0x000fe20001f44270 */
[----:B-1----:R-:W-:Y:S01]  /*11100*/  FMUL.FTZ R6, R163, c[0x0][0x320] ;  /* 0x0000c800a3067a20 */ /* 0x002fe20000410000 */
[----:B------:R-:W-:-:S02]  /*11110*/  ISETP.LT.OR P1, PT, R5, 0x22, P1 ;  /* 0x000000220500780c */ /* 0x000fc40000f21670 */
[----:B------:R-:W-:Y:S01]  /*11120*/  PLOP3.LUT P0, PT, PT, PT, UP1, 0x40, 0x0 ;  /* 0x000000000000781c */ /* 0x000fe20003f0e818 */
[----:B------:R1:W1:Y:S01]  /*11130*/  MUFU.TANH R44, R6 ;  /* 0x00000006002c7308 */ /* 0x0002620000002400 */
[----:B------:R-:W-:Y:S01]  /*11140*/  PLOP3.LUT P5, PT, PT, PT, UP0, 0x40, 0x0 ;  /* 0x000000000000781c */ /* 0x000fe20003fae808 */
[----:B------:R-:W-:Y:S01]  /*11150*/  UISETP.NE.AND UP1, UPT, UR10, URZ, UPT ;  /* 0x0000003f0a00728c */ /* 0x000fe2000bf25270 */
[----:B------:R-:W-:Y:S01]  /*11160*/  ISETP.LT.OR P2, PT, R5, 0x29, P2 ;  /* 0x000000290500780c */ /* 0x000fe20001741670 */
[----:B------:R-:W-:Y:S01]  /*11170*/  UISETP.NE.AND UP0, UPT, UR7, URZ, UPT ;  /* 0x0000003f0700728c */ /* 0x000fe2000bf05270 */
[----:B------:R-:W-:Y:S02]  /*11180*/  FSEL R169, R42, -INF , !P1 ;  /* 0xff8000002aa97808 */ /* 0x000fe40004800000 */
[C---:B------:R-:W-:Y:S01]  /*11190*/  ISETP.GT.AND P0, PT, R3.reuse, 0x29, P0 ;  /* 0x000000290300780c */ /* 0x040fe20000704270 */
[----:B------:R-:W2:Y:S01]  /*111a0*/  MUFU.TANH R43, R13 ;  /* 0x0000000d002b7308 */ /* 0x000ea20000002400 */
[----:B------:R-:W-:-:S02]  /*111b0*/  ISETP.GT.AND P1, PT, R3, 0x30, P5 ;  /* 0x000000300300780c */ /* 0x000fc40002f24270 */
[----:B------:R-:W-:Y:S02]  /*111c0*/  FSEL R174, R39, -INF , !P2 ;  /* 0xff80000027ae7808 */ /* 0x000fe40005000000 */
[----:B------:R-:W-:Y:S01]  /*111d0*/  PLOP3.LUT P4, PT, PT, PT, UP3, 0x40, 0x0 ;  /* 0x000000000000781c */ /* 0x000fe20003f8e838 */
[----:B------:R-:W-:Y:S01]  /*111e0*/  UISETP.NE.AND UP3, UPT, UR41, URZ, UPT ;  /* 0x0000003f2900728c */ /* 0x000fe2000bf65270 */
[C---:B------:R-:W-:Y:S01]  /*111f0*/  ISETP.LT.OR P0, PT, R5.reuse, 0x2a, P0 ;  /* 0x0000002a0500780c */ /* 0x040fe20000701670 */
[----:B-1----:R-:W-:Y:S01]  /*11200*/  FMUL.FTZ R6, R186, c[0x0][0x320] ;  /* 0x0000c800ba067a20 */ /* 0x002fe20000410000 */
[----:B------:R-:W-:Y:S01]  /*11210*/  ISETP.LT.OR P2, PT, R5, 0x31, P1 ;  /* 0x000000310500780c */ /* 0x000fe20000f41670 */
[----:B------:R-:W1:Y:S01]  /*11220*/  MUFU.TANH R39, R12 ;  /* 0x0000000c00277308 */ /* 0x000e620000002400 */
[----:B------:R-:W-:Y:S01]  /*11230*/  PLOP3.LUT P3, PT, PT, PT, UP2, 0x40, 0x0 ;  /* 0x000000000000781c */ /* 0x000fe20003f6e828 */
[----:B------:R-:W-:Y:S01]  /*11240*/  UISETP.NE.AND UP2, UPT, UR40, URZ, UPT ;  /* 0x0000003f2800728c */ /* 0x000fe2000bf45270 */
[----:B------:R-:W-:-:S02]  /*11250*/  FSEL R175, R32, -INF , !P0 ;  /* 0xff80000020af7808 */ /* 0x000fc40004000000 */
[C---:B------:R-:W-:Y:S02]  /*11260*/  ISETP.GT.AND P1, PT, R3.reuse, 0x31, P4 ;  /* 0x000000310300780c */ /* 0x040fe40002724270 */
[----:B------:R-:W-:Y:S01]  /*11270*/  FSEL R198, R24, -INF , !P2 ;  /* 0xff80000018c67808 */ /* 0x000fe20005000000 */
[----:B------:R5:W1:Y:S01]  /*11280*/  MUFU.TANH R41, R6 ;  /* 0x0000000600297308 */ /* 0x000a620000002400 */
[----:B------:R-:W-:Y:S01]  /*11290*/  PLOP3.LUT P0, PT, PT, PT, UP1, 0x40, 0x0 ;  /* 0x000000000000781c */ /* 0x000fe20003f0e818 */
[----:B------:R-:W-:Y:S01]  /*112a0*/  UISETP.NE.AND UP1, UPT, UR39, URZ, UPT ;  /* 0x0000003f2700728c */ /* 0x000fe2000bf25270 */
[----:B------:R-:W-:Y:S02]  /*112b0*/  ISETP.GT.AND P2, PT, R3, 0x38, P3 ;  /* 0x000000380300780c */ /* 0x000fe40001f44270 */
[----:B------:R-:W-:Y:S01]  /*112c0*/  PLOP3.LUT P5, PT, PT, PT, UP0, 0x40, 0x0 ;  /* 0x000000000000781c */ /* 0x000fe20003fae808 */
[----:B------:R-:W-:Y:S01]  /*112d0*/  UISETP.NE.AND UP0, UPT, UR38, URZ, UPT ;  /* 0x0000003f2600728c */ /* 0x000fe2000bf05270 */
[----:B------:R-:W-:Y:S01]  /*112e0*/  ISETP.LT.OR P3, PT, R5, 0x32, P1 ;  /* 0x000000320500780c */ /* 0x000fe20000f61670 */
[----:B------:R-:W-:Y:S01]  /*112f0*/  UP2UR UR38, UPR, URZ, 0x40 ;  /* 0x000000403f267883 */ /* 0x000fe20008000000 */
[----:B------:R-:W-:Y:S01]  /*11300*/  ISETP.GT.AND P0, PT, R3, 0x39, P0 ;  /* 0x000000390300780c */ /* 0x000fe20000704270 */
[----:B------:R-:W1:Y:S01]  /*11310*/  MUFU.TANH R13, R11 ;  /* 0x0000000b000d7308 */ /* 0x000e620000002400 */
[----:B------:R-:W-:-:S02]  /*11320*/  ISETP.LT.OR P1, PT, R5, 0x39, P2 ;  /* 0x000000390500780c */ /* 0x000fc40001721670 */
[----:B------:R-:W-:Y:S02]  /*11330*/  ISETP.GT.AND P2, PT, R3, 0x40, P5 ;  /* 0x000000400300780c */ /* 0x000fe40002f44270 */
[----:B------:R-:W-:Y:S01]  /*11340*/  FSEL R197, R55, -INF , !P3 ;  /* 0xff80000037c57808 */ /* 0x000fe20005800000 */
[----:B-----5:R-:W-:Y:S01]  /*11350*/  FMUL.FTZ R6, R187, c[0x0][0x320] ;  /* 0x0000c800bb067a20 */ /* 0x020fe20000410000 */
[C---:B------:R-:W-:Y:S01]  /*11360*/  ISETP.LT.OR P3, PT, R5.reuse, 0x3a, P0 ;  /* 0x0000003a0500780c */ /* 0x040fe20000761670 */
[----:B------:R-:W1:Y:S01]  /*11370*/  MUFU.TANH R12, R10 ;  /* 0x0000000a000c7308 */ /* 0x000e620000002400 */
[----:B------:R-:W-:Y:S02]  /*11380*/  FSEL R196, R36, -INF , !P1 ;  /* 0xff80000024c47808 */ /* 0x000fe40004800000 */
[----:B------:R-:W-:Y:S01]  /*11390*/  PLOP3.LUT P4, PT, PT, PT, UP6, 0x40, 0x0 ;  /* 0x000000000000781c */ /* 0x000fe20003f8e868 */
[----:B------:R-:W-:Y:S01]  /*113a0*/  UISETP.NE.AND UP6, UPT, UR23, URZ, UPT ;  /* 0x0000003f1700728c */ /* 0x000fe2000bfc5270 */
[----:B------:R-:W-:-:S02]  /*113b0*/  ISETP.LT.OR P1, PT, R5, 0x41, P2 ;  /* 0x000000410500780c */ /* 0x000fc40001721670 */
[----:B------:R-:W-:Y:S01]  /*113c0*/  PLOP3.LUT P0, PT, PT, PT, UP5, 0x40, 0x0 ;  /* 0x000000000000781c */ /* 0x000fe20003f0e858 */
[----:B------:R5:W1:Y:S01]  /*113d0*/  MUFU.TANH R40, R6 ;  /* 0x0000000600287308 */ /* 0x000a620000002400 */
[----:B------:R-:W-:Y:S02]  /*113e0*/  PLOP3.LUT P2, PT, PT, PT, UP4, 0x40, 0x0 ;  /* 0x000000000000781c */ /* 0x000fe40003f4e848 */
[----:B------:R-:W-:Y:S02]  /*113f0*/  FSEL R201, R34, -INF , !P3 ;  /* 0xff80000022c97808 */ /* 0x000fe40005800000 */
[----:B------:R-:W-:Y:S02]  /*11400*/  ISETP.GT.AND P3, PT, R3, 0x41, P4 ;  /* 0x000000410300780c */ /* 0x000fe40002764270 */
[----:B------:R-:W-:Y:S01]  /*11410*/  FSEL R227, R25, -INF , !P1 ;  /* 0xff80000019e37808 */ /* 0x000fe20004800000 */
[----:B------:R-:W1:Y:S01]  /*11420*/  MUFU.TANH R11, R9 ;  /* 0x00000009000b7308 */ /* 0x000e620000002400 */
[----:B------:R-:W-:-:S02]  /*11430*/  ISETP.GT.AND P1, PT, R3, 0x48, P0 ;  /* 0x000000480300780c */ /* 0x000fc40000724270 */
[----:B------:R-:W-:Y:S02]  /*11440*/  ISETP.GT.AND P0, PT, R3, 0x49, P2 ;  /* 0x000000490300780c */ /* 0x000fe40001704270 */
[C---:B------:R-:W-:Y:S02]  /*11450*/  ISETP.LT.OR P2, PT, R5.reuse, 0x42, P3 ;  /* 0x000000420500780c */ /* 0x040fe40001f41670 */
[C---:B------:R-:W-:Y:S01]  /*11460*/  ISETP.LT.OR P1, PT, R5.reuse, 0x49, P1 ;  /* 0x000000490500780c */ /* 0x040fe20000f21670 */
[----:B-----5:R-:W-:Y:S01]  /*11470*/  FMUL.FTZ R6, R122, c[0x0][0x320] ;  /* 0x0000c8007a067a20 */ /* 0x020fe20000410000 */
[----:B------:R-:W-:Y:S01]  /*11480*/  ISETP.LT.OR P0, PT, R5, 0x4a, P0 ;  /* 0x0000004a0500780c */ /* 0x000fe20000701670 */
[----:B------:R-:W1:Y:S01]  /*11490*/  MUFU.TANH R17, R17 ;  /* 0x0000001100117308 */ /* 0x000e620000002400 */
[----:B------:R-:W-:Y:S02]  /*114a0*/  FSEL R226, R62, -INF , !P2 ;  /* 0xff8000003ee27808 */ /* 0x000fe40005000000 */
[----:B------:R-:W-:-:S02]  /*114b0*/  PLOP3.LUT P2, PT, PT, PT, UP2, 0x40, 0x0 ;  /* 0x000000000000781c */ /* 0x000fc40003f4e828 */
[----:B------:R-:W-:Y:S02]  /*114c0*/  FSEL R228, R54, -INF , !P1 ;  /* 0xff80000036e47808 */ /* 0x000fe40004800000 */
[----:B------:R-:W-:Y:S01]  /*114d0*/  PLOP3.LUT P1, PT, PT, PT, UP1, 0x40, 0x0 ;  /* 0x000000000000781c */ /* 0x000fe20003f2e818 */
[----:B------:R5:W1:Y:S01]  /*114e0*/  MUFU.TANH R38, R6 ;  /* 0x0000000600267308 */ /* 0x000a620000002400 */
[----:B------:R-:W-:Y:S02]  /*114f0*/  FSEL R229, R52, -INF , !P0 ;  /* 0xff80000034e57808 */ /* 0x000fe40004000000 */
[----:B------:R-:W-:Y:S02]  /*11500*/  PLOP3.LUT P0, PT, PT, PT, UP0, 0x40, 0x0 ;  /* 0x000000000000781c */ /* 0x000fe40003f0e808 */
[C---:B------:R-:W-:Y:S02]  /*11510*/  ISETP.GT.AND P2, PT, R3.reuse, 0x51, P2 ;  /* 0x000000510300780c */ /* 0x040fe40001744270 */
[C---:B------:R-:W-:Y:S01]  /*11520*/  ISETP.GT.AND P1, PT, R3.reuse, 0x58, P1 ;  /* 0x000000580300780c */ /* 0x040fe20000f24270 */
[----:B------:R-:W1:Y:S01]  /*11530*/  MUFU.TANH R16, R16 ;  /* 0x0000001000107308 */ /* 0x000e620000002400 */
[----:B------:R-:W-:-:S02]  /*11540*/  ISETP.GT.AND P0, PT, R3, 0x59, P0 ;  /* 0x000000590300780c */ /* 0x000fc40000704270 */
[C---:B------:R-:W-:Y:S02]  /*11550*/  ISETP.LT.OR P3, PT, R5.reuse, 0x52, P2 ;  /* 0x000000520500780c */ /* 0x040fe40001761670 */
[C---:B------:R-:W-:Y:S02]  /*11560*/  ISETP.LT.OR P2, PT, R5.reuse, 0x59, P1 ;  /* 0x000000590500780c */ /* 0x040fe40000f41670 */
[----:B------:R-:W-:Y:S01]  /*11570*/  ISETP.LT.OR P1, PT, R5, 0x5a, P0 ;  /* 0x0000005a0500780c */ /* 0x000fe20000721670 */
[----:B-----5:R-:W-:Y:S01]  /*11580*/  FMUL.FTZ R6, R123, c[0x0][0x320] ;  /* 0x0000c8007b067a20 */ /* 0x020fe20000410000 */
[----:B------:R-:W-:Y:S01]  /*11590*/  PLOP3.LUT P0, PT, PT, PT, UP6, 0x40, 0x0 ;  /* 0x000000000000781c */ /* 0x000fe20003f0e868 */
[----:B------:R-:W1:Y:S01]  /*115a0*/  MUFU.TANH R15, R15 ;  /* 0x0000000f000f7308 */ /* 0x000e620000002400 */
[----:B------:R-:W-:Y:S01]  /*115b0*/  PLOP3.LUT P4, PT, PT, PT, UP3, 0x40, 0x0 ;  /* 0x000000000000781c */ /* 0x000fe20003f8e838 */
[----:B------:R-:W-:Y:S01]  /*115c0*/  UISETP.NE.AND UP6, UPT, UR38, URZ, UPT ;  /* 0x0000003f2600728c */ /* 0x000fe2000bfc5270 */
[----:B------:R-:W-:-:S02]  /*115d0*/  FSEL R206, R49, -INF , !P3 ;  /* 0xff80000031ce7808 */ /* 0x000fc40005800000 */
[----:B------:R-:W-:Y:S02]  /*115e0*/  ISETP.GT.AND P4, PT, R3, 0x50, P4 ;  /* 0x000000500300780c */ /* 0x000fe40002784270 */
[----:B------:R-:W-:Y:S01]  /*115f0*/  FSEL R230, R31, -INF , !P2 ;  /* 0xff8000001fe67808 */ /* 0x000fe20005000000 */
[----:B------:R5:W1:Y:S01]  /*11600*/  MUFU.TANH R37, R6 ;  /* 0x0000000600257308 */ /* 0x000a620000002400 */
[----:B------:R-:W-:Y:S02]  /*11610*/  ISETP.LT.OR P4, PT, R5, 0x51, P4 ;  /* 0x000000510500780c */ /* 0x000fe40002781670 */
[----:B------:R-:W-:Y:S02]  /*11620*/  FSEL R231, R29, -INF , !P1 ;  /* 0xff8000001de77808 */ /* 0x000fe40004800000 */
[----:B------:R-:W-:-:S03]  /*11630*/  FSEL R207, R46, -INF , !P4 ;  /* 0xff8000002ecf7808 */ /* 0x000fc60006000000 */
[----:B------:R-:W1:Y:S01]  /*11640*/  MUFU.TANH R14, R14 ;  /* 0x0000000e000e7308 */ /* 0x000e620000002400 */
[----:B-----5:R-:W-:-:S07]  /*11650*/  FMUL.FTZ R6, R130, c[0x0][0x320] ;  /* 0x0000c80082067a20 */ /* 0x020fce0000410000 */
[----:B------:R-:W1:Y:S08]  /*11660*/  MUFU.TANH R10, R8 ;  /* 0x00000008000a7308 */ /* 0x000e700000002400 */
[----:B------:R5:W1:Y:S08]  /*11670*/  MUFU.TANH R35, R6 ;  /* 0x0000000600237308 */ /* 0x000a700000002400 */
[----:B------:R-:W1:Y:S01]  /*11680*/  MUFU.TANH R9, R7 ;  /* 0x0000000700097308 */ /* 0x000e620000002400 */
[----:B-----5:R-:W-:-:S07]  /*11690*/  FMUL.FTZ R6, R127, c[0x0][0x320] ;  /* 0x0000c8007f067a20 */ /* 0x020fce0000410000 */
        /* <DEDUP_REMOVED lines=18> */
.L_x_449:
[----:B------:R-:W-:-:S04]  /*117c0*/  MOV R7, c[0x0][0x32c] ;  /* 0x0000cb0000077a02 */ /* 0x000fc80000000f00 */
[----:B------:R-:W-:-:S13]  /*117d0*/  ISETP.NE.AND P0, PT, R7, 0x1, PT ;  /* 0x000000010700780c */ /* 0x000fda0003f05270 */
[----:B------:R-:W-:-:S05]  /*117e0*/  @P0 IMAD.HI.U32 R7, R6, c[0x0][0x330], RZ ;  /* 0x0000cc0006070a27 */ /* 0x000fca00078e00ff */
[----:B------:R-:W-:Y:S02]  /*117f0*/  @P0 SHF.R.U32.HI R6, RZ, c[0x0][0x334], R7 ;  /* 0x0000cd00ff060a19 */ /* 0x000fe40000011607 */
.L_x_450:
[----:B------:R-:W-:Y:S05]  /*11800*/  BSYNC B0 ;  /* 0x0000000000007941 */ /* 0x000fea0003800000 */
.L_x_448:
[----:B------:R-:W-:-:S05]  /*11810*/  IMAD R6, R6, c[0x0][0x32c], R23 ;  /* 0x0000cb0006067a24 */ /* 0x000fca00078e0217 */
[----:B------:R-:W-:Y:S02]  /*11820*/  IADD3 R7, R6, c[0x0][0x32c], RZ ;  /* 0x0000cb0006077a10 */ /* 0x000fe40007ffe0ff */
[----:B------:R-:W-:Y:S02]  /*11830*/  IMNMX R3, R3, R6, !PT ;  /* 0x0000000603037217 */ /* 0x000fe40007800200 */
[----:B------:R-:W-:Y:S02]  /*11840*/  IMNMX R5, R5, R7, PT ;  /* 0x0000000705057217 */ /* 0x000fe40003800200 */
.L_x_447:
        /* <DEDUP_REMOVED lines=21> */
[----:B------:R-:W-:Y:S01]  /*119a0*/  STL [R1+0x4c], R216 ;  /* 0x00004cd801007387 */ /* 0x000fe20000100800 */
[----:B------:R-:W-:Y:S01]  /*119b0*/  FMNMX.FTZ R6, R96, R6, !PT ;  /* 0x0000000660067209 */ /* 0x000fe20007810000 */
[----:B------:R-:W-:Y:S01]  /*119c0*/  IMAD.SHL.U32 R209, R0, 0x2, RZ ;  /* 0x0000000200d17824 */ /* 0x000fe200078e00ff */
[----:B------:R-:W-:Y:S01]  /*119d0*/  FMNMX.FTZ R72, R99, R72, !PT ;  /* 0x0000004863487209 */ /* 0x000fe20007810000 */
[----:B------:R-:W-:Y:S01]  /*119e0*/  STL [R1+0x48], R215 ;  /* 0x000048d701007387 */ /* 0x000fe20000100800 */
[----:B------:R-:W-:Y:S01]  /*119f0*/  FMNMX.FTZ R6, R97, R6, !PT ;  /* 0x0000000661067209 */ /* 0x000fe20007810000 */
[--C-:B------:R-:W-:Y:S01]  /*11a00*/  IMAD R210, R4, 0x2, R209.reuse ;  /* 0x0000000204d27824 */ /* 0x100fe200078e02d1 */
[----:B------:R-:W-:Y:S01]  /*11a10*/  FMNMX.FTZ R72, R107, R72, !PT ;  /* 0x000000486b487209 */ /* 0x000fe20007810000 */
[----:B------:R-:W-:Y:S01]  /*11a20*/  STL [R1+0x44], R214 ;  /* 0x000044d601007387 */ /* 0x000fe20000100800 */
        /* <DEDUP_REMOVED lines=39> */
[----:B------:R-:W-:Y:S01]  /*11ca0*/  PLOP3.LUT P1, PT, PT, PT, UP2, 0x40, 0x0 ;  /* 0x000000000000781c */ /* 0x000fe20003f2e828 */
[----:B------:R-:W1:Y:S01]  /*11cb0*/  SHFL.BFLY PT, R7, R72, 0x2, 0x1f ;  /* 0x0c401f0048077f89 */ /* 0x000e6200000e0000 */
[----:B------:R-:W-:Y:S01]  /*11cc0*/  PLOP3.LUT P2, PT, PT, PT, UP3, 0x40, 0x0 ;  /* 0x000000000000781c */ /* 0x000fe20003f4e838 */
[----:B------:R-:W-:Y:S01]  /*11cd0*/  UISETP.NE.AND UP3, UPT, UR33, URZ, UPT ;  /* 0x0000003f2100728c */ /* 0x000fe2000bf65270 */
[----:B------:R-:W-:Y:S01]  /*11ce0*/  PLOP3.LUT P4, PT, PT, PT, UP4, 0x40, 0x0 ;  /* 0x000000000000781c */ /* 0x000fe20003f8e848 */
[----:B------:R-:W2:Y:S01]  /*11cf0*/  SHFL.BFLY PT, R8, R6, 0x2, 0x1f ;  /* 0x0c401f0006087f89 */ /* 0x000ea200000e0000 */
[----:B------:R-:W-:Y:S01]  /*11d00*/  PLOP3.LUT P5, PT, PT, PT, UP0, 0x40, 0x0 ;  /* 0x000000000000781c */ /* 0x000fe20003fae808 */
[----:B------:R-:W-:Y:S01]  /*11d10*/  UISETP.NE.AND UP2, UPT, UR32, URZ, UPT ;  /* 0x0000003f2000728c */ /* 0x000fe2000bf45270 */
[----:B------:R-:W-:Y:S01]  /*11d20*/  LEA R211, R2, R210, 0x1 ;  /* 0x000000d202d37211 */ /* 0x000fe200078e08ff */
[----:B------:R-:W-:Y:S01]  /*11d30*/  UISETP.NE.AND UP0, UPT, UR30, URZ, UPT ;  /* 0x0000003f1e00728c */ /* 0x000fe2000bf05270 */
[----:B------:R-:W-:Y:S01]  /*11d40*/  PLOP3.LUT P3, PT, PT, PT, UP3, 0x40, 0x0 ;  /* 0x000000000000781c */ /* 0x000fe20003f6e838 */
[----:B------:R-:W-:-:S02]  /*11d50*/  UISETP.NE.AND UP3, UPT, UR29, URZ, UPT ;  /* 0x0000003f1d00728c */ /* 0x000fc4000bf65270 */
[----:B------:R-:W-:Y:S01]  /*11d60*/  UISETP.NE.AND UP4, UPT, UR16, URZ, UPT ;  /* 0x0000003f1000728c */ /* 0x000fe2000bf85270 */
[----:B------:R-:W-:Y:S04]  /*11d70*/  LDSM.16.MT88.4 R88, [R211+0x100] ;  /* 0x00010000d358783b */ /* 0x000fe80000004200 */
[----:B------:R-:W-:Y:S04]  /*11d80*/  LDSM.16.MT88.4 R52, [R211+0x900] ;  /* 0x00090000d334783b */ /* 0x000fe80000004200 */
[----:B------:R-:W-:Y:S01]  /*11d90*/  LDSM.16.MT88.4 R156, [R211+0x1100] ;  /* 0x00110000d39c783b */ /* 0x000fe20000004200 */
[----:B-1----:R-:W-:-:S02]  /*11da0*/  FMNMX.FTZ R72, R72, R7, !PT ;  /* 0x0000000748487209 */ /* 0x002fc40007810000 */
[----:B--2---:R-:W-:-:S03]  /*11db0*/  FMNMX.FTZ R6, R6, R8, !PT ;  /* 0x0000000806067209 */ /* 0x004fc60007810000 */
[----:B------:R-:W1:Y:S04]  /*11dc0*/  SHFL.BFLY PT, R7, R72, 0x1, 0x1f ;  /* 0x0c201f0048077f89 */ /* 0x000e6800000e0000 */
[----:B------:R-:W2:Y:S01]  /*11dd0*/  SHFL.BFLY PT, R71, R6, 0x1, 0x1f ;  /* 0x0c201f0006477f89 */ /* 0x000ea200000e0000 */
[----:B-1----:R-:W-:Y:S02]  /*11de0*/  FMNMX.FTZ R72, R72, R7, !PT ;  /* 0x0000000748487209 */ /* 0x002fe40007810000 */
[----:B--2---:R-:W-:-:S03]  /*11df0*/  FMNMX.FTZ R71, R6, R71, !PT ;  /* 0x0000004706477209 */ /* 0x004fc60007810000 */
[C---:B------:R-:W-:Y:S01]  /*11e00*/  FMUL.FTZ R7, R72.reuse, c[0x0][0x2d0] ;  /* 0x0000b40048077a20 */ /* 0x040fe20000410000 */
[----:B------:R-:W-:Y:S01]  /*11e10*/  FSETP.NEU.FTZ.AND P0, PT, R72, -INF , PT ;  /* 0xff8000004800780b */ /* 0x000fe20003f1d000 */
[----:B------:R-:W-:-:S03]  /*11e20*/  FMUL.FTZ R6, R71, c[0x0][0x2d0] ;  /* 0x0000b40047067a20 */ /* 0x000fc60000410000 */
[----:B------:R-:W-:Y:S02]  /*11e30*/  FSEL R7, R7, RZ, P0 ;  /* 0x000000ff07077208 */ /* 0x000fe40000000000 */
[----:B------:R-:W-:-:S03]  /*11e40*/  FSETP.NEU.FTZ.AND P0, PT, R71, -INF , PT ;  /* 0xff8000004700780b */ /* 0x000fc60003f1d000 */
[----:B------:R-:W-:Y:S01]  /*11e50*/  FFMA.FTZ R8, R70, c[0x0][0x2d0], -R7 ;  /* 0x0000b40046087a23 */ /* 0x000fe20000010807 */
[----:B------:R-:W-:Y:S02]  /*11e60*/  FSEL R6, R6, RZ, P0 ;  /* 0x000000ff06067208 */ /* 0x000fe40000000000 */
[----:B------:R-:W-:Y:S01]  /*11e70*/  ISETP.GT.AND P0, PT, R3, RZ, P1 ;  /* 0x000000ff0300720c */ /* 0x000fe20000f04270 */
[----:B------:R1:W-:Y:S01]  /*11e80*/  MUFU.EX2 R150, R8 ;  /* 0x0000000800967308 */ /* 0x0003e20000000800 */
[----:B------:R-:W-:Y:S01]  /*11e90*/  PLOP3.LUT P1, PT, PT, PT, UP2, 0x40, 0x0 ;  /* 0x000000000000781c */ /* 0x000fe20003f2e828 */
[----:B------:R-:W-:Y:S01]  /*11ea0*/  UISETP.NE.AND UP2, UPT, UR28, URZ, UPT ;  /* 0x0000003f1c00728c */ /* 0x000fe2000bf45270 */
[----:B------:R-:W-:-:S04]  /*11eb0*/  ISETP.LT.OR P0, PT, R5, 0x1, P0 ;  /* 0x000000010500780c */ /* 0x000fc80000701670 */
[----:B------:R-:W-:Y:S02]  /*11ec0*/  FSEL R69, R41, -INF , !P0 ;  /* 0xff80000029457808 */ /* 0x000fe40004000000 */
[----:B------:R-:W-:Y:S02]  /*11ed0*/  ISETP.GT.AND P0, PT, R3, 0x1, P2 ;  /* 0x000000010300780c */ /* 0x000fe40001704270 */
[----:B------:R-:W-:Y:S01]  /*11ee0*/  PLOP3.LUT P2, PT, PT, PT, UP3, 0x40, 0x0 ;  /* 0x000000000000781c */ /* 0x000fe20003f4e838 */
[----:B------:R-:W-:Y:S01]  /*11ef0*/  UISETP.NE.AND UP3, UPT, UR14, URZ, UPT ;  /* 0x0000003f0e00728c */ /* 0x000fe2000bf65270 */
[----:B------:R-:W-:Y:S01]  /*11f00*/  ISETP.LT.OR P0, PT, R5, 0x2, P0 ;  /* 0x000000020500780c */ /* 0x000fe20000701670 */
[----:B-1----:R-:W-:-:S03]  /*11f10*/  FFMA.FTZ R8, R67, c[0x0][0x2d0], -R7 ;  /* 0x0000b40043087a23 */ /* 0x002fc60000010807 */
[----:B------:R-:W-:Y:S02]  /*11f20*/  FSEL R68, R40, -INF , !P0 ;  /* 0xff80000028447808 */ /* 0x000fe40004000000 */
[----:B------:R-:W-:Y:S01]  /*11f30*/  ISETP.GT.AND P0, PT, R3, 0x8, P4 ;  /* 0x000000080300780c */ /* 0x000fe20002704270 */
[----:B------:R1:W2:Y:S01]  /*11f40*/  MUFU.EX2 R149, R8 ;  /* 0x0000000800957308 */ /* 0x0002a20000000800 */
[----:B------:R-:W-:Y:S01]  /*11f50*/  PLOP3.LUT P4, PT, PT, PT, UP1, 0x40, 0x0 ;  /* 0x000000000000781c */ /* 0x000fe20003f8e818 */
[----:B------:R-:W-:Y:S01]  /*11f60*/  UISETP.NE.AND UP1, UPT, UR25, URZ, UPT ;  /* 0x0000003f1900728c */ /* 0x000fe2000bf25270 */
[----:B------:R-:W-:-:S04]  /*11f70*/  ISETP.LT.OR P0, PT, R5, 0x9, P0 ;  /* 0x000000090500780c */ /* 0x000fc80000701670 */
[----:B------:R-:W-:Y:S02]  /*11f80*/  FSEL R74, R74, -INF , !P0 ;  /* 0xff8000004a4a7808 */ /* 0x000fe40004000000 */
[----:B------:R-:W-:Y:S02]  /*11f90*/  ISETP.GT.AND P0, PT, R3, 0x9, P5 ;  /* 0x000000090300780c */ /* 0x000fe40002f04270 */
[----:B------:R-:W-:Y:S01]  /*11fa0*/  PLOP3.LUT P5, PT, PT, PT, UP0, 0x40, 0x0 ;  /* 0x000000000000781c */ /* 0x000fe20003fae808 */
[----:B------:R-:W-:Y:S01]  /*11fb0*/  UISETP.NE.AND UP0, UPT, UR20, URZ, UPT ;  /* 0x0000003f1400728c */ /* 0x000fe2000bf05270 */
[----:B------:R-:W-:Y:S02]  /*11fc0*/  ISETP.LT.OR P0, PT, R5, 0xa, P0 ;  /* 0x0000000a0500780c */ /* 0x000fe40000701670 */
[----:B-1----:R-:W-:Y:S02]  /*11fd0*/  FMNMX.FTZ R8, R100, R101, !PT ;  /* 0x0000006564087209 */ /* 0x002fe40007810000 */
[----:B------:R-:W-:-:S02]  /*11fe0*/  FSEL R73, R44, -INF , !P0 ;  /* 0xff8000002c497808 */ /* 0x000fc40004000000 */
[----:B------:R-:W-:Y:S02]  /*11ff0*/  ISETP.GT.AND P0, PT, R3, 0x10, P3 ;  /* 0x000000100300780c */ /* 0x000fe40001f04270 */
[----:B------:R-:W-:Y:S01]  /*12000*/  PLOP3.LUT P3, PT, PT, PT, UP1, 0x40, 0x0 ;  /* 0x000000000000781c */ /* 0x000fe20003f6e818 */
[----:B------:R-:W-:Y:S01]  /*12010*/  UISETP.NE.AND UP1, UPT, UR10, URZ, UPT ;  /* 0x0000003f0a00728c */ /* 0x000fe2000bf25270 */
[----:B------:R-:W-:Y:S02]  /*12020*/  ISETP.LT.OR P0, PT, R5, 0x11, P0 ;  /* 0x000000110500780c */ /* 0x000fe40000701670 */
[----:B------:R-:W-:Y:S02]  /*12030*/  FMNMX.FTZ R8, R102, R8, !PT ;  /* 0x0000000866087209 */ /* 0x000fe40007810000 */
[----:B------:R-:W-:Y:S02]  /*12040*/  FSEL R92, R17, -INF , !P0 ;  /* 0xff800000115c7808 */ /* 0x000fe40004000000 */
[----:B------:R-:W-:-:S02]  /*12050*/  ISETP.GT.AND P0, PT, R3, 0x11, P1 ;  /* 0x000000110300780c */ /* 0x000fc40000f04270 */
[----:B------:R-:W-:Y:S01]  /*12060*/  PLOP3.LUT P1, PT, PT, PT, UP2, 0x40, 0x0 ;  /* 0x000000000000781c */ /* 0x000fe20003f2e828 */
[----:B------:R-:W-:Y:S01]  /*12070*/  UISETP.NE.AND UP2, UPT, UR11, URZ, UPT ;  /* 0x0000003f0b00728c */ /* 0x000fe2000bf45270 */
[----:B------:R-:W-:Y:S02]  /*12080*/  ISETP.LT.OR P0, PT, R5, 0x12, P0 ;  /* 0x000000120500780c */ /* 0x000fe40000701670 */
[----:B------:R-:W-:Y:S01]  /*12090*/  PLOP3.LUT P6, PT, PT, PT, UP1, 0x40, 0x0 ;  /* 0x000000000000781c */ /* 0x000fe20003fce818 */
[----:B------:R-:W-:Y:S01]  /*120a0*/  UISETP.NE.AND UP1, UPT, UR39, URZ, UPT ;  /* 0x0000003f2700728c */ /* 0x000fe2000bf25270 */
[----:B------:R-:W-:Y:S01]  /*120b0*/  FSEL R93, R16, -INF , !P0 ;  /* 0xff800000105d7808 */ /* 0x000fe20004000000 */
[----:B------:R-:W-:Y:S01]  /*120c0*/  ULDC.64 UR10, c[0x0][0x2c8] ;  /* 0x0000b200000a7ab9 */ /* 0x000fe20000000a00 */
[----:B------:R-:W-:Y:S02]  /*120d0*/  ISETP.GT.AND P0, PT, R3, 0x18, P4 ;  /* 0x000000180300780c */ /* 0x000fe40002704270 */
[----:B------:R-:W-:Y:S01]  /*120e0*/  PLOP3.LUT P4, PT, PT, PT, UP2, 0x40, 0x0 ;  /* 0x000000000000781c */ /* 0x000fe20003f8e828 */
[----:B------:R-:W-:Y:S01]  /*120f0*/  UISETP.NE.AND UP2, UPT, UR36, URZ, UPT ;  /* 0x0000003f2400728c */ /* 0x000fe2000bf45270 */
[----:B------:R-:W-:-:S04]  /*12100*/  ISETP.LT.OR P0, PT, R5, 0x19, P0 ;  /* 0x000000190500780c */ /* 0x000fc80000701670 */
[----:B------:R-:W-:Y:S01]  /*12110*/  FSEL R94, R9, -INF , !P0 ;  /* 0xff800000095e7808 */ /* 0x000fe20004000000 */
[----:B------:R-:W-:Y:S01]  /*12120*/  FFMA.FTZ R9, R75, c[0x0][0x2d0], -R7 ;  /* 0x0000b4004b097a23 */ /* 0x000fe20000010807 */
[----:B------:R-:W-:Y:S02]  /*12130*/  ISETP.GT.AND P0, PT, R3, 0x19, P5 ;  /* 0x000000190300780c */ /* 0x000fe40002f04270 */
[----:B------:R-:W-:Y:S01]  /*12140*/  PLOP3.LUT P5, PT, PT, PT, UP0, 0x40, 0x0 ;  /* 0x000000000000781c */ /* 0x000fe20003fae808 */
[----:B------:R1:W-:Y:S01]  /*12150*/  MUFU.EX2 R208, R9 ;  /* 0x0000000900d07308 */ /* 0x0003e20000000800 */
[----:B------:R-:W-:Y:S01]  /*12160*/  ISETP.LT.OR P0, PT, R5, 0x1a, P0 ;  /* 0x0000001a0500780c */ /* 0x000fe20000701670 */
[----:B------:R-:W-:-:S03]  /*12170*/  UISETP.NE.AND UP0, UPT, UR7, URZ, UPT ;  /* 0x0000003f0700728c */ /* 0x000fc6000bf05270 */
[----:B------:R-:W-:Y:S02]  /*12180*/  FSEL R95, R45, -INF , !P0 ;  /* 0xff8000002d5f7808 */ /* 0x000fe40004000000 */
[----:B------:R-:W-:Y:S02]  /*12190*/  ISETP.GT.AND P0, PT, R3, 0x20, P2 ;  /* 0x000000200300780c */ /* 0x000fe40001704270 */
        /* <DEDUP_REMOVED lines=8> */
[----:B-1----:R-:W-:Y:S01]  /*12220*/  FMNMX.FTZ R9, R103, R8, !PT ;  /* 0x0000000867097209 */ /* 0x002fe20007810000 */
[----:B------:R-:W-:Y:S01]  /*12230*/  FFMA.FTZ R8, R76, c[0x0][0x2d0], -R7 ;  /* 0x0000b4004c087a23 */ /* 0x000fe20000010807 */
[----:B------:R-:W-:Y:S01]  /*12240*/  FSEL R161, R12, -INF , !P0 ;  /* 0xff8000000ca17808 */ /* 0x000fe20004000000 */
[----:B------:R-:W-:Y:S01]  /*12250*/  LDSM.16.MT88.4 R76, [R212+0x100] ;  /* 0x00010000d44c783b */ /* 0x000fe20000004200 */
[----:B------:R-:W-:Y:S01]  /*12260*/  ISETP.GT.AND P0, PT, R3, 0x28, P3 ;  /* 0x000000280300780c */ /* 0x000fe20001f04270 */
[----:B------:R1:W3:Y:S01]  /*12270*/  MUFU.EX2 R154, R8 ;  /* 0x00000008009a7308 */ /* 0x0002e20000000800 */
[----:B------:R-:W-:-:S02]  /*12280*/  FMNMX.FTZ R9, R112, R9, !PT ;  /* 0x0000000970097209 */ /* 0x000fc40007810000 */
[----:B------:R-:W-:Y:S02]  /*12290*/  ISETP.LT.OR P0, PT, R5, 0x29, P0 ;  /* 0x000000290500780c */ /* 0x000fe40000701670 */
[----:B------:R-:W-:Y:S02]  /*122a0*/  FMNMX.FTZ R0, R113, R9, !PT ;  /* 0x0000000971007209 */ /* 0x000fe40007810000 */
[----:B------:R-:W-:Y:S02]  /*122b0*/  FSEL R162, R35, -INF , !P0 ;  /* 0xff80000023a27808 */ /* 0x000fe40004000000 */
[----:B------:R-:W-:Y:S02]  /*122c0*/  ISETP.GT.AND P0, PT, R3, 0x29, P5 ;  /* 0x000000290300780c */ /* 0x000fe40002f04270 */
[----:B------:R-:W-:Y:S02]  /*122d0*/  FMNMX.FTZ R9, R69, R68, !PT ;  /* 0x0000004445097209 */ /* 0x000fe40007810000 */
[----:B------:R-:W-:-:S02]  /*122e0*/  ISETP.LT.OR P0, PT, R5, 0x2a, P0 ;  /* 0x0000002a0500780c */ /* 0x000fc40000701670 */
[----:B------:R-:W-:Y:S01]  /*122f0*/  FMNMX.FTZ R0, R114, R0, !PT ;  /* 0x0000000072007209 */ /* 0x000fe20007810000 */
[----:B-1----:R-:W-:Y:S01]  /*12300*/  FFMA.FTZ R8, R57, c[0x0][0x2d0], -R6 ;  /* 0x0000b40039087a23 */ /* 0x002fe20000010806 */
[----:B------:R-:W-:Y:S02]  /*12310*/  FSEL R163, R18, -INF , !P0 ;  /* 0xff80000012a37808 */ /* 0x000fe40004000000 */
[----:B------:R-:W-:Y:S01]  /*12320*/  ISETP.GT.AND P0, PT, R3, 0x30, P2 ;  /* 0x000000300300780c */ /* 0x000fe20001704270 */
[----:B------:R1:W-:Y:S01]  /*12330*/  MUFU.EX2 R215, R8 ;  /* 0x0000000800d77308 */ /* 0x0003e20000000800 */
[----:B------:R-:W-:Y:S02]  /*12340*/  FMNMX.FTZ R9, R74, R9, !PT ;  /* 0x000000094a097209 */ /* 0x000fe40007810000 */
[----:B------:R-:W-:Y:S02]  /*12350*/  ISETP.LT.OR P0, PT, R5, 0x31, P0 ;  /* 0x000000310500780c */ /* 0x000fe40000701670 */
[----:B------:R-:W-:-:S02]  /*12360*/  FMNMX.FTZ R0, R115, R0, !PT ;  /* 0x0000000073007209 */ /* 0x000fc40007810000 */
[----:B------:R-:W-:Y:S02]  /*12370*/  FSEL R176, R11, -INF , !P0 ;  /* 0xff8000000bb07808 */ /* 0x000fe40004000000 */
[----:B------:R-:W-:Y:S02]  /*12380*/  ISETP.GT.AND P0, PT, R3, 0x31, P1 ;  /* 0x000000310300780c */ /* 0x000fe40000f04270 */
[----:B------:R-:W-:Y:S02]  /*12390*/  FMNMX.FTZ R9, R73, R9, !PT ;  /* 0x0000000949097209 */ /* 0x000fe40007810000 */
[----:B------:R-:W-:Y:S02]  /*123a0*/  ISETP.LT.OR P0, PT, R5, 0x32, P0 ;  /* 0x000000320500780c */ /* 0x000fe40000701670 */
[----:B------:R-:W-:Y:S01]  /*123b0*/  PLOP3.LUT P2, PT, PT, PT, UP0, 0x40, 0x0 ;  /* 0x000000000000781c */ /* 0x000fe20003f4e808 */
[----:B-1----:R-:W-:Y:S01]  /*123c0*/  FFMA.FTZ R8, R59, c[0x0][0x2d0], -R6 ;  /* 0x0000b4003b087a23 */ /* 0x002fe20000010806 */
[----:B------:R-:W-:Y:S01]  /*123d0*/  FSEL R183, R10, -INF , !P0 ;  /* 0xff8000000ab77808 */ /* 0x000fe20004000000 */
[----:B------:R-:W-:Y:S01]  /*123e0*/  UISETP.NE.AND UP0, UPT, UR37, URZ, UPT ;  /* 0x0000003f2500728c */ /* 0x000fe2000bf05270 */
[----:B------:R-:W-:Y:S01]  /*123f0*/  ISETP.GT.AND P0, PT, R3, 0x38, P4 ;  /* 0x000000380300780c */ /* 0x000fe20002704270 */
[----:B------:R1:W4:Y:S01]  /*12400*/  MUFU.EX2 R216, R8 ;  /* 0x0000000800d87308 */ /* 0x0003220000000800 */
[----:B------:R-:W-:Y:S01]  /*12410*/  PLOP3.LUT P3, PT, PT, PT, UP6, 0x40, 0x0 ;  /* 0x000000000000781c */ /* 0x000fe20003f6e868 */
[----:B------:R-:W2:Y:S01]  /*12420*/  LDSM.16.MT88.4 R56, [R209+0x100] ;  /* 0x00010000d138783b */ /* 0x000ea20000004200 */
[----:B------:R-:W-:Y:S01]  /*12430*/  ISETP.LT.OR P0, PT, R5, 0x39, P0 ;  /* 0x000000390500780c */ /* 0x000fe20000701670 */
[----:B------:R-:W-:Y:S01]  /*12440*/  UISETP.NE.AND UP6, UPT, UR23, URZ, UPT ;  /* 0x0000003f1700728c */ /* 0x000fe2000bfc5270 */
[----:B------:R-:W-:-:S02]  /*12450*/  FMNMX.FTZ R0, R167, R0, !PT ;  /* 0x00000000a7007209 */ /* 0x000fc40007810000 */
[----:B------:R-:W-:Y:S02]  /*12460*/  FSEL R185, R38, -INF , !P0 ;  /* 0xff80000026b97808 */ /* 0x000fe40004000000 */
[----:B------:R-:W-:Y:S02]  /*12470*/  ISETP.GT.AND P0, PT, R3, 0x39, P6 ;  /* 0x000000390300780c */ /* 0x000fe40003704270 */
[----:B------:R-:W-:Y:S02]  /*12480*/  FMNMX.FTZ R9, R92, R9, !PT ;  /* 0x000000095c097209 */ /* 0x000fe40007810000 */
[----:B------:R-:W-:Y:S02]  /*12490*/  ISETP.LT.OR P1, PT, R5, 0x3a, P0 ;  /* 0x0000003a0500780c */ /* 0x000fe40000721670 */
[----:B------:R-:W-:Y:S01]  /*124a0*/  ISETP.GT.AND P2, PT, R3, 0x40, P2 ;  /* 0x000000400300780c */ /* 0x000fe20001744270 */
[----:B-1----:R-:W-:Y:S01]  /*124b0*/  FFMA.FTZ R8, R65, c[0x0][0x2d0], -R6 ;  /* 0x0000b40041087a23 */ /* 0x002fe20000010806 */
[----:B------:R-:W-:-:S02]  /*124c0*/  ISETP.GT.AND P0, PT, R3, 0x41, P3 ;  /* 0x000000410300780c */ /* 0x000fc40001f04270 */
[----:B------:R-:W-:Y:S01]  /*124d0*/  FMNMX.FTZ R0, R169, R0, !PT ;  /* 0x00000000a9007209 */ /* 0x000fe20007810000 */
[----:B------:R1:W-:Y:S01]  /*124e0*/  MUFU.EX2 R146, R8 ;  /* 0x0000000800927308 */ /* 0x0003e20000000800 */
[----:B------:R-:W-:Y:S02]  /*124f0*/  FMNMX.FTZ R4, R93, R9, !PT ;  /* 0x000000095d047209 */ /* 0x000fe40007810000 */
[C---:B------:R-:W-:Y:S02]  /*12500*/  ISETP.LT.OR P3, PT, R5.reuse, 0x41, P2 ;  /* 0x000000410500780c */ /* 0x040fe40001761670 */
[----:B------:R-:W-:Y:S02]  /*12510*/  ISETP.LT.OR P0, PT, R5, 0x42, P0 ;  /* 0x000000420500780c */ /* 0x000fe40000701670 */
[----:B------:R-:W-:Y:S02]  /*12520*/  FMNMX.FTZ R0, R174, R0, !PT ;  /* 0x00000000ae007209 */ /* 0x000fe40007810000 */
[----:B------:R-:W-:Y:S01]  /*12530*/  PLOP3.LUT P5, PT, PT, PT, UP5, 0x40, 0x0 ;  /* 0x000000000000781c */ /* 0x000fe20003fae858 */
[----:B------:R-:W-:Y:S01]  /*12540*/  UISETP.NE.AND UP5, UPT, UR24, URZ, UPT ;  /* 0x0000003f1800728c */ /* 0x000fe2000bfa5270 */
[----:B------:R-:W-:-:S02]  /*12550*/  PLOP3.LUT P2, PT, PT, PT, UP4, 0x40, 0x0 ;  /* 0x000000000000781c */ /* 0x000fc40003f4e848 */
[----:B------:R-:W-:Y:S02]  /*12560*/  FSEL R186, R37, -INF , !P1 ;  /* 0xff80000025ba7808 */ /* 0x000fe40004800000 */
[----:B------:R-:W-:Y:S02]  /*12570*/  FSEL R199, R13, -INF , !P0 ;  /* 0xff8000000dc77808 */ /* 0x000fe40004000000 */
[----:B-1----:R-:W-:Y:S01]  /*12580*/  FMNMX.FTZ R8, R94, R4, !PT ;  /* 0x000000045e087209 */ /* 0x002fe20007810000 */
[----:B------:R-:W-:Y:S01]  /*12590*/  FFMA.FTZ R4, R66, c[0x0][0x2d0], -R6 ;  /* 0x0000b40042047a23 */ /* 0x000fe20000010806 */
[----:B------:R-:W-:Y:S01]  /*125a0*/  FMNMX.FTZ R0, R175, R0, !PT ;  /* 0x00000000af007209 */ /* 0x000fe20007810000 */
[----:B------:R-:W-:Y:S01]  /*125b0*/  LDSM.16.MT88.4 R64, [R212+0x900] ;  /* 0x00090000d440783b */ /* 0x000fe20000004200 */
[C---:B------:R-:W-:Y:S01]  /*125c0*/  ISETP.GT.AND P1, PT, R3.reuse, 0x48, P5 ;  /* 0x000000480300780c */ /* 0x040fe20002f24270 */
[----:B------:R1:W1:Y:S01]  /*125d0*/  MUFU.EX2 R237, R4 ;  /* 0x0000000400ed7308 */ /* 0x0002620000000800 */
[----:B------:R-:W-:-:S02]  /*125e0*/  ISETP.GT.AND P0, PT, R3, 0x49, P2 ;  /* 0x000000490300780c */ /* 0x000fc40001704270 */
[----:B------:R-:W-:Y:S02]  /*125f0*/  FMNMX.FTZ R2, R95, R8, !PT ;  /* 0x000000085f027209 */ /* 0x000fe40007810000 */
[----:B------:R-:W-:Y:S02]  /*12600*/  FMNMX.FTZ R0, R198, R0, !PT ;  /* 0x00000000c6007209 */ /* 0x000fe40007810000 */
[C---:B------:R-:W-:Y:S02]  /*12610*/  ISETP.LT.OR P1, PT, R5.reuse, 0x49, P1 ;  /* 0x000000490500780c */ /* 0x040fe40000f21670 */
[----:B------:R-:W-:Y:S02]  /*12620*/  ISETP.LT.OR P0, PT, R5, 0x4a, P0 ;  /* 0x0000004a0500780c */ /* 0x000fe40000701670 */
[----:B------:R-:W-:Y:S02]  /*12630*/  FMNMX.FTZ R2, R160, R2, !PT ;  /* 0x00000002a0027209 */ /* 0x000fe40007810000 */
[----:B------:R-:W-:-:S02]  /*12640*/  FMNMX.FTZ R0, R197, R0, !PT ;  /* 0x00000000c5007209 */ /* 0x000fc40007810000 */
[----:B------:R-:W-:Y:S01]  /*12650*/  FSEL R200, R14, -INF , !P3 ;  /* 0xff8000000ec87808 */ /* 0x000fe20005800000 */
[----:B-1----:R-:W-:Y:S01]  /*12660*/  FFMA.FTZ R4, R82, c[0x0][0x2d0], -R7 ;  /* 0x0000b40052047a23 */ /* 0x002fe20000010807 */
[----:B------:R-:W-:Y:S02]  /*12670*/  FSEL R195, R47, -INF , !P1 ;  /* 0xff8000002fc37808 */ /* 0x000fe40004800000 */
[----:B------:R-:W-:Y:S01]  /*12680*/  FSEL R194, R48, -INF , !P0 ;  /* 0xff80000030c27808 */ /* 0x000fe20004000000 */
[----:B------:R-:W-:Y:S01]  /*12690*/  MUFU.EX2 R249, R4 ;  /* 0x0000000400f97308 */ /* 0x000fe20000000800 */
[----:B------:R-:W-:Y:S02]  /*126a0*/  PLOP3.LUT P3, PT, PT, PT, UP3, 0x40, 0x0 ;  /* 0x000000000000781c */ /* 0x000fe40003f6e838 */
[----:B------:R-:W-:Y:S02]  /*126b0*/  PLOP3.LUT P4, PT, PT, PT, UP2, 0x40, 0x0 ;  /* 0x000000000000781c */ /* 0x000fe40003f8e828 */
[----:B------:R-:W-:-:S02]  /*126c0*/  PLOP3.LUT P1, PT, PT, PT, UP1, 0x40, 0x0 ;  /* 0x000000000000781c */ /* 0x000fc40003f2e818 */
[----:B------:R-:W-:Y:S02]  /*126d0*/  PLOP3.LUT P0, PT, PT, PT, UP0, 0x40, 0x0 ;  /* 0x000000000000781c */ /* 0x000fe40003f0e808 */
[----:B------:R-:W-:Y:S02]  /*126e0*/  FMNMX.FTZ R2, R161, R2, !PT ;  /* 0x00000002a1027209 */ /* 0x000fe40007810000 */
[----:B------:R-:W-:Y:S02]  /*126f0*/  FMNMX.FTZ R0, R196, R0, !PT ;  /* 0x00000000c4007209 */ /* 0x000fe40007810000 */
[C---:B------:R-:W-:Y:S02]  /*12700*/  ISETP.GT.AND P3, PT, R3.reuse, 0x50, P3 ;  /* 0x000000500300780c */ /* 0x040fe40001f64270 */
[C---:B------:R-:W-:Y:S02]  /*12710*/  ISETP.GT.AND P2, PT, R3.reuse, 0x51, P4 ;  /* 0x000000510300780c */ /* 0x040fe40002744270 */
[----:B------:R-:W-:-:S02]  /*12720*/  ISETP.GT.AND P1, PT, R3, 0x58, P1 ;  /* 0x000000580300780c */ /* 0x000fc40000f24270 */
[----:B------:R-:W-:Y:S02]  /*12730*/  ISETP.GT.AND P0, PT, R3, 0x59, P0 ;  /* 0x000000590300780c */ /* 0x000fe40000704270 */
[----:B------:R-:W-:Y:S02]  /*12740*/  FMNMX.FTZ R3, R162, R2, !PT ;  /* 0x00000002a2037209 */ /* 0x000fe40007810000 */
[----:B------:R-:W-:Y:S01]  /*12750*/  FMNMX.FTZ R2, R201, R0, !PT ;  /* 0x00000000c9027209 */ /* 0x000fe20007810000 */
[----:B------:R-:W-:Y:S01]  /*12760*/  FFMA.FTZ R0, R83, c[0x0][0x2d0], -R7 ;  /* 0x0000b40053007a23 */ /* 0x000fe20000010807 */
[----:B------:R-:W-:Y:S02]  /*12770*/  FMNMX.FTZ R3, R163, R3, !PT ;  /* 0x00000003a3037209 */ /* 0x000fe40007810000 */
[----:B------:R-:W-:Y:S01]  /*12780*/  FMNMX.FTZ R2, R227, R2, !PT ;  /* 0x00000002e3027209 */ /* 0x000fe20007810000 */
[----:B------:R1:W1:Y:S01]  /*12790*/  MUFU.EX2 R240, R0 ;  /* 0x0000000000f07308 */ /* 0x0002620000000800 */
[----:B------:R-:W-:-:S02]  /*127a0*/  FMNMX.FTZ R3, R176, R3, !PT ;  /* 0x00000003b0037209 */ /* 0x000fc40007810000 */
[----:B------:R-:W-:Y:S02]  /*127b0*/  FMNMX.FTZ R2, R226, R2, !PT ;  /* 0x00000002e2027209 */ /* 0x000fe40007810000 */
[----:B------:R-:W-:Y:S02]  /*127c0*/  FMNMX.FTZ R3, R183, R3, !PT ;  /* 0x00000003b7037209 */ /* 0x000fe40007810000 */
[----:B------:R-:W-:Y:S02]  /*127d0*/  ISETP.LT.OR P3, PT, R5, 0x51, P3 ;  /* 0x000000510500780c */ /* 0x000fe40001f61670 */
[----:B------:R-:W-:Y:S02]  /*127e0*/  FMNMX.FTZ R3, R185, R3, !PT ;  /* 0x00000003b9037209 */ /* 0x000fe40007810000 */
[----:B------:R-:W-:Y:S02]  /*127f0*/  ISETP.LT.OR P2, PT, R5, 0x52, P2 ;  /* 0x000000520500780c */ /* 0x000fe40001741670 */
[----:B------:R-:W-:-:S02]  /*12800*/  FMNMX.FTZ R3, R186, R3, !PT ;  /* 0x00000003ba037209 */ /* 0x000fc40007810000 */
[----:B------:R-:W-:Y:S01]  /*12810*/  FSEL R187, R116, -INF , !P3 ;  /* 0xff80000074bb7808 */ /* 0x000fe20005800000 */
[----:B-1----:R-:W-:Y:S01]  /*12820*/  FFMA.FTZ R0, R98, c[0x0][0x2d0], -R7 ;  /* 0x0000b40062007a23 */ /* 0x002fe20000010807 */
[----:B------:R-:W-:Y:S02]  /*12830*/  FMNMX.FTZ R3, R200, R3, !PT ;  /* 0x00000003c8037209 */ /* 0x000fe40007810000 */
[----:B------:R-:W-:Y:S01]  /*12840*/  ISETP.LT.OR P1, PT, R5, 0x59, P1 ;  /* 0x000000590500780c */ /* 0x000fe20000f21670 */
[----:B------:R1:W-:Y:S01]  /*12850*/  MUFU.EX2 R142, R0 ;  /* 0x00000000008e7308 */ /* 0x0003e20000000800 */
[----:B------:R-:W-:Y:S02]  /*12860*/  FMNMX.FTZ R3, R199, R3, !PT ;  /* 0x00000003c7037209 */ /* 0x000fe40007810000 */
[----:B------:R-:W-:Y:S02]  /*12870*/  FSEL R188, R51, -INF , !P2 ;  /* 0xff80000033bc7808 */ /* 0x000fe40005000000 */
[----:B------:R-:W-:-:S02]  /*12880*/  FMNMX.FTZ R3, R195, R3, !PT ;  /* 0x00000003c3037209 */ /* 0x000fc40007810000 */
[----:B------:R-:W-:Y:S02]  /*12890*/  ISETP.LT.OR P0, PT, R5, 0x5a, P0 ;  /* 0x0000005a0500780c */ /* 0x000fe40000701670 */
[----:B------:R-:W-:Y:S02]  /*128a0*/  FMNMX.FTZ R3, R194, R3, !PT ;  /* 0x00000003c2037209 */ /* 0x000fe40007810000 */
[----:B------:R-:W-:Y:S02]  /*128b0*/  FSEL R189, R43, -INF , !P1 ;  /* 0xff8000002bbd7808 */ /* 0x000fe40004800000 */
[----:B------:R-:W-:Y:S02]  /*128c0*/  FMNMX.FTZ R3, R187, R3, !PT ;  /* 0x00000003bb037209 */ /* 0x000fe40007810000 */
[----:B------:R-:W-:Y:S02]  /*128d0*/  FSEL R190, R39, -INF , !P0 ;  /* 0xff80000027be7808 */ /* 0x000fe40004000000 */
[----:B-1----:R-:W-:Y:S01]  /*128e0*/  FMNMX.FTZ R0, R228, R2, !PT ;  /* 0x00000002e4007209 */ /* 0x002fe20007810000 */
[----:B------:R-:W-:Y:S01]  /*128f0*/  FFMA.FTZ R2, R99, c[0x0][0x2d0], -R7 ;  /* 0x0000b40063027a23 */ /* 0x000fe20000010807 */
[----:B------:R-:W-:-:S02]  /*12900*/  FMNMX.FTZ R3, R188, R3, !PT ;  /* 0x00000003bc037209 */ /* 0x000fc40007810000 */
[----:B------:R-:W-:Y:S01]  /*12910*/  FMNMX.FTZ R0, R229, R0, !PT ;  /* 0x00000000e5007209 */ /* 0x000fe20007810000 */
[----:B------:R1:W1:Y:S01]  /*12920*/  MUFU.EX2 R147, R2 ;  /* 0x0000000200937308 */ /* 0x0002620000000800 */
[----:B------:R-:W-:Y:S02]  /*12930*/  FMNMX.FTZ R3, R189, R3, !PT ;  /* 0x00000003bd037209 */ /* 0x000fe40007810000 */
[----:B------:R-:W-:Y:S02]  /*12940*/  FMNMX.FTZ R0, R207, R0, !PT ;  /* 0x00000000cf007209 */ /* 0x000fe40007810000 */
[----:B------:R-:W-:Y:S02]  /*12950*/  FMNMX.FTZ R3, R190, R3, !PT ;  /* 0x00000003be037209 */ /* 0x000fe40007810000 */
[----:B------:R-:W-:Y:S02]  /*12960*/  FMNMX.FTZ R0, R206, R0, !PT ;  /* 0x00000000ce007209 */ /* 0x000fe40007810000 */
[----:B--2---:R-:W-:Y:S01]  /*12970*/  F2FP.BF16.PACK_AB R8, R149, R150 ;  /* 0x000000969508723e */ /* 0x004fe200000010ff */
[----:B------:R-:W2:Y:S01]  /*12980*/  SHFL.BFLY PT, R5, R3, 0x2, 0x1f ;  /* 0x0c401f0003057f89 */ /* 0x000ea200000e0000 */
[----:B------:R-:W-:-:S02]  /*12990*/  FMNMX.FTZ R0, R230, R0, !PT ;  /* 0x00000000e6007209 */ /* 0x000fc40007810000 */
[----:B---3--:R-:W-:Y:S02]  /*129a0*/  F2FP.BF16.PACK_AB R10, R154, R208 ;  /* 0x000000d09a0a723e */ /* 0x008fe400000010ff */
[----:B------:R-:W-:Y:S01]  /*129b0*/  FMNMX.FTZ R0, R231, R0, !PT ;  /* 0x00000000e7007209 */ /* 0x000fe20007810000 */
[----:B-1----:R-:W-:Y:S01]  /*129c0*/  FFMA.FTZ R2, R80, c[0x0][0x2d0], -R6 ;  /* 0x0000b40050027a23 */ /* 0x002fe20000010806 */
[----:B----4-:R-:W-:Y:S02]  /*129d0*/  F2FP.BF16.PACK_AB R9, R216, R215 ;  /* 0x000000d7d809723e */ /* 0x010fe400000010ff */
[----:B------:R-:W-:Y:S01]  /*129e0*/  F2FP.BF16.PACK_AB R11, R237, R146 ;  /* 0x00000092ed0b723e */ /* 0x000fe200000010ff */
[----:B------:R-:W1:Y:S01]  /*129f0*/  SHFL.BFLY PT, R4, R0, 0x2, 0x1f ;  /* 0x0c401f0000047f89 */ /* 0x000e6200000e0000 */
[----:B------:R3:W-:Y:S01]  /*12a00*/  MUFU.EX2 R248, R2 ;  /* 0x0000000200f87308 */ /* 0x0007e20000000800 */
[----:B------:R-:W-:Y:S02]  /*12a10*/  F2FP.BF16.PACK_AB R12, R240, R249 ;  /* 0x000000f9f00c723e */ /* 0x000fe400000010ff */
[----:B------:R-:W-:-:S02]  /*12a20*/  F2FP.BF16.PACK_AB R14, R147, R142 ;  /* 0x0000008e930e723e */ /* 0x000fc400000010ff */
[----:B------:R-:W-:Y:S01]  /*12a30*/  HMMA.16816.F32.BF16 R32, R8, R56, RZ ;  /* 0x000000380820723c */ /* 0x000fe200000418ff */
[----:B--2---:R-:W-:-:S07]  /*12a40*/  FMNMX.FTZ R3, R3, R5, !PT ;  /* 0x0000000503037209 */ /* 0x004fce0007810000 */
[C---:B------:R-:W-:Y:S01]  /*12a50*/  HMMA.16816.F32.BF16 R24, R8.reuse, R84, RZ ;  /* 0x000000540818723c */ /* 0x040fe200000418ff */
[--C-:B---3--:R-:W-:Y:S01]  /*12a60*/  FFMA.FTZ R2, R81, c[0x0][0x2d0], -R6.reuse ;  /* 0x0000b40051027a23 */ /* 0x108fe20000010806 */
[----:B------:R-:W2:Y:S03]  /*12a70*/  SHFL.BFLY PT, R5, R3, 0x1, 0x1f ;  /* 0x0c201f0003057f89 */ /* 0x000ea600000e0000 */
[----:B------:R3:W4:Y:S01]  /*12a80*/  MUFU.EX2 R241, R2 ;  /* 0x0000000200f17308 */ /* 0x0007220000000800 */
[----:B------:R-:W-:Y:S01]  /*12a90*/  LDSM.16.MT88.4 R80, [R209+0x900] ;  /* 0x00090000d150783b */ /* 0x000fe20000004200 */
[----:B-1----:R-:W-:Y:S01]  /*12aa0*/  FMNMX.FTZ R0, R0, R4, !PT ;  /* 0x0000000400007209 */ /* 0x002fe20007810000 */
[C---:B------:R-:W-:Y:S04]  /*12ab0*/  HMMA.16816.F32.BF16 R28, R8.reuse, R76, RZ ;  /* 0x0000004c081c723c */ /* 0x040fe800000418ff */
[----:B------:R-:W1:Y:S04]  /*12ac0*/  SHFL.BFLY PT, R4, R0, 0x1, 0x1f ;  /* 0x0c201f0000047f89 */ /* 0x000e6800000e0000 */
[----:B------:R-:W-:Y:S01]  /*12ad0*/  HMMA.16816.F32.BF16 R16, R8, R88, RZ ;  /* 0x000000580810723c */ /* 0x000fe200000418ff */
[----:B---3--:R-:W-:Y:S01]  /*12ae0*/  FFMA.FTZ R2, R96, c[0x0][0x2d0], -R6 ;  /* 0x0000b40060027a23 */ /* 0x008fe20000010806 */
[----:B----4-:R-:W-:-:S03]  /*12af0*/  F2FP.BF16.PACK_AB R13, R241, R248 ;  /* 0x000000f8f10d723e */ /* 0x010fc600000010ff */
[----:B------:R3:W-:Y:S03]  /*12b00*/  MUFU.EX2 R151, R2 ;  /* 0x0000000200977308 */ /* 0x0007e60000000800 */
[----:B------:R-:W-:Y:S01]  /*12b10*/  HMMA.16816.F32.BF16 R20, R8, R58, RZ ;  /* 0x0000003a0814723c */ /* 0x000fe200000418ff */
[----:B--2---:R-:W-:-:S07]  /*12b20*/  FMNMX.FTZ R3, R5, R3, !PT ;  /* 0x0000000305037209 */ /* 0x004fce0007810000 */
[C---:B------:R-:W-:Y:S01]  /*12b30*/  HMMA.16816.F32.BF16 R36, R8.reuse, R78, RZ ;  /* 0x0000004e0824723c */ /* 0x040fe200000418ff */
[----:B-1----:R-:W-:Y:S01]  /*12b40*/  FMNMX.FTZ R70, R0, R4, !PT ;  /* 0x0000000400467209 */ /* 0x002fe20007810000 */
[--C-:B------:R-:W-:Y:S02]  /*12b50*/  FFMA.FTZ R0, R106, c[0x0][0x2d0], -R6.reuse ;  /* 0x0000b4006a007a23 */ /* 0x100fe40000010806 */
[--C-:B---3--:R-:W-:Y:S01]  /*12b60*/  FFMA.FTZ R2, R97, c[0x0][0x2d0], -R6.reuse ;  /* 0x0000b40061027a23 */ /* 0x108fe20000010806 */
[----:B------:R-:W-:Y:S01]  /*12b70*/  FSETP.NEU.FTZ.AND P0, PT, R70, -INF , PT ;  /* 0xff8000004600780b */ /* 0x000fe20003f1d000 */
[----:B------:R1:W-:Y:S02]  /*12b80*/  MUFU.EX2 R145, R0 ;  /* 0x0000000000917308 */ /* 0x0003e40000000800 */
[C---:B------:R-:W-:Y:S06]  /*12b90*/  HMMA.16816.F32.BF16 R40, R8.reuse, R86, RZ ;  /* 0x000000560828723c */ /* 0x040fec00000418ff */
[----:B------:R2:W3:Y:S02]  /*12ba0*/  MUFU.EX2 R245, R2 ;  /* 0x0000000200f57308 */ /* 0x0004e40000000800 */
[----:B------:R-:W-:Y:S01]  /*12bb0*/  HMMA.16816.F32.BF16 R8, R8, R90, RZ ;  /* 0x0000005a0808723c */ /* 0x000fe200000418ff */
[----:B-1----:R-:W-:-:S05]  /*12bc0*/  FFMA.FTZ R0, R109, c[0x0][0x2d0], -R6 ;  /* 0x0000b4006d007a23 */ /* 0x002fca0000010806 */
[----:B------:R-:W-:Y:S01]  /*12bd0*/  MUFU.EX2 R75, R0 ;  /* 0x00000000004b7308 */ /* 0x000fe20000000800 */
[----:B--2---:R-:W-:Y:S01]  /*12be0*/  FFMA.FTZ R2, R107, c[0x0][0x2d0], -R7 ;  /* 0x0000b4006b027a23 */ /* 0x004fe20000010807 */
[----:B---3--:R-:W-:-:S06]  /*12bf0*/  F2FP.BF16.PACK_AB R15, R245, R151 ;  /* 0x00000097f50f723e */ /* 0x008fcc00000010ff */
[----:B------:R1:W-:Y:S01]  /*12c00*/  MUFU.EX2 R153, R2 ;  /* 0x0000000200997308 */ /* 0x0003e20000000800 */
[C---:B------:R-:W-:Y:S08]  /*12c10*/  HMMA.16816.F32.BF16 R48, R12.reuse, R80, R32 ;  /* 0x000000500c30723c */ /* 0x040ff00000041820 */
[----:B------:R-:W-:Y:S01]  /*12c20*/  HMMA.16816.F32.BF16 R32, R12, R60, R24 ;  /* 0x0000003c0c20723c */ /* 0x000fe20000041818 */
[----:B-1----:R-:W-:-:S04]  /*12c30*/  FFMA.FTZ R2, R108, c[0x0][0x2d0], -R7 ;  /* 0x0000b4006c027a23 */ /* 0x002fc80000010807 */
[----:B------:R1:W2:Y:S03]  /*12c40*/  MUFU.EX2 R247, R2 ;  /* 0x0000000200f77308 */ /* 0x0002a60000000800 */
        /* <DEDUP_REMOVED lines=8> */
[----:B------:R1:W3:Y:S03]  /*12cd0*/  MUFU.EX2 R243, R2 ;  /* 0x0000000200f37308 */ /* 0x0002e60000000800 */
[----:B------:R-:W-:Y:S07]  /*12ce0*/  HMMA.16816.F32.BF16 R12, R12, R54, R8 ;  /* 0x000000360c0c723c */ /* 0x000fee0000041808 */
[----:B--2---:R-:W-:-:S02]  /*12cf0*/  F2FP.BF16.PACK_AB R8, R247, R153 ;  /* 0x00000099f708723e */ /* 0x004fc400000010ff */
[----:B------:R-:W-:Y:S01]  /*12d00*/  F2FP.BF16.PACK_AB R11, R75, R145 ;  /* 0x000000914b0b723e */ /* 0x000fe200000010ff */
[----:B-1----:R-:W-:Y:S01]  /*12d10*/  FFMA.FTZ R2, R104, c[0x0][0x2d0], -R6 ;  /* 0x0000b40068027a23 */ /* 0x002fe20000010806 */
[----:B---3--:R-:W-:-:S03]  /*12d20*/  F2FP.BF16.PACK_AB R10, R243, R143 ;  /* 0x0000008ff30a723e */ /* 0x008fc600000010ff */
[----:B------:R1:W-:Y:S02]  /*12d30*/  MUFU.EX2 R246, R2 ;  /* 0x0000000200f67308 */ /* 0x0003e40000000800 */
[----:B-1----:R-:W-:-:S06]  /*12d40*/  FFMA.FTZ R2, R105, c[0x0][0x2d0], -R6 ;  /* 0x0000b40069027a23 */ /* 0x002fcc0000010806 */
[----:B------:R1:W2:Y:S02]  /*12d50*/  MUFU.EX2 R244, R2 ;  /* 0x0000000200f47308 */ /* 0x0002a40000000800 */
[----:B-1----:R-:W-:Y:S01]  /*12d60*/  FMUL.FTZ R2, R70, c[0x0][0x2d0] ;  /* 0x0000b40046027a20 */ /* 0x002fe20000410000 */
[----:B--2---:R-:W-:-:S04]  /*12d70*/  F2FP.BF16.PACK_AB R9, R244, R246 ;  /* 0x000000f6f409723e */ /* 0x004fc800000010ff */
[----:B------:R-:W-:Y:S02]  /*12d80*/  FSEL R2, R2, RZ, P0 ;  /* 0x000000ff02027208 */ /* 0x000fe40000000000 */
[----:B------:R-:W-:Y:S01]  /*12d90*/  FSETP.NEU.FTZ.AND P0, PT, R3, -INF , PT ;  /* 0xff8000000300780b */ /* 0x000fe20003f1d000 */
[C---:B------:R-:W-:Y:S02]  /*12da0*/  HMMA.16816.F32.BF16 R120, R8.reuse, R136, R32 ;  /* 0x000000880878723c */ /* 0x040fe40000041820 */
[--C-:B------:R-:W-:Y:S02]  /*12db0*/  FFMA.FTZ R0, R100, c[0x0][0x2d0], -R2.reuse ;  /* 0x0000b40064007a23 */ /* 0x100fe40000010802 */
[--C-:B------:R-:W-:Y:S02]  /*12dc0*/  FFMA.FTZ R4, R103, c[0x0][0x2d0], -R2.reuse ;  /* 0x0000b40067047a23 */ /* 0x100fe40000010802 */
[----:B------:R1:W-:Y:S02]  /*12dd0*/  MUFU.EX2 R213, R0 ;  /* 0x0000000000d57308 */ /* 0x0003e40000000800 */
[C---:B------:R-:W-:Y:S06]  /*12de0*/  HMMA.16816.F32.BF16 R116, R8.reuse, R132, R44 ;  /* 0x000000840874723c */ /* 0x040fec000004182c */
[----:B------:R-:W-:Y:S02]  /*12df0*/  MUFU.EX2 R238, R4 ;  /* 0x0000000400ee7308 */ /* 0x000fe40000000800 */
[----:B------:R-:W-:Y:S01]  /*12e00*/  HMMA.16816.F32.BF16 R108, R8, R128, R48 ;  /* 0x00000080086c723c */ /* 0x000fe20000041830 */
[----:B-1----:R-:W-:-:S06]  /*12e10*/  FFMA.FTZ R0, R101, c[0x0][0x2d0], -R2 ;  /* 0x0000b40065007a23 */ /* 0x002fcc0000010802 */
[----:B------:R-:W-:Y:S01]  /*12e20*/  MOV R51, R149 ;  /* 0x0000009500337202 */ /* 0x000fe20000000f00 */
[----:B------:R-:W-:Y:S01]  /*12e30*/  HMMA.16816.F32.BF16 R124, R8, R156, R28 ;  /* 0x0000009c087c723c */ /* 0x000fe2000004181c */
[----:B------:R-:W-:Y:S01]  /*12e40*/  IMAD.MOV.U32 R50, RZ, RZ, R147 ;  /* 0x000000ffff327224 */ /* 0x000fe200078e0093 */
[----:B------:R1:W2:Y:S01]  /*12e50*/  MUFU.EX2 R214, R0 ;  /* 0x0000000000d67308 */ /* 0x0002a20000000800 */
[----:B------:R-:W-:Y:S02]  /*12e60*/  IMAD.MOV.U32 R49, RZ, RZ, R146 ;  /* 0x000000ffff317224 */ /* 0x000fe400078e0092 */
[----:B------:R-:W-:-:S03]  /*12e70*/  IMAD.MOV.U32 R48, RZ, RZ, R145 ;  /* 0x000000ffff307224 */ /* 0x000fc600078e0091 */
[C---:B------:R-:W-:Y:S08]  /*12e80*/  HMMA.16816.F32.BF16 R44, R8.reuse, R130, R24 ;  /* 0x00000082082c723c */ /* 0x040ff00000041818 */
[----:B------:R-:W-:Y:S01]  /*12e90*/  HMMA.16816.F32.BF16 R96, R8, R134, R20 ;  /* 0x000000860860723c */ /* 0x000fe20000041814 */
[----:B-1----:R-:W-:-:S04]  /*12ea0*/  FFMA.FTZ R0, R102, c[0x0][0x2d0], -R2 ;  /* 0x0000b40066007a23 */ /* 0x002fc80000010802 */
[----:B------:R1:W-:Y:S03]  /*12eb0*/  MUFU.EX2 R155, R0 ;  /* 0x00000000009b7308 */ /* 0x0003e60000000800 */
[C---:B------:R-:W-:Y:S08]  /*12ec0*/  HMMA.16816.F32.BF16 R100, R8.reuse, R138, R16 ;  /* 0x0000008a0864723c */ /* 0x040ff00000041810 */
[----:B------:R-:W-:Y:S01]  /*12ed0*/  HMMA.16816.F32.BF16 R104, R8, R158, R12 ;  /* 0x0000009e0868723c */ /* 0x000fe2000004180c */
[----:B-1----:R-:W-:-:S06]  /*12ee0*/  FMUL.FTZ R0, R3, c[0x0][0x2d0] ;  /* 0x0000b40003007a20 */ /* 0x002fcc0000410000 */
[----:B--2---:R-:W-:Y:S02]  /*12ef0*/  F2FP.BF16.PACK_AB R8, R214, R213 ;  /* 0x000000d5d608723e */ /* 0x004fe400000010ff */
[----:B------:R-:W-:-:S05]  /*12f00*/  FSEL R0, R0, RZ, P0 ;  /* 0x000000ff00007208 */ /* 0x000fca0000000000 */
[----:B------:R-:W-:Y:S01]  /*12f10*/  FFMA.FTZ R4, R69, c[0x0][0x2d0], -R0 ;  /* 0x0000b40045047a23 */ /* 0x000fe20000010800 */
[----:B------:R-:W-:-:S03]  /*12f20*/  MOV R69, R143 ;  /* 0x0000008f00457202 */ /* 0x000fc60000000f00 */
[----:B------:R1:W-:Y:S02]  /*12f30*/  MUFU.EX2 R181, R4 ;  /* 0x0000000400b57308 */ /* 0x0003e40000000800 */
[----:B-1----:R-:W-:Y:S02]  /*12f40*/  FFMA.FTZ R4, R68, c[0x0][0x2d0], -R0 ;  /* 0x0000b40044047a23 */ /* 0x002fe40000010800 */
[----:B------:R-:W-:-:S04]  /*12f50*/  IMAD.MOV.U32 R68, RZ, RZ, R142 ;  /* 0x000000ffff447224 */ /* 0x000fc800078e008e */
[----:B------:R1:W2:Y:S02]  /*12f60*/  MUFU.EX2 R178, R4 ;  /* 0x0000000400b27308 */ /* 0x0002a40000000800 */
[----:B-1----:R-:W-:Y:S01]  /*12f70*/  FFMA.FTZ R4, R74, c[0x0][0x2d0], -R0 ;  /* 0x0000b4004a047a23 */ /* 0x002fe20000010800 */
[----:B--2---:R-:W-:-:S05]  /*12f80*/  F2FP.BF16.PACK_AB R9, R178, R181 ;  /* 0x000000b5b209723e */ /* 0x004fca00000010ff */
[----:B------:R1:W-:Y:S02]  /*12f90*/  MUFU.EX2 R239, R4 ;  /* 0x0000000400ef7308 */ /* 0x0003e40000000800 */
[----:B-1----:R-:W-:Y:S02]  /*12fa0*/  FFMA.FTZ R4, R73, c[0x0][0x2d0], -R0 ;  /* 0x0000b40049047a23 */ /* 0x002fe40000010800 */
[----:B------:R-:W-:-:S04]  /*12fb0*/  IMAD.MOV.U32 R73, RZ, RZ, R155 ;  /* 0x000000ffff497224 */ /* 0x000fc800078e009b */
[----:B------:R1:W2:Y:S01]  /*12fc0*/  MUFU.EX2 R177, R4 ;  /* 0x0000000400b17308 */ /* 0x0002a20000000800 */
[----:B------:R-:W-:Y:S01]  /*12fd0*/  F2FP.BF16.PACK_AB R10, R238, R73 ;  /* 0x00000049ee0a723e */ /* 0x000fe200000010ff */
[----:B-1----:R-:W-:Y:S01]  /*12fe0*/  FFMA.FTZ R4, R112, c[0x0][0x2d0], -R2 ;  /* 0x0000b40070047a23 */ /* 0x002fe20000010802 */
[----:B--2---:R-:W-:Y:S02]  /*12ff0*/  F2FP.BF16.PACK_AB R11, R177, R239 ;  /* 0x000000efb10b723e */ /* 0x004fe400000010ff */
[----:B------:R-:W-:-:S03]  /*13000*/  MOV R112, R154 ;  /* 0x0000009a00707202 */ /* 0x000fc60000000f00 */
[----:B------:R1:W-:Y:S02]  /*13010*/  MUFU.EX2 R5, R4 ;  /* 0x0000000400057308 */ /* 0x0003e40000000800 */
[C---:B------:R-:W-:Y:S08]  /*13020*/  HMMA.16816.F32.BF16 R24, R8.reuse, R76, RZ ;  /* 0x0000004c0818723c */ /* 0x040ff000000418ff */
[----:B------:R-:W-:Y:S01]  /*13030*/  HMMA.16816.F32.BF16 R28, R8, R56, RZ ;  /* 0x00000038081c723c */ /* 0x000fe200000418ff */
[----:B-1----:R-:W-:-:S02]  /*13040*/  FFMA.FTZ R4, R113, c[0x0][0x2d0], -R2 ;  /* 0x0000b40071047a23 */ /* 0x002fc40000010802 */
[----:B------:R-:W-:Y:S02]  /*13050*/  IMAD.MOV.U32 R113, RZ, RZ, R153 ;  /* 0x000000ffff717224 */ /* 0x000fe400078e0099 */
[----:B------:R1:W2:Y:S03]  /*13060*/  MUFU.EX2 R33, R4 ;  /* 0x0000000400217308 */ /* 0x0002a60000000800 */
[C---:B------:R-:W-:Y:S08]  /*13070*/  HMMA.16816.F32.BF16 R36, R8.reuse, R78, RZ ;  /* 0x0000004e0824723c */ /* 0x040ff000000418ff */
[----:B------:R-:W-:Y:S01]  /*13080*/  HMMA.16816.F32.BF16 R40, R8, R58, RZ ;  /* 0x0000003a0828723c */ /* 0x000fe200000418ff */
[----:B------:R-:W-:Y:S01]  /*13090*/  LDSM.16.MT88.4 R56, [R209+0x1900] ;  /* 0x00190000d138783b */ /* 0x000fe20000004200 */
[----:B-1----:R-:W-:-:S06]  /*130a0*/  FFMA.FTZ R4, R114, c[0x0][0x2d0], -R2 ;  /* 0x0000b40072047a23 */ /* 0x002fcc0000010802 */
[----:B------:R-:W-:Y:S01]  /*130b0*/  HMMA.16816.F32.BF16 R16, R8, R84, RZ ;  /* 0x000000540810723c */ /* 0x000fe200000418ff */
[----:B--2---:R-:W-:Y:S01]  /*130c0*/  IMAD.MOV.U32 R78, RZ, RZ, R33 ;  /* 0x000000ffff4e7224 */ /* 0x004fe200078e0021 */
[----:B------:R1:W-:Y:S01]  /*130d0*/  MUFU.EX2 R236, R4 ;  /* 0x0000000400ec7308 */ /* 0x0003e20000000800 */
[----:B------:R-:W-:-:S05]  /*130e0*/  IMAD.MOV.U32 R114, RZ, RZ, R151 ;  /* 0x000000ffff727224 */ /* 0x000fca00078e0097 */
[C---:B------:R-:W-:Y:S07]  /*130f0*/  HMMA.16816.F32.BF16 R12, R8.reuse, R88, RZ ;  /* 0x00000058080c723c */ /* 0x040fee00000418ff */
[----:B------:R-:W-:Y:S01]  /*13100*/  IMAD.MOV.U32 R88, RZ, RZ, R249 ;  /* 0x000000ffff587224 */ /* 0x000fe200078e00f9 */
[----:B------:R-:W-:Y:S01]  /*13110*/  HMMA.16816.F32.BF16 R20, R8, R90, RZ ;  /* 0x0000005a0814723c */ /* 0x000fe200000418ff */
[----:B------:R-:W-:Y:S02]  /*13120*/  IMAD.MOV.U32 R89, RZ, RZ, R245 ;  /* 0x000000ffff597224 */ /* 0x000fe400078e00f5 */
[----:B-1----:R-:W-:-:S02]  /*13130*/  FFMA.FTZ R4, R115, c[0x0][0x2d0], -R2 ;  /* 0x0000b40073047a23 */ /* 0x002fc40000010802 */
[----:B------:R-:W-:Y:S02]  /*13140*/  IMAD.MOV.U32 R115, RZ, RZ, R150 ;  /* 0x000000ffff737224 */ /* 0x000fe400078e0096 */
[----:B------:R1:W2:Y:S01]  /*13150*/  MUFU.EX2 R32, R4 ;  /* 0x0000000400207308 */ /* 0x0002a20000000800 */
[----:B------:R-:W-:Y:S02]  /*13160*/  IMAD.MOV.U32 R90, RZ, RZ, R247 ;  /* 0x000000ffff5a7224 */ /* 0x000fe400078e00f7 */
[----:B------:R-:W-:Y:S02]  /*13170*/  IMAD.MOV.U32 R91, RZ, RZ, R248 ;  /* 0x000000ffff5b7224 */ /* 0x000fe400078e00f8 */
[----:B-1----:R-:W-:Y:S01]  /*13180*/  FFMA.FTZ R4, R92, c[0x0][0x2d0], -R0 ;  /* 0x0000b4005c047a23 */ /* 0x002fe20000010800 */
[----:B------:R-:W-:-:S03]  /*13190*/  MOV R92, R246 ;  /* 0x000000f6005c7202 */ /* 0x000fc60000000f00 */
[----:B------:R1:W-:Y:S02]  /*131a0*/  MUFU.EX2 R171, R4 ;  /* 0x0000000400ab7308 */ /* 0x0003e40000000800 */
[----:B-1----:R-:W-:Y:S02]  /*131b0*/  FFMA.FTZ R4, R93, c[0x0][0x2d0], -R0 ;  /* 0x0000b4005d047a23 */ /* 0x002fe40000010800 */
[----:B------:R-:W-:-:S04]  /*131c0*/  IMAD.MOV.U32 R93, RZ, RZ, R113 ;  /* 0x000000ffff5d7224 */ /* 0x000fc800078e0071 */
[----:B------:R1:W3:Y:S02]  /*131d0*/  MUFU.EX2 R170, R4 ;  /* 0x0000000400aa7308 */ /* 0x0002e40000000800 */
[----:B-1----:R-:W-:Y:S02]  /*131e0*/  FFMA.FTZ R4, R94, c[0x0][0x2d0], -R0 ;  /* 0x0000b4005e047a23 */ /* 0x002fe40000010800 */
[----:B--2---:R-:W-:-:S04]  /*131f0*/  IMAD.MOV.U32 R94, RZ, RZ, R32 ;  /* 0x000000ffff5e7224 */ /* 0x004fc800078e0020 */
[----:B------:R1:W-:Y:S01]  /*13200*/  MUFU.EX2 R173, R4 ;  /* 0x0000000400ad7308 */ /* 0x0003e20000000800 */
[----:B------:R-:W-:Y:S07]  /*13210*/  HMMA.16816.F32.BF16 R32, R8, R86, RZ ;  /* 0x000000560820723c */ /* 0x000fee00000418ff */
[----:B------:R-:W-:Y:S02]  /*13220*/  F2FP.BF16.PACK_AB R8, R78, R5 ;  /* 0x000000054e08723e */ /* 0x000fe400000010ff */
[----:B------:R-:W-:-:S02]  /*13230*/  F2FP.BF16.PACK_AB R10, R94, R236 ;  /* 0x000000ec5e0a723e */ /* 0x000fc400000010ff */
[----:B---3--:R-:W-:Y:S01]  /*13240*/  F2FP.BF16.PACK_AB R9, R170, R171 ;  /* 0x000000abaa09723e */ /* 0x008fe200000010ff */
[----:B-1----:R-:W-:Y:S02]  /*13250*/  FFMA.FTZ R4, R95, c[0x0][0x2d0], -R0 ;  /* 0x0000b4005f047a23 */ /* 0x002fe40000010800 */
[----:B------:R-:W-:Y:S02]  /*13260*/  IMAD.MOV.U32 R95, RZ, RZ, R114 ;  /* 0x000000ffff5f7224 */ /* 0x000fe400078e0072 */
[----:B------:R1:W2:Y:S02]  /*13270*/  MUFU.EX2 R172, R4 ;  /* 0x0000000400ac7308 */ /* 0x0002a40000000800 */
[----:B-1----:R-:W-:Y:S01]  /*13280*/  FFMA.FTZ R4, R140, c[0x0][0x2d0], -R7 ;  /* 0x0000b4008c047a23 */ /* 0x002fe20000010807 */
[----:B--2---:R-:W-:-:S05]  /*13290*/  F2FP.BF16.PACK_AB R11, R172, R173 ;  /* 0x000000adac0b723e */ /* 0x004fca00000010ff */
[----:B------:R1:W-:Y:S02]  /*132a0*/  MUFU.EX2 R74, R4 ;  /* 0x00000004004a7308 */ /* 0x0003e40000000800 */
[----:B------:R-:W-:Y:S01]  /*132b0*/  HMMA.16816.F32.BF16 R84, R8, R82, R40 ;  /* 0x000000520854723c */ /* 0x000fe20000041828 */
[----:B-1----:R-:W-:-:S07]  /*132c0*/  FFMA.FTZ R4, R141, c[0x0][0x2d0], -R7 ;  /* 0x0000b4008d047a23 */ /* 0x002fce0000010807 */
[C---:B------:R-:W-:Y:S01]  /*132d0*/  HMMA.16816.F32.BF16 R140, R8.reuse, R80, R28 ;  /* 0x00000050088c723c */ /* 0x040fe2000004181c */
[----:B------:R1:W-:Y:S06]  /*132e0*/  MUFU.EX2 R76, R4 ;  /* 0x00000004004c7308 */ /* 0x0003ec0000000800 */
[----:B------:R-:W-:Y:S01]  /*132f0*/  IMAD.MOV.U32 R31, RZ, RZ, R68 ;  /* 0x000000ffff1f7224 */ /* 0x000fe200078e0044 */
[----:B------:R-:W-:Y:S01]  /*13300*/  MOV R30, R69 ;  /* 0x00000045001e7202 */ /* 0x000fe20000000f00 */
[----:B------:R-:W-:Y:S01]  /*13310*/  IMAD.MOV.U32 R69, RZ, RZ, R48 ;  /* 0x000000ffff457224 */ /* 0x000fe200078e0030 */
[----:B------:R-:W-:Y:S01]  /*13320*/  MOV R28, R51 ;  /* 0x00000033001c7202 */ /* 0x000fe20000000f00 */
[----:B------:R-:W-:Y:S01]  /*13330*/  IMAD.MOV.U32 R68, RZ, RZ, R49 ;  /* 0x000000ffff447224 */ /* 0x000fe200078e0031 */
[----:B------:R-:W-:Y:S01]  /*13340*/  HMMA.16816.F32.BF16 R80, R8, R66, R36 ;  /* 0x000000420850723c */ /* 0x000fe20000041824 */
[----:B------:R-:W-:-:S02]  /*13350*/  IMAD.MOV.U32 R29, RZ, RZ, R50 ;  /* 0x000000ffff1d7224 */ /* 0x000fc400078e0032 */
[----:B------:R-:W-:Y:S01]  /*13360*/  LDSM.16.MT88.4 R48, [R212+0x1900] ;  /* 0x00190000d430783b */ /* 0x000fe20000004200 */
[----:B-1----:R-:W-:-:S04]  /*13370*/  FFMA.FTZ R4, R144, c[0x0][0x2d0], -R7 ;  /* 0x0000b40090047a23 */ /* 0x002fc80000010807 */
[C---:B------:R-:W-:Y:S01]  /*13380*/  HMMA.16816.F32.BF16 R144, R8.reuse, R64, R24 ;  /* 0x000000400890723c */ /* 0x040fe20000041818 */
[----:B------:R1:W-:Y:S07]  /*13390*/  MUFU.EX2 R77, R4 ;  /* 0x00000004004d7308 */ /* 0x0003ee0000000800 */
[----:B------:R-:W-:Y:S01]  /*133a0*/  HMMA.16816.F32.BF16 R64, R8, R62, R32 ;  /* 0x0000003e0840723c */ /* 0x000fe20000041820 */
[----:B-1----:R-:W-:-:S07]  /*133b0*/  FFMA.FTZ R4, R148, c[0x0][0x2d0], -R7 ;  /* 0x0000b40094047a23 */ /* 0x002fce0000010807 */
[----:B------:R-:W-:Y:S01]  /*133c0*/  HMMA.16816.F32.BF16 R148, R8, R60, R16 ;  /* 0x0000003c0894723c */ /* 0x000fe20000041810 */
[----:B------:R-:W1:Y:S01]  /*133d0*/  LDSM.16.MT88.4 R60, [R210+0x1900] ;  /* 0x00190000d23c783b */ /* 0x000e620000004200 */
[----:B------:R2:W3:Y:S05]  /*133e0*/  MUFU.EX2 R79, R4 ;  /* 0x00000004004f7308 */ /* 0x0004ea0000000800 */
[----:B------:R-:W-:Y:S01]  /*133f0*/  IMAD.MOV.U32 R18, RZ, RZ, R244 ;  /* 0x000000ffff127224 */ /* 0x000fe200078e00f4 */
[----:B------:R-:W-:Y:S01]  /*13400*/  MOV R16, R30 ;  /* 0x0000001e00107202 */ /* 0x000fe20000000f00 */
[----:B------:R-:W-:Y:S02]  /*13410*/  IMAD.MOV.U32 R19, RZ, RZ, R243 ;  /* 0x000000ffff137224 */ /* 0x000fe400078e00f3 */
[----:B------:R-:W-:-:S02]  /*13420*/  IMAD.MOV.U32 R17, RZ, RZ, R31 ;  /* 0x000000ffff117224 */ /* 0x000fc400078e001f */
[----:B--2---:R-:W-:Y:S02]  /*13430*/  FFMA.FTZ R4, R152, c[0x0][0x2d0], -R7 ;  /* 0x0000b40098047a23 */ /* 0x004fe40000010807 */
[----:B------:R-:W-:Y:S02]  /*13440*/  HMMA.16816.F32.BF16 R152, R8, R52, R12 ;  /* 0x000000340898723c */ /* 0x000fe4000004180c */
[----:B------:R2:W-:Y:S05]  /*13450*/  MUFU.EX2 R252, R4 ;  /* 0x0000000400fc7308 */ /* 0x0005ea0000000800 */
[----:B------:R-:W-:Y:S02]  /*13460*/  IMAD.MOV.U32 R15, RZ, RZ, R29 ;  /* 0x000000ffff0f7224 */ /* 0x000fe400078e001d */
[----:B--2---:R-:W-:Y:S01]  /*13470*/  FFMA.FTZ R4, R164, c[0x0][0x2d0], -R6 ;  /* 0x0000b400a4047a23 */ /* 0x004fe20000010806 */
[----:B------:R-:W-:-:S03]  /*13480*/  MOV R164, R73 ;  /* 0x0000004900a47202 */ /* 0x000fc60000000f00 */
[----:B------:R2:W-:Y:S02]  /*13490*/  MUFU.EX2 R251, R4 ;  /* 0x0000000400fb7308 */ /* 0x0005e40000000800 */
[----:B--2---:R-:W-:Y:S02]  /*134a0*/  FFMA.FTZ R4, R166, c[0x0][0x2d0], -R6 ;  /* 0x0000b400a6047a23 */ /* 0x004fe40000010806 */
[----:B------:R-:W-:-:S04]  /*134b0*/  IMAD.MOV.U32 R166, RZ, RZ, R92 ;  /* 0x000000ffffa67224 */ /* 0x000fc800078e005c */
[----:B------:R2:W4:Y:S02]  /*134c0*/  MUFU.EX2 R250, R4 ;  /* 0x0000000400fa7308 */ /* 0x0005240000000800 */
[----:B--2---:R-:W-:Y:S02]  /*134d0*/  FFMA.FTZ R4, R165, c[0x0][0x2d0], -R6 ;  /* 0x0000b400a5047a23 */ /* 0x004fe40000010806 */
[----:B---3--:R-:W-:-:S04]  /*134e0*/  IMAD.MOV.U32 R165, RZ, RZ, R79 ;  /* 0x000000ffffa57224 */ /* 0x008fc800078e004f */
[----:B------:R2:W-:Y:S01]  /*134f0*/  MUFU.EX2 R247, R4 ;  /* 0x0000000400f77308 */ /* 0x0005e20000000800 */
[----:B------:R-:W-:Y:S02]  /*13500*/  IMAD.MOV.U32 R79, RZ, RZ, R112 ;  /* 0x000000ffff4f7224 */ /* 0x000fe400078e0070 */
[----:B--2---:R-:W-:-:S05]  /*13510*/  FFMA.FTZ R4, R168, c[0x0][0x2d0], -R6 ;  /* 0x0000b400a8047a23 */ /* 0x004fca0000010806 */
[----:B------:R2:W3:Y:S02]  /*13520*/  MUFU.EX2 R249, R4 ;  /* 0x0000000400f97308 */ /* 0x0004e40000000800 */
[----:B--2---:R-:W-:-:S06]  /*13530*/  FFMA.FTZ R4, R192, c[0x0][0x2d0], -R7 ;  /* 0x0000b400c0047a23 */ /* 0x004fcc0000010807 */
[----:B------:R2:W1:Y:S02]  /*13540*/  MUFU.EX2 R248, R4 ;  /* 0x0000000400f87308 */ /* 0x0004640000000800 */
[----:B--2---:R-:W-:Y:S01]  /*13550*/  FFMA.FTZ R4, R191, c[0x0][0x2d0], -R7 ;  /* 0x0000b400bf047a23 */ /* 0x004fe20000010807 */
[----:B------:R-:W-:Y:S02]  /*13560*/  MOV R191, R115 ;  /* 0x0000007300bf7202 */ /* 0x000fe40000000f00 */
[----:B------:R-:W-:Y:S01]  /*13570*/  HMMA.16816.F32.BF16 R112, R8, R54, R20 ;  /* 0x000000360870723c */ /* 0x000fe20000041814 */
[----:B------:R-:W2:Y:S02]  /*13580*/  LDSM.16.MT88.4 R52, [R211+0x1900] ;  /* 0x00190000d334783b */ /* 0x000ea40000004200 */
[----:B------:R1:W-:Y:S04]  /*13590*/  MUFU.EX2 R246, R4 ;  /* 0x0000000400f67308 */ /* 0x0003e80000000800 */
[----:B------:R-:W-:-:S02]  /*135a0*/  F2FP.BF16.PACK_AB R8, R76, R74 ;  /* 0x0000004a4c08723e */ /* 0x000fc400000010ff */
[----:B----4-:R-:W-:Y:S02]  /*135b0*/  F2FP.BF16.PACK_AB R9, R250, R251 ;  /* 0x000000fbfa09723e */ /* 0x010fe400000010ff */
[----:B------:R-:W-:Y:S02]  /*135c0*/  F2FP.BF16.PACK_AB R10, R165, R77 ;  /* 0x0000004da50a723e */ /* 0x000fe400000010ff */
[----:B---3--:R-:W-:Y:S01]  /*135d0*/  F2FP.BF16.PACK_AB R11, R249, R247 ;  /* 0x000000f7f90b723e */ /* 0x008fe200000010ff */
[----:B-1----:R-:W-:-:S06]  /*135e0*/  FFMA.FTZ R4, R193, c[0x0][0x2d0], -R7 ;  /* 0x0000b400c1047a23 */ /* 0x002fcc0000010807 */
[C---:B------:R-:W-:Y:S01]  /*135f0*/  HMMA.16816.F32.BF16 R24, R8.reuse, R60, R120 ;  /* 0x0000003c0818723c */ /* 0x040fe20000041878 */
[----:B------:R1:W-:Y:S06]  /*13600*/  MUFU.EX2 R245, R4 ;  /* 0x0000000400f57308 */ /* 0x0003ec0000000800 */
[----:B------:R-:W-:Y:S01]  /*13610*/  MOV R123, R238 ;  /* 0x000000ee007b7202 */ /* 0x000fe20000000f00 */
[----:B------:R-:W-:Y:S01]  /*13620*/  HMMA.16816.F32.BF16 R32, R8, R48, R116 ;  /* 0x000000300820723c */ /* 0x000fe20000041874 */
[----:B------:R-:W-:Y:S01]  /*13630*/  IMAD.MOV.U32 R121, RZ, RZ, R91 ;  /* 0x000000ffff797224 */ /* 0x000fe200078e005b */
[----:B------:R-:W-:Y:S01]  /*13640*/  MOV R120, R16 ;  /* 0x0000001000787202 */ /* 0x000fe20000000f00 */
[----:B------:R-:W-:-:S04]  /*13650*/  IMAD.MOV.U32 R122, RZ, RZ, R88 ;  /* 0x000000ffff7a7224 */ /* 0x000fc800078e0058 */
[----:B------:R-:W-:Y:S01]  /*13660*/  MOV R119, R90 ;  /* 0x0000005a00777202 */ /* 0x000fe20000000f00 */
[C---:B------:R-:W-:Y:S01]  /*13670*/  HMMA.16816.F32.BF16 R20, R8.reuse, R62, R100 ;  /* 0x0000003e0814723c */ /* 0x040fe20000041864 */
[----:B------:R-:W-:Y:S01]  /*13680*/  LDSM.16.MT88.4 R100, [R211+0x2100] ;  /* 0x00210000d364783b */ /* 0x000fe20000004200 */
[----:B-1----:R-:W-:Y:S02]  /*13690*/  FFMA.FTZ R4, R179, c[0x0][0x2d0], -R6 ;  /* 0x0000b400b3047a23 */ /* 0x002fe40000010806 */
[----:B------:R-:W-:Y:S02]  /*136a0*/  IMAD.MOV.U32 R179, RZ, RZ, R28 ;  /* 0x000000ffffb37224 */ /* 0x000fe400078e001c */
[----:B------:R1:W-:Y:S01]  /*136b0*/  MUFU.EX2 R244, R4 ;  /* 0x0000000400f47308 */ /* 0x0003e20000000800 */
[----:B------:R-:W-:Y:S01]  /*136c0*/  IMAD.MOV.U32 R116, RZ, RZ, R17 ;  /* 0x000000ffff747224 */ /* 0x000fe200078e0011 */
[----:B------:R-:W-:Y:S01]  /*136d0*/  HMMA.16816.F32.BF16 R28, R8, R50, R96 ;  /* 0x00000032081c723c */ /* 0x000fe20000041860 */
[----:B------:R-:W-:-:S02]  /*136e0*/  IMAD.MOV.U32 R117, RZ, RZ, R18 ;  /* 0x000000ffff757224 */ /* 0x000fc400078e0012 */
[----:B------:R-:W-:-:S04]  /*136f0*/  IMAD.MOV.U32 R118, RZ, RZ, R19 ;  /* 0x000000ffff767224 */ /* 0x000fc800078e0013 */
[----:B------:R-:W-:Y:S01]  /*13700*/  IMAD.MOV.U32 R96, RZ, RZ, R77 ;  /* 0x000000ffff607224 */ /* 0x000fe200078e004d */
[----:B------:R-:W-:Y:S01]  /*13710*/  MOV R98, R94 ;  /* 0x0000005e00627202 */ /* 0x000fe20000000f00 */
[----:B------:R-:W-:Y:S01]  /*13720*/  IMAD.MOV.U32 R77, RZ, RZ, R240 ;  /* 0x000000ffff4d7224 */ /* 0x000fe200078e00f0 */
[----:B------:R-:W-:Y:S01]  /*13730*/  HMMA.16816.F32.BF16 R40, R8, R56, R108 ;  /* 0x000000380828723c */ /* 0x000fe2000004186c */
[----:B------:R-:W-:Y:S02]  /*13740*/  IMAD.MOV.U32 R99, RZ, RZ, R93 ;  /* 0x000000ffff637224 */ /* 0x000fe400078e005d */
[----:B-1----:R-:W-:-:S04]  /*13750*/  FFMA.FTZ R4, R180, c[0x0][0x2d0], -R6 ;  /* 0x0000b400b4047a23 */ /* 0x002fc80000010806 */
[----:B------:R1:W3:Y:S01]  /*13760*/  MUFU.EX2 R243, R4 ;  /* 0x0000000400f37308 */ /* 0x0002e20000000800 */
[C---:B------:R-:W-:Y:S08]  /*13770*/  HMMA.16816.F32.BF16 R36, R8.reuse, R58, R44 ;  /* 0x0000003a0824723c */ /* 0x040ff0000004182c */
[----:B--2---:R-:W-:Y:S01]  /*13780*/  HMMA.16816.F32.BF16 R16, R8, R52, R124 ;  /* 0x000000340810723c */ /* 0x004fe2000004187c */
[----:B-1----:R-:W-:Y:S01]  /*13790*/  FFMA.FTZ R4, R182, c[0x0][0x2d0], -R6 ;  /* 0x0000b400b6047a23 */ /* 0x002fe20000010806 */
[----:B------:R-:W-:Y:S01]  /*137a0*/  MOV R182, R79 ;  /* 0x0000004f00b67202 */ /* 0x000fe20000000f00 */
[----:B------:R-:W-:-:S02]  /*137b0*/  IMAD.MOV.U32 R79, RZ, RZ, R241 ;  /* 0x000000ffff4f7224 */ /* 0x000fc400078e00f1 */
[----:B------:R1:W-:Y:S02]  /*137c0*/  MUFU.EX2 R241, R4 ;  /* 0x0000000400f17308 */ /* 0x0003e40000000800 */
[----:B-1----:R-:W-:-:S06]  /*137d0*/  FFMA.FTZ R4, R184, c[0x0][0x2d0], -R6 ;  /* 0x0000b400b8047a23 */ /* 0x002fcc0000010806 */
[----:B------:R1:W2:Y:S02]  /*137e0*/  MUFU.EX2 R240, R4 ;  /* 0x0000000400f07308 */ /* 0x0002a40000000800 */
[----:B-1----:R-:W-:Y:S01]  /*137f0*/  FFMA.FTZ R4, R167, c[0x0][0x2d0], -R2 ;  /* 0x0000b400a7047a23 */ /* 0x002fe20000010802 */
[----:B------:R-:W-:Y:S01]  /*13800*/  MOV R167, R89 ;  /* 0x0000005900a77202 */ /* 0x000fe20000000f00 */
[----:B------:R-:W-:Y:S02]  /*13810*/  IMAD.MOV.U32 R89, RZ, RZ, R95 ;  /* 0x000000ffff597224 */ /* 0x000fe400078e005f */
[----:B------:R-:W-:Y:S02]  /*13820*/  IMAD.MOV.U32 R95, RZ, RZ, R237 ;  /* 0x000000ffff5f7224 */ /* 0x000fe400078e00ed */
[----:B------:R1:W-:Y:S02]  /*13830*/  MUFU.EX2 R237, R4 ;  /* 0x0000000400ed7308 */ /* 0x0003e40000000800 */
[----:B------:R-:W-:-:S02]  /*13840*/  IMAD.MOV.U32 R97, RZ, RZ, R95 ;  /* 0x000000ffff617224 */ /* 0x000fc400078e005f */
[----:B------:R-:W4:Y:S01]  /*13850*/  LDSM.16.MT88.4 R92, [R210+0x2100] ;  /* 0x00210000d25c783b */ /* 0x000f220000004200 */
[----:B-1----:R-:W-:Y:S02]  /*13860*/  FFMA.FTZ R4, R169, c[0x0][0x2d0], -R2 ;  /* 0x0000b400a9047a23 */ /* 0x002fe40000010802 */
[----:B------:R-:W-:Y:S02]  /*13870*/  IMAD.MOV.U32 R169, RZ, RZ, R15 ;  /* 0x000000ffffa97224 */ /* 0x000fe400078e000f */
[----:B------:R1:W1:Y:S01]  /*13880*/  MUFU.EX2 R238, R4 ;  /* 0x0000000400ee7308 */ /* 0x0002620000000800 */
[----:B------:R-:W-:Y:S07]  /*13890*/  HMMA.16816.F32.BF16 R12, R8, R54, R104 ;  /* 0x00000036080c723c */ /* 0x000fee0000041868 */
[----:B------:R-:W-:Y:S01]  /*138a0*/  IMAD.MOV.U32 R104, RZ, RZ, R236 ;  /* 0x000000ffff687224 */ /* 0x000fe200078e00ec */
[----:B------:R-:W-:Y:S01]  /*138b0*/  MOV R106, R77 ;  /* 0x0000004d006a7202 */ /* 0x000fe20000000f00 */
[----:B------:R-:W-:Y:S01]  /*138c0*/  IMAD.MOV.U32 R107, RZ, RZ, R79 ;  /* 0x000000ffff6b7224 */ /* 0x000fe200078e004f */
[----:B------:R-:W-:Y:S01]  /*138d0*/  F2FP.BF16.PACK_AB R8, R248, R252 ;  /* 0x000000fcf808723e */ /* 0x000fe200000010ff */
[----:B------:R-:W-:Y:S01]  /*138e0*/  IMAD.MOV.U32 R105, RZ, RZ, R76 ;  /* 0x000000ffff697224 */ /* 0x000fe200078e004c */
[----:B---3--:R-:W-:-:S02]  /*138f0*/  F2FP.BF16.PACK_AB R9, R243, R244 ;  /* 0x000000f4f309723e */ /* 0x008fc400000010ff */
[----:B------:R-:W-:Y:S01]  /*13900*/  F2FP.BF16.PACK_AB R10, R245, R246 ;  /* 0x000000f6f50a723e */ /* 0x000fe200000010ff */
[----:B-1----:R-:W-:Y:S01]  /*13910*/  FFMA.FTZ R4, R174, c[0x0][0x2d0], -R2 ;  /* 0x0000b400ae047a23 */ /* 0x002fe20000010802 */
[----:B--2---:R-:W-:Y:S01]  /*13920*/  F2FP.BF16.PACK_AB R11, R240, R241 ;  /* 0x000000f1f00b723e */ /* 0x004fe200000010ff */
[----:B------:R-:W-:Y:S02]  /*13930*/  IMAD.MOV.U32 R174, RZ, RZ, R78 ;  /* 0x000000ffffae7224 */ /* 0x000fe400078e004e */
[----:B------:R1:W-:Y:S01]  /*13940*/  MUFU.EX2 R236, R4 ;  /* 0x0000000400ec7308 */ /* 0x0003e20000000800 */
[----:B------:R-:W2:Y:S03]  /*13950*/  LDSM.16.MT88.4 R76, [R209+0x2100] ;  /* 0x00210000d14c783b */ /* 0x000ea60000004200 */
[C---:B----4-:R-:W-:Y:S08]  /*13960*/  HMMA.16816.F32.BF16 R24, R8.reuse, R92, R24 ;  /* 0x0000005c0818723c */ /* 0x050ff00000041818 */
[----:B------:R-:W-:Y:S01]  /*13970*/  HMMA.16816.F32.BF16 R20, R8, R94, R20 ;  /* 0x0000005e0814723c */ /* 0x000fe20000041814 */
[----:B-1----:R-:W-:Y:S01]  /*13980*/  FFMA.FTZ R4, R175, c[0x0][0x2d0], -R2 ;  /* 0x0000b400af047a23 */ /* 0x002fe20000010802 */
[----:B------:R-:W-:-:S03]  /*13990*/  MOV R175, R239 ;  /* 0x000000ef00af7202 */ /* 0x000fc60000000f00 */
[----:B------:R1:W3:Y:S03]  /*139a0*/  MUFU.EX2 R239, R4 ;  /* 0x0000000400ef7308 */ /* 0x0002e60000000800 */
[C---:B------:R-:W-:Y:S08]  /*139b0*/  HMMA.16816.F32.BF16 R16, R8.reuse, R100, R16 ;  /* 0x000000640810723c */ /* 0x040ff00000041810 */
[----:B------:R-:W-:Y:S01]  /*139c0*/  HMMA.16816.F32.BF16 R12, R8, R102, R12 ;  /* 0x00000066080c723c */ /* 0x000fe2000004180c */
[----:B-1----:R-:W-:-:S02]  /*139d0*/  FFMA.FTZ R4, R160, c[0x0][0x2d0], -R0 ;  /* 0x0000b400a0047a23 */ /* 0x002fc40000010800 */
[----:B------:R-:W-:Y:S02]  /*139e0*/  IMAD.MOV.U32 R160, RZ, RZ, R89 ;  /* 0x000000ffffa07224 */ /* 0x000fe400078e0059 */
[----:B------:R-:W1:Y:S01]  /*139f0*/  LDSM.16.MT88.4 R88, [R212+0x2100] ;  /* 0x00210000d458783b */ /* 0x000e620000004200 */
[----:B------:R4:W-:Y:S02]  /*13a00*/  MUFU.EX2 R73, R4 ;  /* 0x0000000400497308 */ /* 0x0009e40000000800 */
[C---:B--2---:R-:W-:Y:S08]  /*13a10*/  HMMA.16816.F32.BF16 R40, R8.reuse, R76, R40 ;  /* 0x0000004c0828723c */ /* 0x044ff00000041828 */
[----:B------:R-:W-:Y:S01]  /*13a20*/  HMMA.16816.F32.BF16 R36, R8, R78, R36 ;  /* 0x0000004e0824723c */ /* 0x000fe20000041824 */
[----:B----4-:R-:W-:-:S02]  /*13a30*/  FFMA.FTZ R4, R161, c[0x0][0x2d0], -R0 ;  /* 0x0000b400a1047a23 */ /* 0x010fc40000010800 */
[----:B------:R-:W-:Y:S02]  /*13a40*/  IMAD.MOV.U32 R161, RZ, RZ, R74 ;  /* 0x000000ffffa17224 */ /* 0x000fe400078e004a */
[----:B------:R2:W4:Y:S02]  /*13a50*/  MUFU.EX2 R168, R4 ;  /* 0x0000000400a87308 */ /* 0x0005240000000800 */
[--C-:B--2---:R-:W-:Y:S02]  /*13a60*/  FFMA.FTZ R4, R162, c[0x0][0x2d0], -R0.reuse ;  /* 0x0000b400a2047a23 */ /* 0x104fe40000010800 */
[----:B------:R-:W-:Y:S01]  /*13a70*/  IMAD.MOV.U32 R162, RZ, RZ, R75 ;  /* 0x000000ffffa27224 */ /* 0x000fe200078e004b */
[C---:B-1----:R-:W-:Y:S03]  /*13a80*/  HMMA.16816.F32.BF16 R32, R8.reuse, R88, R32 ;  /* 0x000000580820723c */ /* 0x042fe60000041820 */
[----:B------:R1:W-:Y:S05]  /*13a90*/  MUFU.EX2 R75, R4 ;  /* 0x00000004004b7308 */ /* 0x0003ea0000000800 */
[----:B------:R-:W-:Y:S07]  /*13aa0*/  HMMA.16816.F32.BF16 R28, R8, R90, R28 ;  /* 0x0000005a081c723c */ /* 0x000fee000004181c */
[----:B------:R-:W-:Y:S01]  /*13ab0*/  F2FP.BF16.PACK_AB R8, R238, R237 ;  /* 0x000000edee08723e */ /* 0x000fe200000010ff */
[----:B-1----:R-:W-:Y:S01]  /*13ac0*/  FFMA.FTZ R4, R163, c[0x0][0x2d0], -R0 ;  /* 0x0000b400a3047a23 */ /* 0x002fe20000010800 */
[----:B---3--:R-:W-:-:S02]  /*13ad0*/  F2FP.BF16.PACK_AB R10, R239, R236 ;  /* 0x000000ecef0a723e */ /* 0x008fc400000010ff */
[----:B----4-:R-:W-:Y:S01]  /*13ae0*/  F2FP.BF16.PACK_AB R9, R168, R73 ;  /* 0x00000049a809723e */ /* 0x010fe200000010ff */
[----:B------:R1:W2:Y:S01]  /*13af0*/  MUFU.EX2 R74, R4 ;  /* 0x00000004004a7308 */ /* 0x0002a20000000800 */
[----:B------:R-:W-:Y:S01]  /*13b00*/  MOV R163, R175 ;  /* 0x000000af00a37202 */ /* 0x000fe20000000f00 */
[----:B-1----:R-:W-:Y:S01]  /*13b10*/  FFMA.FTZ R4, R235, c[0x0][0x2d0], -R7 ;  /* 0x0000b400eb047a23 */ /* 0x002fe20000010807 */
[----:B--2---:R-:W-:-:S05]  /*13b20*/  F2FP.BF16.PACK_AB R11, R74, R75 ;  /* 0x0000004b4a0b723e */ /* 0x004fca00000010ff */
[----:B------:R1:W-:Y:S02]  /*13b30*/  MUFU.EX2 R192, R4 ;  /* 0x0000000400c07308 */ /* 0x0003e40000000800 */
[C---:B------:R-:W-:Y:S08]  /*13b40*/  HMMA.16816.F32.BF16 R44, R8.reuse, R130, R84 ;  /* 0x00000082082c723c */ /* 0x040ff00000041854 */
[----:B------:R-:W-:Y:S01]  /*13b50*/  HMMA.16816.F32.BF16 R84, R8, R134, R80 ;  /* 0x000000860854723c */ /* 0x000fe20000041850 */
[----:B-1----:R-:W-:-:S06]  /*13b60*/  FFMA.FTZ R4, R234, c[0x0][0x2d0], -R7 ;  /* 0x0000b400ea047a23 */ /* 0x002fcc0000010807 */
[----:B------:R-:W-:Y:S01]  /*13b70*/  IMAD.MOV.U32 R134, RZ, RZ, R69 ;  /* 0x000000ffff867224 */ /* 0x000fe200078e0045 */
[----:B------:R1:W2:Y:S01]  /*13b80*/  MUFU.EX2 R234, R4 ;  /* 0x0000000400ea7308 */ /* 0x0002a20000000800 */
[C---:B------:R-:W-:Y:S08]  /*13b90*/  HMMA.16816.F32.BF16 R80, R8.reuse, R138, R64 ;  /* 0x0000008a0850723c */ /* 0x040ff00000041840 */
[----:B------:R-:W-:Y:S01]  /*13ba0*/  HMMA.16816.F32.BF16 R64, R8, R156, R152 ;  /* 0x0000009c0840723c */ /* 0x000fe20000041898 */
[----:B-1----:R-:W-:-:S07]  /*13bb0*/  FFMA.FTZ R4, R233, c[0x0][0x2d0], -R7 ;  /* 0x0000b400e9047a23 */ /* 0x002fce0000010807 */
[C---:B------:R-:W-:Y:S01]  /*13bc0*/  HMMA.16816.F32.BF16 R156, R8.reuse, R158, R112 ;  /* 0x0000009e089c723c */ /* 0x040fe20000041870 */
[----:B------:R-:W1:Y:S01]  /*13bd0*/  LDSM.16.MT88.4 R112, [R209+0x2900] ;  /* 0x00290000d170783b */ /* 0x000e620000004200 */
[----:B------:R-:W-:Y:S01]  /*13be0*/  FFMA.FTZ R7, R232, c[0x0][0x2d0], -R7 ;  /* 0x0000b400e8077a23 */ /* 0x000fe20000010807 */
[----:B------:R3:W-:Y:S05]  /*13bf0*/  MUFU.EX2 R233, R4 ;  /* 0x0000000400e97308 */ /* 0x0007ea0000000800 */
[C---:B------:R-:W-:Y:S03]  /*13c00*/  HMMA.16816.F32.BF16 R108, R8.reuse, R128, R140 ;  /* 0x00000080086c723c */ /* 0x040fe6000004188c */
[----:B------:R-:W4:Y:S04]  /*13c10*/  MUFU.EX2 R193, R7 ;  /* 0x0000000700c17308 */ /* 0x000f280000000800 */
[----:B------:R-:W-:Y:S01]  /*13c20*/  IMAD.MOV.U32 R129, RZ, RZ, R160 ;  /* 0x000000ffff817224 */ /* 0x000fe200078e00a0 */
[----:B------:R-:W-:Y:S01]  /*13c30*/  MOV R160, R106 ;  /* 0x0000006a00a07202 */ /* 0x000fe20000000f00 */
[C---:B------:R-:W-:Y:S01]  /*13c40*/  HMMA.16816.F32.BF16 R124, R8.reuse, R132, R144 ;  /* 0x00000084087c723c */ /* 0x040fe20000041890 */
[----:B------:R-:W-:Y:S01]  /*13c50*/  MOV R106, R169 ;  /* 0x000000a9006a7202 */ /* 0x000fe20000000f00 */
[----:B---3--:R-:W-:Y:S01]  /*13c60*/  FFMA.FTZ R4, R205, c[0x0][0x2d0], -R6 ;  /* 0x0000b400cd047a23 */ /* 0x008fe20000010806 */
[----:B------:R-:W-:Y:S01]  /*13c70*/  MOV R169, R182 ;  /* 0x000000b600a97202 */ /* 0x000fe20000000f00 */
[----:B------:R-:W-:Y:S02]  /*13c80*/  LDSM.16.MT88.4 R144, [R210+0x2900] ;  /* 0x00290000d290783b */ /* 0x000fe40000004200 */
[----:B------:R3:W-:Y:S01]  /*13c90*/  MUFU.EX2 R180, R4 ;  /* 0x0000000400b47308 */ /* 0x0007e20000000800 */
[----:B------:R-:W-:Y:S01]  /*13ca0*/  IMAD.MOV.U32 R133, RZ, RZ, R160 ;  /* 0x000000ffff857224 */ /* 0x000fe200078e00a0 */
[----:B------:R-:W-:Y:S01]  /*13cb0*/  HMMA.16816.F32.BF16 R140, R8, R136, R148 ;  /* 0x00000088088c723c */ /* 0x000fe20000041894 */
[----:B------:R-:W-:-:S06]  /*13cc0*/  IMAD.MOV.U32 R139, RZ, RZ, R106 ;  /* 0x000000ffff8b7224 */ /* 0x000fcc00078e006a */
[----:B------:R-:W-:Y:S01]  /*13cd0*/  MOV R10, R129 ;  /* 0x00000081000a7202 */ /* 0x000fe20000000f00 */
[----:B------:R-:W-:Y:S01]  /*13ce0*/  IMAD.MOV.U32 R136, RZ, RZ, R169 ;  /* 0x000000ffff887224 */ /* 0x000fe200078e00a9 */
[----:B------:R-:W-:Y:S01]  /*13cf0*/  LDSM.16.MT88.4 R128, [R212+0x2900] ;  /* 0x00290000d480783b */ /* 0x000fe20000004200 */
[----:B------:R-:W-:Y:S01]  /*13d00*/  IMAD.MOV.U32 R9, RZ, RZ, R163 ;  /* 0x000000ffff097224 */ /* 0x000fe200078e00a3 */
[----:B------:R-:W-:Y:S01]  /*13d10*/  MOV R149, R99 ;  /* 0x0000006300957202 */ /* 0x000fe20000000f00 */
[----:B------:R-:W-:Y:S01]  /*13d20*/  IMAD.MOV.U32 R137, RZ, RZ, R97 ;  /* 0x000000ffff897224 */ /* 0x000fe200078e0061 */
[----:B------:R-:W-:Y:S01]  /*13d30*/  MOV R163, R164 ;  /* 0x000000a400a37202 */ /* 0x000fe20000000f00 */
[----:B---3--:R-:W-:Y:S01]  /*13d40*/  FFMA.FTZ R4, R204, c[0x0][0x2d0], -R6 ;  /* 0x0000b400cc047a23 */ /* 0x008fe20000010806 */
[----:B--2---:R-:W-:Y:S01]  /*13d50*/  F2FP.BF16.PACK_AB R164, R234, R192 ;  /* 0x000000c0eaa4723e */ /* 0x004fe200000010ff */
[----:B------:R-:W-:Y:S02]  /*13d60*/  IMAD.MOV.U32 R204, RZ, RZ, R161 ;  /* 0x000000ffffcc7224 */ /* 0x000fe400078e00a1 */
[----:B------:R2:W3:Y:S01]  /*13d70*/  MUFU.EX2 R184, R4 ;  /* 0x0000000400b87308 */ /* 0x0004e20000000800 */
[----:B------:R-:W-:-:S02]  /*13d80*/  IMAD.MOV.U32 R161, RZ, RZ, R105 ;  /* 0x000000ffffa17224 */ /* 0x000fc400078e0069 */
[----:B------:R-:W-:Y:S02]  /*13d90*/  IMAD.MOV.U32 R105, RZ, RZ, R174 ;  /* 0x000000ffff697224 */ /* 0x000fe400078e00ae */
[----:B------:R-:W-:Y:S01]  /*13da0*/  IMAD.MOV.U32 R174, RZ, RZ, R96 ;  /* 0x000000ffffae7224 */ /* 0x000fe200078e0060 */
[----:B------:R-:W-:Y:S01]  /*13db0*/  MOV R205, R161 ;  /* 0x000000a100cd7202 */ /* 0x000fe20000000f00 */
[----:B------:R-:W-:Y:S01]  /*13dc0*/  IMAD.MOV.U32 R96, RZ, RZ, R191 ;  /* 0x000000ffff607224 */ /* 0x000fe200078e00bf */
[----:B------:R-:W-:Y:S01]  /*13dd0*/  MOV R135, R105 ;  /* 0x0000006900877202 */ /* 0x000fe20000000f00 */
[----:B------:R-:W-:Y:S01]  /*13de0*/  IMAD.MOV.U32 R148, RZ, RZ, R98 ;  /* 0x000000ffff947224 */ /* 0x000fe200078e0062 */
[----:B------:R-:W-:Y:S01]  /*13df0*/  MOV R235, R174 ;  /* 0x000000ae00eb7202 */ /* 0x000fe20000000f00 */
[----:B------:R-:W-:Y:S01]  /*13e00*/  IMAD.MOV.U32 R150, RZ, RZ, R165 ;  /* 0x000000ffff967224 */ /* 0x000fe200078e00a5 */
[----:B------:R-:W-:Y:S01]  /*13e10*/  MOV R161, R96 ;  /* 0x0000006000a17202 */ /* 0x000fe20000000f00 */
[----:B------:R-:W-:Y:S01]  /*13e20*/  IMAD.MOV.U32 R151, RZ, RZ, R166 ;  /* 0x000000ffff977224 */ /* 0x000fe200078e00a6 */
[----:B------:R-:W1:Y:S01]  /*13e30*/  LDSM.16.MT88.4 R96, [R211+0x2900] ;  /* 0x00290000d360783b */ /* 0x000e620000004200 */
[----:B----4-:R-:W-:Y:S01]  /*13e40*/  F2FP.BF16.PACK_AB R166, R193, R233 ;  /* 0x000000e9c1a6723e */ /* 0x010fe200000010ff */
[----:B--2---:R-:W-:Y:S01]  /*13e50*/  FFMA.FTZ R4, R203, c[0x0][0x2d0], -R6 ;  /* 0x0000b400cb047a23 */ /* 0x004fe20000010806 */
[----:B------:R-:W-:Y:S01]  /*13e60*/  MOV R203, R162 ;  /* 0x000000a200cb7202 */ /* 0x000fe20000000f00 */
[----:B------:R-:W-:Y:S01]  /*13e70*/  IMAD.MOV.U32 R162, RZ, RZ, R104 ;  /* 0x000000ffffa27224 */ /* 0x000fe200078e0068 */
[----:B---3--:R-:W-:Y:S01]  /*13e80*/  F2FP.BF16.PACK_AB R165, R184, R180 ;  /* 0x000000b4b8a5723e */ /* 0x008fe200000010ff */
[----:B------:R2:W-:Y:S01]  /*13e90*/  MUFU.EX2 R191, R4 ;  /* 0x0000000400bf7308 */ /* 0x0005e20000000800 */
[----:B------:R-:W-:-:S02]  /*13ea0*/  IMAD.MOV.U32 R104, RZ, RZ, R107 ;  /* 0x000000ffff687224 */ /* 0x000fc400078e006b */
[----:B------:R-:W-:Y:S02]  /*13eb0*/  FFMA.FTZ R6, R202, c[0x0][0x2d0], -R6 ;  /* 0x0000b400ca067a23 */ /* 0x000fe40000010806 */
[----:B------:R-:W-:Y:S02]  /*13ec0*/  IMAD.MOV.U32 R107, RZ, RZ, R167 ;  /* 0x000000ffff6b7224 */ /* 0x000fe400078e00a7 */
[----:B------:R-:W-:Y:S01]  /*13ed0*/  IMAD.MOV.U32 R167, RZ, RZ, R179 ;  /* 0x000000ffffa77224 */ /* 0x000fe200078e00b3 */
[----:B------:R-:W3:Y:S01]  /*13ee0*/  MUFU.EX2 R182, R6 ;  /* 0x0000000600b67308 */ /* 0x000ee20000000800 */
[----:B------:R-:W-:Y:S02]  /*13ef0*/  IMAD.MOV.U32 R8, RZ, RZ, R162 ;  /* 0x000000ffff087224 */ /* 0x000fe400078e00a2 */
[----:B------:R-:W-:Y:S02]  /*13f00*/  IMAD.MOV.U32 R162, RZ, RZ, R68 ;  /* 0x000000ffffa27224 */ /* 0x000fe400078e0044 */
[----:B------:R-:W-:-:S02]  /*13f10*/  IMAD.MOV.U32 R160, RZ, RZ, R167 ;  /* 0x000000ffffa07224 */ /* 0x000fc400078e00a7 */
[----:B------:R-:W-:Y:S02]  /*13f20*/  IMAD.MOV.U32 R132, RZ, RZ, R104 ;  /* 0x000000ffff847224 */ /* 0x000fe400078e0068 */
[----:B--2---:R-:W-:Y:S01]  /*13f30*/  FFMA.FTZ R4, R198, c[0x0][0x2d0], -R2 ;  /* 0x0000b400c6047a23 */ /* 0x004fe20000010802 */
[----:B------:R-:W-:Y:S01]  /*13f40*/  MOV R198, R134 ;  /* 0x0000008600c67202 */ /* 0x000fe20000000f00 */
[----:B------:R-:W-:Y:S02]  /*13f50*/  IMAD.MOV.U32 R232, RZ, RZ, R107 ;  /* 0x000000ffffe87224 */ /* 0x000fe400078e006b */
[----:B------:R2:W-:Y:S01]  /*13f60*/  MUFU.EX2 R175, R4 ;  /* 0x0000000400af7308 */ /* 0x0005e20000000800 */
[----:B------:R-:W-:Y:S01]  /*13f70*/  IMAD.MOV.U32 R11, RZ, RZ, R116 ;  /* 0x000000ffff0b7224 */ /* 0x000fe200078e0074 */
[----:B---3--:R-:W-:Y:S01]  /*13f80*/  F2FP.BF16.PACK_AB R167, R182, R191 ;  /* 0x000000bfb6a7723e */ /* 0x008fe200000010ff */
[----:B------:R-:W-:-:S06]  /*13f90*/  IMAD.MOV.U32 R202, RZ, RZ, R118 ;  /* 0x000000ffffca7224 */ /* 0x000fcc00078e0076 */
[----:B-1----:R-:W-:Y:S01]  /*13fa0*/  HMMA.16816.F32.BF16 R104, R164, R112, R40 ;  /* 0x00000070a468723c */ /* 0x002fe20000041828 */
[----:B--2---:R-:W-:-:S06]  /*13fb0*/  FFMA.FTZ R4, R197, c[0x0][0x2d0], -R2 ;  /* 0x0000b400c5047a23 */ /* 0x004fcc0000010802 */
[----:B------:R-:W-:Y:S01]  /*13fc0*/  MOV R41, R136 ;  /* 0x0000008800297202 */ /* 0x000fe20000000f00 */
[----:B------:R-:W-:Y:S01]  /*13fd0*/  IMAD.MOV.U32 R197, RZ, RZ, R120 ;  /* 0x000000ffffc57224 */ /* 0x000fe200078e0078 */
[----:B------:R-:W-:Y:S01]  /*13fe0*/  HMMA.16816.F32.BF16 R152, R164, R96, R16 ;  /* 0x00000060a498723c */ /* 0x000fe20000041810 */
[----:B------:R1:W-:Y:S01]  /*13ff0*/  MUFU.EX2 R179, R4 ;  /* 0x0000000400b37308 */ /* 0x0003e20000000800 */
[----:B------:R-:W-:Y:S01]  /*14000*/  IMAD.MOV.U32 R42, RZ, RZ, R232 ;  /* 0x000000ffff2a7224 */ /* 0x000fe200078e00e8 */
[----:B------:R-:W-:Y:S01]  /*14010*/  MOV R43, R139 ;  /* 0x0000008b002b7202 */ /* 0x000fe20000000f00 */
[----:B------:R-:W-:Y:S02]  /*14020*/  IMAD.MOV.U32 R232, RZ, RZ, R235 ;  /* 0x000000ffffe87224 */ /* 0x000fe400078e00eb */
[----:B------:R-:W-:Y:S02]  /*14030*/  IMAD.MOV.U32 R235, RZ, RZ, R150 ;  /* 0x000000ffffeb7224 */ /* 0x000fe400078e0096 */
[----:B-1----:R-:W-:Y:S01]  /*14040*/  FFMA.FTZ R4, R196, c[0x0][0x2d0], -R2 ;  /* 0x0000b400c4047a23 */ /* 0x002fe20000010802 */
[----:B------:R-:W-:-:S03]  /*14050*/  MOV R196, R117 ;  /* 0x0000007500c47202 */ /* 0x000fc60000000f00 */
[----:B------:R1:W-:Y:S02]  /*14060*/  MUFU.EX2 R169, R4 ;  /* 0x0000000400a97308 */ /* 0x0003e40000000800 */
[----:B-1----:R-:W-:Y:S02]  /*14070*/  FFMA.FTZ R4, R201, c[0x0][0x2d0], -R2 ;  /* 0x0000b400c9047a23 */ /* 0x002fe40000010802 */
[----:B------:R-:W-:-:S04]  /*14080*/  IMAD.MOV.U32 R201, RZ, RZ, R119 ;  /* 0x000000ffffc97224 */ /* 0x000fc800078e0077 */
[----:B------:R1:W2:Y:S01]  /*14090*/  MUFU.EX2 R174, R4 ;  /* 0x0000000400ae7308 */ /* 0x0002a20000000800 */
[----:B------:R-:W-:Y:S07]  /*140a0*/  HMMA.16816.F32.BF16 R116, R164, R114, R36 ;  /* 0x00000072a474723c */ /* 0x000fee0000041824 */
[----:B------:R-:W-:Y:S01]  /*140b0*/  MOV R37, R121 ;  /* 0x0000007900257202 */ /* 0x000fe20000000f00 */
[----:B------:R-:W-:Y:S02]  /*140c0*/  IMAD.MOV.U32 R38, RZ, RZ, R122 ;  /* 0x000000ffff267224 */ /* 0x000fe400078e007a */
[----:B------:R-:W-:-:S02]  /*140d0*/  IMAD.MOV.U32 R39, RZ, RZ, R123 ;  /* 0x000000ffff277224 */ /* 0x000fc400078e007b */
[----:B------:R-:W-:Y:S01]  /*140e0*/  HMMA.16816.F32.BF16 R120, R164, R128, R32 ;  /* 0x00000080a478723c */ /* 0x000fe20000041820 */
[----:B-1----:R-:W-:Y:S01]  /*140f0*/  FFMA.FTZ R4, R176, c[0x0][0x2d0], -R0 ;  /* 0x0000b400b0047a23 */ /* 0x002fe20000010800 */
[----:B--2---:R-:W-:Y:S01]  /*14100*/  F2FP.BF16.PACK_AB R6, R174, R169 ;  /* 0x000000a9ae06723e */ /* 0x004fe200000010ff */
[----:B------:R-:W-:Y:S02]  /*14110*/  IMAD.MOV.U32 R176, RZ, RZ, R151 ;  /* 0x000000ffffb07224 */ /* 0x000fe400078e0097 */
[----:B------:R1:W-:Y:S02]  /*14120*/  MUFU.EX2 R68, R4 ;  /* 0x0000000400447308 */ /* 0x0003e40000000800 */
[----:B------:R-:W-:Y:S01]  /*14130*/  MOV R35, R5 ;  /* 0x0000000500237202 */ /* 0x000fe20000000f00 */
[----:B------:R-:W-:Y:S01]  /*14140*/  IMAD.MOV.U32 R33, RZ, RZ, R132 ;  /* 0x000000ffff217224 */ /* 0x000fe200078e0084 */
[----:B------:R-:W-:Y:S01]  /*14150*/  MOV R32, R135 ;  /* 0x0000008700207202 */ /* 0x000fe20000000f00 */
[----:B------:R-:W-:-:S02]  /*14160*/  IMAD.MOV.U32 R34, RZ, RZ, R133 ;  /* 0x000000ffff227224 */ /* 0x000fc400078e0085 */
[----:B------:R-:W-:Y:S01]  /*14170*/  HMMA.16816.F32.BF16 R132, R164, R130, R28 ;  /* 0x00000082a484723c */ /* 0x000fe2000004181c */
[----:B-1----:R-:W-:Y:S01]  /*14180*/  FFMA.FTZ R4, R183, c[0x0][0x2d0], -R0 ;  /* 0x0000b400b7047a23 */ /* 0x002fe20000010800 */
[----:B------:R-:W-:-:S03]  /*14190*/  MOV R183, R149 ;  /* 0x0000009500b77202 */ /* 0x000fc60000000f00 */
[----:B------:R1:W2:Y:S02]  /*141a0*/  MUFU.EX2 R69, R4 ;  /* 0x0000000400457308 */ /* 0x0002a40000000800 */
[----:B-1----:R-:W-:Y:S01]  /*141b0*/  FFMA.FTZ R4, R185, c[0x0][0x2d0], -R0 ;  /* 0x0000b400b9047a23 */ /* 0x002fe20000010800 */
[----:B--2---:R-:W-:Y:S01]  /*141c0*/  F2FP.BF16.PACK_AB R5, R69, R68 ;  /* 0x000000444505723e */ /* 0x004fe200000010ff */
[----:B------:R-:W-:-:S04]  /*141d0*/  IMAD.MOV.U32 R185, RZ, RZ, R148 ;  /* 0x000000ffffb97224 */ /* 0x000fc800078e0094 */
[----:B------:R1:W-:Y:S01]  /*141e0*/  MUFU.EX2 R40, R4 ;  /* 0x0000000400287308 */ /* 0x0003e20000000800 */
[----:B------:R-:W-:Y:S01]  /*141f0*/  HMMA.16816.F32.BF16 R148, R164, R146, R20 ;  /* 0x00000092a494723c */ /* 0x000fe20000041814 */
[----:B-1----:R-:W-:Y:S02]  /*14200*/  FFMA.FTZ R4, R186, c[0x0][0x2d0], -R0 ;  /* 0x0000b400ba047a23 */ /* 0x002fe40000010800 */
[----:B------:R-:W-:-:S04]  /*14210*/  IMAD.MOV.U32 R186, RZ, RZ, R137 ;  /* 0x000000ffffba7224 */ /* 0x000fc800078e0089 */
[----:B------:R1:W2:Y:S01]  /*14220*/  MUFU.EX2 R36, R4 ;  /* 0x0000000400247308 */ /* 0x0002a20000000800 */
[C---:B------:R-:W-:Y:S08]  /*14230*/  HMMA.16816.F32.BF16 R136, R164.reuse, R144, R24 ;  /* 0x00000090a488723c */ /* 0x040ff00000041818 */
[----:B------:R-:W-:Y:S01]  /*14240*/  HMMA.16816.F32.BF16 R164, R164, R98, R12 ;  /* 0x00000062a4a4723c */ /* 0x000fe2000004180c */
[----:B-1----:R-:W-:-:S02]  /*14250*/  F2FP.BF16.PACK_AB R4, R179, R175 ;  /* 0x000000afb304723e */ /* 0x002fc400000010ff */
[----:B--2---:R-:W-:-:S07]  /*14260*/  F2FP.BF16.PACK_AB R7, R36, R40 ;  /* 0x000000282407723e */ /* 0x004fce00000010ff */
[C---:B------:R-:W-:Y:S07]  /*14270*/  HMMA.16816.F32.BF16 R108, R4.reuse, R56, R108 ;  /* 0x00000038046c723c */ /* 0x040fee000004186c */
[----:B------:R-:W-:Y:S01]  /*14280*/  MOV R56, R8 ;  /* 0x0000000800387202 */ /* 0x000fe20000000f00 */
[----:B------:R-:W-:Y:S01]  /*14290*/  FFMA.FTZ R8, R227, c[0x0][0x2d0], -R2 ;  /* 0x0000b400e3087a23 */ /* 0x000fe20000010802 */
[----:B------:R-:W-:Y:S01]  /*142a0*/  HMMA.16816.F32.BF16 R16, R4, R50, R84 ;  /* 0x000000320410723c */ /* 0x000fe20000041854 */
[----:B------:R-:W-:-:S06]  /*142b0*/  IMAD.MOV.U32 R57, RZ, RZ, R43 ;  /* 0x000000ffff397224 */ /* 0x000fcc00078e002b */
[----:B------:R-:W-:Y:S01]  /*142c0*/  IMAD.MOV.U32 R86, RZ, RZ, R37 ;  /* 0x000000ffff567224 */ /* 0x000fe200078e0025 */
[----:B------:R-:W-:Y:S01]  /*142d0*/  MOV R85, R38 ;  /* 0x0000002600557202 */ /* 0x000fe20000000f00 */
[----:B------:R1:W-:Y:S01]  /*142e0*/  MUFU.EX2 R37, R8 ;  /* 0x0000000800257308 */ /* 0x0003e20000000800 */
[----:B------:R-:W-:Y:S01]  /*142f0*/  MOV R50, R41 ;  /* 0x0000002900327202 */ /* 0x000fe20000000f00 */
[----:B------:R-:W-:Y:S01]  /*14300*/  IMAD.MOV.U32 R51, RZ, RZ, R186 ;  /* 0x000000ffff337224 */ /* 0x000fe200078e00ba */
[----:B------:R-:W-:Y:S01]  /*14310*/  HMMA.16816.F32.BF16 R12, R4, R58, R44 ;  /* 0x0000003a040c723c */ /* 0x000fe2000004182c */
[----:B------:R-:W-:Y:S02]  /*14320*/  IMAD.MOV.U32 R186, RZ, RZ, R42 ;  /* 0x000000ffffba7224 */ /* 0x000fe400078e002a */
[----:B------:R-:W-:Y:S02]  /*14330*/  IMAD.MOV.U32 R87, RZ, RZ, R35 ;  /* 0x000000ffff577224 */ /* 0x000fe400078e0023 */
[----:B------:R-:W-:-:S02]  /*14340*/  IMAD.MOV.U32 R84, RZ, RZ, R39 ;  /* 0x000000ffff547224 */ /* 0x000fc400078e0027 */
[----:B------:R-:W-:Y:S01]  /*14350*/  IMAD.MOV.U32 R58, RZ, RZ, R32 ;  /* 0x000000ffff3a7224 */ /* 0x000fe200078e0020 */
[C---:B------:R-:W-:Y:S01]  /*14360*/  HMMA.16816.F32.BF16 R124, R4.reuse, R48, R124 ;  /* 0x00000030047c723c */ /* 0x040fe2000004187c */
[----:B------:R-:W-:Y:S01]  /*14370*/  IMAD.MOV.U32 R47, RZ, RZ, R9 ;  /* 0x000000ffff2f7224 */ /* 0x000fe200078e0009 */
[----:B------:R-:W-:Y:S01]  /*14380*/  MOV R59, R11 ;  /* 0x0000000b003b7202 */ /* 0x000fe20000000f00 */
[----:B------:R-:W-:Y:S02]  /*14390*/  IMAD.MOV.U32 R46, RZ, RZ, R10 ;  /* 0x000000ffff2e7224 */ /* 0x000fe400078e000a */
[----:B-1----:R-:W-:Y:S02]  /*143a0*/  FFMA.FTZ R8, R226, c[0x0][0x2d0], -R2 ;  /* 0x0000b400e2087a23 */ /* 0x002fe40000010802 */
[----:B------:R-:W-:Y:S01]  /*143b0*/  IMAD.MOV.U32 R49, RZ, RZ, R33 ;  /* 0x000000ffff317224 */ /* 0x000fe200078e0021 */
[----:B------:R-:W-:Y:S01]  /*143c0*/  MOV R48, R34 ;  /* 0x0000002200307202 */ /* 0x000fe20000000f00 */
[----:B------:R1:W-:Y:S01]  /*143d0*/  MUFU.EX2 R38, R8 ;  /* 0x0000000800267308 */ /* 0x0003e20000000800 */
[C---:B------:R-:W-:Y:S07]  /*143e0*/  HMMA.16816.F32.BF16 R140, R4.reuse, R60, R140 ;  /* 0x0000003c048c723c */ /* 0x040fee000004188c */
[----:B------:R-:W-:Y:S01]  /*143f0*/  IMAD.MOV.U32 R60, RZ, RZ, R162 ;  /* 0x000000ffff3c7224 */ /* 0x000fe200078e00a2 */
[----:B------:R-:W-:Y:S01]  /*14400*/  HMMA.16816.F32.BF16 R20, R4, R62, R80 ;  /* 0x0000003e0414723c */ /* 0x000fe20000041850 */
[----:B------:R-:W-:-:S02]  /*14410*/  IMAD.MOV.U32 R61, RZ, RZ, R163 ;  /* 0x000000ffff3d7224 */ /* 0x000fc400078e00a3 */
[----:B-1----:R-:W-:-:S05]  /*14420*/  FFMA.FTZ R8, R228, c[0x0][0x2d0], -R2 ;  /* 0x0000b400e4087a23 */ /* 0x002fca0000010802 */
[----:B------:R-:W-:Y:S01]  /*14430*/  HMMA.16816.F32.BF16 R24, R4, R52, R64 ;  /* 0x000000340418723c */ /* 0x000fe20000041840 */
[----:B------:R-:W-:Y:S01]  /*14440*/  MOV R83, R161 ;  /* 0x000000a100537202 */ /* 0x000fe20000000f00 */
[----:B------:R-:W-:Y:S01]  /*14450*/  IMAD.MOV.U32 R82, RZ, RZ, R160 ;  /* 0x000000ffff527224 */ /* 0x000fe200078e00a0 */
[----:B------:R1:W-:Y:S02]  /*14460*/  MUFU.EX2 R41, R8 ;  /* 0x0000000800297308 */ /* 0x0003e40000000800 */
[----:B-1----:R-:W-:-:S06]  /*14470*/  FFMA.FTZ R8, R229, c[0x0][0x2d0], -R2 ;  /* 0x0000b400e5087a23 */ /* 0x002fcc0000010802 */
[----:B------:R1:W-:Y:S02]  /*14480*/  MUFU.EX2 R42, R8 ;  /* 0x00000008002a7308 */ /* 0x0003e40000000800 */
[----:B-1----:R-:W-:-:S06]  /*14490*/  FFMA.FTZ R8, R207, c[0x0][0x2d0], -R2 ;  /* 0x0000b400cf087a23 */ /* 0x002fcc0000010802 */
[----:B------:R1:W-:Y:S02]  /*144a0*/  MUFU.EX2 R44, R8 ;  /* 0x00000008002c7308 */ /* 0x0003e40000000800 */
[----:B-1----:R-:W-:-:S06]  /*144b0*/  FFMA.FTZ R8, R206, c[0x0][0x2d0], -R2 ;  /* 0x0000b400ce087a23 */ /* 0x002fcc0000010802 */
        /* <DEDUP_REMOVED lines=14> */
[----:B------:R1:W-:Y:S08]  /*145a0*/  MUFU.EX2 R43, R8 ;  /* 0x00000008002b7308 */ /* 0x0003f00000000800 */
[----:B------:R4:W2:Y:S01]  /*145b0*/  MUFU.EX2 R39, R2 ;  /* 0x0000000200277308 */ /* 0x0008a20000000800 */
[----:B-1----:R-:W-:Y:S07]  /*145c0*/  HMMA.16816.F32.BF16 R8, R4, R54, R156 ;  /* 0x000000360408723c */ /* 0x002fee000004189c */
[----:B------:R-:W-:Y:S01]  /*145d0*/  F2FP.BF16.PACK_AB R4, R38, R37 ;  /* 0x000000252604723e */ /* 0x000fe200000010ff */
[----:B----4-:R-:W-:Y:S01]  /*145e0*/  FFMA.FTZ R2, R187, c[0x0][0x2d0], -R0 ;  /* 0x0000b400bb027a23 */ /* 0x010fe20000010800 */
[----:B------:R-:W-:-:S02]  /*145f0*/  F2FP.BF16.PACK_AB R6, R42, R41 ;  /* 0x000000292a06723e */ /* 0x000fc400000010ff */
[----:B--2---:R-:W-:Y:S01]  /*14600*/  F2FP.BF16.PACK_AB R5, R33, R32 ;  /* 0x000000202105723e */ /* 0x004fe200000010ff */
[----:B------:R1:W-:Y:S01]  /*14610*/  MUFU.EX2 R31, R2 ;  /* 0x00000002001f7308 */ /* 0x0003e20000000800 */
[----:B---3--:R-:W-:Y:S01]  /*14620*/  F2FP.BF16.PACK_AB R7, R35, R34 ;  /* 0x000000222307723e */ /* 0x008fe200000010ff */
[----:B------:R-:W-:Y:S01]  /*14630*/  @UP5 UMOV UR7, UR29 ;  /* 0x0000001d00075c82 */ /* 0x000fe20008000000 */
[----:B------:R-:W-:-:S05]  /*14640*/  F2FP.BF16.PACK_AB R162, R39, R43 ;  /* 0x0000002b27a2723e */ /* 0x000fca00000010ff */
[----:B------:R-:W-:Y:S01]  /*14650*/  HMMA.16816.F32.BF16 R108, R4, R76, R108 ;  /* 0x0000004c046c723c */ /* 0x000fe2000004186c */
[----:B-1----:R-:W-:-:S07]  /*14660*/  FFMA.FTZ R2, R188, c[0x0][0x2d0], -R0 ;  /* 0x0000b400bc027a23 */ /* 0x002fce0000010800 */
[C---:B------:R-:W-:Y:S01]  /*14670*/  HMMA.16816.F32.BF16 R12, R4.reuse, R78, R12 ;  /* 0x0000004e040c723c */ /* 0x040fe2000004180c */
[----:B------:R1:W2:Y:S07]  /*14680*/  MUFU.EX2 R30, R2 ;  /* 0x00000002001e7308 */ /* 0x0002ae0000000800 */
[C---:B------:R-:W-:Y:S08]  /*14690*/  HMMA.16816.F32.BF16 R124, R4.reuse, R88, R124 ;  /* 0x00000058047c723c */ /* 0x040ff0000004187c */
        /* <DEDUP_REMOVED lines=8> */
[----:B-1----:R-:W-:-:S07]  /*14720*/  FADD.FTZ R2, R215, R216 ;  /* 0x000000d8d7027221 */ /* 0x002fce0000010000 */
[----:B------:R-:W-:Y:S01]  /*14730*/  HMMA.16816.F32.BF16 R24, R4, R100, R24 ;  /* 0x000000640418723c */ /* 0x000fe20000041818 */
[----:B------:R1:W5:Y:S01]  /*14740*/  LDL.LU R216, [R1+0x4c] ;  /* 0x00004c0001d87983 */ /* 0x0003620000300800 */
[----:B------:R-:W-:-:S03]  /*14750*/  FADD.FTZ R2, R60, R2 ;  /* 0x000000023c027221 */ /* 0x000fc60000010000 */
[----:B------:R1:W5:Y:S01]  /*14760*/  LDL.LU R215, [R1+0x48] ;  /* 0x0000480001d77983 */ /* 0x0003620000300800 */
[----:B--2---:R-:W-:Y:S02]  /*14770*/  FADD.FTZ R0, R83, R82 ;  /* 0x0000005253007221 */ /* 0x004fe40000010000 */
[----:B------:R-:W-:Y:S01]  /*14780*/  HMMA.16816.F32.BF16 R8, R4, R102, R8 ;  /* 0x000000660408723c */ /* 0x000fe20000041808 */
[----:B------:R-:W-:Y:S01]  /*14790*/  FADD.FTZ R2, R51, R2 ;  /* 0x0000000233027221 */ /* 0x000fe20000010000 */
[----:B---3--:R-:W-:Y:S01]  /*147a0*/  F2FP.BF16.PACK_AB R163, R28, R29 ;  /* 0x0000001d1ca3723e */ /* 0x008fe200000010ff */
[----:B------:R-:W-:-:S04]  /*147b0*/  FADD.FTZ R0, R208, R0 ;  /* 0x00000000d0007221 */ /* 0x000fc80000010000 */
        /* <DEDUP_REMOVED lines=14> */
[----:B------:R-:W-:Y:S01]  /*148a0*/  UIADD3 UR18, UR13, UR18, URZ ;  /* 0x000000120d127290 */ /* 0x000fe2000fffe03f */
        /* <DEDUP_REMOVED lines=11> */
[----:B------:R-:W-:Y:S01]  /*14960*/  ULDC UR7, c[0x0][0x328] ;  /* 0x0000ca0000077ab9 */ /* 0x000fe20000000800 */
        /* <DEDUP_REMOVED lines=74> */
[----:B------:R-:W-:Y:S01]  /*14e10*/  HMMA.16816.F32.BF16 R128, R160, R130, R16 ;  /* 0x00000082a080723c */ /* 0x000fe20000041810 */
[----:B------:R-:W-:-:S02]  /*14e20*/  UIADD3 UR12, UR12, -0x2, URZ ;  /* 0xfffffffe0c0c7890 */ /* 0x000fc4000fffe03f */
[----:B------:R-:W-:-:S05]  /*14e30*/  UIADD3 UR7, UR18, UR7, URZ ;  /* 0x0000000712077290 */ /* 0x000fca000fffe03f */
        /* <DEDUP_REMOVED lines=10> */
[----:B------:R-:W-:Y:S02]  /*14ee0*/  UIADD3 UR13, -UR18, URZ, URZ ;  /* 0x0000003f120d7290 */ /* 0x000fe4000fffe13f */
[----:B------:R-:W-:Y:S02]  /*14ef0*/  ULDC.64 UR10, c[0x0][0x330] ;  /* 0x0000cc00000a7ab9 */ /* 0x000fe40000000a00 */
[----:B------:R-:W-:-:S07]  /*14f00*/  UIMAD.WIDE.U32 UR28, UR13, UR10, URZ ;  /* 0x0000000a0d1c72a5 */ /* 0x000fce000f8e003f */
[----:B------:R-:W-:Y:S02]  /*14f10*/  @UP0 UMOV UR25, UR29 ;  /* 0x0000001d00190c82 */ /* 0x000fe40008000000 */
[----:B------:R-:W-:-:S04]  /*14f20*/  @UP0 USHF.R.U32.HI UR13, URZ, UR11, UR25 ;  /* 0x0000000b3f0d0299 */ /* 0x000fc80008011619 */
[----:B------:R-:W-:Y:S01]  /*14f30*/  ULOP3.LUT UR13, URZ, UR13, URZ, 0x33, !UPT ;  /* 0x0000000d3f0d7292 */ /* 0x000fe2000f8e333f */
[----:B------:R-:W-:Y:S05]  /*14f40*/  BRA `(.L_x_453) ;  /* 0x0000007000007947 */ /* 0x000fea0003800000 */
.L_x_452:
[----:B------:R-:W-:Y:S02]  /*14f50*/  UMOV UR11, 0x1 ;  /* 0x00000001000b7882 */ /* 0x000fe40000000000 */
[----:B------:R-:W-:Y:S02]  /*14f60*/  ULDC UR10, c[0x0][0x32c] ;  /* 0x0000cb00000a7ab9 */ /* 0x000fe40000000800 */
[----:B------:R-:W-:-:S03]  /*14f70*/  UISETP.NE.AND UP0, UPT, UR11, UR10, UPT ;  /* 0x0000000a0b00728c */ /* 0x000fc6000bf05270 */
[----:B------:R-:W-:Y:S02]  /*14f80*/  ULDC.64 UR10, c[0x0][0x330] ;  /* 0x0000cc00000a7ab9 */ /* 0x000fe40000000a00 */
[----:B------:R-:W-:-:S07]  /*14f90*/  UIMAD.WIDE.U32 UR28, UR13, UR10, URZ ;  /* 0x0000000a0d1c72a5 */ /* 0x000fce000f8e003f */
[----:B------:R-:W-:Y:S02]  /*14fa0*/  @UP0 UMOV UR25, UR29 ;  /* 0x0000001d00190c82 */ /* 0x000fe40008000000 */
[----:B------:R-:W-:Y:S02]  /*14fb0*/  @UP0 USHF.R.U32.HI UR13, URZ, UR11, UR25 ;  /* 0x0000000b3f0d0299 */ /* 0x000fe40008011619 */
.L_x_453:
[----:B------:R-:W-:Y:S02]  /*14fc0*/  ULDC UR10, c[0x0][0x32c] ;  /* 0x0000cb00000a7ab9 */ /* 0x000fe40000000800 */
[----:B------:R-:W-:-:S04]  /*14fd0*/  UIMAD UR10, UR13, UR10, UR10 ;  /* 0x0000000a0d0a72a4 */ /* 0x000fc8000f8e020a */
[----:B------:R-:W-:-:S04]  /*14fe0*/  UISETP.LT.AND UP0, UPT, UR7, UR10, UPT ;  /* 0x0000000a0700728c */ /* 0x000fc8000bf01270 */
[----:B------:R-:W-:-:S04]  /*14ff0*/  USEL UR7, UR7, UR10, UP0 ;  /* 0x0000000a07077287 */ /* 0x000fc80008000000 */
.L_x_451:
        /* <DEDUP_REMOVED lines=11> */
[----:B------:R-:W-:Y:S01]  /*150b0*/  MOV R102, R70 ;  /* 0x0000004600667202 */ /* 0x000fe20000000f00 */
[----:B------:R-:W-:Y:S02]  /*150c0*/  ULDC UR7, c[0x0][0x324] ;  /* 0x0000c90000077ab9 */ /* 0x000fe40000000800 */
[----:B------:R-:W-:Y:S02]  /*150d0*/  ULOP3.LUT UR7, URZ, UR7, URZ, 0x33, !UPT ;  /* 0x000000073f077292 */ /* 0x000fe4000f8e333f */
.L_x_473:
[----:B-1----:R-:W2:Y:S01]  /*150e0*/  LDL R0, [R1+0xc] ;  /* 0x00000c0001007983 */ /* 0x002ea20000100800 */
[----:B------:R-:W-:Y:S04]  /*150f0*/  DEPBAR.LE SB0, 0x0 ;  /* 0x000080000000791a */ /* 0x000fe80000000000 */
[----:B------:R-:W-:Y:S01]  /*15100*/  BAR.SYNC.DEFER_BLOCKING 0x0 ;  /* 0x0000000000007b1d */ /* 0x000fe20000010000 */
[----:B------:R-:W-:Y:S05]  /*15110*/  UISETP.GT.AND UP0, UPT, UR4, UR12, UPT ;  /* 0x0000000c0400728c */ /* 0x000fea000bf04270 */
[----:B-----5:R1:W5:Y:S01]  /*15120*/  LDL R226, [R1+0x38] ;  /* 0x0000380001e27983 */ /* 0x0203620000100800 */
[----:B------:R-:W-:Y:S03]  /*15130*/  PLOP3.LUT P0, PT, PT, PT, UP0, 0x80, 0x0 ;  /* 0x000000000000781c */ /* 0x000fe60003f0f008 */
        /* <DEDUP_REMOVED lines=16> */
[----:B--2---:R-:W-:Y:S01]  /*15240*/  ISETP.GE.AND P4, PT, R0, c[0x0][0x1d4], PT ;  /* 0x0000750000007a0c */ /* 0x004fe20003f86270 */
[----:B------:R-:W-:-:S05]  /*15250*/  @P0 BRA `(.L_x_455) ;  /* 0x000002d000000947 */ /* 0x000fca0003800000 */
[----:B-1-34-:R-:W2:Y:S04]  /*15260*/  LDL R4, [R1] ;  /* 0x0000000001047983 */ /* 0x01aea80000100800 */
[----:B------:R-:W3:Y:S01]  /*15270*/  LDL R15, [R1+0x8] ;  /* 0x00000800010f7983 */ /* 0x000ee20000100800 */
[----:B--2---:R-:W-:Y:S01]  /*15280*/  SHF.R.S32.HI R0, RZ, 0x1f, R4 ;  /* 0x0000001fff007819 */ /* 0x004fe20000011404 */
[----:B------:R-:W-:Y:S04]  /*15290*/  IMAD.WIDE.U32 R2, R4, c[0x0][0x208], RZ ;  /* 0x0000820004027a25 */ /* 0x000fe800078e00ff */
[----:B------:R-:W-:Y:S04]  /*152a0*/  IMAD R0, R0, c[0x0][0x208], RZ ;  /* 0x0000820000007a24 */ /* 0x000fe800078e02ff */
[----:B------:R-:W-:Y:S01]  /*152b0*/  IMAD R0, R4, c[0x0][0x20c], R0 ;  /* 0x0000830004007a24 */ /* 0x000fe200078e0200 */
[----:B------:R-:W-:Y:S03]  /*152c0*/  SHF.R.S32.HI R4, RZ, 0x1f, R242 ;  /* 0x0000001fff047819 */ /* 0x000fe600000114f2 */
[----:B------:R-:W-:Y:S02]  /*152d0*/  IMAD.IADD R3, R3, 0x1, R0 ;  /* 0x0000000103037824 */ /* 0x000fe400078e0200 */
[----:B------:R-:W-:Y:S02]  /*152e0*/  IMAD R4, R4, c[0x0][0x218], RZ ;  /* 0x0000860004047a24 */ /* 0x000fe400078e02ff */
[C---:B------:R-:W-:Y:S04]  /*152f0*/  IMAD.WIDE.U32 R2, R242.reuse, c[0x0][0x218], R2 ;  /* 0x00008600f2027a25 */ /* 0x040fe800078e0002 */
[----:B------:R-:W-:Y:S01]  /*15300*/  IMAD R4, R242, c[0x0][0x21c], R4 ;  /* 0x00008700f2047a24 */ /* 0x000fe200078e0204 */
[----:B------:R-:W-:Y:S04]  /*15310*/  IADD3 R0, P0, R2, UR44, RZ ;  /* 0x0000002c02007c10 */ /* 0x000fe8000ff1e0ff */
[----:B------:R-:W-:Y:S02]  /*15320*/  IADD3.X R3, R3, UR6, R4, P0, !PT ;  /* 0x0000000603037c10 */ /* 0x000fe400087fe404 */
[C---:B------:R-:W-:Y:S04]  /*15330*/  LEA R2, P0, R0.reuse, c[0x0][0x1f8], 0x1 ;  /* 0x00007e0000027a11 */ /* 0x040fe800078008ff */
[----:B------:R-:W-:Y:S01]  /*15340*/  LEA.HI.X R0, R0, c[0x0][0x1fc], R3, 0x1, P0 ;  /* 0x00007f0000007a11 */ /* 0x000fe200000f0c03 */
[----:B------:R-:W1:Y:S04]  /*15350*/  SHFL.IDX PT, R4, R2, RZ, 0x181f ;  /* 0x00181fff02047589 */ /* 0x000e6800000e0000 */
[----:B------:R-:W2:Y:S04]  /*15360*/  SHFL.IDX PT, R3, R0, RZ, 0x181f ;  /* 0x00181fff00037589 */ /* 0x000ea800000e0000 */
[----:B------:R-:W4:Y:S04]  /*15370*/  SHFL.IDX PT, R10, R2, 0x1, 0x181f ;  /* 0x00381f00020a7f89 */ /* 0x000f2800000e0000 */
[----:B------:R-:W3:Y:S04]  /*15380*/  SHFL.IDX PT, R8, R2, 0x2, 0x181f ;  /* 0x00581f0002087f89 */ /* 0x000ee800000e0000 */
[----:B------:R-:W3:Y:S04]  /*15390*/  SHFL.IDX PT, R7, R0, 0x1, 0x181f ;  /* 0x00381f0000077f89 */ /* 0x000ee800000e0000 */
[----:B------:R-:W3:Y:S04]  /*153a0*/  SHFL.IDX PT, R6, R2, 0x3, 0x181f ;  /* 0x00781f0002067f89 */ /* 0x000ee800000e0000 */
[----:B------:R-:W-:Y:S01]  /*153b0*/  SHFL.IDX PT, R9, R2, 0x4, 0x181f ;  /* 0x00981f0002097f89 */ /* 0x000fe200000e0000 */
[-C--:B-1---5:R-:W-:Y:S03]  /*153c0*/  IADD3 R4, P0, R4, R226.reuse, RZ ;  /* 0x000000e204047210 */ /* 0x0a2fe60007f1e0ff */
[----:B------:R-:W-:Y:S02]  /*153d0*/  SHFL.IDX PT, R14, R0, 0x2, 0x181f ;  /* 0x00581f00000e7f89 */ /* 0x000fe400000e0000 */
[--C-:B--2---:R-:W-:Y:S02]  /*153e0*/  IMAD.X R5, R3, 0x1, R225.reuse, P0 ;  /* 0x0000000103057824 */ /* 0x104fe400000e06e1 */
[----:B------:R-:W1:Y:S01]  /*153f0*/  SHFL.IDX PT, R13, R0, 0x3, 0x181f ;  /* 0x00781f00000d7f89 */ /* 0x000e6200000e0000 */
[-C--:B----4-:R-:W-:Y:S03]  /*15400*/  IADD3 R10, P0, R10, R226.reuse, RZ ;  /* 0x000000e20a0a7210 */ /* 0x090fe60007f1e0ff */
[----:B---3--:R2:W-:Y:S01]  /*15410*/  LDGSTS.E.BYPASS.LTC128B.128 [R15], [R4.64], !P4 ;  /* 0x00000000040f7fae */ /* 0x0085e2000e101d5a */
[-C--:B------:R-:W-:Y:S03]  /*15420*/  IADD3 R8, P3, R8, R226.reuse, RZ ;  /* 0x000000e208087210 */ /* 0x080fe60007f7e0ff */
[----:B------:R-:W3:Y:S01]  /*15430*/  SHFL.IDX PT, R2, R2, 0x5, 0x181f ;  /* 0x00b81f0002027f89 */ /* 0x000ee200000e0000 */
[--C-:B------:R-:W-:Y:S03]  /*15440*/  IMAD.X R11, R7, 0x1, R225.reuse, P0 ;  /* 0x00000001070b7824 */ /* 0x100fe600000e06e1 */
[----:B------:R-:W4:Y:S01]  /*15450*/  SHFL.IDX PT, R12, R0, 0x4, 0x181f ;  /* 0x00981f00000c7f89 */ /* 0x000f2200000e0000 */
[-C--:B------:R-:W-:Y:S03]  /*15460*/  IADD3 R6, P2, R6, R226.reuse, RZ ;  /* 0x000000e206067210 */ /* 0x080fe60007f5e0ff */
[----:B------:R-:W4:Y:S04]  /*15470*/  SHFL.IDX PT, R0, R0, 0x5, 0x181f ;  /* 0x00b81f0000007f89 */ /* 0x000f2800000e0000 */
[----:B------:R4:W-:Y:S01]  /*15480*/  LDGSTS.E.BYPASS.LTC128B.128 [R15+0x800], [R10.64], !P4 ;  /* 0x008000000a0f7fae */ /* 0x0009e2000e101d5a */
[--C-:B-1----:R-:W-:Y:S01]  /*15490*/  IMAD.X R7, R13, 0x1, R225.reuse, P2 ;  /* 0x000000010d077824 */ /* 0x102fe200010e06e1 */
[-C--:B--2---:R-:W-:Y:S02]  /*154a0*/  IADD3 R4, P1, R9, R226.reuse, RZ ;  /* 0x000000e209047210 */ /* 0x084fe40007f3e0ff */
[-C--:B------:R-:W-:Y:S02]  /*154b0*/  IADD3.X R9, R14, R225.reuse, RZ, P3, !PT ;  /* 0x000000e10e097210 */ /* 0x080fe40001ffe4ff */
[----:B---3--:R-:W-:Y:S01]  /*154c0*/  IADD3 R2, P0, R2, R226, RZ ;  /* 0x000000e202027210 */ /* 0x008fe20007f1e0ff */
[----:B----4-:R-:W-:Y:S02]  /*154d0*/  IMAD.X R5, R12, 0x1, R225, P1 ;  /* 0x000000010c057824 */ /* 0x010fe400008e06e1 */
[----:B------:R1:W-:Y:S01]  /*154e0*/  LDGSTS.E.BYPASS.LTC128B.128 [R15+0x1000], [R8.64], !P4 ;  /* 0x01000000080f7fae */ /* 0x0003e2000e101d5a */
[----:B------:R-:W-:Y:S03]  /*154f0*/  IADD3.X R3, R0, R225, RZ, P0, !PT ;  /* 0x000000e100037210 */ /* 0x000fe600007fe4ff */
[----:B------:R1:W-:Y:S04]  /*15500*/  LDGSTS.E.BYPASS.LTC128B.128 [R15+0x1800], [R6.64], !P4 ;  /* 0x01800000060f7fae */ /* 0x0003e8000e101d5a */
[----:B------:R1:W-:Y:S04]  /*15510*/  LDGSTS.E.BYPASS.LTC128B.128 [R15+0x2000], [R4.64], !P4 ;  /* 0x02000000040f7fae */ /* 0x0003e8000e101d5a */
[----:B------:R1:W-:Y:S02]  /*15520*/  LDGSTS.E.BYPASS.LTC128B.128 [R15+0x2800], [R2.64], !P4 ;  /* 0x02800000020f7fae */ /* 0x0003e4000e101d5a */
.L_x_455:
[----:B-1-34-:R-:W-:Y:S01]  /*15530*/  LDSM.16.M88.4 R204, [R214+0x5900] ;  /* 0x00590000d6cc783b */ /* 0x01afe20000000200 */
[-C--:B------:R-:W-:Y:S01]  /*15540*/  HMMA.16816.F32.BF16 R4, R96, R16.reuse, RZ ;  /* 0x000000106004723c */ /* 0x080fe200000418ff */
[----:B------:R-:W-:Y:S06]  /*15550*/  UISETP.GT.AND UP0, UPT, UR12, UR4, UPT ;  /* 0x000000040c00728c */ /* 0x000fec000bf04270 */
[----:B------:R-:W0:Y:S01]  /*15560*/  LDGDEPBAR ;  /* 0x00000000000079af */ /* 0x000e220000000000 */
[C---:B------:R-:W-:Y:S01]  /*15570*/  HMMA.16816.F32.BF16 R8, R92.reuse, R16, RZ ;  /* 0x000000105c08723c */ /* 0x040fe200000418ff */
[----:B------:R-:W-:Y:S07]  /*15580*/  PLOP3.LUT P0, PT, PT, PT, UP0, 0x80, 0x0 ;  /* 0x000000000000781c */ /* 0x000fee0003f0f008 */
        /* <DEDUP_REMOVED lines=47> */
[----:B------:R-:W1:Y:S07]  /*15880*/  LDSM.16.M88.4 R196, [R214+0x4900] ;  /* 0x00490000d6c4783b */ /* 0x000e6e0000000200 */
        /* <DEDUP_REMOVED lines=75> */
[----:B------:R-:W2:Y:S01]  /*15d40*/  MUFU.TANH R17, R17 ;  /* 0x0000001100117308 */ /* 0x000ea20000002400 */
        /* <DEDUP_REMOVED lines=20> */
[-C--:B--2---:R-:W-:Y:S03]  /*15e90*/  HMMA.16816.F32.BF16 R52, R172, R4.reuse, R52 ;  /* 0x00000004ac34723c */ /* 0x084fe60000041834 */
[----:B------:R4:W2:Y:S01]  /*15ea0*/  MUFU.TANH R16, R21 ;  /* 0x0000001500107308 */ /* 0x0008a20000002400 */
        /* <DEDUP_REMOVED lines=160> */
[----:B------:R-:W-:Y:S01]  /*168b0*/  UIMAD UR10, UR12, 0x60, UR19 ;  /* 0x000000600c0a78a4 */ /* 0x000fe2000f8e0213 */
[----:B------:R-:W-:Y:S01]  /*168c0*/  IMAD.MOV.U32 R2, RZ, RZ, c[0x0][0x2b8] ;  /* 0x0000ae00ff027624 */ /* 0x000fe200078e00ff */
[----:B------:R-:W3:Y:S04]  /*168d0*/  LDL.64 R228, [R1+0x30] ;  /* 0x0000300001e47983 */ /* 0x000ee80000100a00 */
[----:B------:R-:W4:Y:S01]  /*168e0*/  LDL R227, [R1+0x2c] ;  /* 0x00002c0001e37983 */ /* 0x000f220000100800 */
[----:B------:R-:W-:Y:S01]  /*168f0*/  ISETP.NE.AND P2, PT, R2, 0x1, PT ;  /* 0x000000010200780c */ /* 0x000fe20003f45270 */
[----:B------:R-:W-:Y:S02]  /*16900*/  IMAD.U32 R2, RZ, RZ, UR10 ;  /* 0x0000000aff027e24 */ /* 0x000fe4000f8e00ff */
[----:B------:R-:W3:Y:S03]  /*16910*/  LDL R19, [R1+0x4] ;  /* 0x0000040001137983 */ /* 0x000ee60000100800 */
[----:B--2---:R-:W-:Y:S02]  /*16920*/  IADD3 R2, R2, -0x60, R0 ;  /* 0xffffffa002027810 */ /* 0x004fe40007ffe000 */
[----:B------:R-:W-:Y:S05]  /*16930*/  ISETP.GT.AND P1, PT, R0, 0x5f, PT ;  /* 0x0000005f0000780c */ /* 0x000fea0003f24270 */
[----:B------:R-:W-:Y:S04]  /*16940*/  @P2 IMAD.HI.U32 R3, R2, c[0x0][0x2bc], RZ ;  /* 0x0000af0002032a27 */ /* 0x000fe800078e00ff */
[----:B------:R-:W-:Y:S01]  /*16950*/  IMAD.MOV.U32 R0, RZ, RZ, R2 ;  /* 0x000000ffff007224 */ /* 0x000fe200078e0002 */
[----:B------:R-:W-:Y:S04]  /*16960*/  @P2 SHF.R.U32.HI R0, RZ, c[0x0][0x2c0], R3 ;  /* 0x0000b000ff002a19 */ /* 0x000fe80000011603 */
[C---:B---3--:R-:W-:Y:S04]  /*16970*/  @!P1 IADD3 R3, P0, R0.reuse, R228, RZ ;  /* 0x000000e400039210 */ /* 0x048fe80007f1e0ff */
[----:B----4-:R-:W-:Y:S01]  /*16980*/  @!P1 LEA.HI.X.SX32 R5, R0, R227, 0x1, P0 ;  /* 0x000000e300059211 */ /* 0x010fe200000f0eff */
[----:B------:R-:W-:Y:S01]  /*16990*/  IMAD.MOV R0, RZ, RZ, -R0 ;  /* 0x000000ffff007224 */ /* 0x000fe200078e0a00 */
[C---:B------:R-:W-:Y:S03]  /*169a0*/  @!P1 LEA R4, P0, R3.reuse, c[0x0][0x2a0], 0x2 ;  /* 0x0000a80003049a11 */ /* 0x040fe600078010ff */
[----:B------:R-:W-:Y:S01]  /*169b0*/  IMAD R6, R0, c[0x0][0x2b8], R2 ;  /* 0x0000ae0000067a24 */ /* 0x000fe200078e0202 */
[----:B------:R-:W-:Y:S03]  /*169c0*/  @!P1 LEA.HI.X R5, R3, c[0x0][0x2a4], R5, 0x2, P0 ;  /* 0x0000a90003059a11 */ /* 0x000fe600000f1405 */
[----:B------:R-:W-:Y:S01]  /*169d0*/  IMAD.WIDE.U32 R2, R6, c[0x0][0x1e0], RZ ;  /* 0x0000780006027a25 */ /* 0x000fe200078e00ff */
[----:B------:R-:W-:Y:S01]  /*169e0*/  STL [R1], R6 ;  /* 0x0000000601007387 */ /* 0x000fe20000100800 */
[----:B------:R-:W-:Y:S03]  /*169f0*/  SHF.R.S32.HI R0, RZ, 0x1f, R6 ;  /* 0x0000001fff007819 */ /* 0x000fe60000011406 */
[----:B------:R-:W2:Y:S02]  /*16a00*/  @!P1 LDG.E R242, [R4.64] ;  /* 0x0000001a04f29981 */ /* 0x000ea4000c1e1900 */
        /* <DEDUP_REMOVED lines=13> */
[----:B------:R-:W4:Y:S04]  /*16ae0*/  SHFL.IDX PT, R10, R2, 0x1, 0x181f ;  /* 0x00381f00020a7f89 */ /* 0x000f2800000e0000 */
[----:B------:R-:W1:Y:S04]  /*16af0*/  SHFL.IDX PT, R8, R2, 0x2, 0x181f ;  /* 0x00581f0002087f89 */ /* 0x000e6800000e0000 */
[----:B------:R-:W1:Y:S04]  /*16b00*/  SHFL.IDX PT, R7, R0, 0x1, 0x181f ;  /* 0x00381f0000077f89 */ /* 0x000e6800000e0000 */
[----:B------:R-:W1:Y:S04]  /*16b10*/  SHFL.IDX PT, R6, R2, 0x3, 0x181f ;  /* 0x00781f0002067f89 */ /* 0x000e6800000e0000 */
[----:B------:R-:W-:Y:S01]  /*16b20*/  SHFL.IDX PT, R9, R2, 0x4, 0x181f ;  /* 0x00981f0002097f89 */ /* 0x000fe200000e0000 */
[-C--:B--2--5:R-:W-:Y:S03]  /*16b30*/  IADD3 R4, P0, R4, R226.reuse, RZ ;  /* 0x000000e204047210 */ /* 0x0a4fe60007f1e0ff */
[----:B------:R-:W-:Y:S02]  /*16b40*/  SHFL.IDX PT, R14, R0, 0x2, 0x181f ;  /* 0x00581f00000e7f89 */ /* 0x000fe400000e0000 */
[--C-:B---3--:R-:W-:Y:S02]  /*16b50*/  IMAD.X R5, R3, 0x1, R225.reuse, P0 ;  /* 0x0000000103057824 */ /* 0x108fe400000e06e1 */
[----:B------:R-:W2:Y:S01]  /*16b60*/  SHFL.IDX PT, R13, R0, 0x3, 0x181f ;  /* 0x00781f00000d7f89 */ /* 0x000ea200000e0000 */
[-C--:B----4-:R-:W-:Y:S03]  /*16b70*/  IADD3 R10, P0, R10, R226.reuse, RZ ;  /* 0x000000e20a0a7210 */ /* 0x090fe60007f1e0ff */
[----:B------:R3:W-:Y:S01]  /*16b80*/  LDGSTS.E.BYPASS.LTC128B.128 [R19+0x3100], [R4.64], !P4 ;  /* 0x0310000004137fae */ /* 0x0007e2000e101d5a */
[-C--:B-1----:R-:W-:Y:S03]  /*16b90*/  IADD3 R8, P3, R8, R226.reuse, RZ ;  /* 0x000000e208087210 */ /* 0x082fe60007f7e0ff */
[----:B------:R-:W1:Y:S01]  /*16ba0*/  SHFL.IDX PT, R2, R2, 0x5, 0x181f ;  /* 0x00b81f0002027f89 */ /* 0x000e6200000e0000 */
[--C-:B------:R-:W-:Y:S03]  /*16bb0*/  IMAD.X R11, R7, 0x1, R225.reuse, P0 ;  /* 0x00000001070b7824 */ /* 0x100fe600000e06e1 */
[----:B------:R-:W4:Y:S01]  /*16bc0*/  SHFL.IDX PT, R12, R0, 0x4, 0x181f ;  /* 0x00981f00000c7f89 */ /* 0x000f2200000e0000 */
[-C--:B------:R-:W-:Y:S03]  /*16bd0*/  IADD3 R6, P2, R6, R226.reuse, RZ ;  /* 0x000000e206067210 */ /* 0x080fe60007f5e0ff */
[----:B------:R-:W4:Y:S04]  /*16be0*/  SHFL.IDX PT, R0, R0, 0x5, 0x181f ;  /* 0x00b81f0000007f89 */ /* 0x000f2800000e0000 */
[----:B------:R4:W-:Y:S01]  /*16bf0*/  LDGSTS.E.BYPASS.LTC128B.128 [R19+0x3900], [R10.64], !P4 ;  /* 0x039000000a137fae */ /* 0x0009e2000e101d5a */
[--C-:B--2---:R-:W-:Y:S01]  /*16c00*/  IMAD.X R7, R13, 0x1, R225.reuse, P2 ;  /* 0x000000010d077824 */ /* 0x104fe200010e06e1 */
[-C--:B---3--:R-:W-:Y:S01]  /*16c10*/  IADD3 R4, P1, R9, R226.reuse, RZ ;  /* 0x000000e209047210 */ /* 0x088fe20007f3e0ff */
[--C-:B------:R-:W-:Y:S01]  /*16c20*/  IMAD.X R9, R14, 0x1, R225.reuse, P3 ;  /* 0x000000010e097824 */ /* 0x100fe200018e06e1 */
[----:B-1----:R-:W-:Y:S03]  /*16c30*/  IADD3 R2, P0, R2, R226, RZ ;  /* 0x000000e202027210 */ /* 0x002fe60007f1e0ff */
[--C-:B----4-:R-:W-:Y:S01]  /*16c40*/  IMAD.X R5, R12, 0x1, R225.reuse, P1 ;  /* 0x000000010c057824 */ /* 0x110fe200008e06e1 */
[----:B------:R1:W-:Y:S01]  /*16c50*/  LDGSTS.E.BYPASS.LTC128B.128 [R19+0x4100], [R8.64], !P4 ;  /* 0x0410000008137fae */ /* 0x0003e2000e101d5a */
[----:B------:R-:W-:Y:S03]  /*16c60*/  IMAD.X R3, R0, 0x1, R225, P0 ;  /* 0x0000000100037824 */ /* 0x000fe600000e06e1 */
[----:B------:R1:W-:Y:S04]  /*16c70*/  LDGSTS.E.BYPASS.LTC128B.128 [R19+0x4900], [R6.64], !P4 ;  /* 0x0490000006137fae */ /* 0x0003e8000e101d5a */
[----:B------:R1:W-:Y:S04]  /*16c80*/  LDGSTS.E.BYPASS.LTC128B.128 [R19+0x5100], [R4.64], !P4 ;  /* 0x0510000004137fae */ /* 0x0003e8000e101d5a */
[----:B------:R1:W-:Y:S02]  /*16c90*/  LDGSTS.E.BYPASS.LTC128B.128 [R19+0x5900], [R2.64], !P4 ;  /* 0x0590000002137fae */ /* 0x0003e4000e101d5a */
.L_x_456:
        /* <DEDUP_REMOVED lines=36> */
.L_x_459:
[----:B------:R-:W-:Y:S04]  /*16ee0*/  MOV R7, c[0x0][0x32c] ;  /* 0x0000cb0000077a02 */ /* 0x000fe80000000f00 */
[----:B------:R-:W-:Y:S11]  /*16ef0*/  ISETP.NE.AND P0, PT, R7, 0x1, PT ;  /* 0x000000010700780c */ /* 0x000ff60003f05270 */
[----:B------:R-:W-:Y:S02]  /*16f00*/  @!UPT UIADD3 URZ, URZ, URZ, URZ ;  /* 0x0000003f3f3ff290 */ /* 0x000fe4000fffe03f */
[----:B------:R-:W-:Y:S05]  /*16f10*/  @P0 IMAD.HI.U32 R7, R3, c[0x0][0x330], RZ ;  /* 0x0000cc0003070a27 */ /* 0x000fea00078e00ff */
[----:B------:R-:W-:Y:S02]  /*16f20*/  @P0 SHF.R.U32.HI R3, RZ, c[0x0][0x334], R7 ;  /* 0x0000cd00ff030a19 */ /* 0x000fe40000011607 */
.L_x_460:
[----:B------:R-:W-:Y:S05]  /*16f30*/  BSYNC B0 ;  /* 0x0000000000007941 */ /* 0x000fea0003800000 */
.L_x_458:
[----:B------:R-:W-:Y:S05]  /*16f40*/  IADD3 R7, -R9, UR10, RZ ;  /* 0x0000000a09077c10 */ /* 0x000fea000fffe1ff */
[----:B------:R-:W-:Y:S05]  /*16f50*/  IMAD R3, R3, c[0x0][0x32c], R7 ;  /* 0x0000cb0003037a24 */ /* 0x000fea00078e0207 */
[----:B------:R-:W-:Y:S02]  /*16f60*/  IADD3 R7, R3, c[0x0][0x32c], RZ ;  /* 0x0000cb0003077a10 */ /* 0x000fe40007ffe0ff */
[----:B------:R-:W-:Y:S02]  /*16f70*/  IMNMX R0, R0, R3, !PT ;  /* 0x0000000300007217 */ /* 0x000fe40007800200 */
[----:B------:R-:W-:Y:S02]  /*16f80*/  IMNMX R2, R2, R7, PT ;  /* 0x0000000702027217 */ /* 0x000fe40003800200 */
.L_x_457:
        /* <DEDUP_REMOVED lines=8> */
[----:B------:R-:W-:Y:S01]  /*17010*/  PLOP3.LUT P3, PT, PT, PT, UP2, 0x40, 0x0 ;  /* 0x000000000000781c */ /* 0x000fe20003f6e828 */
[----:B------:R-:W-:Y:S01]  /*17020*/  UISETP.GE.AND UP1, UPT, UR10, 0xa, UPT ;  /* 0x0000000a0a00788c */ /* 0x000fe2000bf26270 */
[C---:B------:R-:W-:Y:S01]  /*17030*/  ISETP.GT.AND P0, PT, R0.reuse, RZ, P0 ;  /* 0x000000ff0000720c */ /* 0x040fe20000704270 */
[----:B------:R-:W-:Y:S01]  /*17040*/  UP2UR UR34, UPR, URZ, 0x1 ;  /* 0x000000013f227883 */ /* 0x000fe20008000000 */
[C---:B------:R-:W-:Y:S01]  /*17050*/  ISETP.GT.AND P4, PT, R0.reuse, 0x1, P1 ;  /* 0x000000010000780c */ /* 0x040fe20000f84270 */
[----:B------:R-:W-:Y:S01]  /*17060*/  UISETP.GE.AND UP6, UPT, UR10, 0x42, UPT ;  /* 0x000000420a00788c */ /* 0x000fe2000bfc6270 */
[----:B------:R-:W-:Y:S01]  /*17070*/  ISETP.GT.AND P1, PT, R0, 0x8, P3 ;  /* 0x000000080000780c */ /* 0x000fe20001f24270 */
[----:B------:R-:W-:Y:S01]  /*17080*/  UISETP.GE.AND UP5, UPT, UR10, 0x49, UPT ;  /* 0x000000490a00788c */ /* 0x000fe2000bfa6270 */
[----:B------:R-:W-:Y:S01]  /*17090*/  PLOP3.LUT P3, PT, PT, PT, UP0, 0x40, 0x0 ;  /* 0x000000000000781c */ /* 0x000fe20003f6e808 */
[----:B------:R-:W-:Y:S01]  /*170a0*/  UISETP.GE.AND UP0, UPT, UR10, 0x12, UPT ;  /* 0x000000120a00788c */ /* 0x000fe2000bf06270 */
[C---:B------:R-:W-:Y:S01]  /*170b0*/  ISETP.LT.OR P2, PT, R2.reuse, 0x1, P0 ;  /* 0x000000010200780c */ /* 0x040fe20000741670 */
[----:B------:R-:W-:Y:S01]  /*170c0*/  UISETP.GE.AND UP4, UPT, UR10, 0x4a, UPT ;  /* 0x0000004a0a00788c */ /* 0x000fe2000bf86270 */
        /* <DEDUP_REMOVED lines=8> */
[----:B------:R-:W-:Y:S01]  /*17150*/  FSEL R11, R189, -INF , !P2 ;  /* 0xff800000bd0b7808 */ /* 0x000fe20005000000 */
[----:B------:R-:W-:Y:S01]  /*17160*/  UISETP.GE.AND UP2, UPT, UR10, 0x52, UPT ;  /* 0x000000520a00788c */ /* 0x000fe2000bf46270 */
[----:B------:R-:W-:Y:S01]  /*17170*/  ISETP.LT.OR P2, PT, R2, 0x9, P1 ;  /* 0x000000090200780c */ /* 0x000fe20000f41670 */
[----:B------:R-:W-:Y:S01]  /*17180*/  UP2UR UR32, UPR, URZ, 0x1 ;  /* 0x000000013f207883 */ /* 0x000fe20008000000 */
[----:B------:R-:W-:Y:S01]  /*17190*/  ISETP.GT.AND P1, PT, R0, 0x10, P3 ;  /* 0x000000100000780c */ /* 0x000fe20001f24270 */
[----:B------:R-:W-:Y:S01]  /*171a0*/  UISETP.GE.AND UP1, UPT, UR10, 0x59, UPT ;  /* 0x000000590a00788c */ /* 0x000fe2000bf26270 */
[----:B------:R-:W-:Y:S01]  /*171b0*/  PLOP3.LUT P3, PT, PT, PT, UP0, 0x40, 0x0 ;  /* 0x000000000000781c */ /* 0x000fe20003f6e808 */
[----:B------:R-:W-:Y:S01]  /*171c0*/  UISETP.GE.AND UP0, UPT, UR10, 0x1a, UPT ;  /* 0x0000001a0a00788c */ /* 0x000fe2000bf06270 */
[----:B------:R-:W-:Y:S01]  /*171d0*/  FSEL R19, R187, -INF , !P5 ;  /* 0xff800000bb137808 */ /* 0x000fe20006800000 */
        /* <DEDUP_REMOVED lines=53> */
[----:B------:R-:W-:Y:S02]  /*17530*/  FSEL R176, R15, -INF , !P2 ;  /* 0xff8000000fb07808 */ /* 0x000fe40005000000 */
[----:B------:R-:W-:Y:S02]  /*17540*/  ISETP.GT.AND P4, PT, R0, 0x31, P0 ;  /* 0x000000310000780c */ /* 0x000fe40000784270 */
[----:B------:R-:W-:Y:S02]  /*17550*/  ISETP.LT.OR P2, PT, R2, 0x31, P1 ;  /* 0x000000310200780c */ /* 0x000fe40000f41670 */
[----:B------:R-:W-:Y:S01]  /*17560*/  PLOP3.LUT P0, PT, PT, PT, UP0, 0x40, 0x0 ;  /* 0x000000000000781c */ /* 0x000fe20003f0e808 */
[----:B------:R-:W-:Y:S01]  /*17570*/  UISETP.GE.AND UP0, UPT, UR10, 0x41, UPT ;  /* 0x000000410a00788c */ /* 0x000fe2000bf06270 */
[----:B------:R-:W-:Y:S02]  /*17580*/  ISETP.GT.AND P1, PT, R0, 0x38, P3 ;  /* 0x000000380000780c */ /* 0x000fe40001f24270 */
[----:B------:R-:W-:Y:S01]  /*17590*/  FSEL R177, R49, -INF , !P5 ;  /* 0xff80000031b17808 */ /* 0x000fe20006800000 */
[----:B------:R-:W-:Y:S01]  /*175a0*/  UP2UR UR13, UPR, URZ, 0x1 ;  /* 0x000000013f0d7883 */ /* 0x000fe20008000000 */
[----:B------:R-:W-:Y:S02]  /*175b0*/  ISETP.LT.OR P5, PT, R2, 0x32, P4 ;  /* 0x000000320200780c */ /* 0x000fe400027a1670 */
[----:B------:R-:W-:Y:S02]  /*175c0*/  ISETP.GT.AND P4, PT, R0, 0x39, P0 ;  /* 0x000000390000780c */ /* 0x000fe40000784270 */
[----:B------:R-:W-:Y:S02]  /*175d0*/  ISETP.LT.OR P0, PT, R2, 0x39, P1 ;  /* 0x000000390200780c */ /* 0x000fe40000f01670 */
[----:B------:R-:W-:Y:S02]  /*175e0*/  FSEL R179, R52, -INF , !P2 ;  /* 0xff80000034b37808 */ /* 0x000fe40005000000 */
[----:B------:R-:W-:Y:S01]  /*175f0*/  PLOP3.LUT P2, PT, PT, PT, UP6, 0x40, 0x0 ;  /* 0x000000000000781c */ /* 0x000fe20003f4e868 */
[----:B------:R-:W-:Y:S01]  /*17600*/  UISETP.NE.AND UP6, UPT, UR23, URZ, UPT ;  /* 0x0000003f1700728c */ /* 0x000fe2000bfc5270 */
[----:B------:R-:W-:Y:S02]  /*17610*/  FSEL R196, R64, -INF , !P0 ;  /* 0xff80000040c47808 */ /* 0x000fe40004000000 */
[----:B------:R-:W-:Y:S02]  /*17620*/  PLOP3.LUT P1, PT, PT, PT, UP5, 0x40, 0x0 ;  /* 0x000000000000781c */ /* 0x000fe40003f2e858 */
[----:B------:R-:W-:Y:S02]  /*17630*/  PLOP3.LUT P0, PT, PT, PT, UP4, 0x40, 0x0 ;  /* 0x000000000000781c */ /* 0x000fe40003f0e848 */
[C---:B------:R-:W-:Y:S02]  /*17640*/  ISETP.GT.AND P2, PT, R0.reuse, 0x41, P2 ;  /* 0x000000410000780c */ /* 0x040fe40001744270 */
[C---:B------:R-:W-:Y:S02]  /*17650*/  ISETP.GT.AND P1, PT, R0.reuse, 0x48, P1 ;  /* 0x000000480000780c */ /* 0x040fe40000f24270 */
[----:B------:R-:W-:Y:S02]  /*17660*/  ISETP.GT.AND P0, PT, R0, 0x49, P0 ;  /* 0x000000490000780c */ /* 0x000fe40000704270 */
[----:B------:R-:W-:Y:S01]  /*17670*/  PLOP3.LUT P3, PT, PT, PT, UP0, 0x40, 0x0 ;  /* 0x000000000000781c */ /* 0x000fe20003f6e808 */
[----:B------:R-:W-:Y:S01]  /*17680*/  UISETP.GE.AND UP0, UPT, UR10, 0x5a, UPT ;  /* 0x0000005a0a00788c */ /* 0x000fe2000bf06270 */
[C---:B------:R-:W-:Y:S02]  /*17690*/  ISETP.LT.OR P2, PT, R2.reuse, 0x42, P2 ;  /* 0x000000420200780c */ /* 0x040fe40001741670 */
[C---:B------:R-:W-:Y:S02]  /*176a0*/  ISETP.LT.OR P1, PT, R2.reuse, 0x49, P1 ;  /* 0x000000490200780c */ /* 0x040fe40000f21670 */
[----:B------:R-:W-:Y:S02]  /*176b0*/  ISETP.LT.OR P0, PT, R2, 0x4a, P0 ;  /* 0x0000004a0200780c */ /* 0x000fe40000701670 */
[----:B------:R-:W-:Y:S02]  /*176c0*/  ISETP.GT.AND P3, PT, R0, 0x40, P3 ;  /* 0x000000400000780c */ /* 0x000fe40001f64270 */
[----:B------:R-:W-:Y:S02]  /*176d0*/  FSEL R230, R69, -INF , !P2 ;  /* 0xff80000045e67808 */ /* 0x000fe40005000000 */
[----:B------:R-:W-:Y:S02]  /*176e0*/  PLOP3.LUT P2, PT, PT, PT, UP2, 0x40, 0x0 ;  /* 0x000000000000781c */ /* 0x000fe40003f4e828 */
[----:B------:R-:W-:Y:S02]  /*176f0*/  FSEL R233, R80, -INF , !P1 ;  /* 0xff80000050e97808 */ /* 0x000fe40004800000 */
[----:B------:R-:W-:Y:S02]  /*17700*/  PLOP3.LUT P1, PT, PT, PT, UP1, 0x40, 0x0 ;  /* 0x000000000000781c */ /* 0x000fe40003f2e818 */
[----:B------:R-:W-:Y:S02]  /*17710*/  FSEL R234, R81, -INF , !P0 ;  /* 0xff80000051ea7808 */ /* 0x000fe40004000000 */
[----:B------:R-:W-:Y:S02]  /*17720*/  PLOP3.LUT P0, PT, PT, PT, UP0, 0x40, 0x0 ;  /* 0x000000000000781c */ /* 0x000fe40003f0e808 */
[----:B------:R-:W-:Y:S02]  /*17730*/  ISETP.LT.OR P3, PT, R2, 0x41, P3 ;  /* 0x000000410200780c */ /* 0x000fe40001f61670 */
[C---:B------:R-:W-:Y:S02]  /*17740*/  ISETP.GT.AND P2, PT, R0.reuse, 0x51, P2 ;  /* 0x000000510000780c */ /* 0x040fe40001744270 */
[C---:B------:R-:W-:Y:S02]  /*17750*/  ISETP.GT.AND P1, PT, R0.reuse, 0x58, P1 ;  /* 0x000000580000780c */ /* 0x040fe40000f24270 */
[----:B------:R-:W-:Y:S02]  /*17760*/  ISETP.GT.AND P0, PT, R0, 0x59, P0 ;  /* 0x000000590000780c */ /* 0x000fe40000704270 */
[----:B------:R-:W-:Y:S02]  /*17770*/  ISETP.LT.OR P4, PT, R2, 0x3a, P4 ;  /* 0x0000003a0200780c */ /* 0x000fe40002781670 */
[----:B------:R-:W-:Y:S02]  /*17780*/  FSEL R198, R68, -INF , !P3 ;  /* 0xff80000044c67808 */ /* 0x000fe40005800000 */
[C---:B------:R-:W-:Y:S02]  /*17790*/  ISETP.LT.OR P3, PT, R2.reuse, 0x52, P2 ;  /* 0x000000520200780c */ /* 0x040fe40001761670 */
[C---:B------:R-:W-:Y:S02]  /*177a0*/  ISETP.LT.OR P2, PT, R2.reuse, 0x59, P1 ;  /* 0x000000590200780c */ /* 0x040fe40000f41670 */
[----:B------:R-:W-:Y:S02]  /*177b0*/  ISETP.LT.OR P1, PT, R2, 0x5a, P0 ;  /* 0x0000005a0200780c */ /* 0x000fe40000721670 */
[----:B------:R-:W-:Y:S01]  /*177c0*/  PLOP3.LUT P0, PT, PT, PT, UP6, 0x40, 0x0 ;  /* 0x000000000000781c */ /* 0x000fe20003f0e868 */
[----:B------:R-:W-:Y:S01]  /*177d0*/  UISETP.NE.AND UP6, UPT, UR39, URZ, UPT ;  /* 0x0000003f2700728c */ /* 0x000fe2000bfc5270 */
[----:B------:R-:W-:Y:S02]  /*177e0*/  FSEL R197, R65, -INF , !P4 ;  /* 0xff80000041c57808 */ /* 0x000fe40006000000 */
[----:B------:R-:W-:Y:S02]  /*177f0*/  PLOP3.LUT P4, PT, PT, PT, UP3, 0x40, 0x0 ;  /* 0x000000000000781c */ /* 0x000fe40003f8e838 */
[----:B------:R-:W-:Y:S02]  /*17800*/  FSEL R189, R53, -INF , !P5 ;  /* 0xff80000035bd7808 */ /* 0x000fe40006800000 */
[----:B------:R-:W-:Y:S01]  /*17810*/  ISETP.GT.AND P4, PT, R0, 0x50, P4 ;  /* 0x000000500000780c */ /* 0x000fe20002784270 */
[--C-:B-1----:R-:W-:Y:S01]  /*17820*/  IMAD.IADD R0, R6, 0x1, R3.reuse ;  /* 0x0000000106007824 */ /* 0x102fe200078e0203 */
[----:B------:R-:W-:Y:S02]  /*17830*/  FSEL R244, R85, -INF , !P3 ;  /* 0xff80000055f47808 */ /* 0x000fe40005800000 */
[----:B------:R-:W-:Y:S01]  /*17840*/  ISETP.LT.OR P4, PT, R2, 0x51, P4 ;  /* 0x000000510200780c */ /* 0x000fe20002781670 */
[----:B------:R-:W-:Y:S01]  /*17850*/  IMAD.IADD R2, R5, 0x1, R3 ;  /* 0x0000000105027824 */ /* 0x000fe200078e0203 */
        /* <DEDUP_REMOVED lines=18> */
.L_x_463:
[----:B------:R-:W-:Y:S04]  /*17980*/  MOV R2, c[0x0][0x32c] ;  /* 0x0000cb0000027a02 */ /* 0x000fe80000000f00 */
[----:B------:R-:W-:Y:S11]  /*17990*/  ISETP.NE.AND P0, PT, R2, 0x1, PT ;  /* 0x000000010200780c */ /* 0x000ff60003f05270 */
[----:B------:R-:W-:Y:S02]  /*179a0*/  @!UPT UIADD3 URZ, URZ, URZ, URZ ;  /* 0x0000003f3f3ff290 */ /* 0x000fe4000fffe03f */
[----:B------:R-:W-:Y:S05]  /*179b0*/  @P0 IMAD.HI.U32 R2, R0, c[0x0][0x330], RZ ;  /* 0x0000cc0000020a27 */ /* 0x000fea00078e00ff */
[----:B------:R-:W-:Y:S02]  /*179c0*/  @P0 SHF.R.U32.HI R0, RZ, c[0x0][0x334], R2 ;  /* 0x0000cd00ff000a19 */ /* 0x000fe40000011602 */
.L_x_464:
[----:B------:R-:W-:Y:S05]  /*179d0*/  BSYNC B0 ;  /* 0x0000000000007941 */ /* 0x000fea0003800000 */
.L_x_462:
        /* <DEDUP_REMOVED lines=11> */
.L_x_461:
        /* <DEDUP_REMOVED lines=19> */
[----:B------:R-:W-:Y:S01]  /*17bc0*/  FSEL R10, R193, -INF , !P2 ;  /* 0xff800000c10a7808 */ /* 0x000fe20005000000 */
[----:B------:R-:W-:Y:S01]  /*17bd0*/  UISETP.NE.AND UP2, UPT, UR33, URZ, UPT ;  /* 0x0000003f2100728c */ /* 0x000fe2000bf45270 */
[C---:B------:R-:W-:Y:S01]  /*17be0*/  ISETP.GT.AND P4, PT, R0.reuse, 0x1, P1 ;  /* 0x000000010000780c */ /* 0x040fe20000f84270 */
[----:B------:R-:W-:Y:S01]  /*17bf0*/  UISETP.NE.AND UP1, UPT, UR32, URZ, UPT ;  /* 0x0000003f2000728c */ /* 0x000fe2000bf25270 */
[----:B------:R-:W-:Y:S01]  /*17c00*/  ISETP.GT.AND P1, PT, R0, 0x8, P3 ;  /* 0x000000080000780c */ /* 0x000fe20001f24270 */
[----:B------:R-:W-:Y:S01]  /*17c10*/  UISETP.NE.AND UP0, UPT, UR31, URZ, UPT ;  /* 0x0000003f1f00728c */ /* 0x000fe2000bf05270 */
[----:B------:R-:W-:Y:S01]  /*17c20*/  PLOP3.LUT P0, PT, PT, PT, UP3, 0x40, 0x0 ;  /* 0x000000000000781c */ /* 0x000fe20003f0e838 */
[----:B------:R-:W-:Y:S01]  /*17c30*/  UISETP.NE.AND UP3, UPT, UR30, URZ, UPT ;  /* 0x0000003f1e00728c */ /* 0x000fe2000bf65270 */
[----:B------:R-:W-:Y:S01]  /*17c40*/  PLOP3.LUT P3, PT, PT, PT, UP4, 0x40, 0x0 ;  /* 0x000000000000781c */ /* 0x000fe20003f6e848 */
[----:B------:R-:W-:Y:S01]  /*17c50*/  UISETP.NE.AND UP4, UPT, UR20, URZ, UPT ;  /* 0x0000003f1400728c */ /* 0x000fe2000bf85270 */
[----:B------:R-:W-:Y:S02]  /*17c60*/  ISETP.LT.OR P5, PT, R2, 0x2, P4 ;  /* 0x000000020200780c */ /* 0x000fe400027a1670 */
[----:B------:R-:W-:Y:S02]  /*17c70*/  ISETP.GT.AND P4, PT, R0, 0x9, P0 ;  /* 0x000000090000780c */ /* 0x000fe40000784270 */
[----:B------:R-:W-:Y:S02]  /*17c80*/  ISETP.LT.OR P2, PT, R2, 0x9, P1 ;  /* 0x000000090200780c */ /* 0x000fe40000f41670 */
[----:B------:R-:W-:Y:S01]  /*17c90*/  PLOP3.LUT P0, PT, PT, PT, UP2, 0x40, 0x0 ;  /* 0x000000000000781c */ /* 0x000fe20003f0e828 */
[----:B------:R-:W-:Y:S01]  /*17ca0*/  UISETP.NE.AND UP2, UPT, UR29, URZ, UPT ;  /* 0x0000003f1d00728c */ /* 0x000fe2000bf45270 */
[----:B------:R-:W-:Y:S02]  /*17cb0*/  ISETP.GT.AND P1, PT, R0, 0x10, P3 ;  /* 0x000000100000780c */ /* 0x000fe40001f24270 */
[----:B------:R-:W-:Y:S01]  /*17cc0*/  PLOP3.LUT P3, PT, PT, PT, UP1, 0x40, 0x0 ;  /* 0x000000000000781c */ /* 0x000fe20003f6e818 */
[----:B------:R-:W-:Y:S01]  /*17cd0*/  UISETP.NE.AND UP1, UPT, UR28, URZ, UPT ;  /* 0x0000003f1c00728c */ /* 0x000fe2000bf25270 */
[----:B------:R-:W-:Y:S02]  /*17ce0*/  FSEL R17, R192, -INF , !P5 ;  /* 0xff800000c0117808 */ /* 0x000fe40006800000 */
[----:B------:R-:W-:Y:S02]  /*17cf0*/  ISETP.LT.OR P5, PT, R2, 0xa, P4 ;  /* 0x0000000a0200780c */ /* 0x000fe400027a1670 */
[----:B------:R-:W-:Y:S02]  /*17d00*/  FSEL R20, R183, -INF , !P2 ;  /* 0xff800000b7147808 */ /* 0x000fe40005000000 */
        /* <DEDUP_REMOVED lines=35> */
[----:B------:R-:W-:Y:S02]  /*17f40*/  FSEL R174, R50, -INF , !P2 ;  /* 0xff80000032ae7808 */ /* 0x000fe40005000000 */
[----:B------:R-:W-:Y:S01]  /*17f50*/  PLOP3.LUT P2, PT, PT, PT, UP2, 0x40, 0x0 ;  /* 0x000000000000781c */ /* 0x000fe20003f4e828 */
[----:B------:R-:W-:Y:S01]  /*17f60*/  UISETP.NE.AND UP2, UPT, UR41, URZ, UPT ;  /* 0x0000003f2900728c */ /* 0x000fe2000bf45270 */
        /* <DEDUP_REMOVED lines=8> */
[C---:B------:R-:W-:Y:S01]  /*17ff0*/  ISETP.LT.OR P4, PT, R2.reuse, 0x2a, P4 ;  /* 0x0000002a0200780c */ /* 0x040fe20002781670 */
[----:B------:R-:W-:Y:S01]  /*18000*/  UP2UR UR39, UPR, URZ, 0x40 ;  /* 0x000000403f277883 */ /* 0x000fe20008000000 */
[----:B------:R-:W-:Y:S02]  /*18010*/  ISETP.LT.OR P3, PT, R2, 0x32, P3 ;  /* 0x000000320200780c */ /* 0x000fe40001f61670 */
[----:B------:R-:W-:Y:S02]  /*18020*/  ISETP.GT.AND P1, PT, R0, 0x39, P1 ;  /* 0x000000390000780c */ /* 0x000fe40000f24270 */
[----:B------:R-:W-:Y:S02]  /*18030*/  ISETP.LT.OR P2, PT, R2, 0x39, P2 ;  /* 0x000000390200780c */ /* 0x000fe40001741670 */
[----:B------:R-:W-:Y:S02]  /*18040*/  ISETP.GT.AND P0, PT, R0, 0x40, P0 ;  /* 0x000000400000780c */ /* 0x000fe40000704270 */
[----:B------:R-:W-:Y:S02]  /*18050*/  FSEL R175, R51, -INF , !P4 ;  /* 0xff80000033af7808 */ /* 0x000fe40006000000 */
[----:B------:R-:W-:Y:S02]  /*18060*/  FSEL R183, R55, -INF , !P3 ;  /* 0xff80000037b77808 */ /* 0x000fe40005800000 */
[----:B------:R-:W-:Y:S01]  /*18070*/  PLOP3.LUT P4, PT, PT, PT, UP6, 0x40, 0x0 ;  /* 0x000000000000781c */ /* 0x000fe20003f8e868 */
[----:B------:R-:W-:Y:S01]  /*18080*/  UISETP.NE.AND UP6, UPT, UR23, URZ, UPT ;  /* 0x0000003f1700728c */ /* 0x000fe2000bfc5270 */
[----:B------:R-:W-:Y:S02]  /*18090*/  ISETP.LT.OR P1, PT, R2, 0x3a, P1 ;  /* 0x0000003a0200780c */ /* 0x000fe40000f21670 */
[----:B------:R-:W-:Y:S02]  /*180a0*/  FSEL R193, R66, -INF , !P2 ;  /* 0xff80000042c17808 */ /* 0x000fe40005000000 */
[----:B------:R-:W-:Y:S02]  /*180b0*/  PLOP3.LUT P3, PT, PT, PT, UP5, 0x40, 0x0 ;  /* 0x000000000000781c */ /* 0x000fe40003f6e858 */
[----:B------:R-:W-:Y:S02]  /*180c0*/  ISETP.LT.OR P2, PT, R2, 0x41, P0 ;  /* 0x000000410200780c */ /* 0x000fe40000741670 */
[----:B------:R-:W-:Y:S02]  /*180d0*/  PLOP3.LUT P0, PT, PT, PT, UP4, 0x40, 0x0 ;  /* 0x000000000000781c */ /* 0x000fe40003f0e848 */
[----:B------:R-:W-:Y:S02]  /*180e0*/  FSEL R195, R67, -INF , !P1 ;  /* 0xff80000043c37808 */ /* 0x000fe40004800000 */
[----:B------:R-:W-:Y:S02]  /*180f0*/  ISETP.GT.AND P1, PT, R0, 0x41, P4 ;  /* 0x000000410000780c */ /* 0x000fe40002724270 */
[----:B------:R-:W-:Y:S02]  /*18100*/  FSEL R200, R70, -INF , !P2 ;  /* 0xff80000046c87808 */ /* 0x000fe40005000000 */
[C---:B------:R-:W-:Y:S02]  /*18110*/  ISETP.GT.AND P2, PT, R0.reuse, 0x48, P3 ;  /* 0x000000480000780c */ /* 0x040fe40001f44270 */
[----:B------:R-:W-:Y:S02]  /*18120*/  ISETP.GT.AND P0, PT, R0, 0x49, P0 ;  /* 0x000000490000780c */ /* 0x000fe40000704270 */
[C---:B------:R-:W-:Y:S02]  /*18130*/  ISETP.LT.OR P3, PT, R2.reuse, 0x42, P1 ;  /* 0x000000420200780c */ /* 0x040fe40000f61670 */
[C---:B------:R-:W-:Y:S02]  /*18140*/  ISETP.LT.OR P1, PT, R2.reuse, 0x49, P2 ;  /* 0x000000490200780c */ /* 0x040fe40001721670 */
[----:B------:R-:W-:Y:S02]  /*18150*/  ISETP.LT.OR P0, PT, R2, 0x4a, P0 ;  /* 0x0000004a0200780c */ /* 0x000fe40000701670 */
[----:B------:R-:W-:Y:S02]  /*18160*/  PLOP3.LUT P2, PT, PT, PT, UP2, 0x40, 0x0 ;  /* 0x000000000000781c */ /* 0x000fe40003f4e828 */
[----:B------:R-:W-:Y:S02]  /*18170*/  FSEL R231, R82, -INF , !P1 ;  /* 0xff80000052e77808 */ /* 0x000fe40004800000 */
[----:B------:R-:W-:Y:S02]  /*18180*/  PLOP3.LUT P1, PT, PT, PT, UP1, 0x40, 0x0 ;  /* 0x000000000000781c */ /* 0x000fe40003f2e818 */
[----:B------:R-:W-:Y:S02]  /*18190*/  FSEL R232, R83, -INF , !P0 ;  /* 0xff80000053e87808 */ /* 0x000fe40004000000 */
[----:B------:R-:W-:Y:S02]  /*181a0*/  PLOP3.LUT P0, PT, PT, PT, UP0, 0x40, 0x0 ;  /* 0x000000000000781c */ /* 0x000fe40003f0e808 */
[C---:B------:R-:W-:Y:S02]  /*181b0*/  ISETP.GT.AND P2, PT, R0.reuse, 0x51, P2 ;  /* 0x000000510000780c */ /* 0x040fe40001744270 */
[C---:B------:R-:W-:Y:S02]  /*181c0*/  ISETP.GT.AND P1, PT, R0.reuse, 0x58, P1 ;  /* 0x000000580000780c */ /* 0x040fe40000f24270 */
[----:B------:R-:W-:Y:S02]  /*181d0*/  ISETP.GT.AND P0, PT, R0, 0x59, P0 ;  /* 0x000000590000780c */ /* 0x000fe40000704270 */
[----:B------:R-:W-:Y:S02]  /*181e0*/  FSEL R227, R71, -INF , !P3 ;  /* 0xff80000047e37808 */ /* 0x000fe40005800000 */
[C---:B------:R-:W-:Y:S02]  /*181f0*/  ISETP.LT.OR P3, PT, R2.reuse, 0x52, P2 ;  /* 0x000000520200780c */ /* 0x040fe40001761670 */
[C---:B------:R-:W-:Y:S02]  /*18200*/  ISETP.LT.OR P2, PT, R2.reuse, 0x59, P1 ;  /* 0x000000590200780c */ /* 0x040fe40000f41670 */
[----:B------:R-:W-:Y:S02]  /*18210*/  ISETP.LT.OR P1, PT, R2, 0x5a, P0 ;  /* 0x0000005a0200780c */ /* 0x000fe40000721670 */
[----:B------:R-:W-:Y:S01]  /*18220*/  PLOP3.LUT P0, PT, PT, PT, UP6, 0x40, 0x0 ;  /* 0x000000000000781c */ /* 0x000fe20003f0e868 */
[----:B------:R-:W-:Y:S01]  /*18230*/  UISETP.NE.AND UP6, UPT, UR39, URZ, UPT ;  /* 0x0000003f2700728c */ /* 0x000fe2000bfc5270 */
[----:B------:R-:W-:Y:S02]  /*18240*/  PLOP3.LUT P4, PT, PT, PT, UP3, 0x40, 0x0 ;  /* 0x000000000000781c */ /* 0x000fe40003f8e838 */
[----:B------:R-:W-:Y:S02]  /*18250*/  FSEL R95, R39, -INF , !P5 ;  /* 0xff800000275f7808 */ /* 0x000fe40006800000 */
[----:B------:R-:W-:Y:S02]  /*18260*/  ISETP.GT.AND P4, PT, R0, 0x50, P4 ;  /* 0x000000500000780c */ /* 0x000fe40002784270 */
[----:B------:R-:W-:Y:S02]  /*18270*/  IADD3 R0, -R8, UR15, R7 ;  /* 0x0000000f08007c10 */ /* 0x000fe4000fffe107 */
        /* <DEDUP_REMOVED lines=24> */
.L_x_467:
[----:B------:R-:W-:Y:S04]  /*18400*/  MOV R7, c[0x0][0x32c] ;  /* 0x0000cb0000077a02 */ /* 0x000fe80000000f00 */
[----:B------:R-:W-:Y:S11]  /*18410*/  ISETP.NE.AND P0, PT, R7, 0x1, PT ;  /* 0x000000010700780c */ /* 0x000ff60003f05270 */
[----:B------:R-:W-:Y:S02]  /*18420*/  @!UPT UIADD3 URZ, URZ, URZ, URZ ;  /* 0x0000003f3f3ff290 */ /* 0x000fe4000fffe03f */
[----:B------:R-:W-:Y:S05]  /*18430*/  @P0 IMAD.HI.U32 R7, R3, c[0x0][0x330], RZ ;  /* 0x0000cc0003070a27 */ /* 0x000fea00078e00ff */
[----:B------:R-:W-:Y:S02]  /*18440*/  @P0 SHF.R.U32.HI R3, RZ, c[0x0][0x334], R7 ;  /* 0x0000cd00ff030a19 */ /* 0x000fe40000011607 */
.L_x_468:
[----:B------:R-:W-:Y:S05]  /*18450*/  BSYNC B0 ;  /* 0x0000000000007941 */ /* 0x000fea0003800000 */
.L_x_466:
[----:B------:R-:W-:Y:S05]  /*18460*/  MOV R7, UR12 ;  /* 0x0000000c00077c02 */ /* 0x000fea0008000f00 */
[----:B------:R-:W-:Y:S04]  /*18470*/  IMAD R7, R7, -0x60, -R9 ;  /* 0xffffffa007077824 */ /* 0x000fe800078e0a09 */
[----:B------:R-:W-:Y:S05]  /*18480*/  IMAD R3, R3, c[0x0][0x32c], R7 ;  /* 0x0000cb0003037a24 */ /* 0x000fea00078e0207 */
[----:B------:R-:W-:Y:S02]  /*18490*/  IADD3 R7, R3, c[0x0][0x32c], RZ ;  /* 0x0000cb0003077a10 */ /* 0x000fe40007ffe0ff */
[----:B------:R-:W-:Y:S02]  /*184a0*/  IMNMX R0, R0, R3, !PT ;  /* 0x0000000300007217 */ /* 0x000fe40007800200 */
[----:B------:R-:W-:Y:S02]  /*184b0*/  IMNMX R2, R2, R7, PT ;  /* 0x0000000702027217 */ /* 0x000fe40003800200 */
.L_x_465:
        /* <DEDUP_REMOVED lines=63> */
[----:B------:R-:W-:Y:S02]  /*188b0*/  ISETP.LT.OR P5, PT, R2, 0x22, P4 ;  /* 0x000000220200780c */ /* 0x000fe400027a1670 */
[----:B------:R-:W-:Y:S02]  /*188c0*/  FSEL R98, R18, -INF , !P2 ;  /* 0xff80000012627808 */ /* 0x000fe40005000000 */
[----:B------:R-:W-:Y:S02]  /*188d0*/  ISETP.GT.AND P4, PT, R0, 0x29, P0 ;  /* 0x000000290000780c */ /* 0x000fe40000784270 */
[----:B------:R-:W-:Y:S02]  /*188e0*/  ISETP.LT.OR P0, PT, R2, 0x29, P1 ;  /* 0x000000290200780c */ /* 0x000fe40000f01670 */
[----:B------:R-:W-:Y:S01]  /*188f0*/  PLOP3.LUT P2, PT, PT, PT, UP3, 0x40, 0x0 ;  /* 0x000000000000781c */ /* 0x000fe20003f4e838 */
[----:B------:R-:W-:Y:S01]  /*18900*/  UISETP.NE.AND UP3, UPT, UR42, URZ, UPT ;  /* 0x0000003f2a00728c */ /* 0x000fe2000bf65270 */
[----:B------:R-:W-:Y:S01]  /*18910*/  PLOP3.LUT P3, PT, PT, PT, UP4, 0x40, 0x0 ;  /* 0x000000000000781c */ /* 0x000fe20003f6e848 */
[----:B------:R-:W-:Y:S01]  /*18920*/  UISETP.NE.AND UP4, UPT, UR43, URZ, UPT ;  /* 0x0000003f2b00728c */ /* 0x000fe2000bf85270 */
[----:B------:R-:W-:Y:S02]  /*18930*/  FSEL R170, R170, -INF , !P0 ;  /* 0xff800000aaaa7808 */ /* 0x000fe40004000000 */
[----:B------:R-:W-:Y:S01]  /*18940*/  PLOP3.LUT P1, PT, PT, PT, UP2, 0x40, 0x0 ;  /* 0x000000000000781c */ /* 0x000fe20003f2e828 */
[----:B------:R-:W-:Y:S01]  /*18950*/  UISETP.NE.AND UP2, UPT, UR41, URZ, UPT ;  /* 0x0000003f2900728c */ /* 0x000fe2000bf45270 */
[C---:B------:R-:W-:Y:S02]  /*18960*/  ISETP.GT.AND P2, PT, R0.reuse, 0x31, P2 ;  /* 0x000000310000780c */ /* 0x040fe40001744270 */
[----:B------:R-:W-:Y:S01]  /*18970*/  PLOP3.LUT P0, PT, PT, PT, UP1, 0x40, 0x0 ;  /* 0x000000000000781c */ /* 0x000fe20003f0e818 */
[----:B------:R-:W-:Y:S01]  /*18980*/  UISETP.NE.AND UP1, UPT, UR40, URZ, UPT ;  /* 0x0000003f2800728c */ /* 0x000fe2000bf25270 */
[----:B------:R-:W-:Y:S02]  /*18990*/  ISETP.GT.AND P3, PT, R0, 0x30, P3 ;  /* 0x000000300000780c */ /* 0x000fe40001f64270 */
[----:B------:R-:W-:Y:S02]  /*189a0*/  ISETP.LT.OR P4, PT, R2, 0x2a, P4 ;  /* 0x0000002a0200780c */ /* 0x000fe40002781670 */
[----:B------:R-:W-:Y:S02]  /*189b0*/  ISETP.GT.AND P1, PT, R0, 0x38, P1 ;  /* 0x000000380000780c */ /* 0x000fe40000f24270 */
[----:B------:R-:W-:Y:S02]  /*189c0*/  ISETP.LT.OR P2, PT, R2, 0x32, P2 ;  /* 0x000000320200780c */ /* 0x000fe40001741670 */
[----:B------:R-:W-:Y:S02]  /*189d0*/  ISETP.GT.AND P0, PT, R0, 0x39, P0 ;  /* 0x000000390000780c */ /* 0x000fe40000704270 */
[C---:B------:R-:W-:Y:S02]  /*189e0*/  ISETP.LT.OR P3, PT, R2.reuse, 0x31, P3 ;  /* 0x000000310200780c */ /* 0x040fe40001f61670 */
[----:B------:R-:W-:Y:S02]  /*189f0*/  FSEL R172, R45, -INF , !P4 ;  /* 0xff8000002dac7808 */ /* 0x000fe40006000000 */
[----:B------:R-:W-:Y:S01]  /*18a00*/  PLOP3.LUT P4, PT, PT, PT, UP0, 0x40, 0x0 ;  /* 0x000000000000781c */ /* 0x000fe20003f8e808 */
[----:B------:R-:W-:Y:S01]  /*18a10*/  UISETP.NE.AND UP0, UPT, UR39, URZ, UPT ;  /* 0x0000003f2700728c */ /* 0x000fe2000bf05270 */
[C---:B------:R-:W-:Y:S01]  /*18a20*/  ISETP.LT.OR P1, PT, R2.reuse, 0x39, P1 ;  /* 0x000000390200780c */ /* 0x040fe20000f21670 */
[----:B------:R-:W-:Y:S01]  /*18a30*/  UP2UR UR39, UPR, URZ, 0x40 ;  /* 0x000000403f277883 */ /* 0x000fe20008000000 */
[----:B------:R-:W-:Y:S02]  /*18a40*/  FSEL R185, R57, -INF , !P2 ;  /* 0xff80000039b97808 */ /* 0x000fe40005000000 */
[----:B------:R-:W-:Y:S02]  /*18a50*/  ISETP.LT.OR P2, PT, R2, 0x3a, P0 ;  /* 0x0000003a0200780c */ /* 0x000fe40000741670 */
[----:B------:R-:W-:Y:S02]  /*18a60*/  FSEL R182, R56, -INF , !P3 ;  /* 0xff80000038b67808 */ /* 0x000fe40005800000 */
[----:B------:R-:W-:Y:S01]  /*18a70*/  PLOP3.LUT P3, PT, PT, PT, UP6, 0x40, 0x0 ;  /* 0x000000000000781c */ /* 0x000fe20003f6e868 */
[----:B------:R-:W-:Y:S01]  /*18a80*/  UISETP.NE.AND UP6, UPT, UR23, URZ, UPT ;  /* 0x0000003f1700728c */ /* 0x000fe2000bfc5270 */
[----:B------:R-:W-:Y:S02]  /*18a90*/  FSEL R187, R60, -INF , !P1 ;  /* 0xff8000003cbb7808 */ /* 0x000fe40004800000 */
[----:B------:R-:W-:Y:S02]  /*18aa0*/  PLOP3.LUT P0, PT, PT, PT, UP5, 0x40, 0x0 ;  /* 0x000000000000781c */ /* 0x000fe40003f0e858 */
[C---:B------:R-:W-:Y:S02]  /*18ab0*/  ISETP.GT.AND P1, PT, R0.reuse, 0x40, P4 ;  /* 0x000000400000780c */ /* 0x040fe40002724270 */
[----:B------:R-:W-:Y:S02]  /*18ac0*/  FSEL R190, R61, -INF , !P2 ;  /* 0xff8000003dbe7808 */ /* 0x000fe40005000000 */
[----:B------:R-:W-:Y:S02]  /*18ad0*/  PLOP3.LUT P2, PT, PT, PT, UP4, 0x40, 0x0 ;  /* 0x000000000000781c */ /* 0x000fe40003f4e848 */
[----:B------:R-:W-:Y:S02]  /*18ae0*/  ISETP.GT.AND P3, PT, R0, 0x41, P3 ;  /* 0x000000410000780c */ /* 0x000fe40001f64270 */
[----:B------:R-:W-:Y:S02]  /*18af0*/  ISETP.LT.OR P4, PT, R2, 0x41, P1 ;  /* 0x000000410200780c */ /* 0x000fe40000f81670 */
[C---:B------:R-:W-:Y:S02]  /*18b00*/  ISETP.GT.AND P1, PT, R0.reuse, 0x48, P0 ;  /* 0x000000480000780c */ /* 0x040fe40000724270 */
[----:B------:R-:W-:Y:S02]  /*18b10*/  ISETP.GT.AND P0, PT, R0, 0x49, P2 ;  /* 0x000000490000780c */ /* 0x000fe40001704270 */
[C---:B------:R-:W-:Y:S02]  /*18b20*/  ISETP.LT.OR P2, PT, R2.reuse, 0x42, P3 ;  /* 0x000000420200780c */ /* 0x040fe40001f41670 */
[C---:B------:R-:W-:Y:S02]  /*18b30*/  ISETP.LT.OR P1, PT, R2.reuse, 0x49, P1 ;  /* 0x000000490200780c */ /* 0x040fe40000f21670 */
[----:B------:R-:W-:Y:S02]  /*18b40*/  ISETP.LT.OR P0, PT, R2, 0x4a, P0 ;  /* 0x0000004a0200780c */ /* 0x000fe40000701670 */
[----:B-----5:R-:W-:Y:S02]  /*18b50*/  FSEL R226, R73, -INF , !P2 ;  /* 0xff80000049e27808 */ /* 0x020fe40005000000 */
        /* <DEDUP_REMOVED lines=39> */
.L_x_471:
[----:B------:R-:W-:Y:S04]  /*18dd0*/  MOV R2, c[0x0][0x32c] ;  /* 0x0000cb0000027a02 */ /* 0x000fe80000000f00 */
[----:B------:R-:W-:Y:S11]  /*18de0*/  ISETP.NE.AND P0, PT, R2, 0x1, PT ;  /* 0x000000010200780c */ /* 0x000ff60003f05270 */
[----:B------:R-:W-:Y:S02]  /*18df0*/  @!UPT UIADD3 URZ, URZ, URZ, URZ ;  /* 0x0000003f3f3ff290 */ /* 0x000fe4000fffe03f */
[----:B------:R-:W-:Y:S05]  /*18e00*/  @P0 IMAD.HI.U32 R2, R0, c[0x0][0x330], RZ ;  /* 0x0000cc0000020a27 */ /* 0x000fea00078e00ff */
[----:B------:R-:W-:Y:S02]  /*18e10*/  @P0 SHF.R.U32.HI R0, RZ, c[0x0][0x334], R2 ;  /* 0x0000cd00ff000a19 */ /* 0x000fe40000011602 */
.L_x_472:
[----:B------:R-:W-:Y:S05]  /*18e20*/  BSYNC B0 ;  /* 0x0000000000007941 */ /* 0x000fea0003800000 */
.L_x_470:
        /* <DEDUP_REMOVED lines=11> */
.L_x_469:
        /* <DEDUP_REMOVED lines=33> */
[----:B------:R-:W-:Y:S01]  /*190f0*/  PLOP3.LUT P0, PT, PT, PT, UP5, 0x40, 0x0 ;  /* 0x000000000000781c */ /* 0x000fe20003f0e858 */
[----:B------:R-:W-:Y:S01]  /*19100*/  UISETP.NE.AND UP5, UPT, UR10, URZ, UPT ;  /* 0x0000003f0a00728c */ /* 0x000fe2000bfa5270 */
[----:B------:R-:W-:Y:S02]  /*19110*/  FMNMX.FTZ R72, R176, R72, !PT ;  /* 0x00000048b0487209 */ /* 0x000fe40007810000 */
[----:B------:R-:W-:Y:S02]  /*19120*/  FMNMX.FTZ R3, R95, R3, !PT ;  /* 0x000000035f037209 */ /* 0x000fe40007810000 */
[----:B------:R-:W-:Y:S02]  /*19130*/  FMNMX.FTZ R72, R177, R72, !PT ;  /* 0x00000048b1487209 */ /* 0x000fe40007810000 */
[----:B------:R-:W-:Y:S02]  /*19140*/  ISETP.GT.AND P0, PT, R0, RZ, P0 ;  /* 0x000000ff0000720c */ /* 0x000fe40000704270 */
[----:B------:R-:W-:Y:S02]  /*19150*/  FMNMX.FTZ R72, R179, R72, !PT ;  /* 0x00000048b3487209 */ /* 0x000fe40007810000 */
[----:B------:R-:W-:Y:S02]  /*19160*/  FMNMX.FTZ R3, R174, R3, !PT ;  /* 0x00000003ae037209 */ /* 0x000fe40007810000 */
[----:B------:R-:W-:Y:S02]  /*19170*/  FMNMX.FTZ R72, R189, R72, !PT ;  /* 0x00000048bd487209 */ /* 0x000fe40007810000 */
[----:B------:R-:W-:Y:S02]  /*19180*/  ISETP.LT.OR P0, PT, R2, 0x1, P0 ;  /* 0x000000010200780c */ /* 0x000fe40000701670 */
[----:B------:R-:W-:Y:S01]  /*19190*/  PLOP3.LUT P1, PT, PT, PT, UP1, 0x40, 0x0 ;  /* 0x000000000000781c */ /* 0x000fe20003f2e818 */
[----:B------:R-:W-:Y:S01]  /*191a0*/  UISETP.NE.AND UP1, UPT, UR32, URZ, UPT ;  /* 0x0000003f2000728c */ /* 0x000fe2000bf25270 */
[----:B------:R-:W-:Y:S02]  /*191b0*/  FMNMX.FTZ R72, R196, R72, !PT ;  /* 0x00000048c4487209 */ /* 0x000fe40007810000 */
[----:B------:R-:W-:Y:S02]  /*191c0*/  FMNMX.FTZ R3, R175, R3, !PT ;  /* 0x00000003af037209 */ /* 0x000fe40007810000 */
[----:B------:R-:W-:Y:S02]  /*191d0*/  FSEL R9, R250, -INF , !P0 ;  /* 0xff800000fa097808 */ /* 0x000fe40004000000 */
[----:B------:R-:W-:Y:S02]  /*191e0*/  ISETP.GT.AND P0, PT, R0, 0x1, P1 ;  /* 0x000000010000780c */ /* 0x000fe40000f04270 */
        /* <DEDUP_REMOVED lines=38> */
[----:B------:R-:W-:Y:S01]  /*19450*/  ISETP.LT.OR P0, PT, R2, 0x12, P0 ;  /* 0x000000120200780c */ /* 0x000fe20000701670 */
[----:B------:R-:W1:Y:S01]  /*19460*/  SHFL.BFLY PT, R5, R72, 0x2, 0x1f ;  /* 0x0c401f0048057f89 */ /* 0x000e6200000e0000 */
[----:B------:R-:W-:Y:S01]  /*19470*/  PLOP3.LUT P1, PT, PT, PT, UP1, 0x40, 0x0 ;  /* 0x000000000000781c */ /* 0x000fe20003f2e818 */
[----:B------:R-:W-:Y:S01]  /*19480*/  UISETP.NE.AND UP1, UPT, UR28, URZ, UPT ;  /* 0x0000003f1c00728c */ /* 0x000fe2000bf25270 */
[----:B------:R-:W-:Y:S02]  /*19490*/  FMNMX.FTZ R3, R237, R3, !PT ;  /* 0x00000003ed037209 */ /* 0x000fe40007810000 */
[----:B------:R-:W-:Y:S02]  /*194a0*/  FSEL R58, R201, -INF , !P0 ;  /* 0xff800000c93a7808 */ /* 0x000fe40004000000 */
[----:B------:R-:W-:Y:S02]  /*194b0*/  ISETP.GT.AND P0, PT, R0, 0x18, P1 ;  /* 0x000000180000780c */ /* 0x000fe40000f04270 */
[----:B------:R-:W-:Y:S02]  /*194c0*/  FMNMX.FTZ R3, R243, R3, !PT ;  /* 0x00000003f3037209 */ /* 0x000fe40007810000 */
[----:B------:R-:W-:Y:S02]  /*194d0*/  ISETP.LT.OR P0, PT, R2, 0x19, P0 ;  /* 0x000000190200780c */ /* 0x000fe40000701670 */
[----:B------:R-:W-:Y:S01]  /*194e0*/  PLOP3.LUT P5, PT, PT, PT, UP0, 0x40, 0x0 ;  /* 0x000000000000781c */ /* 0x000fe20003fae808 */
[----:B------:R-:W-:Y:S01]  /*194f0*/  UISETP.NE.AND UP0, UPT, UR25, URZ, UPT ;  /* 0x0000003f1900728c */ /* 0x000fe2000bf05270 */
[----:B------:R-:W-:Y:S02]  /*19500*/  FMNMX.FTZ R3, R245, R3, !PT ;  /* 0x00000003f5037209 */ /* 0x000fe40007810000 */
[----:B------:R-:W-:Y:S02]  /*19510*/  FSEL R62, R199, -INF , !P0 ;  /* 0xff800000c73e7808 */ /* 0x000fe40004000000 */
[----:B------:R-:W-:Y:S01]  /*19520*/  ISETP.GT.AND P0, PT, R0, 0x19, P5 ;  /* 0x000000190000780c */ /* 0x000fe20002f04270 */
[----:B------:R-:W2:Y:S01]  /*19530*/  SHFL.BFLY PT, R6, R3, 0x2, 0x1f ;  /* 0x0c401f0003067f89 */ /* 0x000ea200000e0000 */
[----:B------:R-:W-:Y:S01]  /*19540*/  PLOP3.LUT P4, PT, PT, PT, UP3, 0x40, 0x0 ;  /* 0x000000000000781c */ /* 0x000fe20003f8e838 */
[----:B------:R-:W-:Y:S01]  /*19550*/  UISETP.NE.AND UP3, UPT, UR18, URZ, UPT ;  /* 0x0000003f1200728c */ /* 0x000fe2000bf65270 */
[----:B------:R-:W-:Y:S02]  /*19560*/  ISETP.LT.OR P0, PT, R2, 0x1a, P0 ;  /* 0x0000001a0200780c */ /* 0x000fe40000701670 */
[----:B------:R-:W-:Y:S01]  /*19570*/  PLOP3.LUT P2, PT, PT, PT, UP2, 0x40, 0x0 ;  /* 0x000000000000781c */ /* 0x000fe20003f4e828 */
[----:B------:R-:W-:Y:S01]  /*19580*/  UISETP.NE.AND UP2, UPT, UR16, URZ, UPT ;  /* 0x0000003f1000728c */ /* 0x000fe2000bf45270 */
[----:B------:R-:W-:Y:S02]  /*19590*/  FSEL R88, R194, -INF , !P0 ;  /* 0xff800000c2587808 */ /* 0x000fe40004000000 */
[----:B------:R-:W-:Y:S02]  /*195a0*/  ISETP.GT.AND P0, PT, R0, 0x20, P4 ;  /* 0x000000200000780c */ /* 0x000fe40002704270 */
[----:B------:R-:W-:Y:S02]  /*195b0*/  FMNMX.FTZ R4, R8, R102, !PT ;  /* 0x0000006608047209 */ /* 0x000fe40007810000 */
[----:B------:R-:W-:Y:S02]  /*195c0*/  ISETP.LT.OR P0, PT, R2, 0x21, P0 ;  /* 0x000000210200780c */ /* 0x000fe40000701670 */
[----:B------:R-:W-:Y:S01]  /*195d0*/  PLOP3.LUT P1, PT, PT, PT, UP1, 0x40, 0x0 ;  /* 0x000000000000781c */ /* 0x000fe20003f2e818 */
[----:B------:R-:W-:Y:S01]  /*195e0*/  UISETP.NE.AND UP1, UPT, UR14, URZ, UPT ;  /* 0x0000003f0e00728c */ /* 0x000fe2000bf25270 */
[----:B------:R-:W-:Y:S02]  /*195f0*/  FSEL R99, R184, -INF , !P0 ;  /* 0xff800000b8637808 */ /* 0x000fe40004000000 */
[----:B------:R-:W-:Y:S02]  /*19600*/  ISETP.GT.AND P0, PT, R0, 0x21, P2 ;  /* 0x000000210000780c */ /* 0x000fe40001704270 */
[----:B------:R-:W-:Y:S02]  /*19610*/  FMNMX.FTZ R4, R12, R4, !PT ;  /* 0x000000040c047209 */ /* 0x000fe40007810000 */
[----:B------:R-:W-:Y:S02]  /*19620*/  ISETP.LT.OR P0, PT, R2, 0x22, P0 ;  /* 0x000000220200780c */ /* 0x000fe40000701670 */
[----:B-1----:R-:W-:Y:S02]  /*19630*/  FMNMX.FTZ R72, R72, R5, !PT ;  /* 0x0000000548487209 */ /* 0x002fe40007810000 */
[----:B------:R-:W-:Y:S02]  /*19640*/  FSEL R169, R43, -INF , !P0 ;  /* 0xff8000002ba97808 */ /* 0x000fe40004000000 */
[----:B------:R-:W-:Y:S01]  /*19650*/  ISETP.GT.AND P0, PT, R0, 0x28, P1 ;  /* 0x000000280000780c */ /* 0x000fe20000f04270 */
[----:B------:R-:W1:Y:S01]  /*19660*/  SHFL.BFLY PT, R7, R72, 0x1, 0x1f ;  /* 0x0c201f0048077f89 */ /* 0x000e6200000e0000 */
[----:B------:R-:W-:Y:S02]  /*19670*/  FMNMX.FTZ R5, R9, R103, !PT ;  /* 0x0000006709057209 */ /* 0x000fe40007810000 */
[----:B------:R-:W-:Y:S02]  /*19680*/  ISETP.LT.OR P0, PT, R2, 0x29, P0 ;  /* 0x000000290200780c */ /* 0x000fe40000701670 */
[----:B------:R-:W-:Y:S02]  /*19690*/  FMNMX.FTZ R4, R13, R4, !PT ;  /* 0x000000040d047209 */ /* 0x000fe40007810000 */
[----:B------:R-:W-:Y:S01]  /*196a0*/  PLOP3.LUT P5, PT, PT, PT, UP0, 0x40, 0x0 ;  /* 0x000000000000781c */ /* 0x000fe20003fae808 */
[----:B------:R-:W-:Y:S01]  /*196b0*/  UISETP.NE.AND UP0, UPT, UR13, URZ, UPT ;  /* 0x0000003f0d00728c */ /* 0x000fe2000bf05270 */
[----:B--2---:R-:W-:Y:S02]  /*196c0*/  FMNMX.FTZ R3, R3, R6, !PT ;  /* 0x0000000603037209 */ /* 0x004fe40007810000 */
[----:B------:R-:W-:Y:S02]  /*196d0*/  FMNMX.FTZ R5, R14, R5, !PT ;  /* 0x000000050e057209 */ /* 0x000fe40007810000 */
[----:B------:R-:W-:Y:S01]  /*196e0*/  FSEL R171, R46, -INF , !P0 ;  /* 0xff8000002eab7808 */ /* 0x000fe20004000000 */
[----:B------:R-:W2:Y:S01]  /*196f0*/  SHFL.BFLY PT, R71, R3, 0x1, 0x1f ;  /* 0x0c201f0003477f89 */ /* 0x000ea200000e0000 */
[----:B------:R-:W-:Y:S02]  /*19700*/  ISETP.GT.AND P0, PT, R0, 0x29, P5 ;  /* 0x000000290000780c */ /* 0x000fe40002f04270 */
[----:B------:R-:W-:Y:S02]  /*19710*/  FMNMX.FTZ R4, R15, R4, !PT ;  /* 0x000000040f047209 */ /* 0x000fe40007810000 */
[----:B------:R-:W-:Y:S02]  /*19720*/  FMNMX.FTZ R5, R16, R5, !PT ;  /* 0x0000000510057209 */ /* 0x000fe40007810000 */
[----:B------:R-:W-:Y:S02]  /*19730*/  ISETP.LT.OR P0, PT, R2, 0x2a, P0 ;  /* 0x0000002a0200780c */ /* 0x000fe40000701670 */
[----:B------:R-:W-:Y:S02]  /*19740*/  FMNMX.FTZ R4, R32, R4, !PT ;  /* 0x0000000420047209 */ /* 0x000fe40007810000 */
[----:B------:R-:W-:Y:S01]  /*19750*/  PLOP3.LUT P3, PT, PT, PT, UP4, 0x40, 0x0 ;  /* 0x000000000000781c */ /* 0x000fe20003f6e848 */
[----:B------:R-:W-:Y:S01]  /*19760*/  UISETP.NE.AND UP4, UPT, UR38, URZ, UPT ;  /* 0x0000003f2600728c */ /* 0x000fe2000bf85270 */
[----:B------:R-:W-:Y:S02]  /*19770*/  FMNMX.FTZ R5, R18, R5, !PT ;  /* 0x0000000512057209 */ /* 0x000fe40007810000 */
[----:B------:R-:W-:Y:S02]  /*19780*/  FSEL R173, R47, -INF , !P0 ;  /* 0xff8000002fad7808 */ /* 0x000fe40004000000 */
[----:B------:R-:W-:Y:S02]  /*19790*/  ISETP.GT.AND P0, PT, R0, 0x30, P3 ;  /* 0x000000300000780c */ /* 0x000fe40001f04270 */
[----:B------:R-:W-:Y:S02]  /*197a0*/  FMNMX.FTZ R4, R40, R4, !PT ;  /* 0x0000000428047209 */ /* 0x000fe40007810000 */
[----:B------:R-:W-:Y:S02]  /*197b0*/  FMNMX.FTZ R5, R56, R5, !PT ;  /* 0x0000000538057209 */ /* 0x000fe40007810000 */
[----:B-1----:R-:W-:Y:S02]  /*197c0*/  FMNMX.FTZ R72, R72, R7, !PT ;  /* 0x0000000748487209 */ /* 0x002fe40007810000 */
[----:B------:R-:W-:Y:S02]  /*197d0*/  ISETP.LT.OR P0, PT, R2, 0x31, P0 ;  /* 0x000000310200780c */ /* 0x000fe40000701670 */
[----:B------:R-:W-:Y:S01]  /*197e0*/  FMNMX.FTZ R4, R41, R4, !PT ;  /* 0x0000000429047209 */ /* 0x000fe20007810000 */
[----:B------:R-:W-:Y:S01]  /*197f0*/  FMUL.FTZ R74, R72, c[0x0][0x2d0] ;  /* 0x0000b400484a7a20 */ /* 0x000fe20000410000 */
[----:B------:R-:W-:Y:S01]  /*19800*/  PLOP3.LUT P2, PT, PT, PT, UP3, 0x40, 0x0 ;  /* 0x000000000000781c */ /* 0x000fe20003f4e838 */
[----:B------:R-:W-:Y:S01]  /*19810*/  UISETP.NE.AND UP3, UPT, UR33, URZ, UPT ;  /* 0x0000003f2100728c */ /* 0x000fe2000bf65270 */
[----:B------:R-:W-:Y:S02]  /*19820*/  FMNMX.FTZ R5, R58, R5, !PT ;  /* 0x000000053a057209 */ /* 0x000fe40007810000 */
[----:B------:R-:W-:Y:S02]  /*19830*/  FSEL R181, R181, -INF , !P0 ;  /* 0xff800000b5b57808 */ /* 0x000fe40004000000 */
[----:B------:R-:W-:Y:S02]  /*19840*/  ISETP.GT.AND P0, PT, R0, 0x31, P2 ;  /* 0x000000310000780c */ /* 0x000fe40001704270 */
[----:B------:R-:W-:Y:S02]  /*19850*/  FMNMX.FTZ R4, R44, R4, !PT ;  /* 0x000000042c047209 */ /* 0x000fe40007810000 */
[----:B------:R-:W-:Y:S02]  /*19860*/  FSETP.NEU.FTZ.AND P2, PT, R72, -INF , PT ;  /* 0xff8000004800780b */ /* 0x000fe40003f5d000 */
[----:B------:R-:W-:Y:S02]  /*19870*/  FMNMX.FTZ R5, R62, R5, !PT ;  /* 0x000000053e057209 */ /* 0x000fe40007810000 */
[----:B------:R-:W-:Y:S02]  /*19880*/  FMNMX.FTZ R4, R98, R4, !PT ;  /* 0x0000000462047209 */ /* 0x000fe40007810000 */
[----:B------:R-:W-:Y:S02]  /*19890*/  FSEL R74, R74, RZ, P2 ;  /* 0x000000ff4a4a7208 */ /* 0x000fe40001000000 */
[----:B------:R-:W-:Y:S02]  /*198a0*/  FMNMX.FTZ R5, R88, R5, !PT ;  /* 0x0000000558057209 */ /* 0x000fe40007810000 */
[----:B------:R-:W-:Y:S01]  /*198b0*/  FMNMX.FTZ R4, R168, R4, !PT ;  /* 0x00000004a8047209 */ /* 0x000fe20007810000 */
[--C-:B------:R-:W-:Y:S01]  /*198c0*/  FFMA.FTZ R48, R48, c[0x0][0x2d0], -R74.reuse ;  /* 0x0000b40030307a23 */ /* 0x100fe2000001084a */
[----:B--2---:R-:W-:Y:S02]  /*198d0*/  FMNMX.FTZ R71, R3, R71, !PT ;  /* 0x0000004703477209 */ /* 0x004fe40007810000 */
[----:B------:R-:W-:Y:S01]  /*198e0*/  FMNMX.FTZ R3, R99, R5, !PT ;  /* 0x0000000563037209 */ /* 0x000fe20007810000 */
[--C-:B------:R-:W-:Y:S01]  /*198f0*/  FFMA.FTZ R5, R19, c[0x0][0x2d0], -R74.reuse ;  /* 0x0000b40013057a23 */ /* 0x100fe2000001084a */
[----:B------:R-:W-:Y:S02]  /*19900*/  FMNMX.FTZ R4, R170, R4, !PT ;  /* 0x00000004aa047209 */ /* 0x000fe40007810000 */
[----:B------:R-:W-:Y:S01]  /*19910*/  ISETP.LT.OR P0, PT, R2, 0x32, P0 ;  /* 0x000000320200780c */ /* 0x000fe20000701670 */
[----:B------:R1:W-:Y:S01]  /*19920*/  MUFU.EX2 R50, R5 ;  /* 0x0000000500327308 */ /* 0x0003e20000000800 */
        /* <DEDUP_REMOVED lines=8> */
[----:B------:R-:W-:Y:S02]  /*199b0*/  FMNMX.FTZ R3, R173, R3, !PT ;  /* 0x00000003ad037209 */ /* 0x000fe40007810000 */
[----:B------:R-:W-:Y:S02]  /*199c0*/  FMNMX.FTZ R4, R190, R4, !PT ;  /* 0x00000004be047209 */ /* 0x000fe40007810000 */
[----:B------:R-:W-:Y:S02]  /*199d0*/  FSEL R184, R59, -INF , !P0 ;  /* 0xff8000003bb87808 */ /* 0x000fe40004000000 */
[----:B------:R-:W-:Y:S02]  /*199e0*/  FMNMX.FTZ R4, R203, R4, !PT ;  /* 0x00000004cb047209 */ /* 0x000fe40007810000 */
[----:B------:R-:W-:Y:S01]  /*199f0*/  ISETP.GT.AND P0, PT, R0, 0x38, P1 ;  /* 0x000000380000780c */ /* 0x000fe20000f04270 */
[--C-:B-1----:R-:W-:Y:S01]  /*19a00*/  FFMA.FTZ R5, R21, c[0x0][0x2d0], -R74.reuse ;  /* 0x0000b40015057a23 */ /* 0x102fe2000001084a */
        /* <DEDUP_REMOVED lines=16> */
[----:B-1----:R-:W-:Y:S01]  /*19b10*/  FMNMX.FTZ R5, R186, R3, !PT ;  /* 0x00000003ba057209 */ /* 0x002fe20007810000 */
[--C-:B------:R-:W-:Y:S01]  /*19b20*/  FFMA.FTZ R3, R23, c[0x0][0x2d0], -R74.reuse ;  /* 0x0000b40017037a23 */ /* 0x100fe2000001084a */
[----:B------:R-:W-:Y:S01]  /*19b30*/  FSEL R178, R63, -INF , !P0 ;  /* 0xff8000003fb27808 */ /* 0x000fe20004000000 */
[----:B------:R-:W1:Y:S01]  /*19b40*/  SHFL.BFLY PT, R6, R4, 0x2, 0x1f ;  /* 0x0c401f0004067f89 */ /* 0x000e6200000e0000 */
[----:B------:R-:W-:Y:S01]  /*19b50*/  PLOP3.LUT P5, PT, PT, PT, UP0, 0x40, 0x0 ;  /* 0x000000000000781c */ /* 0x000fe20003fae808 */
[----:B------:R2:W3:Y:S01]  /*19b60*/  MUFU.EX2 R61, R3 ;  /* 0x00000003003d7308 */ /* 0x0004e20000000800 */
[----:B------:R-:W-:Y:S01]  /*19b70*/  PLOP3.LUT P4, PT, PT, PT, UP6, 0x40, 0x0 ;  /* 0x000000000000781c */ /* 0x000fe20003f8e868 */
[----:B------:R-:W-:Y:S01]  /*19b80*/  UISETP.NE.AND UP0, UPT, UR37, URZ, UPT ;  /* 0x0000003f2500728c */ /* 0x000fe2000bf05270 */
[C---:B------:R-:W-:Y:S02]  /*19b90*/  ISETP.GT.AND P0, PT, R0.reuse, 0x40, P5 ;  /* 0x000000400000780c */ /* 0x040fe40002f04270 */
[----:B------:R-:W-:Y:S02]  /*19ba0*/  ISETP.GT.AND P1, PT, R0, 0x41, P4 ;  /* 0x000000410000780c */ /* 0x000fe40002724270 */
[----:B------:R-:W-:Y:S02]  /*19bb0*/  ISETP.LT.OR P0, PT, R2, 0x41, P0 ;  /* 0x000000410200780c */ /* 0x000fe40000701670 */
[----:B------:R-:W-:Y:S02]  /*19bc0*/  PLOP3.LUT P3, PT, PT, PT, UP5, 0x40, 0x0 ;  /* 0x000000000000781c */ /* 0x000fe40003f6e858 */
[----:B------:R-:W-:Y:S02]  /*19bd0*/  FSEL R188, R188, -INF , !P0 ;  /* 0xff800000bcbc7808 */ /* 0x000fe40004000000 */
[----:B------:R-:W-:Y:S02]  /*19be0*/  PLOP3.LUT P0, PT, PT, PT, UP4, 0x40, 0x0 ;  /* 0x000000000000781c */ /* 0x000fe40003f0e848 */
[----:B------:R-:W-:Y:S02]  /*19bf0*/  ISETP.LT.OR P1, PT, R2, 0x42, P1 ;  /* 0x000000420200780c */ /* 0x000fe40000f21670 */
[C---:B------:R-:W-:Y:S02]  /*19c00*/  ISETP.GT.AND P3, PT, R0.reuse, 0x48, P3 ;  /* 0x000000480000780c */ /* 0x040fe40001f64270 */
[----:B------:R-:W-:Y:S02]  /*19c10*/  ISETP.GT.AND P0, PT, R0, 0x49, P0 ;  /* 0x000000490000780c */ /* 0x000fe40000704270 */
[----:B------:R-:W-:Y:S02]  /*19c20*/  FMNMX.FTZ R5, R178, R5, !PT ;  /* 0x00000005b2057209 */ /* 0x000fe40007810000 */
[----:B------:R-:W-:Y:S02]  /*19c30*/  ISETP.LT.OR P0, PT, R2, 0x4a, P0 ;  /* 0x0000004a0200780c */ /* 0x000fe40000701670 */
[----:B-1----:R-:W-:Y:S01]  /*19c40*/  FMNMX.FTZ R4, R4, R6, !PT ;  /* 0x0000000604047209 */ /* 0x002fe20007810000 */
[----:B------:R-:W-:Y:S01]  /*19c50*/  FFMA.FTZ R6, R11, c[0x0][0x2d0], -R74 ;  /* 0x0000b4000b067a23 */ /* 0x000fe2000001084a */
[----:B------:R-:W-:Y:S01]  /*19c60*/  FSEL R191, R75, -INF , !P1 ;  /* 0xff8000004bbf7808 */ /* 0x000fe20004800000 */
[----:B------:R-:W-:Y:S01]  /*19c70*/  FMUL.FTZ R75, R71, c[0x0][0x2d0] ;  /* 0x0000b400474b7a20 */ /* 0x000fe20000410000 */
[----:B------:R-:W-:Y:S01]  /*19c80*/  ISETP.LT.OR P1, PT, R2, 0x49, P3 ;  /* 0x000000490200780c */ /* 0x000fe20001f21670 */
[----:B------:R-:W-:Y:S01]  /*19c90*/  MUFU.EX2 R38, R6 ;  /* 0x0000000600267308 */ /* 0x000fe20000000800 */
[----:B------:R-:W-:Y:S01]  /*19ca0*/  PLOP3.LUT P3, PT, PT, PT, UP2, 0x40, 0x0 ;  /* 0x000000000000781c */ /* 0x000fe20003f6e828 */
[----:B------:R-:W1:Y:S01]  /*19cb0*/  SHFL.BFLY PT, R70, R4, 0x1, 0x1f ;  /* 0x0c201f0004467f89 */ /* 0x000e6200000e0000 */
[----:B--2---:R-:W-:Y:S02]  /*19cc0*/  FMNMX.FTZ R3, R188, R5, !PT ;  /* 0x00000005bc037209 */ /* 0x004fe40007810000 */
[----:B------:R-:W-:Y:S02]  /*19cd0*/  PLOP3.LUT P4, PT, PT, PT, UP3, 0x40, 0x0 ;  /* 0x000000000000781c */ /* 0x000fe40003f8e838 */
[----:B------:R-:W-:Y:S02]  /*19ce0*/  FSEL R192, R78, -INF , !P1 ;  /* 0xff8000004ec07808 */ /* 0x000fe40004800000 */
[----:B------:R-:W-:Y:S02]  /*19cf0*/  FSEL R194, R79, -INF , !P0 ;  /* 0xff8000004fc27808 */ /* 0x000fe40004000000 */
[C---:B------:R-:W-:Y:S02]  /*19d00*/  ISETP.GT.AND P4, PT, R0.reuse, 0x50, P4 ;  /* 0x000000500000780c */ /* 0x040fe40002784270 */
[----:B------:R-:W-:Y:S02]  /*19d10*/  ISETP.GT.AND P0, PT, R0, 0x51, P3 ;  /* 0x000000510000780c */ /* 0x000fe40001f04270 */
[----:B------:R-:W-:Y:S02]  /*19d20*/  FMNMX.FTZ R3, R191, R3, !PT ;  /* 0x00000003bf037209 */ /* 0x000fe40007810000 */
[----:B------:R-:W-:Y:S02]  /*19d30*/  FSETP.NEU.FTZ.AND P1, PT, R71, -INF , PT ;  /* 0xff8000004700780b */ /* 0x000fe40003f3d000 */
[C---:B------:R-:W-:Y:S02]  /*19d40*/  ISETP.LT.OR P3, PT, R2.reuse, 0x51, P4 ;  /* 0x000000510200780c */ /* 0x040fe40002761670 */
[----:B------:R-:W-:Y:S02]  /*19d50*/  ISETP.LT.OR P0, PT, R2, 0x52, P0 ;  /* 0x000000520200780c */ /* 0x000fe40000701670 */
[----:B------:R-:W-:Y:S02]  /*19d60*/  FMNMX.FTZ R3, R192, R3, !PT ;  /* 0x00000003c0037209 */ /* 0x000fe40007810000 */
[----:B------:R-:W-:Y:S02]  /*19d70*/  FSEL R75, R75, RZ, P1 ;  /* 0x000000ff4b4b7208 */ /* 0x000fe40000800000 */
[----:B------:R-:W-:Y:S02]  /*19d80*/  FSEL R202, R91, -INF , !P0 ;  /* 0xff8000005bca7808 */ /* 0x000fe40004000000 */
[----:B------:R-:W-:Y:S01]  /*19d90*/  FMNMX.FTZ R3, R194, R3, !PT ;  /* 0x00000003c2037209 */ /* 0x000fe20007810000 */
[--C-:B------:R-:W-:Y:S01]  /*19da0*/  FFMA.FTZ R5, R10, c[0x0][0x2d0], -R75.reuse ;  /* 0x0000b4000a057a23 */ /* 0x100fe2000001084b */
[----:B------:R-:W-:Y:S01]  /*19db0*/  FSEL R199, R42, -INF , !P3 ;  /* 0xff8000002ac77808 */ /* 0x000fe20005800000 */
[--C-:B------:R-:W-:Y:S01]  /*19dc0*/  FFMA.FTZ R92, R95, c[0x0][0x2d0], -R75.reuse ;  /* 0x0000b4005f5c7a23 */ /* 0x100fe2000001084b */
[----:B------:R-:W-:Y:S01]  /*19dd0*/  PLOP3.LUT P3, PT, PT, PT, UP1, 0x40, 0x0 ;  /* 0x000000000000781c */ /* 0x000fe20003f6e818 */
[----:B------:R2:W-:Y:S01]  /*19de0*/  MUFU.EX2 R84, R5 ;  /* 0x0000000500547308 */ /* 0x0005e20000000800 */
[----:B------:R-:W-:Y:S01]  /*19df0*/  PLOP3.LUT P0, PT, PT, PT, UP0, 0x40, 0x0 ;  /* 0x000000000000781c */ /* 0x000fe20003f0e808 */
[----:B------:R-:W-:Y:S01]  /*19e00*/  UISETP.GT.AND UP0, UPT, UR12, UR11, UPT ;  /* 0x0000000b0c00728c */ /* 0x000fe2000bf04270 */
[C---:B------:R-:W-:Y:S01]  /*19e10*/  ISETP.GT.AND P3, PT, R0.reuse, 0x58, P3 ;  /* 0x000000580000780c */ /* 0x040fe20001f64270 */
[----:B------:R-:W-:Y:S01]  /*19e20*/  UIADD3 UR12, UR12, -0x1, URZ ;  /* 0xffffffff0c0c7890 */ /* 0x000fe2000fffe03f */
[----:B------:R-:W-:Y:S02]  /*19e30*/  ISETP.GT.AND P0, PT, R0, 0x59, P0 ;  /* 0x000000590000780c */ /* 0x000fe40000704270 */
[----:B------:R-:W-:Y:S01]  /*19e40*/  FMNMX.FTZ R0, R199, R3, !PT ;  /* 0x00000003c7007209 */ /* 0x000fe20007810000 */
[--C-:B------:R-:W-:Y:S01]  /*19e50*/  FFMA.FTZ R3, R22, c[0x0][0x2d0], -R75.reuse ;  /* 0x0000b40016037a23 */ /* 0x100fe2000001084b */
[----:B---3--:R-:W-:Y:S02]  /*19e60*/  F2FP.BF16.PACK_AB R78, R61, R87 ;  /* 0x000000573d4e723e */ /* 0x008fe400000010ff */
[----:B------:R-:W-:Y:S01]  /*19e70*/  ISETP.LT.OR P0, PT, R2, 0x5a, P0 ;  /* 0x0000005a0200780c */ /* 0x000fe20000701670 */
[----:B------:R3:W-:Y:S01]  /*19e80*/  MUFU.EX2 R60, R3 ;  /* 0x00000003003c7308 */ /* 0x0007e20000000800 */
[----:B-1----:R-:W-:Y:S02]  /*19e90*/  FMNMX.FTZ R70, R4, R70, !PT ;  /* 0x0000004604467209 */ /* 0x002fe40007810000 */
[----:B------:R-:W-:Y:S02]  /*19ea0*/  FSEL R73, R34, -INF , !P0 ;  /* 0xff80000022497808 */ /* 0x000fe40004000000 */
[C---:B------:R-:W-:Y:S01]  /*19eb0*/  FSETP.NEU.FTZ.AND P0, PT, R70.reuse, -INF , PT ;  /* 0xff8000004600780b */ /* 0x040fe20003f1d000 */
[----:B------:R-:W-:Y:S01]  /*19ec0*/  FMUL.FTZ R96, R70, c[0x0][0x2d0] ;  /* 0x0000b40046607a20 */ /* 0x000fe20000410000 */
[----:B------:R-:W-:Y:S01]  /*19ed0*/  ISETP.LT.OR P3, PT, R2, 0x59, P3 ;  /* 0x000000590200780c */ /* 0x000fe20001f61670 */
[--C-:B------:R-:W-:Y:S01]  /*19ee0*/  FFMA.FTZ R2, R20, c[0x0][0x2d0], -R75.reuse ;  /* 0x0000b40014027a23 */ /* 0x100fe2000001084b */
[----:B------:R-:W-:Y:S01]  /*19ef0*/  FMNMX.FTZ R0, R202, R0, !PT ;  /* 0x00000000ca007209 */ /* 0x000fe20007810000 */
[----:B------:R-:W-:Y:S01]  /*19f00*/  LDSM.16.MT88.4 R20, [R209+0x100] ;  /* 0x00010000d114783b */ /* 0x000fe20000004200 */
[----:B------:R-:W-:Y:S01]  /*19f10*/  FSEL R96, R96, RZ, P0 ;  /* 0x000000ff60607208 */ /* 0x000fe20000000000 */
[----:B------:R1:W4:Y:S01]  /*19f20*/  MUFU.EX2 R86, R2 ;  /* 0x0000000200567308 */ /* 0x0003220000000800 */
[----:B------:R-:W-:Y:S01]  /*19f30*/  FSEL R201, R35, -INF , !P3 ;  /* 0xff80000023c97808 */ /* 0x000fe20005800000 */
[--C-:B--2---:R-:W-:Y:S02]  /*19f40*/  FFMA.FTZ R5, R17, c[0x0][0x2d0], -R75.reuse ;  /* 0x0000b40011057a23 */ /* 0x104fe4000001084b */
[--C-:B------:R-:W-:Y:S01]  /*19f50*/  FFMA.FTZ R4, R15, c[0x0][0x2d0], -R96.reuse ;  /* 0x0000b4000f047a23 */ /* 0x100fe20000010860 */
[----:B------:R-:W-:Y:S01]  /*19f60*/  FMNMX.FTZ R0, R201, R0, !PT ;  /* 0x00000000c9007209 */ /* 0x000fe20007810000 */
[--C-:B------:R-:W-:Y:S02]  /*19f70*/  FFMA.FTZ R32, R32, c[0x0][0x2d0], -R96.reuse ;  /* 0x0000b40020207a23 */ /* 0x100fe40000010860 */
[--C-:B------:R-:W-:Y:S01]  /*19f80*/  FFMA.FTZ R44, R44, c[0x0][0x2d0], -R96.reuse ;  /* 0x0000b4002c2c7a23 */ /* 0x100fe20000010860 */
[----:B------:R-:W-:Y:S01]  /*19f90*/  FMNMX.FTZ R0, R73, R0, !PT ;  /* 0x0000000049007209 */ /* 0x000fe20007810000 */
[----:B------:R-:W-:Y:S01]  /*19fa0*/  MUFU.EX2 R36, R4 ;  /* 0x0000000400247308 */ /* 0x000fe20000000800 */
[--C-:B---3--:R-:W-:Y:S02]  /*19fb0*/  FFMA.FTZ R3, R8, c[0x0][0x2d0], -R96.reuse ;  /* 0x0000b40008037a23 */ /* 0x108fe40000010860 */
[--C-:B------:R-:W-:Y:S07]  /*19fc0*/  FFMA.FTZ R8, R25, c[0x0][0x2d0], -R75.reuse ;  /* 0x0000b40019087a23 */ /* 0x100fee000001084b */
[----:B------:R2:W-:Y:S01]  /*19fd0*/  MUFU.EX2 R57, R3 ;  /* 0x0000000300397308 */ /* 0x0005e20000000800 */
[----:B-1----:R-:W1:Y:S01]  /*19fe0*/  SHFL.BFLY PT, R2, R0, 0x2, 0x1f ;  /* 0x0c401f0000027f89 */ /* 0x002e6200000e0000 */
[----:B----4-:R-:W-:Y:S08]  /*19ff0*/  F2FP.BF16.PACK_AB R79, R60, R86 ;  /* 0x000000563c4f723e */ /* 0x010ff000000010ff */
[----:B------:R-:W3:Y:S10]  /*1a000*/  MUFU.EX2 R49, R5 ;  /* 0x0000000500317308 */ /* 0x000ef40000000800 */
[----:B------:R-:W-:Y:S01]  /*1a010*/  MUFU.EX2 R63, R8 ;  /* 0x00000008003f7308 */ /* 0x000fe20000000800 */
[--C-:B--2---:R-:W-:Y:S02]  /*1a020*/  FFMA.FTZ R3, R12, c[0x0][0x2d0], -R96.reuse ;  /* 0x0000b4000c037a23 */ /* 0x104fe40000010860 */
[--C-:B------:R-:W-:Y:S07]  /*1a030*/  FFMA.FTZ R12, R27, c[0x0][0x2d0], -R75.reuse ;  /* 0x0000b4001b0c7a23 */ /* 0x100fee000001084b */
[----:B------:R2:W4:Y:S01]  /*1a040*/  MUFU.EX2 R37, R3 ;  /* 0x0000000300257308 */ /* 0x0005220000000800 */
[----:B---3--:R-:W-:Y:S09]  /*1a050*/  F2FP.BF16.PACK_AB R77, R49, R84 ;  /* 0x00000054314d723e */ /* 0x008ff200000010ff */
[----:B------:R-:W-:Y:S01]  /*1a060*/  MUFU.EX2 R51, R12 ;  /* 0x0000000c00337308 */ /* 0x000fe20000000800 */
[----:B--2---:R-:W-:Y:S09]  /*1a070*/  FFMA.FTZ R3, R13, c[0x0][0x2d0], -R96 ;  /* 0x0000b4000d037a23 */ /* 0x004ff20000010860 */
[----:B------:R1:W-:Y:S02]  /*1a080*/  MUFU.EX2 R85, R3 ;  /* 0x0000000300557308 */ /* 0x0003e40000000800 */
[----:B-1----:R-:W-:Y:S01]  /*1a090*/  FMNMX.FTZ R3, R0, R2, !PT ;  /* 0x0000000200037209 */ /* 0x002fe20007810000 */
[----:B------:R-:W-:Y:S01]  /*1a0a0*/  FFMA.FTZ R2, R24, c[0x0][0x2d0], -R74 ;  /* 0x0000b40018027a23 */ /* 0x000fe2000001084a */
[----:B------:R-:W-:Y:S01]  /*1a0b0*/  FSEL R0, R72, RZ, P2 ;  /* 0x000000ff48007208 */ /* 0x000fe20001000000 */
[--C-:B------:R-:W-:Y:S05]  /*1a0c0*/  FFMA.FTZ R24, R28, c[0x0][0x2d0], -R75.reuse ;  /* 0x0000b4001c187a23 */ /* 0x100fea000001084b */
[----:B------:R1:W-:Y:S01]  /*1a0d0*/  MUFU.EX2 R89, R2 ;  /* 0x0000000200597308 */ /* 0x0003e20000000800 */
[----:B------:R-:W2:Y:S01]  /*1a0e0*/  SHFL.BFLY PT, R4, R3, 0x1, 0x1f ;  /* 0x0c201f0003047f89 */ /* 0x000ea200000e0000 */
[----:B------:R-:W-:Y:S01]  /*1a0f0*/  FADD.FTZ R0, -R0, R100 ;  /* 0x0000006400007221 */ /* 0x000fe20000010100 */
[----:B------:R-:W-:Y:S01]  /*1a100*/  MOV R100, R38 ;  /* 0x0000002600647202 */ /* 0x000fe20000000f00 */
[----:B------:R-:W-:Y:S02]  /*1a110*/  FFMA.FTZ R28, R30, c[0x0][0x2d0], -R75 ;  /* 0x0000b4001e1c7a23 */ /* 0x000fe4000001084b */
[----:B------:R-:W-:Y:S01]  /*1a120*/  FMUL.FTZ R0, R0, c[0x0][0x2d0] ;  /* 0x0000b40000007a20 */ /* 0x000fe20000410000 */
[----:B------:R-:W-:Y:S03]  /*1a130*/  F2FP.BF16.PACK_AB R76, R50, R100 ;  /* 0x00000064324c723e */ /* 0x000fe600000010ff */
[----:B------:R3:W5:Y:S10]  /*1a140*/  MUFU.EX2 R69, R0 ;  /* 0x0000000000457308 */ /* 0x0007740000000800 */
[----:B------:R-:W-:Y:S01]  /*1a150*/  MUFU.EX2 R34, R24 ;  /* 0x0000001800227308 */ /* 0x000fe20000000800 */
        /* <DEDUP_REMOVED lines=9> */
[----:B-----5:R-:W-:Y:S02]  /*1a1f0*/  FMUL.FTZ R5, R69, R105 ;  /* 0x0000006945057220 */ /* 0x020fe40000410000 */
[----:B------:R-:W-:Y:S01]  /*1a200*/  FADD.FTZ R0, -R0, R102 ;  /* 0x0000006600007221 */ /* 0x000fe20000010100 */
[----:B------:R-:W-:Y:S01]  /*1a210*/  FSEL R97, R97, RZ, P0 ;  /* 0x000000ff61617208 */ /* 0x000fe20000000000 */
[----:B------:R-:W-:Y:S01]  /*1a220*/  FMUL.FTZ R17, R69, R117 ;  /* 0x0000007545117220 */ /* 0x000fe20000410000 */
[-C--:B------:R-:W-:Y:S01]  /*1a230*/  F2FP.BF16.PACK_AB R64, R101, R57.reuse ;  /* 0x000000396540723e */ /* 0x080fe200000010ff */
[----:B------:R-:W-:Y:S01]  /*1a240*/  FMUL.FTZ R0, R0, c[0x0][0x2d0] ;  /* 0x0000b40000007a20 */ /* 0x000fe20000410000 */
[----:B------:R-:W-:Y:S01]  /*1a250*/  MOV R117, R57 ;  /* 0x0000003900757202 */ /* 0x000fe20000000f00 */
[--C-:B------:R-:W-:Y:S01]  /*1a260*/  FFMA.FTZ R4, R16, c[0x0][0x2d0], -R97.reuse ;  /* 0x0000b40010047a23 */ /* 0x100fe20000010861 */
[----:B------:R-:W-:Y:S01]  /*1a270*/  MUFU.EX2 R105, R92 ;  /* 0x0000005c00697308 */ /* 0x000fe20000000800 */
[--C-:B------:R-:W-:Y:S02]  /*1a280*/  FFMA.FTZ R58, R58, c[0x0][0x2d0], -R97.reuse ;  /* 0x0000b4003a3a7a23 */ /* 0x100fe40000010861 */
[--C-:B------:R-:W-:Y:S02]  /*1a290*/  FFMA.FTZ R62, R62, c[0x0][0x2d0], -R97.reuse ;  /* 0x0000b4003e3e7a23 */ /* 0x100fe40000010861 */
[----:B------:R-:W-:Y:S05]  /*1a2a0*/  FFMA.FTZ R16, R29, c[0x0][0x2d0], -R74 ;  /* 0x0000b4001d107a23 */ /* 0x000fea000001084a */
[----:B------:R2:W3:Y:S01]  /*1a2b0*/  MUFU.EX2 R2, R0 ;  /* 0x0000000000027308 */ /* 0x0004e20000000800 */
[C---:B-1----:R-:W-:Y:S02]  /*1a2c0*/  FMUL.FTZ R19, R68.reuse, R119 ;  /* 0x0000007744137220 */ /* 0x042fe40000410000 */
[C---:B------:R-:W-:Y:S02]  /*1a2d0*/  FMUL.FTZ R35, R68.reuse, R135 ;  /* 0x0000008744237220 */ /* 0x040fe40000410000 */
[C---:B------:R-:W-:Y:S01]  /*1a2e0*/  FMUL.FTZ R7, R68.reuse, R107 ;  /* 0x0000006b44077220 */ /* 0x040fe20000410000 */
[----:B------:R-:W-:Y:S04]  /*1a2f0*/  MOV R107, R36 ;  /* 0x00000024006b7202 */ /* 0x000fe80000000f00 */
[----:B------:R1:W-:Y:S01]  /*1a300*/  MUFU.EX2 R206, R4 ;  /* 0x0000000400ce7308 */ /* 0x0003e20000000800 */
[----:B------:R-:W-:Y:S01]  /*1a310*/  FMUL.FTZ R6, R68, R106 ;  /* 0x0000006a44067220 */ /* 0x000fe20000410000 */
[----:B------:R-:W4:Y:S01]  /*1a320*/  LDSM.16.MT88.4 R36, [R212+0x100] ;  /* 0x00010000d424783b */ /* 0x000f220000004200 */
[----:B------:R-:W-:Y:S07]  /*1a330*/  F2FP.BF16.PACK_AB R66, R107, R85 ;  /* 0x000000556b42723e */ /* 0x000fee00000010ff */
[----:B------:R5:W-:Y:S01]  /*1a340*/  MUFU.EX2 R33, R16 ;  /* 0x0000001000217308 */ /* 0x000be20000000800 */
[--C-:B--2---:R-:W-:Y:S02]  /*1a350*/  FFMA.FTZ R0, R9, c[0x0][0x2d0], -R97.reuse ;  /* 0x0000b40009007a23 */ /* 0x104fe40000010861 */
[C---:B---3--:R-:W-:Y:S02]  /*1a360*/  FMUL.FTZ R8, R2.reuse, R108 ;  /* 0x0000006c02087220 */ /* 0x048fe40000410000 */
[C---:B------:R-:W-:Y:S05]  /*1a370*/  FMUL.FTZ R9, R2.reuse, R109 ;  /* 0x0000006d02097220 */ /* 0x040fea0000410000 */
[----:B------:R2:W-:Y:S01]  /*1a380*/  MUFU.EX2 R204, R0 ;  /* 0x0000000000cc7308 */ /* 0x0005e20000000800 */
[C---:B------:R-:W-:Y:S01]  /*1a390*/  FMUL.FTZ R12, R2.reuse, R112 ;  /* 0x00000070020c7220 */ /* 0x040fe20000410000 */
[----:B------:R-:W-:Y:S01]  /*1a3a0*/  MOV R112, R87 ;  /* 0x0000005700707202 */ /* 0x000fe20000000f00 */
[----:B------:R-:W-:Y:S02]  /*1a3b0*/  FMUL.FTZ R13, R2, R113 ;  /* 0x00000071020d7220 */ /* 0x000fe40000410000 */
[--C-:B-1----:R-:W-:Y:S02]  /*1a3c0*/  FFMA.FTZ R4, R18, c[0x0][0x2d0], -R97.reuse ;  /* 0x0000b40012047a23 */ /* 0x102fe40000010861 */
[----:B------:R-:W-:Y:S02]  /*1a3d0*/  FMUL.FTZ R18, R68, R118 ;  /* 0x0000007644127220 */ /* 0x000fe40000410000 */
[----:B------:R-:W-:Y:S01]  /*1a3e0*/  IMAD.MOV.U32 R113, RZ, RZ, R84 ;  /* 0x000000ffff717224 */ /* 0x000fe200078e0054 */
[----:B------:R1:W3:Y:S01]  /*1a3f0*/  MUFU.EX2 R207, R4 ;  /* 0x0000000400cf7308 */ /* 0x0002e20000000800 */
[C---:B------:R-:W-:Y:S02]  /*1a400*/  FMUL.FTZ R24, R2.reuse, R124 ;  /* 0x0000007c02187220 */ /* 0x040fe40000410000 */
[C---:B------:R-:W-:Y:S02]  /*1a410*/  FMUL.FTZ R25, R2.reuse, R125 ;  /* 0x0000007d02197220 */ /* 0x040fe40000410000 */
[----:B-----5:R-:W-:Y:S02]  /*1a420*/  FMUL.FTZ R16, R69, R116 ;  /* 0x0000007445107220 */ /* 0x020fe40000410000 */
[C---:B------:R-:W-:Y:S02]  /*1a430*/  FMUL.FTZ R29, R2.reuse, R129 ;  /* 0x00000081021d7220 */ /* 0x040fe40000410000 */
[C---:B------:R-:W-:Y:S01]  /*1a440*/  FMUL.FTZ R45, R2.reuse, R145 ;  /* 0x00000091022d7220 */ /* 0x040fe20000410000 */
[----:B------:R5:W-:Y:S01]  /*1a450*/  MUFU.EX2 R124, R32 ;  /* 0x00000020007c7308 */ /* 0x000be20000000800 */
[----:B------:R-:W-:Y:S02]  /*1a460*/  FMUL.FTZ R57, R2, R157 ;  /* 0x0000009d02397220 */ /* 0x000fe40000410000 */
[----:B------:R-:W-:Y:S02]  /*1a470*/  IMAD.MOV.U32 R116, RZ, RZ, R86 ;  /* 0x000000ffff747224 */ /* 0x000fe400078e0056 */
[----:B--2---:R-:W-:Y:S02]  /*1a480*/  FFMA.FTZ R0, R14, c[0x0][0x2d0], -R97 ;  /* 0x0000b4000e007a23 */ /* 0x004fe40000010861 */
[----:B------:R-:W-:Y:S02]  /*1a490*/  IMAD.MOV.U32 R108, RZ, RZ, R60 ;  /* 0x000000ffff6c7224 */ /* 0x000fe400078e003c */
[----:B------:R-:W-:Y:S01]  /*1a4a0*/  FMUL.FTZ R60, R2, R160 ;  /* 0x000000a0023c7220 */ /* 0x000fe20000410000 */
[----:B------:R2:W2:Y:S01]  /*1a4b0*/  MUFU.EX2 R205, R0 ;  /* 0x0000000000cd7308 */ /* 0x0004a20000000800 */
[----:B------:R-:W-:Y:S01]  /*1a4c0*/  MOV R160, R116 ;  /* 0x0000007400a07202 */ /* 0x000fe20000000f00 */
[----:B-1----:R-:W-:Y:S01]  /*1a4d0*/  FFMA.FTZ R4, R26, c[0x0][0x2d0], -R74 ;  /* 0x0000b4001a047a23 */ /* 0x002fe2000001084a */
[----:B---3--:R-:W-:Y:S07]  /*1a4e0*/  F2FP.BF16.PACK_AB R67, R207, R206 ;  /* 0x000000cecf43723e */ /* 0x008fee00000010ff */
[----:B------:R1:W-:Y:S01]  /*1a4f0*/  MUFU.EX2 R91, R4 ;  /* 0x00000004005b7308 */ /* 0x0003e20000000800 */
[----:B-----5:R-:W-:Y:S01]  /*1a500*/  FMUL.FTZ R32, R69, R132 ;  /* 0x0000008445207220 */ /* 0x020fe20000410000 */
[----:B--2---:R-:W-:Y:S02]  /*1a510*/  FSEL R0, R3, RZ, P0 ;  /* 0x000000ff03007208 */ /* 0x004fe40000000000 */
[----:B------:R-:W-:Y:S02]  /*1a520*/  F2FP.BF16.PACK_AB R65, R205, R204 ;  /* 0x000000cccd41723e */ /* 0x000fe400000010ff */
[----:B------:R-:W-:Y:S01]  /*1a530*/  PLOP3.LUT P0, PT, PT, PT, UP0, 0x80, 0x0 ;  /* 0x000000000000781c */ /* 0x000fe20003f0f008 */
[----:B------:R-:W-:Y:S04]  /*1a540*/  FADD.FTZ R0, -R0, R103 ;  /* 0x0000006700007221 */ /* 0x000fe80000010100 */
[----:B------:R-:W-:Y:S02]  /*1a550*/  FMUL.FTZ R0, R0, c[0x0][0x2d0] ;  /* 0x0000b40000007a20 */ /* 0x000fe40000410000 */
[----:B-1----:R-:W-:Y:S02]  /*1a560*/  FMUL.FTZ R4, R69, R104 ;  /* 0x0000006845047220 */ /* 0x002fe40000410000 */
[----:B------:R-:W-:Y:S02]  /*1a570*/  IMAD.MOV.U32 R104, RZ, RZ, R89 ;  /* 0x000000ffff687224 */ /* 0x000fe400078e0059 */
[----:B------:R-:W1:Y:S03]  /*1a580*/  MUFU.EX2 R0, R0 ;  /* 0x0000000000007308 */ /* 0x000e660000000800 */
[-C--:B------:R-:W-:Y:S01]  /*1a590*/  HMMA.16816.F32.BF16 R4, R76, R20.reuse, R4 ;  /* 0x000000144c04723c */ /* 0x080fe20000041804 */
[C---:B-1----:R-:W-:Y:S01]  /*1a5a0*/  FMUL.FTZ R10, R0.reuse, R110 ;  /* 0x0000006e000a7220 */ /* 0x042fe20000410000 */
[----:B------:R-:W-:Y:S01]  /*1a5b0*/  MOV R110, R61 ;  /* 0x0000003d006e7202 */ /* 0x000fe20000000f00 */
[C---:B------:R-:W-:Y:S01]  /*1a5c0*/  FMUL.FTZ R11, R0.reuse, R111 ;  /* 0x0000006f000b7220 */ /* 0x040fe20000410000 */
[----:B------:R-:W-:Y:S01]  /*1a5d0*/  MOV R111, R63 ;  /* 0x0000003f006f7202 */ /* 0x000fe20000000f00 */
[C---:B------:R-:W-:Y:S02]  /*1a5e0*/  FMUL.FTZ R63, R0.reuse, R163 ;  /* 0x000000a3003f7220 */ /* 0x040fe40000410000 */
[C---:B------:R-:W-:Y:S01]  /*1a5f0*/  FMUL.FTZ R14, R0.reuse, R114 ;  /* 0x00000072000e7220 */ /* 0x040fe20000410000 */
[----:B------:R-:W-:Y:S01]  /*1a600*/  MOV R114, R85 ;  /* 0x0000005500727202 */ /* 0x000fe20000000f00 */
[C---:B------:R-:W-:Y:S01]  /*1a610*/  FMUL.FTZ R47, R0.reuse, R147 ;  /* 0x00000093002f7220 */ /* 0x040fe20000410000 */
[C---:B------:R-:W-:Y:S02]  /*1a620*/  HMMA.16816.F32.BF16 R8, R64.reuse, R20, R8 ;  /* 0x000000144008723c */ /* 0x040fe40000041808 */
[----:B------:R-:W-:Y:S01]  /*1a630*/  FMUL.FTZ R15, R0, R115 ;  /* 0x00000073000f7220 */ /* 0x000fe20000410000 */
[----:B------:R-:W1:Y:S01]  /*1a640*/  LDSM.16.MT88.4 R84, [R209+0x900] ;  /* 0x00090000d154783b */ /* 0x000e620000004200 */
[----:B------:R-:W-:Y:S01]  /*1a650*/  FMUL.FTZ R61, R2, R161 ;  /* 0x000000a1023d7220 */ /* 0x000fe20000410000 */
[----:B------:R-:W-:Y:S01]  /*1a660*/  MUFU.EX2 R115, R44 ;  /* 0x0000002c00737308 */ /* 0x000fe20000000800 */
[----:B------:R-:W-:Y:S02]  /*1a670*/  IMAD.MOV.U32 R161, RZ, RZ, R112 ;  /* 0x000000ffffa17224 */ /* 0x000fe400078e0070 */
[----:B------:R-:W-:Y:S01]  /*1a680*/  FFMA.FTZ R20, R31, c[0x0][0x2d0], -R74 ;  /* 0x0000b4001f147a23 */ /* 0x000fe2000001084a */
[-C--:B------:R-:W-:Y:S03]  /*1a690*/  HMMA.16816.F32.BF16 R12, R64, R22.reuse, R12 ;  /* 0x00000016400c723c */ /* 0x080fe6000004180c */
[C---:B------:R-:W-:Y:S02]  /*1a6a0*/  FMUL.FTZ R21, R69.reuse, R121 ;  /* 0x0000007945157220 */ /* 0x040fe40000410000 */
[C---:B------:R-:W-:Y:S01]  /*1a6b0*/  FMUL.FTZ R26, R0.reuse, R126 ;  /* 0x0000007e001a7220 */ /* 0x040fe20000410000 */
[----:B------:R2:W3:Y:S01]  /*1a6c0*/  MUFU.EX2 R59, R20 ;  /* 0x00000014003b7308 */ /* 0x0004e20000000800 */
[C---:B------:R-:W-:Y:S01]  /*1a6d0*/  FMUL.FTZ R27, R0.reuse, R127 ;  /* 0x0000007f001b7220 */ /* 0x040fe20000410000 */
[C---:B------:R-:W-:Y:S01]  /*1a6e0*/  HMMA.16816.F32.BF16 R16, R76.reuse, R22, R16 ;  /* 0x000000164c10723c */ /* 0x040fe20000041810 */
[C---:B------:R-:W-:Y:S03]  /*1a6f0*/  FMUL.FTZ R30, R0.reuse, R130 ;  /* 0x00000082001e7220 */ /* 0x040fe60000410000 */
[----:B------:R-:W-:Y:S01]  /*1a700*/  FMUL.FTZ R31, R0, R131 ;  /* 0x00000083001f7220 */ /* 0x000fe20000410000 */
[----:B------:R-:W-:Y:S01]  /*1a710*/  MOV R131, R33 ;  /* 0x0000002100837202 */ /* 0x000fe20000000f00 */
[C---:B------:R-:W-:Y:S02]  /*1a720*/  FMUL.FTZ R33, R69.reuse, R133 ;  /* 0x0000008545217220 */ /* 0x040fe40000410000 */
[C---:B------:R-:W-:Y:S02]  /*1a730*/  FMUL.FTZ R22, R68.reuse, R122 ;  /* 0x0000007a44167220 */ /* 0x040fe40000410000 */
[----:B------:R5:W-:Y:S02]  /*1a740*/  MUFU.EX2 R122, R48 ;  /* 0x00000030007a7308 */ /* 0x000be40000000800 */
[C---:B------:R-:W-:Y:S02]  /*1a750*/  FMUL.FTZ R23, R68.reuse, R123 ;  /* 0x0000007b44177220 */ /* 0x040fe40000410000 */
[----:B------:R-:W-:Y:S02]  /*1a760*/  IMAD.MOV.U32 R130, RZ, RZ, R34 ;  /* 0x000000ffff827224 */ /* 0x000fe400078e0022 */
[----:B------:R-:W-:Y:S02]  /*1a770*/  FMUL.FTZ R34, R68, R134 ;  /* 0x0000008644227220 */ /* 0x000fe40000410000 */
[C---:B------:R-:W-:Y:S01]  /*1a780*/  FMUL.FTZ R42, R0.reuse, R142 ;  /* 0x0000008e002a7220 */ /* 0x040fe20000410000 */
[----:B------:R-:W-:Y:S01]  /*1a790*/  LDSM.16.MT88.4 R132, [R212+0x2900] ;  /* 0x00290000d484783b */ /* 0x000fe20000004200 */
[----:B------:R-:W-:Y:S02]  /*1a7a0*/  FMUL.FTZ R43, R0, R143 ;  /* 0x0000008f002b7220 */ /* 0x000fe40000410000 */
[C---:B--2---:R-:W-:Y:S02]  /*1a7b0*/  FMUL.FTZ R20, R69.reuse, R120 ;  /* 0x0000007845147220 */ /* 0x044fe40000410000 */
[----:B------:R2:W-:Y:S01]  /*1a7c0*/  MUFU.EX2 R120, R28 ;  /* 0x0000001c00787308 */ /* 0x0005e20000000800 */
[----:B------:R-:W-:Y:S02]  /*1a7d0*/  FMUL.FTZ R44, R2, R144 ;  /* 0x00000090022c7220 */ /* 0x000fe40000410000 */
[C---:B------:R-:W-:Y:S02]  /*1a7e0*/  FMUL.FTZ R46, R0.reuse, R146 ;  /* 0x00000092002e7220 */ /* 0x040fe40000410000 */
[-C--:B----4-:R-:W-:Y:S01]  /*1a7f0*/  HMMA.16816.F32.BF16 R20, R76, R36.reuse, R20 ;  /* 0x000000244c14723c */ /* 0x090fe20000041814 */
[----:B---3--:R-:W-:Y:S02]  /*1a800*/  IMAD.MOV.U32 R123, RZ, RZ, R59 ;  /* 0x000000ffff7b7224 */ /* 0x008fe400078e003b */
[----:B------:R-:W-:Y:S02]  /*1a810*/  FMUL.FTZ R59, R0, R159 ;  /* 0x0000009f003b7220 */ /* 0x000fe40000410000 */
[C---:B-----5:R-:W-:Y:S02]  /*1a820*/  FMUL.FTZ R48, R69.reuse, R148 ;  /* 0x0000009445307220 */ /* 0x060fe40000410000 */
[----:B------:R-:W-:Y:S01]  /*1a830*/  IMAD.MOV.U32 R148, RZ, RZ, R49 ;  /* 0x000000ffff947224 */ /* 0x000fe200078e0031 */
[C---:B------:R-:W-:Y:S01]  /*1a840*/  HMMA.16816.F32.BF16 R24, R64.reuse, R36, R24 ;  /* 0x000000244018723c */ /* 0x040fe20000041818 */
[----:B------:R-:W-:Y:S03]  /*1a850*/  FMUL.FTZ R49, R69, R149 ;  /* 0x0000009545317220 */ /* 0x000fe60000410000 */
[----:B------:R-:W-:Y:S01]  /*1a860*/  MOV R149, R50 ;  /* 0x0000003200957202 */ /* 0x000fe20000000f00 */
[----:B------:R-:W-:Y:S02]  /*1a870*/  FMUL.FTZ R50, R68, R150 ;  /* 0x0000009644327220 */ /* 0x000fe40000410000 */
[--C-:B------:R-:W-:Y:S02]  /*1a880*/  FFMA.FTZ R36, R40, c[0x0][0x2d0], -R96.reuse ;  /* 0x0000b40028247a23 */ /* 0x100fe40000010860 */
[----:B------:R-:W-:Y:S02]  /*1a890*/  FFMA.FTZ R40, R41, c[0x0][0x2d0], -R96 ;  /* 0x0000b40029287a23 */ /* 0x000fe40000010860 */
[----:B------:R3:W-:Y:S01]  /*1a8a0*/  MUFU.EX2 R129, R36 ;  /* 0x0000002400817308 */ /* 0x0007e20000000800 */
[C---:B--2---:R-:W-:Y:S02]  /*1a8b0*/  FMUL.FTZ R28, R2.reuse, R128 ;  /* 0x00000080021c7220 */ /* 0x044fe40000410000 */
[----:B------:R-:W-:Y:S02]  /*1a8c0*/  IMAD.MOV.U32 R150, RZ, RZ, R51 ;  /* 0x000000ffff967224 */ /* 0x000fe400078e0033 */
[----:B------:R-:W-:Y:S02]  /*1a8d0*/  FMUL.FTZ R41, R2, R141 ;  /* 0x0000008d02297220 */ /* 0x000fe40000410000 */
[C---:B------:R-:W-:Y:S01]  /*1a8e0*/  FMUL.FTZ R51, R68.reuse, R151 ;  /* 0x0000009744337220 */ /* 0x040fe20000410000 */
[-C--:B------:R-:W-:Y:S01]  /*1a8f0*/  HMMA.16816.F32.BF16 R28, R64, R38.reuse, R28 ;  /* 0x00000026401c723c */ /* 0x080fe2000004181c */
[----:B------:R-:W-:Y:S01]  /*1a900*/  MOV R151, R91 ;  /* 0x0000005b00977202 */ /* 0x000fe20000000f00 */
[----:B------:R2:W-:Y:S01]  /*1a910*/  MUFU.EX2 R128, R40 ;  /* 0x0000002800807308 */ /* 0x0005e20000000800 */
[C---:B------:R-:W-:Y:S05]  /*1a920*/  FMUL.FTZ R37, R69.reuse, R137 ;  /* 0x0000008945257220 */ /* 0x040fea0000410000 */
[C---:B------:R-:W-:Y:S04]  /*1a930*/  HMMA.16816.F32.BF16 R32, R76.reuse, R38, R32 ;  /* 0x000000264c20723c */ /* 0x040fe80000041820 */
[----:B------:R4:W-:Y:S03]  /*1a940*/  MUFU.EX2 R137, R58 ;  /* 0x0000003a00897308 */ /* 0x0009e60000000800 */
[C---:B------:R-:W-:Y:S02]  /*1a950*/  FMUL.FTZ R38, R68.reuse, R138 ;  /* 0x0000008a44267220 */ /* 0x040fe40000410000 */
[C---:B---3--:R-:W-:Y:S03]  /*1a960*/  FMUL.FTZ R36, R69.reuse, R136 ;  /* 0x0000008845247220 */ /* 0x048fe60000410000 */
[----:B------:R-:W-:Y:S02]  /*1a970*/  FMUL.FTZ R39, R68, R139 ;  /* 0x0000008b44277220 */ /* 0x000fe40000410000 */
[----:B------:R3:W-:Y:S01]  /*1a980*/  MUFU.EX2 R136, R62 ;  /* 0x0000003e00887308 */ /* 0x0007e20000000800 */
[----:B--2---:R-:W-:Y:S04]  /*1a990*/  FMUL.FTZ R40, R2, R140 ;  /* 0x0000008c02287220 */ /* 0x004fe80000410000 */
[-C--:B------:R-:W-:Y:S08]  /*1a9a0*/  HMMA.16816.F32.BF16 R36, R76, R52.reuse, R36 ;  /* 0x000000344c24723c */ /* 0x080ff00000041824 */
[C---:B------:R-:W-:Y:S01]  /*1a9b0*/  HMMA.16816.F32.BF16 R40, R64.reuse, R52, R40 ;  /* 0x000000344028723c */ /* 0x040fe20000041828 */
[----:B----4-:R-:W-:Y:S06]  /*1a9c0*/  FMUL.FTZ R58, R0, R158 ;  /* 0x0000009e003a7220 */ /* 0x010fec0000410000 */
[--C-:B------:R-:W-:Y:S01]  /*1a9d0*/  FFMA.FTZ R52, R56, c[0x0][0x2d0], -R97.reuse ;  /* 0x0000b40038347a23 */ /* 0x100fe20000010861 */
[-C--:B------:R-:W-:Y:S01]  /*1a9e0*/  HMMA.16816.F32.BF16 R44, R64, R54.reuse, R44 ;  /* 0x00000036402c723c */ /* 0x080fe2000004182c */
[C---:B------:R-:W-:Y:S02]  /*1a9f0*/  FMUL.FTZ R53, R69.reuse, R153 ;  /* 0x0000009945357220 */ /* 0x040fe40000410000 */
[----:B------:R2:W4:Y:S01]  /*1aa00*/  MUFU.EX2 R138, R52 ;  /* 0x00000034008a7308 */ /* 0x0005220000000800 */
[----:B------:R-:W-:Y:S02]  /*1aa10*/  FMUL.FTZ R56, R2, R156 ;  /* 0x0000009c02387220 */ /* 0x000fe40000410000 */
[----:B---3--:R-:W-:Y:S01]  /*1aa20*/  FMUL.FTZ R62, R0, R162 ;  /* 0x000000a2003e7220 */ /* 0x008fe20000410000 */
[----:B------:R-:W-:Y:S01]  /*1aa30*/  MOV R162, R101 ;  /* 0x0000006500a27202 */ /* 0x000fe20000000f00 */
[C---:B------:R-:W-:Y:S07]  /*1aa40*/  HMMA.16816.F32.BF16 R48, R76.reuse, R54, R48 ;  /* 0x000000364c30723c */ /* 0x040fee0000041830 */
[C---:B------:R-:W-:Y:S02]  /*1aa50*/  FMUL.FTZ R54, R68.reuse, R154 ;  /* 0x0000009a44367220 */ /* 0x040fe40000410000 */
[----:B------:R-:W-:Y:S03]  /*1aa60*/  FMUL.FTZ R55, R68, R155 ;  /* 0x0000009b44377220 */ /* 0x000fe60000410000 */
[----:B--2---:R-:W-:Y:S07]  /*1aa70*/  FMUL.FTZ R52, R69, R152 ;  /* 0x0000009845347220 */ /* 0x004fee0000410000 */
        /* <DEDUP_REMOVED lines=93> */
[----:B------:R-:W-:Y:S04]  /*1b050*/  IMAD.MOV.U32 R197, RZ, RZ, R100 ;  /* 0x000000ffffc57224 */ /* 0x000fe800078e0064 */
        /* <DEDUP_REMOVED lines=18> */
[--C-:B--2---:R-:W-:Y:S09]  /*1b180*/  FFMA.FTZ R84, R187, c[0x0][0x2d0], -R96.reuse ;  /* 0x0000b400bb547a23 */ /* 0x104ff20000010860 */
[----:B------:R2:W-:Y:S01]  /*1b190*/  MUFU.EX2 R185, R84 ;  /* 0x0000005400b97308 */ /* 0x0005e20000000800 */
[----:B---3--:R-:W-:Y:S01]  /*1b1a0*/  FFMA.FTZ R92, R186, c[0x0][0x2d0], -R97 ;  /* 0x0000b400ba5c7a23 */ /* 0x008fe20000010861 */
[----:B------:R-:W-:Y:S08]  /*1b1b0*/  MOV R186, R106 ;  /* 0x0000006a00ba7202 */ /* 0x000ff00000000f00 */
[----:B------:R3:W-:Y:S01]  /*1b1c0*/  MUFU.EX2 R103, R92 ;  /* 0x0000005c00677308 */ /* 0x0007e20000000800 */
[----:B-1----:R-:W1:Y:S01]  /*1b1d0*/  LDSM.16.MT88.4 R88, [R211+0x1100] ;  /* 0x00110000d358783b */ /* 0x002e620000004200 */
[----:B--2---:R-:W-:Y:S02]  /*1b1e0*/  FFMA.FTZ R84, R190, c[0x0][0x2d0], -R96 ;  /* 0x0000b400be547a23 */ /* 0x004fe40000010860 */
[----:B------:R-:W-:Y:S06]  /*1b1f0*/  IMAD.MOV.U32 R190, RZ, RZ, R109 ;  /* 0x000000ffffbe7224 */ /* 0x000fec00078e006d */
[----:B------:R2:W4:Y:S01]  /*1b200*/  MUFU.EX2 R187, R84 ;  /* 0x0000005400bb7308 */ /* 0x0005220000000800 */
[----:B---3--:R-:W-:Y:S01]  /*1b210*/  FFMA.FTZ R92, R227, c[0x0][0x2d0], -R75 ;  /* 0x0000b400e35c7a23 */ /* 0x008fe2000001084b */
[----:B------:R-:W-:Y:S02]  /*1b220*/  MOV R227, R120 ;  /* 0x0000007800e37202 */ /* 0x000fe40000000f00 */
[----:B------:R-:W-:Y:S01]  /*1b230*/  MOV R120, R110 ;  /* 0x0000006e00787202 */ /* 0x000fe20000000f00 */
        /* <DEDUP_REMOVED lines=8> */
[--C-:B------:R-:W-:Y:S01]  /*1b2c0*/  FFMA.FTZ R80, R230, c[0x0][0x2d0], -R74.reuse ;  /* 0x0000b400e6507a23 */ /* 0x100fe2000001084a */
        /* <DEDUP_REMOVED lines=13> */
[----:B-1----:R-:W-:Y:S02]  /*1b3a0*/  FFMA.FTZ R80, R200, c[0x0][0x2d0], -R75 ;  /* 0x0000b400c8507a23 */ /* 0x002fe4000001084b */
[----:B------:R-:W-:Y:S07]  /*1b3b0*/  IMAD.MOV.U32 R200, RZ, RZ, R115 ;  /* 0x000000ffffc87224 */ /* 0x000fee00078e0073 */
        /* <DEDUP_REMOVED lines=9> */
[----:B------:R-:W-:Y:S02]  /*1b450*/  IMAD.MOV.U32 R233, RZ, RZ, R123 ;  /* 0x000000ffffe97224 */ /* 0x000fe400078e007b */
[----:B------:R1:W-:Y:S01]  /*1b460*/  MUFU.EX2 R158, R84 ;  /* 0x00000054009e7308 */ /* 0x0003e20000000800 */
[----:B------:R-:W-:Y:S04]  /*1b470*/  MOV R123, R114 ;  /* 0x00000072007b7202 */ /* 0x000fe80000000f00 */
[C---:B------:R-:W-:Y:S08]  /*1b480*/  HMMA.16816.F32.BF16 R16, R76.reuse, R86, R16 ;  /* 0x000000564c10723c */ /* 0x040ff00000041810 */
[-C--:B------:R-:W-:Y:S08]  /*1b490*/  HMMA.16816.F32.BF16 R20, R76, R88.reuse, R20 ;  /* 0x000000584c14723c */ /* 0x080ff00000041814 */
[C---:B------:R-:W-:Y:S01]  /*1b4a0*/  HMMA.16816.F32.BF16 R24, R80.reuse, R88, R24 ;  /* 0x000000585018723c */ /* 0x040fe20000041818 */
[----:B-1----:R-:W-:Y:S03]  /*1b4b0*/  FFMA.FTZ R84, R234, c[0x0][0x2d0], -R74 ;  /* 0x0000b400ea547a23 */ /* 0x002fe6000001084a */
[----:B------:R-:W-:Y:S03]  /*1b4c0*/  MOV R234, R160 ;  /* 0x000000a000ea7202 */ /* 0x000fe60000000f00 */
[--C-:B------:R-:W-:Y:S01]  /*1b4d0*/  FFMA.FTZ R88, R226, c[0x0][0x2d0], -R96.reuse ;  /* 0x0000b400e2587a23 */ /* 0x100fe20000010860 */
[-C--:B------:R-:W-:Y:S01]  /*1b4e0*/  HMMA.16816.F32.BF16 R28, R80, R90.reuse, R28 ;  /* 0x0000005a501c723c */ /* 0x080fe2000004181c */
[----:B------:R1:W-:Y:S03]  /*1b4f0*/  MUFU.EX2 R180, R84 ;  /* 0x0000005400b47308 */ /* 0x0003e60000000800 */
[----:B------:R-:W-:Y:S04]  /*1b500*/  MOV R226, R108 ;  /* 0x0000006c00e27202 */ /* 0x000fe80000000f00 */
[C---:B------:R-:W-:Y:S03]  /*1b510*/  HMMA.16816.F32.BF16 R32, R76.reuse, R90, R32 ;  /* 0x0000005a4c20723c */ /* 0x040fe60000041820 */
[----:B------:R3:W-:Y:S05]  /*1b520*/  MUFU.EX2 R156, R88 ;  /* 0x00000058009c7308 */ /* 0x0007ea0000000800 */
[-C--:B--2---:R-:W-:Y:S08]  /*1b530*/  HMMA.16816.F32.BF16 R36, R76, R92.reuse, R36 ;  /* 0x0000005c4c24723c */ /* 0x084ff00000041824 */
[C---:B------:R-:W-:Y:S01]  /*1b540*/  HMMA.16816.F32.BF16 R40, R80.reuse, R92, R40 ;  /* 0x0000005c5028723c */ /* 0x040fe20000041828 */
[----:B-1----:R-:W-:Y:S03]  /*1b550*/  FFMA.FTZ R84, R231, c[0x0][0x2d0], -R75 ;  /* 0x0000b400e7547a23 */ /* 0x002fe6000001084b */
[----:B------:R-:W-:Y:S01]  /*1b560*/  IMAD.MOV.U32 R231, RZ, RZ, R161 ;  /* 0x000000ffffe77224 */ /* 0x000fe200078e00a1 */
[----:B------:R1:W-:Y:S02]  /*1b570*/  MUFU.EX2 R157, R84 ;  /* 0x00000054009d7308 */ /* 0x0003e40000000800 */
[----:B------:R-:W-:Y:S01]  /*1b580*/  FFMA.FTZ R92, R191, c[0x0][0x2d0], -R97 ;  /* 0x0000b400bf5c7a23 */ /* 0x000fe20000010861 */
[-C--:B------:R-:W-:Y:S01]  /*1b590*/  HMMA.16816.F32.BF16 R44, R80, R94.reuse, R44 ;  /* 0x0000005e502c723c */ /* 0x080fe2000004182c */
[--C-:B---3--:R-:W-:Y:S03]  /*1b5a0*/  FFMA.FTZ R88, R228, c[0x0][0x2d0], -R96.reuse ;  /* 0x0000b400e4587a23 */ /* 0x108fe60000010860 */
[----:B------:R-:W-:Y:S03]  /*1b5b0*/  MOV R228, R162 ;  /* 0x000000a200e47202 */ /* 0x000fe60000000f00 */
[----:B------:R2:W-:Y:S01]  /*1b5c0*/  MUFU.EX2 R100, R92 ;  /* 0x0000005c00647308 */ /* 0x0005e20000000800 */
[C---:B------:R-:W-:Y:S09]  /*1b5d0*/  HMMA.16816.F32.BF16 R48, R76.reuse, R94, R48 ;  /* 0x0000005e4c30723c */ /* 0x040ff20000041830 */
[----:B------:R3:W-:Y:S03]  /*1b5e0*/  MUFU.EX2 R178, R88 ;  /* 0x0000005800b27308 */ /* 0x0007e60000000800 */
[----:B-1----:R-:W-:Y:S02]  /*1b5f0*/  FFMA.FTZ R84, R232, c[0x0][0x2d0], -R75 ;  /* 0x0000b400e8547a23 */ /* 0x002fe4000001084b */
[----:B------:R-:W4:Y:S05]  /*1b600*/  LDL.LU R232, [R1+0x1c] ;  /* 0x00001c0001e87983 */ /* 0x000f2a0000300800 */
[----:B------:R1:W-:Y:S01]  /*1b610*/  MUFU.EX2 R179, R84 ;  /* 0x0000005400b37308 */ /* 0x0003e20000000800 */
[----:B------:R-:W5:Y:S01]  /*1b620*/  LDL.LU R163, [R1+0x14] ;  /* 0x0000140001a37983 */ /* 0x000f620000300800 */
[----:B--2---:R-:W-:Y:S03]  /*1b630*/  FFMA.FTZ R92, R192, c[0x0][0x2d0], -R97 ;  /* 0x0000b400c05c7a23 */ /* 0x004fe60000010861 */
[----:B------:R-:W2:Y:S05]  /*1b640*/  LDL.LU R112, [R1+0x18] ;  /* 0x0000180001707983 */ /* 0x000eaa0000300800 */
[----:B------:R1:W-:Y:S01]  /*1b650*/  MUFU.EX2 R99, R92 ;  /* 0x0000005c00637308 */ /* 0x0003e20000000800 */
[--C-:B---3--:R-:W-:Y:S09]  /*1b660*/  FFMA.FTZ R88, R229, c[0x0][0x2d0], -R96.reuse ;  /* 0x0000b400e5587a23 */ /* 0x108ff20000010860 */
[----:B------:R3:W3:Y:S01]  /*1b670*/  MUFU.EX2 R177, R88 ;  /* 0x0000005800b17308 */ /* 0x0006e20000000800 */
[----:B-1----:R-:W-:Y:S02]  /*1b680*/  FFMA.FTZ R84, R203, c[0x0][0x2d0], -R96 ;  /* 0x0000b400cb547a23 */ /* 0x002fe40000010860 */
[----:B------:R-:W-:Y:S02]  /*1b690*/  IMAD.MOV.U32 R203, RZ, RZ, R117 ;  /* 0x000000ffffcb7224 */ /* 0x000fe400078e0075 */
[----:B------:R-:W-:Y:S05]  /*1b6a0*/  LDSM.16.MT88.4 R116, [R209+0x2900] ;  /* 0x00290000d174783b */ /* 0x000fea0000004200 */
[----:B------:R1:W-:Y:S01]  /*1b6b0*/  MUFU.EX2 R155, R84 ;  /* 0x00000054009b7308 */ /* 0x0003e20000000800 */
[----:B------:R-:W-:Y:S09]  /*1b6c0*/  FFMA.FTZ R92, R237, c[0x0][0x2d0], -R75 ;  /* 0x0000b400ed5c7a23 */ /* 0x000ff2000001084b */
[----:B------:R1:W-:Y:S01]  /*1b6d0*/  MUFU.EX2 R172, R92 ;  /* 0x0000005c00ac7308 */ /* 0x0003e20000000800 */
[--C-:B---3--:R-:W-:Y:S09]  /*1b6e0*/  FFMA.FTZ R88, R236, c[0x0][0x2d0], -R74.reuse ;  /* 0x0000b400ec587a23 */ /* 0x108ff2000001084a */
[----:B------:R3:W-:Y:S01]  /*1b6f0*/  MUFU.EX2 R176, R88 ;  /* 0x0000005800b07308 */ /* 0x0007e20000000800 */
[----:B-1----:R-:W1:Y:S08]  /*1b700*/  LDSM.16.MT88.4 R84, [R211+0x1900] ;  /* 0x00190000d354783b */ /* 0x002e700000004200 */
[----:B------:R-:W-:Y:S01]  /*1b710*/  LDSM.16.MT88.4 R92, [R210+0x2100] ;  /* 0x00210000d25c783b */ /* 0x000fe20000004200 */
[--C-:B---3--:R-:W-:Y:S04]  /*1b720*/  FFMA.FTZ R88, R188, c[0x0][0x2d0], -R97.reuse ;  /* 0x0000b400bc587a23 */ /* 0x108fe80000010861 */
[----:B------:R3:W3:Y:S01]  /*1b730*/  MUFU.EX2 R101, R88 ;  /* 0x0000005800657308 */ /* 0x0006e20000000800 */
        /* <DEDUP_REMOVED lines=9> */
[----:B------:R-:W-:Y:S01]  /*1b7d0*/  F2FP.BF16.PACK_AB R81, R100, R101 ;  /* 0x000000656451723e */ /* 0x000fe200000010ff */
[----:B------:R1:W1:Y:S02]  /*1b7e0*/  MUFU.EX2 R175, R80 ;  /* 0x0000005000af7308 */ /* 0x0002640000000800 */
[----:B------:R-:W-:Y:S02]  /*1b7f0*/  F2FP.BF16.PACK_AB R76, R182, R183 ;  /* 0x000000b7b64c723e */ /* 0x000fe400000010ff */
[----:B------:R-:W-:Y:S03]  /*1b800*/  F2FP.BF16.PACK_AB R77, R181, R159 ;  /* 0x0000009fb54d723e */ /* 0x000fe600000010ff */
[----:B------:R-:W-:Y:S02]  /*1b810*/  F2FP.BF16.PACK_AB R78, R180, R158 ;  /* 0x0000009eb44e723e */ /* 0x000fe400000010ff */
[----:B------:R-:W-:Y:S01]  /*1b820*/  F2FP.BF16.PACK_AB R79, R179, R157 ;  /* 0x0000009db34f723e */ /* 0x000fe200000010ff */
[----:B---3--:R-:W3:Y:S01]  /*1b830*/  LDSM.16.MT88.4 R84, [R212+0x2100] ;  /* 0x00210000d454783b */ /* 0x008ee20000004200 */
[----:B------:R-:W-:Y:S05]  /*1b840*/  F2FP.BF16.PACK_AB R83, R98, R99 ;  /* 0x000000636253723e */ /* 0x000fea00000010ff */
[-C--:B-1----:R-:W-:Y:S01]  /*1b850*/  HMMA.16816.F32.BF16 R4, R76, R88.reuse, R4 ;  /* 0x000000584c04723c */ /* 0x082fe20000041804 */
[--C-:B------:R-:W-:Y:S01]  /*1b860*/  FFMA.FTZ R80, R235, c[0x0][0x2d0], -R75.reuse ;  /* 0x0000b400eb507a23 */ /* 0x100fe2000001084b */
[----:B------:R-:W-:Y:S03]  /*1b870*/  F2FP.BF16.PACK_AB R164, R175, R176 ;  /* 0x000000b0afa4723e */ /* 0x000fe600000010ff */
[----:B------:R1:W1:Y:S02]  /*1b880*/  MUFU.EX2 R174, R80 ;  /* 0x0000005000ae7308 */ /* 0x0002640000000800 */
[----:B-1----:R-:W-:Y:S02]  /*1b890*/  F2FP.BF16.PACK_AB R80, R156, R155 ;  /* 0x0000009b9c50723e */ /* 0x002fe400000010ff */
[----:B------:R-:W-:Y:S05]  /*1b8a0*/  F2FP.BF16.PACK_AB R165, R172, R174 ;  /* 0x000000aeaca5723e */ /* 0x000fea00000010ff */
[C---:B------:R-:W-:Y:S07]  /*1b8b0*/  HMMA.16816.F32.BF16 R8, R80.reuse, R88, R8 ;  /* 0x000000585008723c */ /* 0x040fee0000041808 */
[--C-:B------:R-:W-:Y:S01]  /*1b8c0*/  FFMA.FTZ R88, R247, c[0x0][0x2d0], -R74.reuse ;  /* 0x0000b400f7587a23 */ /* 0x100fe2000001084a */
[-C--:B------:R-:W-:Y:S01]  /*1b8d0*/  HMMA.16816.F32.BF16 R12, R80, R90.reuse, R12 ;  /* 0x0000005a500c723c */ /* 0x080fe2000004180c */
[----:B------:R-:W-:Y:S02]  /*1b8e0*/  FFMA.FTZ R74, R249, c[0x0][0x2d0], -R74 ;  /* 0x0000b400f94a7a23 */ /* 0x000fe4000001084a */
[----:B------:R1:W-:Y:S05]  /*1b8f0*/  MUFU.EX2 R173, R88 ;  /* 0x0000005800ad7308 */ /* 0x0003ea0000000800 */
[C---:B------:R-:W-:Y:S05]  /*1b900*/  HMMA.16816.F32.BF16 R16, R76.reuse, R90, R16 ;  /* 0x0000005a4c10723c */ /* 0x040fea0000041810 */
[----:B------:R1:W1:Y:S03]  /*1b910*/  MUFU.EX2 R171, R74 ;  /* 0x0000004a00ab7308 */ /* 0x0002660000000800 */
[-C--:B---3--:R-:W-:Y:S08]  /*1b920*/  HMMA.16816.F32.BF16 R20, R76, R84.reuse, R20 ;  /* 0x000000544c14723c */ /* 0x088ff00000041814 */
[C---:B------:R-:W-:Y:S01]  /*1b930*/  HMMA.16816.F32.BF16 R24, R80.reuse, R84, R24 ;  /* 0x000000545018723c */ /* 0x040fe20000041818 */
[----:B-1----:R-:W1:Y:S07]  /*1b940*/  LDSM.16.MT88.4 R88, [R211+0x2100] ;  /* 0x00210000d358783b */ /* 0x002e6e0000004200 */
[-C--:B------:R-:W-:Y:S01]  /*1b950*/  HMMA.16816.F32.BF16 R28, R80, R86.reuse, R28 ;  /* 0x00000056501c723c */ /* 0x080fe2000004181c */
[--C-:B------:R-:W-:Y:S03]  /*1b960*/  FFMA.FTZ R74, R243, c[0x0][0x2d0], -R75.reuse ;  /* 0x0000b400f34a7a23 */ /* 0x100fe6000001084b */
[----:B------:R-:W-:Y:S01]  /*1b970*/  F2FP.BF16.PACK_AB R166, R171, R173 ;  /* 0x000000adaba6723e */ /* 0x000fe200000010ff */
[----:B------:R-:W-:Y:S03]  /*1b980*/  FFMA.FTZ R75, R245, c[0x0][0x2d0], -R75 ;  /* 0x0000b400f54b7a23 */ /* 0x000fe6000001084b */
[C---:B------:R-:W-:Y:S01]  /*1b990*/  HMMA.16816.F32.BF16 R32, R76.reuse, R86, R32 ;  /* 0x000000564c20723c */ /* 0x040fe20000041820 */
[----:B------:R3:W-:Y:S07]  /*1b9a0*/  MUFU.EX2 R170, R74 ;  /* 0x0000004a00aa7308 */ /* 0x0007ee0000000800 */
[-C--:B------:R-:W-:Y:S03]  /*1b9b0*/  HMMA.16816.F32.BF16 R36, R76, R92.reuse, R36 ;  /* 0x0000005c4c24723c */ /* 0x080fe60000041824 */
[----:B------:R-:W1:Y:S05]  /*1b9c0*/  MUFU.EX2 R169, R75 ;  /* 0x0000004b00a97308 */ /* 0x000e6a0000000800 */
[C---:B------:R-:W-:Y:S08]  /*1b9d0*/  HMMA.16816.F32.BF16 R40, R80.reuse, R92, R40 ;  /* 0x0000005c5028723c */ /* 0x040ff00000041828 */
[-C--:B------:R-:W-:Y:S01]  /*1b9e0*/  HMMA.16816.F32.BF16 R44, R80, R94.reuse, R44 ;  /* 0x0000005e502c723c */ /* 0x080fe2000004182c */
[--C-:B---3--:R-:W-:Y:S04]  /*1b9f0*/  FFMA.FTZ R74, R238, c[0x0][0x2d0], -R96.reuse ;  /* 0x0000b400ee4a7a23 */ /* 0x108fe80000010860 */
[----:B------:R3:W-:Y:S03]  /*1ba00*/  MUFU.EX2 R168, R74 ;  /* 0x0000004a00a87308 */ /* 0x0007e60000000800 */
[C---:B------:R-:W-:Y:S01]  /*1ba10*/  HMMA.16816.F32.BF16 R48, R76.reuse, R94, R48 ;  /* 0x0000005e4c30723c */ /* 0x040fe20000041830 */
[----:B-1----:R-:W-:Y:S07]  /*1ba20*/  F2FP.BF16.PACK_AB R167, R169, R170 ;  /* 0x000000aaa9a7723e */ /* 0x002fee00000010ff */
[-C--:B------:R-:W-:Y:S08]  /*1ba30*/  HMMA.16816.F32.BF16 R52, R76, R88.reuse, R52 ;  /* 0x000000584c34723c */ /* 0x080ff00000041834 */
[C---:B------:R-:W-:Y:S01]  /*1ba40*/  HMMA.16816.F32.BF16 R56, R80.reuse, R88, R56 ;  /* 0x000000585038723c */ /* 0x040fe20000041838 */
[--C-:B---3--:R-:W-:Y:S07]  /*1ba50*/  FFMA.FTZ R74, R239, c[0x0][0x2d0], -R96.reuse ;  /* 0x0000b400ef4a7a23 */ /* 0x108fee0000010860 */
[-C--:B------:R-:W-:Y:S01]  /*1ba60*/  HMMA.16816.F32.BF16 R60, R80, R90.reuse, R60 ;  /* 0x0000005a503c723c */ /* 0x080fe2000004183c */
[----:B------:R1:W3:Y:S07]  /*1ba70*/  MUFU.EX2 R85, R74 ;  /* 0x0000004a00557308 */ /* 0x0002ee0000000800 */
[----:B------:R-:W-:Y:S01]  /*1ba80*/  HMMA.16816.F32.BF16 R64, R76, R90, R64 ;  /* 0x0000005a4c40723c */ /* 0x000fe20000041840 */
[----:B-----5:R-:W-:Y:S07]  /*1ba90*/  FFMA.FTZ R69, R69, R163, R197 ;  /* 0x000000a345457223 */ /* 0x020fee00000100c5 */
[-C--:B------:R-:W-:Y:S01]  /*1baa0*/  HMMA.16816.F32.BF16 R104, R164, R116.reuse, R4 ;  /* 0x00000074a468723c */ /* 0x080fe20000041804 */
[----:B------:R-:W-:Y:S03]  /*1bab0*/  IMAD.MOV.U32 R197, RZ, RZ, R111 ;  /* 0x000000ffffc57224 */ /* 0x000fe600078e006f */
[----:B--2---:R-:W-:Y:S03]  /*1bac0*/  FFMA.FTZ R68, R68, R112, R113 ;  /* 0x0000007044447223 */ /* 0x004fe60000010071 */
[----:B----4-:R-:W-:Y:S01]  /*1bad0*/  FFMA.FTZ R4, R2, R232, R203 ;  /* 0x000000e802047223 */ /* 0x010fe200000100cb */
[----:B------:R-:W-:Y:S01]  /*1bae0*/  MOV R203, R151 ;  /* 0x0000009700cb7202 */ /* 0x000fe20000000f00 */
[--C-:B-1----:R-:W-:Y:S03]  /*1baf0*/  FFMA.FTZ R74, R240, c[0x0][0x2d0], -R96.reuse ;  /* 0x0000b400f04a7a23 */ /* 0x102fe60000010860 */
[----:B------:R-:W-:Y:S01]  /*1bb00*/  FFMA.FTZ R96, R241, c[0x0][0x2d0], -R96 ;  /* 0x0000b400f1607a23 */ /* 0x000fe20000010860 */
[----:B------:R1:W-:Y:S01]  /*1bb10*/  MUFU.EX2 R86, R74 ;  /* 0x0000004a00567308 */ /* 0x0003e20000000800 */
[----:B------:R-:W-:Y:S01]  /*1bb20*/  FADD.FTZ R2, R149, R69 ;  /* 0x0000004595027221 */ /* 0x000fe20000010000 */
[----:B------:R-:W-:Y:S01]  /*1bb30*/  MOV R232, R150 ;  /* 0x0000009600e87202 */ /* 0x000fe20000000f00 */
[----:B------:R-:W-:Y:S01]  /*1bb40*/  FADD.FTZ R6, R148, R68 ;  /* 0x0000004494067221 */ /* 0x000fe20000010000 */
[----:B---3--:R-:W-:Y:S01]  /*1bb50*/  F2FP.BF16.PACK_AB R160, R85, R168 ;  /* 0x000000a855a0723e */ /* 0x008fe200000010ff */
[----:B------:R-:W-:Y:S01]  /*1bb60*/  FADD.FTZ R4, R228, R4 ;  /* 0x00000004e4047221 */ /* 0x000fe20000010000 */
[----:B------:R-:W2:Y:S01]  /*1bb70*/  LDSM.16.MT88.4 R148, [R210+0x2900] ;  /* 0x00290000d294783b */ /* 0x000ea20000004200 */
[----:B------:R-:W-:Y:S02]  /*1bb80*/  FADD.FTZ R2, R231, R2 ;  /* 0x00000002e7027221 */ /* 0x000fe40000010000 */
[----:B------:R-:W-:Y:S01]  /*1bb90*/  FADD.FTZ R6, R234, R6 ;  /* 0x00000006ea067221 */ /* 0x000fe20000010000 */
[----:B------:R-:W3:Y:S01]  /*1bba0*/  MUFU.EX2 R96, R96 ;  /* 0x0000006000607308 */ /* 0x000ee20000000800 */
[----:B------:R-:W-:Y:S01]  /*1bbb0*/  IMAD.MOV.U32 R231, RZ, RZ, R233 ;  /* 0x000000ffffe77224 */ /* 0x000fe200078e00e9 */
[----:B------:R-:W-:Y:S01]  /*1bbc0*/  MOV R234, R227 ;  /* 0x000000e300ea7202 */ /* 0x000fe20000000f00 */
[----:B------:R-:W-:Y:S01]  /*1bbd0*/  FADD.FTZ R5, R123, R4 ;  /* 0x000000047b057221 */ /* 0x000fe20000010000 */
[----:B------:R-:W-:Y:S01]  /*1bbe0*/  MOV R233, R200 ;  /* 0x000000c800e97202 */ /* 0x000fe20000000f00 */
        /* <DEDUP_REMOVED lines=8> */
[----:B-1----:R-:W-:Y:S02]  /*1bc70*/  FFMA.FTZ R74, R199, c[0x0][0x2d0], -R97 ;  /* 0x0000b400c74a7a23 */ /* 0x002fe40000010861 */
[----:B------:R-:W-:Y:S02]  /*1bc80*/  FADD.FTZ R5, R124, R2 ;  /* 0x000000027c057221 */ /* 0x000fe40000010000 */
[----:B------:R-:W-:Y:S01]  /*1bc90*/  FADD.FTZ R4, R203, R7 ;  /* 0x00000007cb047221 */ /* 0x000fe20000010000 */
[----:B------:R1:W-:Y:S01]  /*1bca0*/  MUFU.EX2 R84, R74 ;  /* 0x0000004a00547308 */ /* 0x0003e20000000800 */
[----:B------:R-:W-:Y:S02]  /*1bcb0*/  FADD.FTZ R2, R232, R6 ;  /* 0x00000006e8027221 */ /* 0x000fe40000010000 */
[----:B------:R-:W-:Y:S01]  /*1bcc0*/  FADD.FTZ R7, R131, R4 ;  /* 0x0000000483077221 */ /* 0x000fe20000010000 */
[----:B---3--:R-:W-:Y:S01]  /*1bcd0*/  F2FP.BF16.PACK_AB R162, R96, R86 ;  /* 0x0000005660a2723e */ /* 0x008fe200000010ff */
[----:B------:R-:W-:Y:S02]  /*1bce0*/  FADD.FTZ R6, R130, R2 ;  /* 0x0000000282067221 */ /* 0x000fe40000010000 */
[----:B------:R-:W-:Y:S02]  /*1bcf0*/  FADD.FTZ R2, R231, R7 ;  /* 0x00000007e7027221 */ /* 0x000fe40000010000 */
[----:B------:R-:W-:Y:S02]  /*1bd00*/  IMAD.MOV.U32 R227, RZ, RZ, R122 ;  /* 0x000000ffffe37224 */ /* 0x000fe400078e007a */
[----:B------:R-:W-:Y:S01]  /*1bd10*/  IMAD.MOV.U32 R186, RZ, RZ, R184 ;  /* 0x000000ffffba7224 */ /* 0x000fe200078e00b8 */
[----:B------:R-:W-:Y:S01]  /*1bd20*/  MOV R184, R190 ;  /* 0x000000be00b87202 */ /* 0x000fe20000000f00 */
[----:B------:R-:W-:Y:S01]  /*1bd30*/  IMAD.MOV.U32 R197, RZ, RZ, R126 ;  /* 0x000000ffffc57224 */ /* 0x000fe200078e007e */
[----:B------:R-:W-:Y:S01]  /*1bd40*/  MOV R190, R125 ;  /* 0x0000007d00be7202 */ /* 0x000fe20000000f00 */
[--C-:B-1----:R-:W-:Y:S04]  /*1bd50*/  FFMA.FTZ R74, R202, c[0x0][0x2d0], -R97.reuse ;  /* 0x0000b400ca4a7a23 */ /* 0x102fe80000010861 */
[----:B------:R1:W3:Y:S02]  /*1bd60*/  MUFU.EX2 R75, R74 ;  /* 0x0000004a004b7308 */ /* 0x0002e40000000800 */
[--C-:B-1----:R-:W-:Y:S01]  /*1bd70*/  FFMA.FTZ R74, R201, c[0x0][0x2d0], -R97.reuse ;  /* 0x0000b400c94a7a23 */ /* 0x102fe20000010861 */
[----:B---3--:R-:W-:Y:S01]  /*1bd80*/  F2FP.BF16.PACK_AB R161, R75, R84 ;  /* 0x000000544ba1723e */ /* 0x008fe200000010ff */
[----:B------:R-:W-:Y:S02]  /*1bd90*/  FFMA.FTZ R97, R73, c[0x0][0x2d0], -R97 ;  /* 0x0000b40049617a23 */ /* 0x000fe40000010861 */
[----:B------:R-:W3:Y:S04]  /*1bda0*/  LDL.LU R73, [R1+0x20] ;  /* 0x0000200001497983 */ /* 0x000ee80000300800 */
[----:B------:R-:W-:Y:S10]  /*1bdb0*/  MUFU.EX2 R74, R74 ;  /* 0x0000004a004a7308 */ /* 0x000ff40000000800 */
[----:B------:R-:W1:Y:S02]  /*1bdc0*/  MUFU.EX2 R97, R97 ;  /* 0x0000006100617308 */ /* 0x000e640000000800 */
[----:B-1----:R-:W-:Y:S07]  /*1bdd0*/  F2FP.BF16.PACK_AB R163, R97, R74 ;  /* 0x0000004a61a3723e */ /* 0x002fee00000010ff */
[C---:B------:R-:W-:Y:S07]  /*1bde0*/  HMMA.16816.F32.BF16 R108, R160.reuse, R116, R8 ;  /* 0x00000074a06c723c */ /* 0x040fee0000041808 */
[----:B------:R-:W-:Y:S01]  /*1bdf0*/  FADD.FTZ R9, R227, R2 ;  /* 0x00000002e3097221 */ /* 0x000fe20000010000 */
[-C--:B------:R-:W-:Y:S08]  /*1be00*/  HMMA.16816.F32.BF16 R112, R160, R118.reuse, R12 ;  /* 0x00000076a070723c */ /* 0x080ff0000004180c */
[C---:B------:R-:W-:Y:S08]  /*1be10*/  HMMA.16816.F32.BF16 R116, R164.reuse, R118, R16 ;  /* 0x00000076a474723c */ /* 0x040ff00000041810 */
[-C--:B------:R-:W-:Y:S08]  /*1be20*/  HMMA.16816.F32.BF16 R120, R164, R132.reuse, R20 ;  /* 0x00000084a478723c */ /* 0x080ff00000041814 */
[C---:B------:R-:W-:Y:S01]  /*1be30*/  HMMA.16816.F32.BF16 R124, R160.reuse, R132, R24 ;  /* 0x00000084a07c723c */ /* 0x040fe20000041818 */
[----:B---3--:R-:W-:Y:S04]  /*1be40*/  FFMA.FTZ R0, R0, R73, R204 ;  /* 0x0000004900007223 */ /* 0x008fe800000100cc */
        /* <DEDUP_REMOVED lines=10> */
[----:B------:R-:W1:Y:S01]  /*1bef0*/  LDSM.16.MT88.4 R4, [R211+0x2900] ;  /* 0x00290000d304783b */ /* 0x000e620000004200 */
        /* <DEDUP_REMOVED lines=40> */
[-C--:B-1----:R-:W-:Y:S01]  /*1c180*/  HMMA.16816.F32.BF16 R152, R164, R4.reuse, R52 ;  /* 0x00000004a498723c */ /* 0x082fe20000041834 */
        /* <DEDUP_REMOVED lines=42> */
.L_x_454:
        /* <DEDUP_REMOVED lines=28> */
.L_x_475:
[----:B------:R-:W-:Y:S02]  /*1c5f0*/  UMOV UR11, 0x1 ;  /* 0x00000001000b7882 */ /* 0x000fe40000000000 */
[----:B------:R-:W-:Y:S02]  /*1c600*/  ULDC UR10, c[0x0][0x32c] ;  /* 0x0000cb00000a7ab9 */ /* 0x000fe40000000800 */
[----:B------:R-:W-:-:S03]  /*1c610*/  UISETP.NE.AND UP0, UPT, UR11, UR10, UPT ;  /* 0x0000000a0b00728c */ /* 0x000fc6000bf05270 */
[----:B------:R-:W-:Y:S02]  /*1c620*/  ULDC.64 UR10, c[0x0][0x330] ;  /* 0x0000cc00000a7ab9 */ /* 0x000fe40000000a00 */
[----:B------:R-:W-:-:S07]  /*1c630*/  UIMAD.WIDE.U32 UR28, UR13, UR10, URZ ;  /* 0x0000000a0d1c72a5 */ /* 0x000fce000f8e003f */
[----:B------:R-:W-:Y:S02]  /*1c640*/  @UP0 UMOV UR25, UR29 ;  /* 0x0000001d00190c82 */ /* 0x000fe40008000000 */
[----:B------:R-:W-:Y:S02]  /*1c650*/  @UP0 USHF.R.U32.HI UR13, URZ, UR11, UR25 ;  /* 0x0000000b3f0d0299 */ /* 0x000fe40008011619 */
.L_x_476:
[----:B------:R-:W-:Y:S02]  /*1c660*/  ULDC UR10, c[0x0][0x32c] ;  /* 0x0000cb00000a7ab9 */ /* 0x000fe40000000800 */
[----:B------:R-:W-:-:S04]  /*1c670*/  UIMAD UR10, UR13, UR10, URZ ;  /* 0x0000000a0d0a72a4 */ /* 0x000fc8000f8e023f */
[----:B------:R-:W-:-:S04]  /*1c680*/  UISETP.LT.AND UP0, UPT, UR7, UR10, UPT ;  /* 0x0000000a0700728c */ /* 0x000fc8000bf01270 */
[----:B------:R-:W-:-:S04]  /*1c690*/  USEL UR7, UR7, UR10, !UP0 ;  /* 0x0000000a07077287 */ /* 0x000fc8000c000000 */
.L_x_474:
        /* <DEDUP_REMOVED lines=13> */
.L_x_480:
[----:B--2---:R-:W2:Y:S01]  /*1c770*/  LDL R0, [R1+0xc] ;  /* 0x00000c0001007983 */ /* 0x004ea20000100800 */
[----:B------:R-:W-:Y:S04]  /*1c780*/  DEPBAR.LE SB0, 0x0 ;  /* 0x000080000000791a */ /* 0x000fe80000000000 */
[----:B------:R-:W-:Y:S01]  /*1c790*/  BAR.SYNC.DEFER_BLOCKING 0x0 ;  /* 0x0000000000007b1d */ /* 0x000fe20000010000 */
[----:B------:R-:W-:Y:S06]  /*1c7a0*/  UISETP.GT.AND UP0, UPT, UR4, UR12, UPT ;  /* 0x0000000c0400728c */ /* 0x000fec000bf04270 */
[----:B------:R-:W-:Y:S01]  /*1c7b0*/  PLOP3.LUT P0, PT, PT, PT, UP0, 0x80, 0x0 ;  /* 0x000000000000781c */ /* 0x000fe20003f0f008 */
[----:B-----5:R1:W3:Y:S04]  /*1c7c0*/  LDSM.16.M88.4 R96, [R215+0x6100] ;  /* 0x00610000d760783b */ /* 0x0202e80000000200 */
        /* <DEDUP_REMOVED lines=18> */
[----:B------:R-:W3:Y:S04]  /*1c8f0*/  LDL R20, [R1+0x38] ;  /* 0x0000380001147983 */ /* 0x000ee80000100800 */
[----:B------:R-:W4:Y:S01]  /*1c900*/  LDL R15, [R1+0x8] ;  /* 0x00000800010f7983 */ /* 0x000f220000100800 */
[----:B--2---:R-:W-:Y:S01]  /*1c910*/  SHF.R.S32.HI R0, RZ, 0x1f, R3 ;  /* 0x0000001fff007819 */ /* 0x004fe20000011403 */
[C---:B------:R-:W-:Y:S04]  /*1c920*/  IMAD.WIDE.U32 R4, R3.reuse, c[0x0][0x208], RZ ;  /* 0x0000820003047a25 */ /* 0x040fe800078e00ff */
        /* <DEDUP_REMOVED lines=11> */
[----:B------:R-:W-:Y:S04]  /*1c9e0*/  SHFL.IDX PT, R12, R3, 0x1, 0x181f ;  /* 0x00381f00030c7f89 */ /* 0x000fe800000e0000 */
[----:B------:R-:W3:Y:S04]  /*1c9f0*/  SHFL.IDX PT, R4, R3, RZ, 0x181f ;  /* 0x00181fff03047589 */ /* 0x000ee800000e0000 */
[----:B------:R-:W1:Y:S04]  /*1ca00*/  SHFL.IDX PT, R5, R0, RZ, 0x181f ;  /* 0x00181fff00057589 */ /* 0x000e6800000e0000 */
[----:B------:R-:W2:Y:S04]  /*1ca10*/  SHFL.IDX PT, R10, R3, 0x2, 0x181f ;  /* 0x00581f00030a7f89 */ /* 0x000ea800000e0000 */
[----:B------:R-:W5:Y:S04]  /*1ca20*/  SHFL.IDX PT, R6, R0, 0x1, 0x181f ;  /* 0x00381f0000067f89 */ /* 0x000f6800000e0000 */
[----:B------:R-:W5:Y:S04]  /*1ca30*/  SHFL.IDX PT, R8, R3, 0x3, 0x181f ;  /* 0x00781f0003087f89 */ /* 0x000f6800000e0000 */
[----:B------:R-:W5:Y:S04]  /*1ca40*/  SHFL.IDX PT, R11, R0, 0x2, 0x181f ;  /* 0x00581f00000b7f89 */ /* 0x000f6800000e0000 */
[----:B------:R-:W5:Y:S01]  /*1ca50*/  SHFL.IDX PT, R7, R3, 0x4, 0x181f ;  /* 0x00981f0003077f89 */ /* 0x000f6200000e0000 */
[-C--:B---3--:R-:W-:Y:S03]  /*1ca60*/  IADD3 R4, P0, R4, R20.reuse, RZ ;  /* 0x0000001404047210 */ /* 0x088fe60007f1e0ff */
[----:B------:R-:W3:Y:S02]  /*1ca70*/  SHFL.IDX PT, R9, R0, 0x3, 0x181f ;  /* 0x00781f0000097f89 */ /* 0x000ee400000e0000 */
[--C-:B-1----:R-:W-:Y:S01]  /*1ca80*/  IMAD.X R5, R5, 0x1, R225.reuse, P0 ;  /* 0x0000000105057824 */ /* 0x102fe200000e06e1 */
[-C--:B------:R-:W-:Y:S01]  /*1ca90*/  IADD3 R12, P0, R12, R20.reuse, RZ ;  /* 0x000000140c0c7210 */ /* 0x080fe20007f1e0ff */
[----:B------:R-:W1:Y:S01]  /*1caa0*/  SHFL.IDX PT, R3, R3, 0x5, 0x181f ;  /* 0x00b81f0003037f89 */ /* 0x000e6200000e0000 */
[-C--:B--2---:R-:W-:Y:S03]  /*1cab0*/  IADD3 R10, P3, R10, R20.reuse, RZ ;  /* 0x000000140a0a7210 */ /* 0x084fe60007f7e0ff */
[----:B----4-:R1:W-:Y:S01]  /*1cac0*/  LDGSTS.E.BYPASS.LTC128B.128 [R15], [R4.64], !P4 ;  /* 0x00000000040f7fae */ /* 0x0103e2000e101d5a */
[--C-:B-----5:R-:W-:Y:S03]  /*1cad0*/  IMAD.X R13, R6, 0x1, R225.reuse, P0 ;  /* 0x00000001060d7824 */ /* 0x120fe600000e06e1 */
[----:B------:R-:W2:Y:S01]  /*1cae0*/  SHFL.IDX PT, R14, R0, 0x4, 0x181f ;  /* 0x00981f00000e7f89 */ /* 0x000ea200000e0000 */
[-C--:B------:R-:W-:Y:S03]  /*1caf0*/  IADD3 R8, P2, R8, R20.reuse, RZ ;  /* 0x0000001408087210 */ /* 0x080fe60007f5e0ff */
[----:B------:R-:W4:Y:S01]  /*1cb00*/  SHFL.IDX PT, R0, R0, 0x5, 0x181f ;  /* 0x00b81f0000007f89 */ /* 0x000f2200000e0000 */
[-C--:B------:R-:W-:Y:S03]  /*1cb10*/  IADD3.X R11, R11, R225.reuse, RZ, P3, !PT ;  /* 0x000000e10b0b7210 */ /* 0x080fe60001ffe4ff */
[----:B------:R4:W-:Y:S01]  /*1cb20*/  LDGSTS.E.BYPASS.LTC128B.128 [R15+0x800], [R12.64], !P4 ;  /* 0x008000000c0f7fae */ /* 0x0009e2000e101d5a */
[-C--:B------:R-:W-:Y:S03]  /*1cb30*/  IADD3 R6, P1, R7, R20.reuse, RZ ;  /* 0x0000001407067210 */ /* 0x080fe60007f3e0ff */
[----:B------:R4:W-:Y:S01]  /*1cb40*/  LDGSTS.E.BYPASS.LTC128B.128 [R15+0x1000], [R10.64], !P4 ;  /* 0x010000000a0f7fae */ /* 0x0009e2000e101d5a */
[--C-:B---3--:R-:W-:Y:S05]  /*1cb50*/  IMAD.X R9, R9, 0x1, R225.reuse, P2 ;  /* 0x0000000109097824 */ /* 0x108fea00010e06e1 */
[----:B------:R3:W-:Y:S01]  /*1cb60*/  LDGSTS.E.BYPASS.LTC128B.128 [R15+0x1800], [R8.64], !P4 ;  /* 0x01800000080f7fae */ /* 0x0007e2000e101d5a */
[----:B-1----:R-:W-:Y:S01]  /*1cb70*/  IADD3 R4, P0, R3, R20, RZ ;  /* 0x0000001403047210 */ /* 0x002fe20007f1e0ff */
[----:B--2---:R-:W-:Y:S03]  /*1cb80*/  IMAD.X R7, R14, 0x1, R225, P1 ;  /* 0x000000010e077824 */ /* 0x004fe600008e06e1 */
[----:B----4-:R-:W-:Y:S02]  /*1cb90*/  IADD3.X R5, R0, R225, RZ, P0, !PT ;  /* 0x000000e100057210 */ /* 0x010fe400007fe4ff */
[----:B------:R3:W-:Y:S04]  /*1cba0*/  LDGSTS.E.BYPASS.LTC128B.128 [R15+0x2000], [R6.64], !P4 ;  /* 0x02000000060f7fae */ /* 0x0007e8000e101d5a */
[----:B------:R3:W-:Y:S03]  /*1cbb0*/  LDGSTS.E.BYPASS.LTC128B.128 [R15+0x2800], [R4.64], !P4 ;  /* 0x02800000040f7fae */ /* 0x0007e6000e101d5a */
.L_x_478:
        /* <DEDUP_REMOVED lines=312> */
[----:B------:R-:W-:Y:S01]  /*1df40*/  UIMAD UR10, UR12, 0x60, UR19 ;  /* 0x000000600c0a78a4 */ /* 0x000fe2000f8e0213 */
[----:B------:R-:W-:Y:S01]  /*1df50*/  IMAD.MOV.U32 R3, RZ, RZ, c[0x0][0x2b8] ;  /* 0x0000ae00ff037624 */ /* 0x000fe200078e00ff */
[----:B-1----:R-:W3:Y:S04]  /*1df60*/  LDL.64 R36, [R1+0x30] ;  /* 0x0000300001247983 */ /* 0x002ee80000100a00 */
[----:B------:R-:W4:Y:S01]  /*1df70*/  LDL R13, [R1+0x2c] ;  /* 0x00002c00010d7983 */ /* 0x000f220000100800 */
[----:B------:R-:W-:Y:S01]  /*1df80*/  ISETP.NE.AND P2, PT, R3, 0x1, PT ;  /* 0x000000010300780c */ /* 0x000fe20003f45270 */
[----:B------:R-:W-:Y:S02]  /*1df90*/  IMAD.U32 R3, RZ, RZ, UR10 ;  /* 0x0000000aff037e24 */ /* 0x000fe4000f8e00ff */
[----:B------:R-:W5:Y:S04]  /*1dfa0*/  LDL R12, [R1+0x38] ;  /* 0x00003800010c7983 */ /* 0x000f680000100800 */
[----:B------:R-:W4:Y:S01]  /*1dfb0*/  LDL R31, [R1+0x4] ;  /* 0x00000400011f7983 */ /* 0x000f220000100800 */
[----:B--2---:R-:W-:Y:S02]  /*1dfc0*/  IADD3 R3, R3, -0x60, R14 ;  /* 0xffffffa003037810 */ /* 0x004fe40007ffe00e */
[----:B------:R-:W-:Y:S03]  /*1dfd0*/  ISETP.GT.AND P1, PT, R14, 0x5f, PT ;  /* 0x0000005f0e00780c */ /* 0x000fe60003f24270 */
[----:B------:R-:W-:Y:S04]  /*1dfe0*/  @P2 IMAD.HI.U32 R4, R3, c[0x0][0x2bc], RZ ;  /* 0x0000af0003042a27 */ /* 0x000fe800078e00ff */
[--C-:B------:R-:W-:Y:S01]  /*1dff0*/  IMAD.MOV.U32 R0, RZ, RZ, R3.reuse ;  /* 0x000000ffff007224 */ /* 0x100fe200078e0003 */
[----:B------:R-:W-:Y:S05]  /*1e000*/  @P2 SHF.R.U32.HI R0, RZ, c[0x0][0x2c0], R4 ;  /* 0x0000b000ff002a19 */ /* 0x000fea0000011604 */
[C---:B---3--:R-:W-:Y:S01]  /*1e010*/  @!P1 IADD3 R5, P0, R0.reuse, R36, RZ ;  /* 0x0000002400059210 */ /* 0x048fe20007f1e0ff */
[----:B-----5:R-:W-:Y:S03]  /*1e020*/  IMAD.MOV.U32 R36, RZ, RZ, R12 ;  /* 0x000000ffff247224 */ /* 0x020fe600078e000c */
[----:B----4-:R-:W-:Y:S01]  /*1e030*/  @!P1 LEA.HI.X.SX32 R6, R0, R13, 0x1, P0 ;  /* 0x0000000d00069211 */ /* 0x010fe200000f0eff */
[----:B------:R-:W-:Y:S01]  /*1e040*/  IMAD.MOV R0, RZ, RZ, -R0 ;  /* 0x000000ffff007224 */ /* 0x000fe200078e0a00 */
[C---:B------:R-:W-:Y:S03]  /*1e050*/  @!P1 LEA R4, P0, R5.reuse, c[0x0][0x2a0], 0x2 ;  /* 0x0000a80005049a11 */ /* 0x040fe600078010ff */
[----:B------:R-:W-:Y:S01]  /*1e060*/  IMAD R3, R0, c[0x0][0x2b8], R3 ;  /* 0x0000ae0000037a24 */ /* 0x000fe200078e0203 */
[----:B------:R-:W-:Y:S04]  /*1e070*/  @!P1 LEA.HI.X R5, R5, c[0x0][0x2a4], R6, 0x2, P0 ;  /* 0x0000a90005059a11 */ /* 0x000fe800000f1406 */
[----:B------:R1:W-:Y:S01]  /*1e080*/  STL [R1], R3 ;  /* 0x0000000301007387 */ /* 0x0003e20000100800 */
[----:B------:R-:W-:Y:S03]  /*1e090*/  SHF.R.S32.HI R0, RZ, 0x1f, R3 ;  /* 0x0000001fff007819 */ /* 0x000fe60000011403 */
[----:B------:R2:W1:Y:S02]  /*1e0a0*/  @!P1 LDG.E R242, [R4.64] ;  /* 0x0000001a04f29981 */ /* 0x000464000c1e1900 */
[----:B------:R-:W-:Y:S04]  /*1e0b0*/  IMAD R0, R0, c[0x0][0x1e0], RZ ;  /* 0x0000780000007a24 */ /* 0x000fe800078e02ff */
[C---:B------:R-:W-:Y:S02]  /*1e0c0*/  IMAD R0, R3.reuse, c[0x0][0x1e4], R0 ;  /* 0x0000790003007a24 */ /* 0x040fe400078e0200 */
[----:B--2---:R-:W-:Y:S05]  /*1e0d0*/  IMAD.WIDE.U32 R4, R3, c[0x0][0x1e0], RZ ;  /* 0x0000780003047a25 */ /* 0x004fea00078e00ff */
[----:B------:R-:W-:Y:S02]  /*1e0e0*/  IADD3 R5, R5, R0, RZ ;  /* 0x0000000005057210 */ /* 0x000fe40007ffe0ff */
[----:B-1----:R-:W-:Y:S03]  /*1e0f0*/  SHF.R.S32.HI R3, RZ, 0x1f, R242 ;  /* 0x0000001fff037819 */ /* 0x002fe600000114f2 */
        /* <DEDUP_REMOVED lines=21> */
[----:B------:R2:W-:Y:S01]  /*1e250*/  LDGSTS.E.BYPASS.LTC128B.128 [R31+0x3100], [R4.64], !P4 ;  /* 0x03100000041f7fae */ /* 0x0005e2000e101d5a */
[--C-:B----4-:R-:W-:Y:S03]  /*1e260*/  IMAD.X R13, R6, 0x1, R225.reuse, P0 ;  /* 0x00000001060d7824 */ /* 0x110fe600000e06e1 */
[----:B------:R-:W3:Y:S01]  /*1e270*/  SHFL.IDX PT, R14, R0, 0x4, 0x181f ;  /* 0x00981f00000e7f89 */ /* 0x000ee200000e0000 */
[-C--:B-----5:R-:W-:Y:S03]  /*1e280*/  IADD3 R8, P2, R8, R36.reuse, RZ ;  /* 0x0000002408087210 */ /* 0x0a0fe60007f5e0ff */
[----:B------:R-:W4:Y:S01]  /*1e290*/  SHFL.IDX PT, R0, R0, 0x5, 0x181f ;  /* 0x00b81f0000007f89 */ /* 0x000f2200000e0000 */
[--C-:B------:R-:W-:Y:S03]  /*1e2a0*/  IMAD.X R11, R11, 0x1, R225.reuse, P3 ;  /* 0x000000010b0b7824 */ /* 0x100fe600018e06e1 */
[----:B------:R4:W-:Y:S01]  /*1e2b0*/  LDGSTS.E.BYPASS.LTC128B.128 [R31+0x3900], [R12.64], !P4 ;  /* 0x039000000c1f7fae */ /* 0x0009e2000e101d5a */
[-C--:B------:R-:W-:Y:S03]  /*1e2c0*/  IADD3 R6, P1, R7, R36.reuse, RZ ;  /* 0x0000002407067210 */ /* 0x080fe60007f3e0ff */
[----:B------:R4:W-:Y:S01]  /*1e2d0*/  LDGSTS.E.BYPASS.LTC128B.128 [R31+0x4100], [R10.64], !P4 ;  /* 0x041000000a1f7fae */ /* 0x0009e2000e101d5a */
[----:B-1----:R-:W-:Y:S05]  /*1e2e0*/  IADD3.X R9, R9, R225, RZ, P2, !PT ;  /* 0x000000e109097210 */ /* 0x002fea00017fe4ff */
[----:B------:R1:W-:Y:S01]  /*1e2f0*/  LDGSTS.E.BYPASS.LTC128B.128 [R31+0x4900], [R8.64], !P4 ;  /* 0x04900000081f7fae */ /* 0x0003e2000e101d5a */
[----:B--2---:R-:W-:Y:S01]  /*1e300*/  IADD3 R4, P0, R3, R36, RZ ;  /* 0x0000002403047210 */ /* 0x004fe20007f1e0ff */
[--C-:B---3--:R-:W-:Y:S04]  /*1e310*/  IMAD.X R7, R14, 0x1, R225.reuse, P1 ;  /* 0x000000010e077824 */ /* 0x108fe800008e06e1 */
[----:B----4-:R-:W-:Y:S01]  /*1e320*/  IMAD.X R5, R0, 0x1, R225, P0 ;  /* 0x0000000100057824 */ /* 0x010fe200000e06e1 */
[----:B------:R1:W-:Y:S04]  /*1e330*/  LDGSTS.E.BYPASS.LTC128B.128 [R31+0x5100], [R6.64], !P4 ;  /* 0x05100000061f7fae */ /* 0x0003e8000e101d5a */
[----:B------:R1:W-:Y:S03]  /*1e340*/  LDGSTS.E.BYPASS.LTC128B.128 [R31+0x5900], [R4.64], !P4 ;  /* 0x05900000041f7fae */ /* 0x0003e6000e101d5a */
.L_x_479:
        /* <DEDUP_REMOVED lines=72> */
[----:B------:R-:W-:Y:S01]  /*1e7d0*/  SHFL.BFLY PT, R6, R72, 0x2, 0x1f ;  /* 0x0c401f0048067f89 */ /* 0x000fe200000e0000 */
        /* <DEDUP_REMOVED lines=24> */
[----:B------:R-:W-:Y:S01]  /*1e960*/  MOV R84, R30 ;  /* 0x0000001e00547202 */ /* 0x000fe20000000f00 */
[----:B------:R-:W1:Y:S01]  /*1e970*/  SHFL.BFLY PT, R5, R3, 0x2, 0x1f ;  /* 0x0c401f0003057f89 */ /* 0x000e6200000e0000 */
[----:B------:R-:W-:Y:S02]  /*1e980*/  FMNMX.FTZ R4, R245, R4, !PT ;  /* 0x00000004f5047209 */ /* 0x000fe40007810000 */
[----:B------:R-:W-:Y:S02]  /*1e990*/  MOV R90, R23 ;  /* 0x00000017005a7202 */ /* 0x000fe40000000f00 */
[----:B------:R-:W-:Y:S02]  /*1e9a0*/  FMNMX.FTZ R4, R248, R4, !PT ;  /* 0x00000004f8047209 */ /* 0x000fe40007810000 */
[----:B------:R-:W-:Y:S02]  /*1e9b0*/  MOV R86, R28 ;  /* 0x0000001c00567202 */ /* 0x000fe40000000f00 */
[----:B------:R-:W-:Y:S02]  /*1e9c0*/  FMNMX.FTZ R4, R252, R4, !PT ;  /* 0x00000004fc047209 */ /* 0x000fe40007810000 */
[----:B------:R-:W-:Y:S02]  /*1e9d0*/  PLOP3.LUT P0, PT, PT, PT, UP0, 0x80, 0x0 ;  /* 0x000000000000781c */ /* 0x000fe40003f0f008 */
[----:B------:R-:W-:Y:S02]  /*1e9e0*/  FMNMX.FTZ R4, R84, R4, !PT ;  /* 0x0000000454047209 */ /* 0x000fe40007810000 */
[----:B-1----:R-:W-:Y:S02]  /*1e9f0*/  FMNMX.FTZ R3, R3, R5, !PT ;  /* 0x0000000503037209 */ /* 0x002fe40007810000 */
[----:B------:R-:W-:Y:S02]  /*1ea00*/  FMNMX.FTZ R72, R72, R6, !PT ;  /* 0x0000000648487209 */ /* 0x000fe40007810000 */
[----:B------:R-:W-:Y:S01]  /*1ea10*/  FMNMX.FTZ R70, R0, R70, !PT ;  /* 0x0000004600467209 */ /* 0x000fe20007810000 */
[----:B------:R-:W1:Y:S01]  /*1ea20*/  SHFL.BFLY PT, R71, R3, 0x1, 0x1f ;  /* 0x0c201f0003477f89 */ /* 0x000e6200000e0000 */
[----:B------:R-:W-:Y:S04]  /*1ea30*/  FMNMX.FTZ R0, R62, R4, !PT ;  /* 0x000000043e007209 */ /* 0x000fe80007810000 */
[----:B------:R-:W-:Y:S03]  /*1ea40*/  FMNMX.FTZ R0, R90, R0, !PT ;  /* 0x000000005a007209 */ /* 0x000fe60007810000 */
[----:B------:R-:W2:Y:S01]  /*1ea50*/  SHFL.BFLY PT, R6, R72, 0x1, 0x1f ;  /* 0x0c201f0048067f89 */ /* 0x000ea200000e0000 */
[----:B------:R-:W-:Y:S04]  /*1ea60*/  FMNMX.FTZ R4, R86, R0, !PT ;  /* 0x0000000056047209 */ /* 0x000fe80007810000 */
[----:B------:R-:W-:Y:S03]  /*1ea70*/  FMNMX.FTZ R4, R178, R4, !PT ;  /* 0x00000004b2047209 */ /* 0x000fe60007810000 */
[----:B------:R-:W3:Y:S01]  /*1ea80*/  SHFL.BFLY PT, R5, R70, 0x1, 0x1f ;  /* 0x0c201f0046057f89 */ /* 0x000ee200000e0000 */
[----:B-1----:R-:W-:Y:S05]  /*1ea90*/  FMNMX.FTZ R71, R3, R71, !PT ;  /* 0x0000004703477209 */ /* 0x002fea0007810000 */
[----:B------:R-:W-:Y:S01]  /*1eaa0*/  FMUL.FTZ R97, R71, c[0x0][0x2d0] ;  /* 0x0000b40047617a20 */ /* 0x000fe20000410000 */
[----:B--2---:R-:W-:Y:S05]  /*1eab0*/  FMNMX.FTZ R72, R72, R6, !PT ;  /* 0x0000000648487209 */ /* 0x004fea0007810000 */
[C---:B------:R-:W-:Y:S02]  /*1eac0*/  FADD.FTZ R0, -R72.reuse, R2 ;  /* 0x0000000248007221 */ /* 0x040fe40000010100 */
[----:B------:R-:W-:Y:S01]  /*1ead0*/  FMUL.FTZ R96, R72, c[0x0][0x2d0] ;  /* 0x0000b40048607a20 */ /* 0x000fe20000410000 */
[----:B---3--:R-:W-:Y:S01]  /*1eae0*/  FMNMX.FTZ R70, R70, R5, !PT ;  /* 0x0000000546467209 */ /* 0x008fe20007810000 */
[----:B------:R-:W-:Y:S01]  /*1eaf0*/  FMUL.FTZ R2, R0, c[0x0][0x2d0] ;  /* 0x0000b40000027a20 */ /* 0x000fe20000410000 */
[----:B------:R-:W-:Y:S01]  /*1eb00*/  FMNMX.FTZ R0, R179, R4, !PT ;  /* 0x00000004b3007209 */ /* 0x000fe20007810000 */
[--C-:B------:R-:W-:Y:S02]  /*1eb10*/  FFMA.FTZ R5, R20, c[0x0][0x2d0], -R96.reuse ;  /* 0x0000b40014057a23 */ /* 0x100fe40000010860 */
[----:B------:R1:W2:Y:S01]  /*1eb20*/  MUFU.EX2 R73, R2 ;  /* 0x0000000200497308 */ /* 0x0002a20000000800 */
[----:B------:R-:W-:Y:S01]  /*1eb30*/  FMNMX.FTZ R0, R74, R0, !PT ;  /* 0x000000004a007209 */ /* 0x000fe20007810000 */
[----:B------:R-:W-:Y:S02]  /*1eb40*/  FMUL.FTZ R98, R70, c[0x0][0x2d0] ;  /* 0x0000b40046627a20 */ /* 0x000fe40000410000 */
[----:B------:R-:W-:Y:S01]  /*1eb50*/  FFMA.FTZ R4, R168, c[0x0][0x2d0], -R96 ;  /* 0x0000b400a8047a23 */ /* 0x000fe20000010860 */
[----:B------:R-:W-:Y:S05]  /*1eb60*/  FMNMX.FTZ R0, R75, R0, !PT ;  /* 0x000000004b007209 */ /* 0x000fea0007810000 */
[----:B------:R2:W-:Y:S01]  /*1eb70*/  MUFU.EX2 R40, R5 ;  /* 0x0000000500287308 */ /* 0x0005e20000000800 */
[----:B------:R-:W3:Y:S01]  /*1eb80*/  SHFL.BFLY PT, R3, R0, 0x2, 0x1f ;  /* 0x0c401f0000037f89 */ /* 0x000ee200000e0000 */
[----:B-1----:R-:W-:Y:S08]  /*1eb90*/  FADD.FTZ R2, -R71, R100 ;  /* 0x0000006447027221 */ /* 0x002ff00000010100 */
[----:B------:R-:W-:Y:S01]  /*1eba0*/  MUFU.EX2 R100, R4 ;  /* 0x0000000400647308 */ /* 0x000fe20000000800 */
[----:B------:R-:W-:Y:S02]  /*1ebb0*/  FMUL.FTZ R2, R2, c[0x0][0x2d0] ;  /* 0x0000b40002027a20 */ /* 0x000fe40000410000 */
[----:B--2---:R-:W-:Y:S01]  /*1ebc0*/  FMUL.FTZ R5, R73, R105 ;  /* 0x0000006949057220 */ /* 0x004fe20000410000 */
[----:B---3--:R-:W-:Y:S06]  /*1ebd0*/  FMNMX.FTZ R0, R0, R3, !PT ;  /* 0x0000000300007209 */ /* 0x008fec0007810000 */
[----:B------:R1:W2:Y:S01]  /*1ebe0*/  MUFU.EX2 R69, R2 ;  /* 0x0000000200457308 */ /* 0x0002a20000000800 */
[--C-:B------:R-:W-:Y:S02]  /*1ebf0*/  FFMA.FTZ R3, R17, c[0x0][0x2d0], -R96.reuse ;  /* 0x0000b40011037a23 */ /* 0x100fe40000010860 */
[----:B------:R-:W-:Y:S01]  /*1ec00*/  FMUL.FTZ R17, R73, R117 ;  /* 0x0000007549117220 */ /* 0x000fe20000410000 */
[----:B------:R-:W-:Y:S06]  /*1ec10*/  MOV R117, R62 ;  /* 0x0000003e00757202 */ /* 0x000fec0000000f00 */
[----:B------:R3:W4:Y:S01]  /*1ec20*/  MUFU.EX2 R11, R3 ;  /* 0x00000003000b7308 */ /* 0x0007220000000800 */
[----:B-1----:R-:W-:Y:S02]  /*1ec30*/  FADD.FTZ R2, -R70, R101 ;  /* 0x0000006546027221 */ /* 0x002fe40000010100 */
[----:B--2---:R-:W-:Y:S02]  /*1ec40*/  FMUL.FTZ R6, R69, R106 ;  /* 0x0000006a45067220 */ /* 0x004fe40000410000 */
[----:B------:R-:W-:Y:S05]  /*1ec50*/  FMUL.FTZ R2, R2, c[0x0][0x2d0] ;  /* 0x0000b40002027a20 */ /* 0x000fea0000410000 */
[----:B------:R1:W2:Y:S01]  /*1ec60*/  MUFU.EX2 R68, R2 ;  /* 0x0000000200447308 */ /* 0x0002a20000000800 */
[--C-:B---3--:R-:W-:Y:S01]  /*1ec70*/  FFMA.FTZ R3, R169, c[0x0][0x2d0], -R97.reuse ;  /* 0x0000b400a9037a23 */ /* 0x108fe20000010861 */
[----:B----4-:R-:W-:Y:S08]  /*1ec80*/  MOV R106, R11 ;  /* 0x0000000b006a7202 */ /* 0x010ff00000000f00 */
[----:B------:R3:W-:Y:S01]  /*1ec90*/  MUFU.EX2 R101, R3 ;  /* 0x0000000300657308 */ /* 0x0007e20000000800 */
[--C-:B-1----:R-:W-:Y:S01]  /*1eca0*/  FFMA.FTZ R2, R184, c[0x0][0x2d0], -R96.reuse ;  /* 0x0000b400b8027a23 */ /* 0x102fe20000010860 */
[----:B------:R-:W-:Y:S01]  /*1ecb0*/  MOV R184, R92 ;  /* 0x0000005c00b87202 */ /* 0x000fe20000000f00 */
[--C-:B------:R-:W-:Y:S07]  /*1ecc0*/  FFMA.FTZ R92, R199, c[0x0][0x2d0], -R97.reuse ;  /* 0x0000b400c75c7a23 */ /* 0x100fee0000010861 */
[----:B------:R1:W4:Y:S01]  /*1ecd0*/  MUFU.EX2 R88, R2 ;  /* 0x0000000200587308 */ /* 0x0003220000000800 */
[C---:B--2---:R-:W-:Y:S02]  /*1ece0*/  FMUL.FTZ R29, R68.reuse, R129 ;  /* 0x00000081441d7220 */ /* 0x044fe40000410000 */
[----:B------:R-:W-:Y:S02]  /*1ecf0*/  FMUL.FTZ R45, R68, R145 ;  /* 0x00000091442d7220 */ /* 0x000fe40000410000 */
[--C-:B---3--:R-:W-:Y:S01]  /*1ed00*/  FFMA.FTZ R3, R185, c[0x0][0x2d0], -R97.reuse ;  /* 0x0000b400b9037a23 */ /* 0x108fe20000010861 */
[----:B------:R-:W-:Y:S04]  /*1ed10*/  MOV R185, R90 ;  /* 0x0000005a00b97202 */ /* 0x000fe80000000f00 */
[----:B------:R2:W3:Y:S01]  /*1ed20*/  MUFU.EX2 R58, R3 ;  /* 0x00000003003a7308 */ /* 0x0004e20000000800 */
[----:B-1----:R-:W-:Y:S01]  /*1ed30*/  FFMA.FTZ R2, R16, c[0x0][0x2d0], -R96 ;  /* 0x0000b40010027a23 */ /* 0x002fe20000010860 */
[----:B----4-:R-:W-:Y:S01]  /*1ed40*/  F2FP.BF16.PACK_AB R76, R88, R100 ;  /* 0x00000064584c723e */ /* 0x010fe200000010ff */
[--C-:B------:R-:W-:Y:S07]  /*1ed50*/  FFMA.FTZ R16, R35, c[0x0][0x2d0], -R97.reuse ;  /* 0x0000b40023107a23 */ /* 0x100fee0000010861 */
[----:B------:R1:W4:Y:S01]  /*1ed60*/  MUFU.EX2 R57, R2 ;  /* 0x0000000200397308 */ /* 0x0003220000000800 */
[C---:B------:R-:W-:Y:S02]  /*1ed70*/  FMUL.FTZ R35, R69.reuse, R135 ;  /* 0x0000008745237220 */ /* 0x040fe40000410000 */
[--C-:B--2---:R-:W-:Y:S01]  /*1ed80*/  FFMA.FTZ R3, R18, c[0x0][0x2d0], -R97.reuse ;  /* 0x0000b40012037a23 */ /* 0x104fe20000010861 */
[----:B---3--:R-:W-:Y:S01]  /*1ed90*/  F2FP.BF16.PACK_AB R77, R58, R101 ;  /* 0x000000653a4d723e */ /* 0x008fe200000010ff */
[----:B------:R-:W-:Y:S05]  /*1eda0*/  FMUL.FTZ R18, R69, R118 ;  /* 0x0000007645127220 */ /* 0x000fea0000410000 */
[----:B------:R-:W-:Y:S10]  /*1edb0*/  MUFU.EX2 R7, R3 ;  /* 0x0000000300077308 */ /* 0x000ff40000000800 */
[----:B------:R2:W-:Y:S01]  /*1edc0*/  MUFU.EX2 R94, R16 ;  /* 0x00000010005e7308 */ /* 0x0005e20000000800 */
[----:B-1----:R-:W1:Y:S01]  /*1edd0*/  SHFL.BFLY PT, R2, R0, 0x1, 0x1f ;  /* 0x0c201f0000027f89 */ /* 0x002e6200000e0000 */
[----:B----4-:R-:W-:Y:S01]  /*1ede0*/  F2FP.BF16.PACK_AB R78, R106, R57 ;  /* 0x000000396a4e723e */ /* 0x010fe200000010ff */
[----:B--2---:R-:W-:Y:S01]  /*1edf0*/  FMUL.FTZ R16, R73, R116 ;  /* 0x0000007449107220 */ /* 0x004fe20000410000 */
[----:B------:R-:W-:Y:S02]  /*1ee00*/  MOV R116, R84 ;  /* 0x0000005400747202 */ /* 0x000fe40000000f00 */
[----:B-1----:R-:W-:Y:S01]  /*1ee10*/  FMNMX.FTZ R3, R2, R0, !PT ;  /* 0x0000000002037209 */ /* 0x002fe20007810000 */
[--C-:B------:R-:W-:Y:S01]  /*1ee20*/  FFMA.FTZ R2, R183, c[0x0][0x2d0], -R98.reuse ;  /* 0x0000b400b7027a23 */ /* 0x100fe20000010862 */
[----:B------:R-:W-:Y:S01]  /*1ee30*/  MOV R183, R60 ;  /* 0x0000003c00b77202 */ /* 0x000fe20000000f00 */
[--C-:B------:R-:W-:Y:S02]  /*1ee40*/  FFMA.FTZ R0, R19, c[0x0][0x2d0], -R97.reuse ;  /* 0x0000b40013007a23 */ /* 0x100fe40000010861 */
[----:B------:R1:W-:Y:S01]  /*1ee50*/  MUFU.EX2 R14, R2 ;  /* 0x00000002000e7308 */ /* 0x0003e20000000800 */
[----:B------:R-:W-:Y:S02]  /*1ee60*/  FMUL.FTZ R19, R69, R119 ;  /* 0x0000007745137220 */ /* 0x000fe40000410000 */
[--C-:B------:R-:W-:Y:S07]  /*1ee70*/  FFMA.FTZ R60, R198, c[0x0][0x2d0], -R97.reuse ;  /* 0x0000b400c63c7a23 */ /* 0x100fee0000010861 */
[----:B------:R2:W3:Y:S01]  /*1ee80*/  MUFU.EX2 R12, R0 ;  /* 0x00000000000c7308 */ /* 0x0004e20000000800 */
[----:B-1----:R-:W-:Y:S01]  /*1ee90*/  FFMA.FTZ R2, R186, c[0x0][0x2d0], -R98 ;  /* 0x0000b400ba027a23 */ /* 0x002fe20000010862 */
[----:B------:R-:W-:Y:S08]  /*1eea0*/  MOV R186, R89 ;  /* 0x0000005900ba7202 */ /* 0x000ff00000000f00 */
[----:B------:R1:W4:Y:S01]  /*1eeb0*/  MUFU.EX2 R56, R2 ;  /* 0x0000000200387308 */ /* 0x0003220000000800 */
[----:B--2---:R-:W-:Y:S01]  /*1eec0*/  FADD.FTZ R0, -R3, R102 ;  /* 0x0000006603007221 */ /* 0x004fe20000010100 */
[----:B---3--:R-:W-:Y:S01]  /*1eed0*/  MOV R105, R12 ;  /* 0x0000000c00697202 */ /* 0x008fe20000000f00 */
[--C-:B------:R-:W-:Y:S02]  /*1eee0*/  FFMA.FTZ R12, R34, c[0x0][0x2d0], -R97.reuse ;  /* 0x0000b400220c7a23 */ /* 0x100fe40000010861 */
[----:B------:R-:W-:Y:S05]  /*1eef0*/  FMUL.FTZ R0, R0, c[0x0][0x2d0] ;  /* 0x0000b40000007a20 */ /* 0x000fea0000410000 */
[----:B------:R2:W-:Y:S01]  /*1ef00*/  MUFU.EX2 R169, R12 ;  /* 0x0000000c00a97308 */ /* 0x0005e20000000800 */
[----:B------:R-:W-:Y:S09]  /*1ef10*/  FMUL.FTZ R34, R69, R134 ;  /* 0x0000008645227220 */ /* 0x000ff20000410000 */
[----:B------:R-:W3:Y:S01]  /*1ef20*/  MUFU.EX2 R0, R0 ;  /* 0x0000000000007308 */ /* 0x000ee20000000800 */
[--C-:B-1----:R-:W-:Y:S01]  /*1ef30*/  FFMA.FTZ R2, R180, c[0x0][0x2d0], -R98.reuse ;  /* 0x0000b400b4027a23 */ /* 0x102fe20000010862 */
[----:B------:R-:W-:Y:S08]  /*1ef40*/  MOV R180, R86 ;  /* 0x0000005600b47202 */ /* 0x000ff00000000f00 */
[----:B------:R1:W-:Y:S01]  /*1ef50*/  MUFU.EX2 R9, R2 ;  /* 0x0000000200097308 */ /* 0x0003e20000000800 */
[----:B--2---:R-:W-:Y:S01]  /*1ef60*/  FMUL.FTZ R12, R68, R112 ;  /* 0x00000070440c7220 */ /* 0x004fe20000410000 */
[----:B----4-:R-:W-:Y:S01]  /*1ef70*/  MOV R112, R56 ;  /* 0x0000003800707202 */ /* 0x010fe20000000f00 */
[C---:B---3--:R-:W-:Y:S01]  /*1ef80*/  FMUL.FTZ R11, R0.reuse, R111 ;  /* 0x0000006f000b7220 */ /* 0x048fe20000410000 */
[----:B------:R-:W-:Y:S01]  /*1ef90*/  MOV R111, R57 ;  /* 0x00000039006f7202 */ /* 0x000fe20000000f00 */
[C---:B------:R-:W-:Y:S01]  /*1efa0*/  FMUL.FTZ R26, R0.reuse, R126 ;  /* 0x0000007e001a7220 */ /* 0x040fe20000410000 */
[----:B------:R-:W-:Y:S01]  /*1efb0*/  MOV R126, R94 ;  /* 0x0000005e007e7202 */ /* 0x000fe20000000f00 */
[C---:B------:R-:W-:Y:S02]  /*1efc0*/  FMUL.FTZ R27, R0.reuse, R127 ;  /* 0x0000007f001b7220 */ /* 0x040fe40000410000 */
[C---:B------:R-:W-:Y:S02]  /*1efd0*/  FMUL.FTZ R42, R0.reuse, R142 ;  /* 0x0000008e002a7220 */ /* 0x040fe40000410000 */
[----:B------:R-:W-:Y:S02]  /*1efe0*/  FMUL.FTZ R43, R0, R143 ;  /* 0x0000008f002b7220 */ /* 0x000fe40000410000 */
[----:B-1----:R-:W-:Y:S01]  /*1eff0*/  FFMA.FTZ R2, R170, c[0x0][0x2d0], -R98 ;  /* 0x0000b400aa027a23 */ /* 0x002fe20000010862 */
[----:B------:R-:W-:Y:S01]  /*1f000*/  MOV R170, R63 ;  /* 0x0000003f00aa7202 */ /* 0x000fe20000000f00 */
[C---:B------:R-:W-:Y:S02]  /*1f010*/  FMUL.FTZ R46, R0.reuse, R146 ;  /* 0x00000092002e7220 */ /* 0x040fe40000410000 */
[----:B------:R1:W-:Y:S01]  /*1f020*/  MUFU.EX2 R13, R2 ;  /* 0x00000002000d7308 */ /* 0x0003e20000000800 */
[----:B------:R-:W-:Y:S02]  /*1f030*/  FMUL.FTZ R47, R0, R147 ;  /* 0x00000093002f7220 */ /* 0x000fe40000410000 */
[----:B------:R-:W-:Y:S02]  /*1f040*/  FMUL.FTZ R57, R68, R157 ;  /* 0x0000009d44397220 */ /* 0x000fe40000410000 */
[C---:B------:R-:W-:Y:S02]  /*1f050*/  FMUL.FTZ R62, R0.reuse, R162 ;  /* 0x000000a2003e7220 */ /* 0x040fe40000410000 */
[----:B------:R-:W-:Y:S02]  /*1f060*/  FMUL.FTZ R63, R0, R163 ;  /* 0x000000a3003f7220 */ /* 0x000fe40000410000 */
[----:B-1----:R-:W-:Y:S04]  /*1f070*/  FMUL.FTZ R2, R3, c[0x0][0x2d0] ;  /* 0x0000b40003027a20 */ /* 0x002fe80000410000 */
[--C-:B------:R-:W-:Y:S01]  /*1f080*/  FFMA.FTZ R4, R181, c[0x0][0x2d0], -R2.reuse ;  /* 0x0000b400b5047a23 */ /* 0x100fe20000010802 */
[----:B------:R-:W-:Y:S01]  /*1f090*/  MOV R181, R7 ;  /* 0x0000000700b57202 */ /* 0x000fe20000000f00 */
[--C-:B------:R-:W-:Y:S02]  /*1f0a0*/  FFMA.FTZ R28, R188, c[0x0][0x2d0], -R2.reuse ;  /* 0x0000b400bc1c7a23 */ /* 0x100fe40000010802 */
[----:B------:R1:W-:Y:S01]  /*1f0b0*/  MUFU.EX2 R102, R4 ;  /* 0x0000000400667308 */ /* 0x0003e20000000800 */
[--C-:B------:R-:W-:Y:S01]  /*1f0c0*/  FFMA.FTZ R7, R103, c[0x0][0x2d0], -R97.reuse ;  /* 0x0000b40067077a23 */ /* 0x100fe20000010861 */
[----:B------:R-:W-:Y:S01]  /*1f0d0*/  F2FP.BF16.PACK_AB R79, R105, R181 ;  /* 0x000000b5694f723e */ /* 0x000fe200000010ff */
[--C-:B------:R-:W-:Y:S01]  /*1f0e0*/  FFMA.FTZ R44, R194, c[0x0][0x2d0], -R2.reuse ;  /* 0x0000b400c22c7a23 */ /* 0x100fe20000010802 */
[----:B------:R-:W-:Y:S01]  /*1f0f0*/  MOV R103, R14 ;  /* 0x0000000e00677202 */ /* 0x000fe20000000f00 */
[--C-:B------:R-:W-:Y:S02]  /*1f100*/  FFMA.FTZ R48, R196, c[0x0][0x2d0], -R2.reuse ;  /* 0x0000b400c4307a23 */ /* 0x100fe40000010802 */
[----:B------:R-:W-:Y:S01]  /*1f110*/  FFMA.FTZ R74, R74, c[0x0][0x2d0], -R2 ;  /* 0x0000b4004a4a7a23 */ /* 0x000fe20000010802 */
[----:B------:R-:W-:Y:S01]  /*1f120*/  F2FP.BF16.PACK_AB R64, R56, R103 ;  /* 0x000000673840723e */ /* 0x000fe200000010ff */
[----:B------:R-:W-:Y:S01]  /*1f130*/  FFMA.FTZ R56, R193, c[0x0][0x2d0], -R96 ;  /* 0x0000b400c1387a23 */ /* 0x000fe20000010860 */
[----:B------:R2:W-:Y:S01]  /*1f140*/  MUFU.EX2 R168, R7 ;  /* 0x0000000700a87308 */ /* 0x0005e20000000800 */
[----:B------:R-:W-:Y:S09]  /*1f150*/  FMUL.FTZ R14, R0, R114 ;  /* 0x00000072000e7220 */ /* 0x000ff20000410000 */
[----:B------:R3:W-:Y:S01]  /*1f160*/  MUFU.EX2 R50, R44 ;  /* 0x0000002c00327308 */ /* 0x0007e20000000800 */
[--C-:B-1----:R-:W-:Y:S09]  /*1f170*/  FFMA.FTZ R4, R187, c[0x0][0x2d0], -R2.reuse ;  /* 0x0000b400bb047a23 */ /* 0x102ff20000010802 */
[----:B------:R1:W4:Y:S01]  /*1f180*/  MUFU.EX2 R187, R4 ;  /* 0x0000000400bb7308 */ /* 0x0003220000000800 */
[----:B--2---:R-:W-:Y:S09]  /*1f190*/  FMUL.FTZ R7, R69, R107 ;  /* 0x0000006b45077220 */ /* 0x004ff20000410000 */
[----:B------:R2:W-:Y:S01]  /*1f1a0*/  MUFU.EX2 R114, R48 ;  /* 0x0000003000727308 */ /* 0x0005e20000000800 */
[----:B---3--:R-:W-:Y:S09]  /*1f1b0*/  FMUL.FTZ R44, R68, R144 ;  /* 0x00000090442c7220 */ /* 0x008ff20000410000 */
[----:B------:R3:W-:Y:S01]  /*1f1c0*/  MUFU.EX2 R119, R56 ;  /* 0x0000003800777308 */ /* 0x0007e20000000800 */
[--C-:B-1----:R-:W-:Y:S01]  /*1f1d0*/  FFMA.FTZ R4, R182, c[0x0][0x2d0], -R2.reuse ;  /* 0x0000b400b6047a23 */ /* 0x102fe20000010802 */
[----:B----4-:R-:W-:Y:S02]  /*1f1e0*/  F2FP.BF16.PACK_AB R65, R187, R102 ;  /* 0x00000066bb41723e */ /* 0x010fe400000010ff */
[----:B------:R-:W-:Y:S01]  /*1f1f0*/  MOV R182, R59 ;  /* 0x0000003b00b67202 */ /* 0x000fe20000000f00 */
[----:B------:R-:W-:Y:S05]  /*1f200*/  FMUL.FTZ R59, R0, R159 ;  /* 0x0000009f003b7220 */ /* 0x000fea0000410000 */
[----:B------:R1:W4:Y:S01]  /*1f210*/  MUFU.EX2 R8, R4 ;  /* 0x0000000400087308 */ /* 0x0003220000000800 */
[----:B--2---:R-:W-:Y:S02]  /*1f220*/  FMUL.FTZ R48, R73, R148 ;  /* 0x0000009449307220 */ /* 0x004fe40000410000 */
[C---:B---3--:R-:W-:Y:S02]  /*1f230*/  FMUL.FTZ R56, R68.reuse, R156 ;  /* 0x0000009c44387220 */ /* 0x048fe40000410000 */
[----:B-1----:R-:W-:Y:S01]  /*1f240*/  FFMA.FTZ R4, R171, c[0x0][0x2d0], -R2 ;  /* 0x0000b400ab047a23 */ /* 0x002fe20000010802 */
[----:B----4-:R-:W-:Y:S01]  /*1f250*/  MOV R107, R8 ;  /* 0x00000008006b7202 */ /* 0x010fe20000000f00 */
[C---:B------:R-:W-:Y:S01]  /*1f260*/  FMUL.FTZ R8, R68.reuse, R108 ;  /* 0x0000006c44087220 */ /* 0x040fe20000410000 */
[----:B------:R-:W-:Y:S02]  /*1f270*/  MOV R108, R9 ;  /* 0x00000009006c7202 */ /* 0x000fe40000000f00 */
[----:B------:R1:W2:Y:S01]  /*1f280*/  MUFU.EX2 R10, R4 ;  /* 0x00000004000a7308 */ /* 0x0002a20000000800 */
[----:B------:R-:W-:Y:S01]  /*1f290*/  FMUL.FTZ R9, R68, R109 ;  /* 0x0000006d44097220 */ /* 0x000fe20000410000 */
[----:B------:R-:W-:Y:S01]  /*1f2a0*/  MOV R171, R85 ;  /* 0x0000005500ab7202 */ /* 0x000fe20000000f00 */
[--C-:B-1----:R-:W-:Y:S01]  /*1f2b0*/  FFMA.FTZ R4, R21, c[0x0][0x2d0], -R96.reuse ;  /* 0x0000b40015047a23 */ /* 0x102fe20000010860 */
[----:B--2---:R-:W-:Y:S01]  /*1f2c0*/  MOV R109, R10 ;  /* 0x0000000a006d7202 */ /* 0x004fe20000000f00 */
[----:B------:R-:W1:Y:S01]  /*1f2d0*/  LDSM.16.MT88.4 R20, [R209+0x100] ;  /* 0x00010000d114783b */ /* 0x000e620000004200 */
[C---:B------:R-:W-:Y:S04]  /*1f2e0*/  FMUL.FTZ R10, R0.reuse, R110 ;  /* 0x0000006e000a7220 */ /* 0x040fe80000410000 */
[----:B------:R2:W-:Y:S01]  /*1f2f0*/  MUFU.EX2 R41, R4 ;  /* 0x0000000400297308 */ /* 0x0005e20000000800 */
[----:B------:R-:W-:Y:S02]  /*1f300*/  F2FP.BF16.PACK_AB R67, R109, R107 ;  /* 0x0000006b6d43723e */ /* 0x000fe400000010ff */
[----:B------:R-:W-:Y:S01]  /*1f310*/  MOV R110, R88 ;  /* 0x00000058006e7202 */ /* 0x000fe20000000f00 */
[--C-:B--2---:R-:W-:Y:S02]  /*1f320*/  FFMA.FTZ R4, R15, c[0x0][0x2d0], -R97.reuse ;  /* 0x0000b4000f047a23 */ /* 0x104fe40000010861 */
[----:B------:R-:W-:Y:S01]  /*1f330*/  FMUL.FTZ R15, R0, R115 ;  /* 0x00000073000f7220 */ /* 0x000fe20000410000 */
[----:B------:R-:W-:Y:S03]  /*1f340*/  MOV R115, R87 ;  /* 0x0000005700737202 */ /* 0x000fe60000000f00 */
[----:B------:R2:W-:Y:S01]  /*1f350*/  MUFU.EX2 R31, R4 ;  /* 0x00000004001f7308 */ /* 0x0005e20000000800 */
[----:B------:R-:W3:Y:S01]  /*1f360*/  LDSM.16.MT88.4 R84, [R209+0x900] ;  /* 0x00090000d154783b */ /* 0x000ee20000004200 */
[----:B--2---:R-:W-:Y:S02]  /*1f370*/  FFMA.FTZ R4, R32, c[0x0][0x2d0], -R96 ;  /* 0x0000b40020047a23 */ /* 0x004fe40000010860 */
[----:B------:R-:W-:Y:S06]  /*1f380*/  FFMA.FTZ R32, R189, c[0x0][0x2d0], -R2 ;  /* 0x0000b400bd207a23 */ /* 0x000fec0000010802 */
[----:B------:R2:W4:Y:S02]  /*1f390*/  MUFU.EX2 R93, R4 ;  /* 0x00000004005d7308 */ /* 0x0005240000000800 */
[----:B--2---:R-:W-:Y:S01]  /*1f3a0*/  FFMA.FTZ R4, R33, c[0x0][0x2d0], -R96 ;  /* 0x0000b40021047a23 */ /* 0x004fe20000010860 */
[----:B----4-:R-:W-:Y:S01]  /*1f3b0*/  MOV R127, R93 ;  /* 0x0000005d007f7202 */ /* 0x010fe20000000f00 */
[C---:B------:R-:W-:Y:S06]  /*1f3c0*/  FMUL.FTZ R33, R73.reuse, R133 ;  /* 0x0000008549217220 */ /* 0x040fec0000410000 */
[----:B------:R2:W4:Y:S02]  /*1f3d0*/  MUFU.EX2 R49, R4 ;  /* 0x0000000400317308 */ /* 0x0005240000000800 */
[C---:B--2---:R-:W-:Y:S01]  /*1f3e0*/  FMUL.FTZ R4, R73.reuse, R104 ;  /* 0x0000006849047220 */ /* 0x044fe20000410000 */
[----:B------:R-:W-:Y:S01]  /*1f3f0*/  MOV R104, R13 ;  /* 0x0000000d00687202 */ /* 0x000fe20000000f00 */
[----:B------:R-:W-:Y:S01]  /*1f400*/  FMUL.FTZ R13, R68, R113 ;  /* 0x00000071440d7220 */ /* 0x000fe20000410000 */
[----:B----4-:R-:W-:Y:S01]  /*1f410*/  MOV R148, R49 ;  /* 0x0000003100947202 */ /* 0x010fe20000000f00 */
[----:B------:R-:W-:Y:S01]  /*1f420*/  FMUL.FTZ R49, R73, R149 ;  /* 0x0000009549317220 */ /* 0x000fe20000410000 */
[----:B------:R-:W-:Y:S01]  /*1f430*/  MOV R149, R50 ;  /* 0x0000003200957202 */ /* 0x000fe20000000f00 */
[----:B------:R-:W-:Y:S01]  /*1f440*/  FMUL.FTZ R50, R69, R150 ;  /* 0x0000009645327220 */ /* 0x000fe20000410000 */
[-C--:B-1----:R-:W-:Y:S05]  /*1f450*/  HMMA.16816.F32.BF16 R4, R76, R20.reuse, R4 ;  /* 0x000000144c04723c */ /* 0x082fea0000041804 */
[----:B------:R-:W-:Y:S02]  /*1f460*/  F2FP.BF16.PACK_AB R66, R104, R108 ;  /* 0x0000006c6842723e */ /* 0x000fe400000010ff */
        /* <DEDUP_REMOVED lines=10> */
[C---:B------:R-:W-:Y:S01]  /*1f510*/  HMMA.16816.F32.BF16 R16, R76.reuse, R22, R16 ;  /* 0x000000164c10723c */ /* 0x040fe20000041810 */
[----:B------:R-:W4:Y:S03]  /*1f520*/  LDSM.16.MT88.4 R88, [R212+0x900] ;  /* 0x00090000d458783b */ /* 0x000f260000004200 */
[C---:B------:R-:W-:Y:S01]  /*1f530*/  FMUL.FTZ R25, R68.reuse, R125 ;  /* 0x0000007d44197220 */ /* 0x040fe20000410000 */
[----:B------:R5:W3:Y:S02]  /*1f540*/  MUFU.EX2 R30, R24 ;  /* 0x00000018001e7308 */ /* 0x000ae40000000800 */
[C---:B------:R-:W-:Y:S02]  /*1f550*/  FMUL.FTZ R23, R69.reuse, R123 ;  /* 0x0000007b45177220 */ /* 0x040fe40000410000 */
[----:B------:R-:W-:Y:S06]  /*1f560*/  FMUL.FTZ R22, R69, R122 ;  /* 0x0000007a45167220 */ /* 0x000fec0000410000 */
[----:B------:R4:W-:Y:S01]  /*1f570*/  MUFU.EX2 R123, R28 ;  /* 0x0000001c007b7308 */ /* 0x0009e20000000800 */
[----:B-1----:R-:W-:Y:S01]  /*1f580*/  FMUL.FTZ R20, R73, R120 ;  /* 0x0000007849147220 */ /* 0x002fe20000410000 */
[----:B--2---:R-:W-:Y:S06]  /*1f590*/  MOV R122, R95 ;  /* 0x0000005f007a7202 */ /* 0x004fec0000000f00 */
[-C--:B------:R-:W-:Y:S03]  /*1f5a0*/  HMMA.16816.F32.BF16 R20, R76, R36.reuse, R20 ;  /* 0x000000244c14723c */ /* 0x080fe60000041814 */
[----:B-----5:R-:W-:Y:S01]  /*1f5b0*/  FMUL.FTZ R24, R68, R124 ;  /* 0x0000007c44187220 */ /* 0x020fe20000410000 */
[----:B---3--:R-:W-:Y:S01]  /*1f5c0*/  MOV R129, R30 ;  /* 0x0000001e00817202 */ /* 0x008fe20000000f00 */
[C---:B------:R-:W-:Y:S01]  /*1f5d0*/  FMUL.FTZ R30, R0.reuse, R130 ;  /* 0x00000082001e7220 */ /* 0x040fe20000410000 */
[----:B------:R-:W-:Y:S01]  /*1f5e0*/  MOV R130, R31 ;  /* 0x0000001f00827202 */ /* 0x000fe20000000f00 */
[----:B------:R-:W-:Y:S01]  /*1f5f0*/  FMUL.FTZ R31, R0, R131 ;  /* 0x00000083001f7220 */ /* 0x000fe20000410000 */
[----:B------:R-:W-:Y:S01]  /*1f600*/  MOV R124, R40 ;  /* 0x00000028007c7202 */ /* 0x000fe20000000f00 */
[--C-:B------:R-:W-:Y:S01]  /*1f610*/  FFMA.FTZ R40, R191, c[0x0][0x2d0], -R98.reuse ;  /* 0x0000b400bf287a23 */ /* 0x100fe20000010862 */
[C---:B------:R-:W-:Y:S03]  /*1f620*/  HMMA.16816.F32.BF16 R24, R64.reuse, R36, R24 ;  /* 0x000000244018723c */ /* 0x040fe60000041818 */
[----:B------:R1:W-:Y:S01]  /*1f630*/  MUFU.EX2 R120, R40 ;  /* 0x0000002800787308 */ /* 0x0003e20000000800 */
[C---:B----4-:R-:W-:Y:S01]  /*1f640*/  FMUL.FTZ R28, R68.reuse, R128 ;  /* 0x00000080441c7220 */ /* 0x050fe20000410000 */
        /* <DEDUP_REMOVED lines=19> */
[----:B------:R-:W-:Y:S04]  /*1f780*/  FMUL.FTZ R61, R68, R161 ;  /* 0x000000a1443d7220 */ /* 0x000fe80000410000 */
[-C--:B------:R-:W-:Y:S01]  /*1f790*/  HMMA.16816.F32.BF16 R36, R76, R52.reuse, R36 ;  /* 0x000000344c24723c */ /* 0x080fe20000041824 */
[----:B-1----:R-:W1:Y:S07]  /*1f7a0*/  LDSM.16.MT88.4 R92, [R210+0x900] ;  /* 0x00090000d25c783b */ /* 0x002e6e0000004200 */
        /* <DEDUP_REMOVED lines=38> */
[-C--:B------:R-:W-:Y:S08]  /*1fa10*/  HMMA.16816.F32.BF16 R20, R76, R88.reuse, R20 ;  /* 0x000000584c14723c */ /* 0x080ff00000041814 */
[C---:B------:R-:W-:Y:S04]  /*1fa20*/  HMMA.16816.F32.BF16 R24, R80.reuse, R88, R24 ;  /* 0x000000585018723c */ /* 0x040fe80000041818 */
[----:B--2---:R-:W-:Y:S01]  /*1fa30*/  FFMA.FTZ R84, R204, c[0x0][0x2d0], -R98 ;  /* 0x0000b400cc547a23 */ /* 0x004fe20000010862 */
[----:B---3--:R-:W-:Y:S02]  /*1fa40*/  MOV R204, R134 ;  /* 0x0000008600cc7202 */ /* 0x008fe40000000f00 */
        /* <DEDUP_REMOVED lines=9> */
[-C--:B-1----:R-:W-:Y:S04]  /*1fae0*/  HMMA.16816.F32.BF16 R36, R76, R92.reuse, R36 ;  /* 0x0000005c4c24723c */ /* 0x082fe80000041824 */
[----:B------:R-:W-:Y:S04]  /*1faf0*/  MOV R112, R187 ;  /* 0x000000bb00707202 */ /* 0x000fe80000000f00 */
[C---:B------:R-:W-:Y:S04]  /*1fb00*/  HMMA.16816.F32.BF16 R40, R80.reuse, R92, R40 ;  /* 0x0000005c5028723c */ /* 0x040fe80000041828 */
[----:B--2---:R-:W-:Y:S01]  /*1fb10*/  FFMA.FTZ R84, R203, c[0x0][0x2d0], -R98 ;  /* 0x0000b400cb547a23 */ /* 0x004fe20000010862 */
[----:B------:R-:W-:Y:S02]  /*1fb20*/  MOV R203, R133 ;  /* 0x0000008500cb7202 */ /* 0x000fe40000000f00 */
[----:B------:R-:W-:Y:S01]  /*1fb30*/  FFMA.FTZ R92, R227, c[0x0][0x2d0], -R96 ;  /* 0x0000b400e35c7a23 */ /* 0x000fe20000010860 */
        /* <DEDUP_REMOVED lines=8> */
[----:B------:R-:W-:Y:S07]  /*1fbc0*/  MOV R227, R126 ;  /* 0x0000007e00e37202 */ /* 0x000fee0000000f00 */
[----:B------:R3:W-:Y:S01]  /*1fbd0*/  MUFU.EX2 R147, R92 ;  /* 0x0000005c00937308 */ /* 0x0007e20000000800 */
[----:B-1----:R-:W-:Y:S01]  /*1fbe0*/  FFMA.FTZ R84, R205, c[0x0][0x2d0], -R2 ;  /* 0x0000b400cd547a23 */ /* 0x002fe20000010802 */
[----:B------:R-:W-:Y:S02]  /*1fbf0*/  MOV R205, R132 ;  /* 0x0000008400cd7202 */ /* 0x000fe40000000f00 */
[----:B------:R-:W-:Y:S06]  /*1fc00*/  MOV R132, R184 ;  /* 0x000000b800847202 */ /* 0x000fec0000000f00 */
        /* <DEDUP_REMOVED lines=73> */
[----:B------:R2:W3:Y:S10]  /*200a0*/  MUFU.EX2 R192, R84 ;  /* 0x0000005400c07308 */ /* 0x0004f40000000800 */
        /* <DEDUP_REMOVED lines=34> */
[--C-:B---3--:R-:W-:Y:S04]  /*202d0*/  FFMA.FTZ R80, R251, c[0x0][0x2d0], -R97.reuse ;  /* 0x0000b400fb507a23 */ /* 0x108fe80000010861 */
        /* <DEDUP_REMOVED lines=16> */
[----:B------:R2:W-:Y:S01]  /*203e0*/  MUFU.EX2 R158, R88 ;  /* 0x00000058009e7308 */ /* 0x0005e20000000800 */
[----:B------:R-:W-:Y:S04]  /*203f0*/  MOV R126, R125 ;  /* 0x0000007d007e7202 */ /* 0x000fe80000000f00 */
        /* <DEDUP_REMOVED lines=15> */
[----:B------:R3:W-:Y:S03]  /*204f0*/  MUFU.EX2 R181, R92 ;  /* 0x0000005c00b57308 */ /* 0x0007e60000000800 */
[----:B------:R-:W-:Y:S01]  /*20500*/  MOV R244, R120 ;  /* 0x0000007800f47202 */ /* 0x000fe20000000f00 */
[----:B-1----:R-:W-:Y:S01]  /*20510*/  FFMA.FTZ R84, R132, c[0x0][0x2d0], -R98 ;  /* 0x0000b40084547a23 */ /* 0x002fe20000010862 */
[----:B------:R-:W-:Y:S02]  /*20520*/  MOV R132, R168 ;  /* 0x000000a800847202 */ /* 0x000fe40000000f00 */
[----:B------:R-:W-:Y:S03]  /*20530*/  MOV R120, R110 ;  /* 0x0000006e00787202 */ /* 0x000fe60000000f00 */
        /* <DEDUP_REMOVED lines=218> */
.L_x_477:
        /* <DEDUP_REMOVED lines=9> */
.L_x_499:
[----:B------:R-:W3:Y:S01]  /*21370*/  LDL R188, [R1] ;  /* 0x0000000001bc7983 */ /* 0x000ee20000100800 */
[----:B------:R-:W-:Y:S04]  /*21380*/  DEPBAR.LE SB0, 0x0 ;  /* 0x000080000000791a */ /* 0x000fe80000000000 */
[----:B------:R-:W-:Y:S01]  /*21390*/  BAR.SYNC.DEFER_BLOCKING 0x0 ;  /* 0x0000000000007b1d */ /* 0x000fe20000010000 */
[----:B------:R-:W-:Y:S07]  /*213a0*/  UISETP.GT.AND UP0, UPT, UR12, UR4, UPT ;  /* 0x000000040c00728c */ /* 0x000fee000bf04270 */
[----:B-----5:R-:W-:Y:S08]  /*213b0*/  LDSM.16.M88.4 R96, [R215+0x6100] ;  /* 0x00610000d760783b */ /* 0x020ff00000000200 */
[----:B------:R-:W4:Y:S04]  /*213c0*/  LDL R226, [R1+0x38] ;  /* 0x0000380001e27983 */ /* 0x000f280000100800 */
[----:B-1----:R-:W1:Y:S08]  /*213d0*/  LDSM.16.M88.4 R16, [R208+0x3100] ;  /* 0x00310000d010783b */ /* 0x002e700000000200 */
[----:B--2---:R-:W2:Y:S04]  /*213e0*/  LDL R197, [R1+0x8] ;  /* 0x0000080001c57983 */ /* 0x004ea80000100800 */
[----:B------:R-:W1:Y:S08]  /*213f0*/  LDSM.16.M88.4 R92, [R215+0x8100] ;  /* 0x00810000d75c783b */ /* 0x000e700000000200 */
[----:B------:R-:W2:Y:S04]  /*21400*/  LDL R198, [R1+0xc] ;  /* 0x00000c0001c67983 */ /* 0x000ea80000100800 */
[----:B------:R-:W1:Y:S08]  /*21410*/  LDSM.16.M88.4 R32, [R208+0x3900] ;  /* 0x00390000d020783b */ /* 0x000e700000000200 */
[----:B------:R-:W1:Y:S08]  /*21420*/  LDSM.16.M88.4 R48, [R208+0x4100] ;  /* 0x00410000d030783b */ /* 0x000e700000000200 */
[----:B------:R-:W1:Y:S08]  /*21430*/  LDSM.16.M88.4 R64, [R208+0x4900] ;  /* 0x00490000d040783b */ /* 0x000e700000000200 */
[----:B------:R-:W1:Y:S08]  /*21440*/  LDSM.16.M88.4 R80, [R208+0x5100] ;  /* 0x00510000d050783b */ /* 0x000e700000000200 */
[----:B------:R-:W1:Y:S08]  /*21450*/  LDSM.16.M88.4 R168, [R208+0x5900] ;  /* 0x00590000d0a8783b */ /* 0x000e700000000200 */
[----:B------:R-:W-:Y:S08]  /*21460*/  LDSM.16.M88.4 R172, [R218+0x6100] ;  /* 0x00610000daac783b */ /* 0x000ff00000000200 */
[----:B------:R-:W1:Y:S08]  /*21470*/  LDSM.16.M88.4 R176, [R219] ;  /* 0x00000000dbb0783b */ /* 0x000e700000000200 */
[----:B------:R-:W1:Y:S08]  /*21480*/  LDSM.16.M88.4 R180, [R218+0x8100] ;  /* 0x00810000dab4783b */ /* 0x000e700000000200 */
[----:B------:R-:W1:Y:S01]  /*21490*/  LDSM.16.M88.4 R184, [R224] ;  /* 0x00000000e0b8783b */ /* 0x000e620000000200 */
[----:B--2---:R-:W-:Y:S01]  /*214a0*/  ISETP.GE.AND P4, PT, R198, c[0x0][0x1d4], PT ;  /* 0x00007500c6007a0c */ /* 0x004fe20003f86270 */
[-C--:B-1----:R-:W-:Y:S03]  /*214b0*/  HMMA.16816.F32.BF16 R4, R96, R16.reuse, RZ ;  /* 0x000000106004723c */ /* 0x082fe600000418ff */
[----:B---3--:R-:W-:Y:S01]  /*214c0*/  SHF.R.S32.HI R0, RZ, 0x1f, R188 ;  /* 0x0000001fff007819 */ /* 0x008fe200000114bc */
[----:B------:R-:W-:Y:S04]  /*214d0*/  IMAD.WIDE.U32 R2, R188, c[0x0][0x208], RZ ;  /* 0x00008200bc027a25 */ /* 0x000fe800078e00ff */
[C---:B------:R-:W-:Y:S04]  /*214e0*/  HMMA.16816.F32.BF16 R8, R92.reuse, R16, RZ ;  /* 0x000000105c08723c */ /* 0x040fe800000418ff */
[----:B------:R-:W-:Y:S04]  /*214f0*/  IMAD R0, R0, c[0x0][0x208], RZ ;  /* 0x0000820000007a24 */ /* 0x000fe800078e02ff */
[-C--:B------:R-:W-:Y:S01]  /*21500*/  HMMA.16816.F32.BF16 R12, R92, R18.reuse, RZ ;  /* 0x000000125c0c723c */ /* 0x080fe200000418ff */
[----:B------:R-:W-:Y:S05]  /*21510*/  IMAD R0, R188, c[0x0][0x20c], R0 ;  /* 0x00008300bc007a24 */ /* 0x000fea00078e0200 */
[----:B------:R-:W-:Y:S02]  /*21520*/  IADD3 R3, R3, R0, RZ ;  /* 0x0000000003037210 */ /* 0x000fe40007ffe0ff */
[C---:B------:R-:W-:Y:S04]  /*21530*/  HMMA.16816.F32.BF16 R16, R96.reuse, R18, RZ ;  /* 0x000000126010723c */ /* 0x040fe800000418ff */
[----:B------:R-:W-:Y:S01]  /*21540*/  IMAD.WIDE.U32 R2, R242, c[0x0][0x218], R2 ;  /* 0x00008600f2027a25 */ /* 0x000fe200078e0002 */
[----:B------:R-:W-:Y:S03]  /*21550*/  SHF.R.S32.HI R0, RZ, 0x1f, R242 ;  /* 0x0000001fff007819 */ /* 0x000fe600000114f2 */
[-C--:B------:R-:W-:Y:S04]  /*21560*/  HMMA.16816.F32.BF16 R20, R96, R32.reuse, RZ ;  /* 0x000000206014723c */ /* 0x080fe800000418ff */
[----:B------:R-:W-:Y:S04]  /*21570*/  IMAD R0, R0, c[0x0][0x218], RZ ;  /* 0x0000860000007a24 */ /* 0x000fe800078e02ff */
        /* <DEDUP_REMOVED lines=24> */
[----:B------:R-:W2:Y:S07]  /*21700*/  LDSM.16.M88.4 R176, [R222] ;  /* 0x00000000deb0783b */ /* 0x000eae0000000200 */
[-C--:B------:R-:W-:Y:S08]  /*21710*/  HMMA.16816.F32.BF16 R20, R172, R184.reuse, R20 ;  /* 0x000000b8ac14723c */ /* 0x080ff00000041814 */
        /* <DEDUP_REMOVED lines=16> */
[-C--:B--2---:R-:W-:Y:S03]  /*21820*/  HMMA.16816.F32.BF16 R52, R172, R176.reuse, R52 ;  /* 0x000000b0ac34723c */ /* 0x084fe60000041834 */
        /* <DEDUP_REMOVED lines=10> */
[----:B------:R-:W4:Y:S05]  /*218d0*/  SHFL.IDX PT, R190, R2, 0x1, 0x181f ;  /* 0x00381f0002be7f89 */ /* 0x000f2a00000e0000 */
[-C--:B------:R-:W-:Y:S03]  /*218e0*/  HMMA.16816.F32.BF16 R76, R180, R170.reuse, R76 ;  /* 0x000000aab44c723c */ /* 0x080fe6000004184c */
[----:B------:R-:W1:Y:S05]  /*218f0*/  SHFL.IDX PT, R188, R2, 0x2, 0x181f ;  /* 0x00581f0002bc7f89 */ /* 0x000e6a00000e0000 */
[C---:B------:R-:W-:Y:S03]  /*21900*/  HMMA.16816.F32.BF16 R80, R172.reuse, R170, R80 ;  /* 0x000000aaac50723c */ /* 0x040fe60000041850 */
[----:B------:R2:W-:Y:S01]  /*21910*/  SHFL.IDX PT, R189, R2, 0x3, 0x181f ;  /* 0x00781f0002bd7f89 */ /* 0x0005e200000e0000 */
[-C--:B----4-:R-:W-:Y:S07]  /*21920*/  IADD3 R190, P0, R190, R226.reuse, RZ ;  /* 0x000000e2bebe7210 */ /* 0x090fee0007f1e0ff */
[----:B------:R-:W-:Y:S01]  /*21930*/  SHFL.IDX PT, R0, R0, 0x5, 0x181f ;  /* 0x00b81f0000007f89 */ /* 0x000fe200000e0000 */
[-C--:B------:R-:W-:Y:S02]  /*21940*/  IADD3.X R191, R184, R225.reuse, RZ, P0, !PT ;  /* 0x000000e1b8bf7210 */ /* 0x080fe400007fe4ff */
[-C--:B-1----:R-:W-:Y:S02]  /*21950*/  IADD3 R188, P0, R188, R226.reuse, RZ ;  /* 0x000000e2bcbc7210 */ /* 0x082fe40007f1e0ff */
[-C--:B--2---:R-:W-:Y:S04]  /*21960*/  IADD3 R2, P1, R3, R226.reuse, RZ ;  /* 0x000000e203027210 */ /* 0x084fe80007f3e0ff */
        /* <DEDUP_REMOVED lines=291> */
[----:B------:R-:W5:Y:S03]  /*22ba0*/  LDL R22, [R1+0x4] ;  /* 0x0000040001167983 */ /* 0x000f660000100800 */
        /* <DEDUP_REMOVED lines=37> */
[-C--:B----4-:R-:W-:Y:S03]  /*22e00*/  IADD3 R10, P0, R10, R226.reuse, RZ ;  /* 0x000000e20a0a7210 */ /* 0x090fe60007f1e0ff */
[----:B-----5:R3:W-:Y:S01]  /*22e10*/  LDGSTS.E.BYPASS.LTC128B.128 [R22+0x3100], [R4.64], !P4 ;  /* 0x0310000004167fae */ /* 0x0207e2000e101d5a */
        /* <DEDUP_REMOVED lines=17> */
.L_x_482:
        /* <DEDUP_REMOVED lines=37> */
.L_x_485:
[----:B------:R-:W-:Y:S04]  /*23180*/  MOV R8, c[0x0][0x32c] ;  /* 0x0000cb0000087a02 */ /* 0x000fe80000000f00 */
[----:B------:R-:W-:Y:S11]  /*23190*/  ISETP.NE.AND P0, PT, R8, 0x1, PT ;  /* 0x000000010800780c */ /* 0x000ff60003f05270 */
[----:B------:R-:W-:Y:S02]  /*231a0*/  @!UPT UIADD3 URZ, URZ, URZ, URZ ;  /* 0x0000003f3f3ff290 */ /* 0x000fe4000fffe03f */
[----:B------:R-:W-:Y:S05]  /*231b0*/  @P0 IMAD.HI.U32 R8, R3, c[0x0][0x330], RZ ;  /* 0x0000cc0003080a27 */ /* 0x000fea00078e00ff */
[----:B------:R-:W-:Y:S02]  /*231c0*/  @P0 SHF.R.U32.HI R3, RZ, c[0x0][0x334], R8 ;  /* 0x0000cd00ff030a19 */ /* 0x000fe40000011608 */
.L_x_486:
[----:B------:R-:W-:Y:S05]  /*231d0*/  BSYNC B0 ;  /* 0x0000000000007941 */ /* 0x000fea0003800000 */
.L_x_484:
[----:B------:R-:W-:Y:S05]  /*231e0*/  IMAD R3, R3, c[0x0][0x32c], R7 ;  /* 0x0000cb0003037a24 */ /* 0x000fea00078e0207 */
[----:B------:R-:W-:Y:S02]  /*231f0*/  IADD3 R8, R3, c[0x0][0x32c], RZ ;  /* 0x0000cb0003087a10 */ /* 0x000fe40007ffe0ff */
[----:B------:R-:W-:Y:S02]  /*23200*/  IMNMX R0, R0, R3, !PT ;  /* 0x0000000300007217 */ /* 0x000fe40007800200 */
[----:B------:R-:W-:Y:S02]  /*23210*/  IMNMX R2, R2, R8, PT ;  /* 0x0000000802027217 */ /* 0x000fe40003800200 */
.L_x_483:
        /* <DEDUP_REMOVED lines=159> */
.L_x_489:
[----:B------:R-:W-:Y:S04]  /*23c10*/  MOV R8, c[0x0][0x32c] ;  /* 0x0000cb0000087a02 */ /* 0x000fe80000000f00 */
[----:B------:R-:W-:Y:S11]  /*23c20*/  ISETP.NE.AND P0, PT, R8, 0x1, PT ;  /* 0x000000010800780c */ /* 0x000ff60003f05270 */
[----:B------:R-:W-:Y:S02]  /*23c30*/  @!UPT UIADD3 URZ, URZ, URZ, URZ ;  /* 0x0000003f3f3ff290 */ /* 0x000fe4000fffe03f */
[----:B------:R-:W-:Y:S05]  /*23c40*/  @P0 IMAD.HI.U32 R8, R3, c[0x0][0x330], RZ ;  /* 0x0000cc0003080a27 */ /* 0x000fea00078e00ff */
[----:B------:R-:W-:Y:S02]  /*23c50*/  @P0 SHF.R.U32.HI R3, RZ, c[0x0][0x334], R8 ;  /* 0x0000cd00ff030a19 */ /* 0x000fe40000011608 */
.L_x_490:
[----:B------:R-:W-:Y:S05]  /*23c60*/  BSYNC B0 ;  /* 0x0000000000007941 */ /* 0x000fea0003800000 */
.L_x_488:
[----:B------:R-:W-:Y:S05]  /*23c70*/  IMAD R3, R3, c[0x0][0x32c], R7 ;  /* 0x0000cb0003037a24 */ /* 0x000fea00078e0207 */
[----:B------:R-:W-:Y:S02]  /*23c80*/  IADD3 R8, R3, c[0x0][0x32c], RZ ;  /* 0x0000cb0003087a10 */ /* 0x000fe40007ffe0ff */
[----:B------:R-:W-:Y:S02]  /*23c90*/  IMNMX R0, R0, R3, !PT ;  /* 0x0000000300007217 */ /* 0x000fe40007800200 */
[----:B------:R-:W-:Y:S02]  /*23ca0*/  IMNMX R2, R2, R8, PT ;  /* 0x0000000802027217 */ /* 0x000fe40003800200 */
.L_x_487:
        /* <DEDUP_REMOVED lines=145> */
.L_x_493:
[----:B------:R-:W-:Y:S04]  /*245c0*/  MOV R8, c[0x0][0x32c] ;  /* 0x0000cb0000087a02 */ /* 0x000fe80000000f00 */
[----:B------:R-:W-:Y:S11]  /*245d0*/  ISETP.NE.AND P0, PT, R8, 0x1, PT ;  /* 0x000000010800780c */ /* 0x000ff60003f05270 */
[----:B------:R-:W-:Y:S02]  /*245e0*/  @!UPT UIADD3 URZ, URZ, URZ, URZ ;  /* 0x0000003f3f3ff290 */ /* 0x000fe4000fffe03f */
[----:B------:R-:W-:Y:S05]  /*245f0*/  @P0 IMAD.HI.U32 R8, R3, c[0x0][0x330], RZ ;  /* 0x0000cc0003080a27 */ /* 0x000fea00078e00ff */
[----:B------:R-:W-:Y:S02]  /*24600*/  @P0 SHF.R.U32.HI R3, RZ, c[0x0][0x334], R8 ;  /* 0x0000cd00ff030a19 */ /* 0x000fe40000011608 */
.L_x_494:
[----:B------:R-:W-:Y:S05]  /*24610*/  BSYNC B0 ;  /* 0x0000000000007941 */ /* 0x000fea0003800000 */
.L_x_492:
[----:B------:R-:W-:Y:S05]  /*24620*/  IMAD R3, R3, c[0x0][0x32c], R7 ;  /* 0x0000cb0003037a24 */ /* 0x000fea00078e0207 */
[----:B------:R-:W-:Y:S02]  /*24630*/  IADD3 R8, R3, c[0x0][0x32c], RZ ;  /* 0x0000cb0003087a10 */ /* 0x000fe40007ffe0ff */
[----:B------:R-:W-:Y:S02]  /*24640*/  IMNMX R0, R0, R3, !PT ;  /* 0x0000000300007217 */ /* 0x000fe40007800200 */
[----:B------:R-:W-:Y:S02]  /*24650*/  IMNMX R2, R2, R8, PT ;  /* 0x0000000802027217 */ /* 0x000fe40003800200 */
.L_x_491:
        /* <DEDUP_REMOVED lines=145> */
.L_x_497:
[----:B------:R-:W-:Y:S04]  /*24f70*/  MOV R4, c[0x0][0x32c] ;  /* 0x0000cb0000047a02 */ /* 0x000fe80000000f00 */
[----:B------:R-:W-:Y:S11]  /*24f80*/  ISETP.NE.AND P0, PT, R4, 0x1, PT ;  /* 0x000000010400780c */ /* 0x000ff60003f05270 */
[----:B------:R-:W-:Y:S02]  /*24f90*/  @!UPT UIADD3 URZ, URZ, URZ, URZ ;  /* 0x0000003f3f3ff290 */ /* 0x000fe4000fffe03f */
[----:B------:R-:W-:Y:S05]  /*24fa0*/  @P0 IMAD.HI.U32 R4, R3, c[0x0][0x330], RZ ;  /* 0x0000cc0003040a27 */ /* 0x000fea00078e00ff */
[----:B------:R-:W-:Y:S02]  /*24fb0*/  @P0 SHF.R.U32.HI R3, RZ, c[0x0][0x334], R4 ;  /* 0x0000cd00ff030a19 */ /* 0x000fe40000011604 */
.L_x_498:
[----:B------:R-:W-:Y:S05]  /*24fc0*/  BSYNC B0 ;  /* 0x0000000000007941 */ /* 0x000fea0003800000 */
.L_x_496:
[----:B------:R-:W-:Y:S05]  /*24fd0*/  IMAD R7, R3, c[0x0][0x32c], R7 ;  /* 0x0000cb0003077a24 */ /* 0x000fea00078e0207 */
[----:B------:R-:W-:Y:S02]  /*24fe0*/  IADD3 R3, R7, c[0x0][0x32c], RZ ;  /* 0x0000cb0007037a10 */ /* 0x000fe40007ffe0ff */
[----:B------:R-:W-:Y:S02]  /*24ff0*/  IMNMX R0, R0, R7, !PT ;  /* 0x0000000700007217 */ /* 0x000fe40007800200 */
[----:B------:R-:W-:Y:S02]  /*25000*/  IMNMX R2, R2, R3, PT ;  /* 0x0000000302027217 */ /* 0x000fe40003800200 */
.L_x_495:
        /* <DEDUP_REMOVED lines=128> */
[----:B------:R-:W-:Y:S01]  /*25810*/  FMNMX.FTZ R4, R19, R4, !PT ;  /* 0x0000000413047209 */ /* 0x000fe20007810000 */
[----:B------:R-:W2:Y:S01]  /*25820*/  SHFL.BFLY PT, R71, R3, 0x1, 0x1f ;  /* 0x0c201f0003477f89 */ /* 0x000ea200000e0000 */
[----:B------:R-:W-:Y:S02]  /*25830*/  FSEL R174, R46, -INF , !P0 ;  /* 0xff8000002eae7808 */ /* 0x000fe40004000000 */
[----:B------:R-:W-:Y:S02]  /*25840*/  ISETP.GT.AND P0, PT, R0, 0x29, P5 ;  /* 0x000000290000780c */ /* 0x000fe40002f04270 */
        /* <DEDUP_REMOVED lines=31> */
[----:B------:R-:W-:Y:S01]  /*25a40*/  FMNMX.FTZ R3, R172, R3, !PT ;  /* 0x00000003ac037209 */ /* 0x000fe20007810000 */
[----:B------:R1:W-:Y:S01]  /*25a50*/  MUFU.EX2 R50, R5 ;  /* 0x0000000500327308 */ /* 0x0003e20000000800 */
[----:B------:R-:W-:Y:S02]  /*25a60*/  FMNMX.FTZ R4, R173, R4, !PT ;  /* 0x00000004ad047209 */ /* 0x000fe40007810000 */
[----:B------:R-:W-:Y:S02]  /*25a70*/  ISETP.LT.OR P0, PT, R2, 0x32, P0 ;  /* 0x000000320200780c */ /* 0x000fe40000701670 */
        /* <DEDUP_REMOVED lines=8> */
[----:B------:R-:W-:Y:S02]  /*25b00*/  ISETP.GT.AND P0, PT, R0, 0x38, P1 ;  /* 0x000000380000780c */ /* 0x000fe40000f04270 */
[----:B------:R-:W-:Y:S02]  /*25b10*/  FMNMX.FTZ R4, R202, R4, !PT ;  /* 0x00000004ca047209 */ /* 0x000fe40007810000 */
[----:B------:R-:W-:Y:S01]  /*25b20*/  FMNMX.FTZ R3, R176, R3, !PT ;  /* 0x00000003b0037209 */ /* 0x000fe20007810000 */
[--C-:B-1----:R-:W-:Y:S01]  /*25b30*/  FFMA.FTZ R5, R12, c[0x0][0x2d0], -R74.reuse ;  /* 0x0000b4000c057a23 */ /* 0x102fe2000001084a */
[----:B------:R-:W-:Y:S02]  /*25b40*/  FMNMX.FTZ R4, R206, R4, !PT ;  /* 0x00000004ce047209 */ /* 0x000fe40007810000 */
[----:B------:R-:W-:Y:S01]  /*25b50*/  ISETP.LT.OR P0, PT, R2, 0x39, P0 ;  /* 0x000000390200780c */ /* 0x000fe20000701670 */
[----:B------:R1:W-:Y:S01]  /*25b60*/  MUFU.EX2 R87, R5 ;  /* 0x0000000500577308 */ /* 0x0003e20000000800 */
[----:B------:R-:W-:Y:S02]  /*25b70*/  FMNMX.FTZ R4, R228, R4, !PT ;  /* 0x00000004e4047209 */ /* 0x000fe40007810000 */
[----:B------:R-:W-:Y:S02]  /*25b80*/  FMNMX.FTZ R3, R184, R3, !PT ;  /* 0x00000003b8037209 */ /* 0x000fe40007810000 */
[----:B------:R-:W-:Y:S02]  /*25b90*/  FMNMX.FTZ R4, R230, R4, !PT ;  /* 0x00000004e6047209 */ /* 0x000fe40007810000 */
[----:B------:R-:W-:Y:S02]  /*25ba0*/  FSEL R191, R23, -INF , !P0 ;  /* 0xff80000017bf7808 */ /* 0x000fe40004000000 */
[----:B------:R-:W-:Y:S02]  /*25bb0*/  FMNMX.FTZ R4, R238, R4, !PT ;  /* 0x00000004ee047209 */ /* 0x000fe40007810000 */
[----:B------:R-:W-:Y:S02]  /*25bc0*/  FMNMX.FTZ R3, R186, R3, !PT ;  /* 0x00000003ba037209 */ /* 0x000fe40007810000 */
        /* <DEDUP_REMOVED lines=25> */
[----:B-1----:R-:W-:Y:S01]  /*25d60*/  FMNMX.FTZ R4, R4, R6, !PT ;  /* 0x0000000604047209 */ /* 0x002fe20007810000 */
[----:B------:R-:W-:Y:S01]  /*25d70*/  FFMA.FTZ R6, R9, c[0x0][0x2d0], -R74 ;  /* 0x0000b40009067a23 */ /* 0x000fe2000001084a */
[----:B------:R-:W-:Y:S01]  /*25d80*/  FSEL R193, R75, -INF , !P1 ;  /* 0xff8000004bc17808 */ /* 0x000fe20004800000 */
[----:B------:R-:W-:Y:S01]  /*25d90*/  FMUL.FTZ R75, R71, c[0x0][0x2d0] ;  /* 0x0000b400474b7a20 */ /* 0x000fe20000410000 */
[C---:B------:R-:W-:Y:S01]  /*25da0*/  ISETP.LT.OR P1, PT, R2.reuse, 0x49, P3 ;  /* 0x000000490200780c */ /* 0x040fe20001f21670 */
[----:B------:R-:W-:Y:S01]  /*25db0*/  MUFU.EX2 R45, R6 ;  /* 0x00000006002d7308 */ /* 0x000fe20000000800 */
[----:B------:R-:W-:Y:S01]  /*25dc0*/  ISETP.LT.OR P0, PT, R2, 0x4a, P0 ;  /* 0x0000004a0200780c */ /* 0x000fe20000701670 */
[----:B------:R-:W1:Y:S01]  /*25dd0*/  SHFL.BFLY PT, R70, R4, 0x1, 0x1f ;  /* 0x0c201f0004467f89 */ /* 0x000e6200000e0000 */
[----:B------:R-:W-:Y:S02]  /*25de0*/  PLOP3.LUT P3, PT, PT, PT, UP2, 0x40, 0x0 ;  /* 0x000000000000781c */ /* 0x000fe40003f6e828 */
        /* <DEDUP_REMOVED lines=18> */
[----:B------:R2:W-:Y:S01]  /*25f10*/  MUFU.EX2 R84, R5 ;  /* 0x0000000500547308 */ /* 0x0005e20000000800 */
[----:B------:R-:W-:Y:S01]  /*25f20*/  PLOP3.LUT P0, PT, PT, PT, UP0, 0x40, 0x0 ;  /* 0x000000000000781c */ /* 0x000fe20003f0e808 */
[--C-:B------:R-:W-:Y:S01]  /*25f30*/  FFMA.FTZ R12, R28, c[0x0][0x2d0], -R75.reuse ;  /* 0x0000b4001c0c7a23 */ /* 0x100fe2000001084b */
[C---:B------:R-:W-:Y:S01]  /*25f40*/  ISETP.GT.AND P3, PT, R0.reuse, 0x58, P3 ;  /* 0x000000580000780c */ /* 0x040fe20001f64270 */
[--C-:B------:R-:W-:Y:S01]  /*25f50*/  FFMA.FTZ R28, R33, c[0x0][0x2d0], -R75.reuse ;  /* 0x0000b400211c7a23 */ /* 0x100fe2000001084b */
[----:B------:R-:W-:Y:S01]  /*25f60*/  ISETP.GT.AND P0, PT, R0, 0x59, P0 ;  /* 0x000000590000780c */ /* 0x000fe20000704270 */
[----:B------:R-:W-:Y:S01]  /*25f70*/  UISETP.GT.AND UP0, UPT, UR12, UR4, UPT ;  /* 0x000000040c00728c */ /* 0x000fe2000bf04270 */
[----:B------:R-:W-:Y:S01]  /*25f80*/  FMNMX.FTZ R0, R200, R3, !PT ;  /* 0x00000003c8007209 */ /* 0x000fe20007810000 */
[--C-:B------:R-:W-:Y:S01]  /*25f90*/  FFMA.FTZ R3, R20, c[0x0][0x2d0], -R75.reuse ;  /* 0x0000b40014037a23 */ /* 0x100fe2000001084b */
[----:B---3--:R-:W-:Y:S01]  /*25fa0*/  F2FP.BF16.PACK_AB R78, R61, R87 ;  /* 0x000000573d4e723e */ /* 0x008fe200000010ff */
[----:B------:R-:W-:Y:S01]  /*25fb0*/  MUFU.EX2 R51, R12 ;  /* 0x0000000c00337308 */ /* 0x000fe20000000800 */
[----:B------:R-:W-:Y:S01]  /*25fc0*/  ISETP.LT.OR P0, PT, R2, 0x5a, P0 ;  /* 0x0000005a0200780c */ /* 0x000fe20000701670 */
[----:B------:R-:W-:Y:S01]  /*25fd0*/  UIADD3 UR12, UR12, -0x1, URZ ;  /* 0xffffffff0c0c7890 */ /* 0x000fe2000fffe03f */
[----:B-1----:R-:W-:Y:S02]  /*25fe0*/  FMNMX.FTZ R70, R4, R70, !PT ;  /* 0x0000004604467209 */ /* 0x002fe40007810000 */
[----:B------:R-:W-:Y:S02]  /*25ff0*/  FSEL R73, R34, -INF , !P0 ;  /* 0xff80000022497808 */ /* 0x000fe40004000000 */
[C---:B------:R-:W-:Y:S01]  /*26000*/  FSETP.NEU.FTZ.AND P0, PT, R70.reuse, -INF , PT ;  /* 0xff8000004600780b */ /* 0x040fe20003f1d000 */
[----:B------:R-:W-:Y:S01]  /*26010*/  FMUL.FTZ R96, R70, c[0x0][0x2d0] ;  /* 0x0000b40046607a20 */ /* 0x000fe20000410000 */
[----:B------:R-:W-:Y:S01]  /*26020*/  ISETP.LT.OR P3, PT, R2, 0x59, P3 ;  /* 0x000000590200780c */ /* 0x000fe20001f61670 */
[----:B------:R1:W-:Y:S01]  /*26030*/  MUFU.EX2 R60, R3 ;  /* 0x00000003003c7308 */ /* 0x0003e20000000800 */
[--C-:B------:R-:W-:Y:S01]  /*26040*/  FFMA.FTZ R2, R17, c[0x0][0x2d0], -R75.reuse ;  /* 0x0000b40011027a23 */ /* 0x100fe2000001084b */
[----:B------:R-:W-:Y:S02]  /*26050*/  FMNMX.FTZ R0, R204, R0, !PT ;  /* 0x00000000cc007209 */ /* 0x000fe40007810000 */
[----:B------:R-:W-:Y:S01]  /*26060*/  FSEL R96, R96, RZ, P0 ;  /* 0x000000ff60607208 */ /* 0x000fe20000000000 */
[--C-:B--2---:R-:W-:Y:S01]  /*26070*/  FFMA.FTZ R5, R13, c[0x0][0x2d0], -R75.reuse ;  /* 0x0000b4000d057a23 */ /* 0x104fe2000001084b */
[----:B------:R-:W-:Y:S03]  /*26080*/  FSEL R203, R35, -INF , !P3 ;  /* 0xff80000023cb7808 */ /* 0x000fe60005800000 */
[--C-:B------:R-:W-:Y:S01]  /*26090*/  FFMA.FTZ R4, R19, c[0x0][0x2d0], -R96.reuse ;  /* 0x0000b40013047a23 */ /* 0x100fe20000010860 */
[----:B------:R2:W3:Y:S01]  /*260a0*/  MUFU.EX2 R86, R2 ;  /* 0x0000000200567308 */ /* 0x0004e20000000800 */
[----:B------:R-:W-:Y:S01]  /*260b0*/  FMNMX.FTZ R0, R203, R0, !PT ;  /* 0x00000000cb007209 */ /* 0x000fe20007810000 */
[--C-:B------:R-:W-:Y:S02]  /*260c0*/  FFMA.FTZ R32, R32, c[0x0][0x2d0], -R96.reuse ;  /* 0x0000b40020207a23 */ /* 0x100fe40000010860 */
[--C-:B------:R-:W-:Y:S01]  /*260d0*/  FFMA.FTZ R44, R44, c[0x0][0x2d0], -R96.reuse ;  /* 0x0000b4002c2c7a23 */ /* 0x100fe20000010860 */
[----:B------:R-:W-:Y:S05]  /*260e0*/  FMNMX.FTZ R0, R73, R0, !PT ;  /* 0x0000000049007209 */ /* 0x000fea0007810000 */
[----:B------:R-:W-:Y:S01]  /*260f0*/  MUFU.EX2 R36, R4 ;  /* 0x0000000400247308 */ /* 0x000fe20000000800 */
[--C-:B-1----:R-:W-:Y:S02]  /*26100*/  FFMA.FTZ R3, R8, c[0x0][0x2d0], -R96.reuse ;  /* 0x0000b40008037a23 */ /* 0x102fe40000010860 */
[----:B------:R-:W-:Y:S07]  /*26110*/  FFMA.FTZ R8, R26, c[0x0][0x2d0], -R75 ;  /* 0x0000b4001a087a23 */ /* 0x000fee000001084b */
[----:B------:R1:W-:Y:S01]  /*26120*/  MUFU.EX2 R57, R3 ;  /* 0x0000000300397308 */ /* 0x0003e20000000800 */
[----:B--2---:R-:W2:Y:S01]  /*26130*/  SHFL.BFLY PT, R2, R0, 0x2, 0x1f ;  /* 0x0c401f0000027f89 */ /* 0x004ea200000e0000 */
[----:B---3--:R-:W-:Y:S08]  /*26140*/  F2FP.BF16.PACK_AB R79, R60, R86 ;  /* 0x000000563c4f723e */ /* 0x008ff000000010ff */
[----:B------:R-:W3:Y:S10]  /*26150*/  MUFU.EX2 R49, R5 ;  /* 0x0000000500317308 */ /* 0x000ef40000000800 */
[----:B------:R-:W-:Y:S01]  /*26160*/  MUFU.EX2 R63, R8 ;  /* 0x00000008003f7308 */ /* 0x000fe20000000800 */
[--C-:B-1----:R-:W-:Y:S09]  /*26170*/  FFMA.FTZ R3, R15, c[0x0][0x2d0], -R96.reuse ;  /* 0x0000b4000f037a23 */ /* 0x102ff20000010860 */
[----:B------:R1:W4:Y:S01]  /*26180*/  MUFU.EX2 R37, R3 ;  /* 0x0000000300257308 */ /* 0x0003220000000800 */
[----:B---3--:R-:W-:Y:S01]  /*26190*/  F2FP.BF16.PACK_AB R77, R49, R84 ;  /* 0x00000054314d723e */ /* 0x008fe200000010ff */
[----:B-1----:R-:W-:Y:S02]  /*261a0*/  FFMA.FTZ R3, R16, c[0x0][0x2d0], -R96 ;  /* 0x0000b40010037a23 */ /* 0x002fe40000010860 */
[--C-:B------:R-:W-:Y:S06]  /*261b0*/  FFMA.FTZ R16, R29, c[0x0][0x2d0], -R74.reuse ;  /* 0x0000b4001d107a23 */ /* 0x100fec000001084a */
[----:B------:R2:W-:Y:S10]  /*261c0*/  MUFU.EX2 R85, R3 ;  /* 0x0000000300557308 */ /* 0x0005f40000000800 */
[----:B------:R-:W-:Y:S01]  /*261d0*/  MUFU.EX2 R34, R16 ;  /* 0x0000001000227308 */ /* 0x000fe20000000800 */
[----:B--2---:R-:W-:Y:S01]  /*261e0*/  FMNMX.FTZ R3, R0, R2, !PT ;  /* 0x0000000200037209 */ /* 0x004fe20007810000 */
[----:B------:R-:W-:Y:S01]  /*261f0*/  FFMA.FTZ R2, R22, c[0x0][0x2d0], -R74 ;  /* 0x0000b40016027a23 */ /* 0x000fe2000001084a */
[----:B------:R-:W-:Y:S07]  /*26200*/  FSEL R0, R72, RZ, P2 ;  /* 0x000000ff48007208 */ /* 0x000fee0001000000 */
[----:B------:R1:W-:Y:S01]  /*26210*/  MUFU.EX2 R89, R2 ;  /* 0x0000000200597308 */ /* 0x0003e20000000800 */
[----:B------:R-:W2:Y:S01]  /*26220*/  SHFL.BFLY PT, R4, R3, 0x1, 0x1f ;  /* 0x0c201f0003047f89 */ /* 0x000ea200000e0000 */
[----:B------:R-:W-:Y:S01]  /*26230*/  FADD.FTZ R0, -R0, R100 ;  /* 0x0000006400007221 */ /* 0x000fe20000010100 */
[----:B------:R-:W-:Y:S03]  /*26240*/  MOV R100, R45 ;  /* 0x0000002d00647202 */ /* 0x000fe60000000f00 */
[----:B------:R-:W-:Y:S01]  /*26250*/  FMUL.FTZ R0, R0, c[0x0][0x2d0] ;  /* 0x0000b40000007a20 */ /* 0x000fe20000410000 */
[----:B------:R-:W-:Y:S03]  /*26260*/  F2FP.BF16.PACK_AB R76, R50, R100 ;  /* 0x00000064324c723e */ /* 0x000fe600000010ff */
        /* <DEDUP_REMOVED lines=14> */
[----:B------:R-:W-:Y:S01]  /*26350*/  F2FP.BF16.PACK_AB R64, R101, R57 ;  /* 0x000000396540723e */ /* 0x000fe200000010ff */
[----:B------:R-:W-:Y:S02]  /*26360*/  FMUL.FTZ R0, R0, c[0x0][0x2d0] ;  /* 0x0000b40000007a20 */ /* 0x000fe40000410000 */
[C---:B------:R-:W-:Y:S01]  /*26370*/  FMUL.FTZ R33, R69.reuse, R133 ;  /* 0x0000008545217220 */ /* 0x040fe20000410000 */
[----:B------:R-:W-:Y:S01]  /*26380*/  MUFU.EX2 R105, R92 ;  /* 0x0000005c00697308 */ /* 0x000fe20000000800 */
[----:B------:R-:W-:Y:S02]  /*26390*/  IMAD.MOV.U32 R116, RZ, RZ, R86 ;  /* 0x000000ffff747224 */ /* 0x000fe400078e0056 */
[--C-:B------:R-:W-:Y:S02]  /*263a0*/  FFMA.FTZ R4, R24, c[0x0][0x2d0], -R97.reuse ;  /* 0x0000b40018047a23 */ /* 0x100fe40000010861 */
[----:B------:R-:W-:Y:S01]  /*263b0*/  FMUL.FTZ R17, R69, R117 ;  /* 0x0000007545117220 */ /* 0x000fe20000410000 */
[----:B------:R-:W-:Y:S01]  /*263c0*/  MOV R117, R57 ;  /* 0x0000003900757202 */ /* 0x000fe20000000f00 */
[--C-:B------:R-:W-:Y:S02]  /*263d0*/  FFMA.FTZ R58, R58, c[0x0][0x2d0], -R97.reuse ;  /* 0x0000b4003a3a7a23 */ /* 0x100fe40000010861 */
[----:B------:R-:W-:Y:S01]  /*263e0*/  FFMA.FTZ R62, R62, c[0x0][0x2d0], -R97 ;  /* 0x0000b4003e3e7a23 */ /* 0x000fe20000010861 */
[----:B------:R2:W3:Y:S01]  /*263f0*/  MUFU.EX2 R2, R0 ;  /* 0x0000000000027308 */ /* 0x0004e20000000800 */
[----:B------:R-:W-:Y:S02]  /*26400*/  FFMA.FTZ R24, R30, c[0x0][0x2d0], -R75 ;  /* 0x0000b4001e187a23 */ /* 0x000fe4000001084b */
[C---:B-1----:R-:W-:Y:S02]  /*26410*/  FMUL.FTZ R19, R68.reuse, R119 ;  /* 0x0000007744137220 */ /* 0x042fe40000410000 */
[C---:B------:R-:W-:Y:S01]  /*26420*/  FMUL.FTZ R7, R68.reuse, R107 ;  /* 0x0000006b44077220 */ /* 0x040fe20000410000 */
[----:B------:R-:W-:Y:S01]  /*26430*/  MOV R107, R36 ;  /* 0x00000024006b7202 */ /* 0x000fe20000000f00 */
[----:B------:R-:W-:Y:S01]  /*26440*/  FMUL.FTZ R6, R68, R106 ;  /* 0x0000006a44067220 */ /* 0x000fe20000410000 */
[----:B------:R-:W-:Y:S02]  /*26450*/  LDSM.16.MT88.4 R36, [R212+0x100] ;  /* 0x00010000d424783b */ /* 0x000fe40000004200 */
[----:B------:R1:W-:Y:S01]  /*26460*/  MUFU.EX2 R227, R4 ;  /* 0x0000000400e37308 */ /* 0x0003e20000000800 */
[----:B------:R-:W-:Y:S09]  /*26470*/  F2FP.BF16.PACK_AB R66, R107, R85 ;  /* 0x000000556b42723e */ /* 0x000ff200000010ff */
[----:B------:R4:W-:Y:S01]  /*26480*/  MUFU.EX2 R35, R24 ;  /* 0x0000001800237308 */ /* 0x0009e20000000800 */
[--C-:B--2---:R-:W-:Y:S02]  /*26490*/  FFMA.FTZ R0, R18, c[0x0][0x2d0], -R97.reuse ;  /* 0x0000b40012007a23 */ /* 0x104fe40000010861 */
[----:B------:R-:W-:Y:S02]  /*264a0*/  FMUL.FTZ R18, R68, R118 ;  /* 0x0000007644127220 */ /* 0x000fe40000410000 */
[C---:B---3--:R-:W-:Y:S05]  /*264b0*/  FMUL.FTZ R8, R2.reuse, R108 ;  /* 0x0000006c02087220 */ /* 0x048fea0000410000 */
[----:B------:R2:W-:Y:S01]  /*264c0*/  MUFU.EX2 R205, R0 ;  /* 0x0000000000cd7308 */ /* 0x0005e20000000800 */
[C---:B------:R-:W-:Y:S02]  /*264d0*/  FMUL.FTZ R9, R2.reuse, R109 ;  /* 0x0000006d02097220 */ /* 0x040fe40000410000 */
[C---:B------:R-:W-:Y:S01]  /*264e0*/  FMUL.FTZ R12, R2.reuse, R112 ;  /* 0x00000070020c7220 */ /* 0x040fe20000410000 */
[----:B------:R-:W-:Y:S01]  /*264f0*/  MOV R112, R87 ;  /* 0x0000005700707202 */ /* 0x000fe20000000f00 */
[--C-:B-1----:R-:W-:Y:S02]  /*26500*/  FFMA.FTZ R4, R25, c[0x0][0x2d0], -R97.reuse ;  /* 0x0000b40019047a23 */ /* 0x102fe40000010861 */
[C---:B------:R-:W-:Y:S02]  /*26510*/  FMUL.FTZ R13, R2.reuse, R113 ;  /* 0x00000071020d7220 */ /* 0x040fe40000410000 */
[----:B------:R-:W-:Y:S01]  /*26520*/  IMAD.MOV.U32 R113, RZ, RZ, R84 ;  /* 0x000000ffff717224 */ /* 0x000fe200078e0054 */
[----:B------:R1:W3:Y:S01]  /*26530*/  MUFU.EX2 R229, R4 ;  /* 0x0000000400e57308 */ /* 0x0002e20000000800 */
[C---:B------:R-:W-:Y:S02]  /*26540*/  FMUL.FTZ R25, R2.reuse, R125 ;  /* 0x0000007d02197220 */ /* 0x040fe40000410000 */
[C---:B------:R-:W-:Y:S02]  /*26550*/  FMUL.FTZ R29, R2.reuse, R129 ;  /* 0x00000081021d7220 */ /* 0x040fe40000410000 */
[C---:B----4-:R-:W-:Y:S02]  /*26560*/  FMUL.FTZ R24, R2.reuse, R124 ;  /* 0x0000007c02187220 */ /* 0x050fe40000410000 */
[C---:B------:R-:W-:Y:S02]  /*26570*/  FMUL.FTZ R45, R2.reuse, R145 ;  /* 0x00000091022d7220 */ /* 0x040fe40000410000 */
[C---:B------:R-:W-:Y:S01]  /*26580*/  FMUL.FTZ R57, R2.reuse, R157 ;  /* 0x0000009d02397220 */ /* 0x040fe20000410000 */
[----:B------:R4:W-:Y:S01]  /*26590*/  MUFU.EX2 R124, R32 ;  /* 0x00000020007c7308 */ /* 0x0009e20000000800 */
[----:B------:R-:W-:Y:S02]  /*265a0*/  IMAD.MOV.U32 R108, RZ, RZ, R60 ;  /* 0x000000ffff6c7224 */ /* 0x000fe400078e003c */
[----:B------:R-:W-:Y:S01]  /*265b0*/  FMUL.FTZ R60, R2, R160 ;  /* 0x000000a0023c7220 */ /* 0x000fe20000410000 */
[----:B------:R-:W-:Y:S01]  /*265c0*/  MOV R160, R116 ;  /* 0x0000007400a07202 */ /* 0x000fe20000000f00 */
[----:B--2---:R-:W-:Y:S02]  /*265d0*/  FFMA.FTZ R0, R21, c[0x0][0x2d0], -R97 ;  /* 0x0000b40015007a23 */ /* 0x004fe40000010861 */
[----:B------:R-:W2:Y:S03]  /*265e0*/  LDSM.16.MT88.4 R20, [R209+0x100] ;  /* 0x00010000d114783b */ /* 0x000ea60000004200 */
[----:B------:R5:W5:Y:S01]  /*265f0*/  MUFU.EX2 R207, R0 ;  /* 0x0000000000cf7308 */ /* 0x000b620000000800 */
[----:B-1----:R-:W-:Y:S01]  /*26600*/  FFMA.FTZ R4, R27, c[0x0][0x2d0], -R74 ;  /* 0x0000b4001b047a23 */ /* 0x002fe2000001084a */
[----:B---3--:R-:W-:Y:S08]  /*26610*/  F2FP.BF16.PACK_AB R67, R229, R227 ;  /* 0x000000e3e543723e */ /* 0x008ff000000010ff */
[----:B------:R1:W-:Y:S01]  /*26620*/  MUFU.EX2 R91, R4 ;  /* 0x00000004005b7308 */ /* 0x0003e20000000800 */
[----:B----4-:R-:W-:Y:S01]  /*26630*/  FMUL.FTZ R32, R69, R132 ;  /* 0x0000008445207220 */ /* 0x010fe20000410000 */
[----:B-----5:R-:W-:Y:S02]  /*26640*/  FSEL R0, R3, RZ, P0 ;  /* 0x000000ff03007208 */ /* 0x020fe40000000000 */
[----:B------:R-:W-:Y:S02]  /*26650*/  F2FP.BF16.PACK_AB R65, R207, R205 ;  /* 0x000000cdcf41723e */ /* 0x000fe400000010ff */
[----:B------:R-:W-:Y:S01]  /*26660*/  PLOP3.LUT P0, PT, PT, PT, UP0, 0x80, 0x0 ;  /* 0x000000000000781c */ /* 0x000fe20003f0f008 */
[----:B------:R-:W-:Y:S04]  /*26670*/  FADD.FTZ R0, -R0, R103 ;  /* 0x0000006700007221 */ /* 0x000fe80000010100 */
[----:B------:R-:W-:Y:S02]  /*26680*/  FMUL.FTZ R0, R0, c[0x0][0x2d0] ;  /* 0x0000b40000007a20 */ /* 0x000fe40000410000 */
[----:B-1----:R-:W-:Y:S02]  /*26690*/  FMUL.FTZ R4, R69, R104 ;  /* 0x0000006845047220 */ /* 0x002fe40000410000 */
[----:B------:R-:W-:Y:S02]  /*266a0*/  IMAD.MOV.U32 R104, RZ, RZ, R89 ;  /* 0x000000ffff687224 */ /* 0x000fe400078e0059 */
[----:B------:R-:W1:Y:S03]  /*266b0*/  MUFU.EX2 R0, R0 ;  /* 0x0000000000007308 */ /* 0x000e660000000800 */
[-C--:B--2---:R-:W-:Y:S01]  /*266c0*/  HMMA.16816.F32.BF16 R4, R76, R20.reuse, R4 ;  /* 0x000000144c04723c */ /* 0x084fe20000041804 */
        /* <DEDUP_REMOVED lines=37> */
[-C--:B------:R-:W-:Y:S01]  /*26920*/  HMMA.16816.F32.BF16 R20, R76, R36.reuse, R20 ;  /* 0x000000244c14723c */ /* 0x080fe20000041814 */
[----:B---3--:R-:W-:Y:S02]  /*26930*/  IMAD.MOV.U32 R123, RZ, RZ, R59 ;  /* 0x000000ffff7b7224 */ /* 0x008fe400078e003b */
[----:B------:R-:W-:Y:S02]  /*26940*/  FMUL.FTZ R59, R0, R159 ;  /* 0x0000009f003b7220 */ /* 0x000fe40000410000 */
[C---:B----4-:R-:W-:Y:S02]  /*26950*/  FMUL.FTZ R48, R69.reuse, R148 ;  /* 0x0000009445307220 */ /* 0x050fe40000410000 */
        /* <DEDUP_REMOVED lines=148> */
[----:B--2---:R-:W-:Y:S01]  /*272a0*/  FFMA.FTZ R92, R191, c[0x0][0x2d0], -R97 ;  /* 0x0000b400bf5c7a23 */ /* 0x004fe20000010861 */
[----:B------:R-:W-:Y:S08]  /*272b0*/  MOV R191, R106 ;  /* 0x0000006a00bf7202 */ /* 0x000ff00000000f00 */
[----:B------:R2:W-:Y:S01]  /*272c0*/  MUFU.EX2 R103, R92 ;  /* 0x0000005c00677308 */ /* 0x0005e20000000800 */
[--C-:B---3--:R-:W-:Y:S09]  /*272d0*/  FFMA.FTZ R84, R187, c[0x0][0x2d0], -R96.reuse ;  /* 0x0000b400bb547a23 */ /* 0x108ff20000010860 */
[----:B------:R3:W-:Y:S01]  /*272e0*/  MUFU.EX2 R185, R84 ;  /* 0x0000005400b97308 */ /* 0x0007e20000000800 */
[----:B-1----:R-:W1:Y:S01]  /*272f0*/  LDSM.16.MT88.4 R88, [R211+0x1100] ;  /* 0x00110000d358783b */ /* 0x002e620000004200 */
[----:B--2---:R-:W-:Y:S01]  /*27300*/  FFMA.FTZ R92, R201, c[0x0][0x2d0], -R75 ;  /* 0x0000b400c95c7a23 */ /* 0x004fe2000001084b */
[----:B------:R-:W-:Y:S02]  /*27310*/  MOV R201, R120 ;  /* 0x0000007800c97202 */ /* 0x000fe40000000f00 */
[----:B------:R-:W-:Y:S05]  /*27320*/  MOV R120, R110 ;  /* 0x0000006e00787202 */ /* 0x000fea0000000f00 */
[----:B------:R2:W-:Y:S01]  /*27330*/  MUFU.EX2 R181, R92 ;  /* 0x0000005c00b57308 */ /* 0x0005e20000000800 */
[----:B---3--:R-:W-:Y:S02]  /*27340*/  FFMA.FTZ R84, R189, c[0x0][0x2d0], -R96 ;  /* 0x0000b400bd547a23 */ /* 0x008fe40000010860 */
[----:B------:R-:W-:Y:S07]  /*27350*/  IMAD.MOV.U32 R189, RZ, RZ, R100 ;  /* 0x000000ffffbd7224 */ /* 0x000fee00078e0064 */
[----:B------:R3:W4:Y:S01]  /*27360*/  MUFU.EX2 R187, R84 ;  /* 0x0000005400bb7308 */ /* 0x0007220000000800 */
[----:B--2---:R-:W-:Y:S01]  /*27370*/  LDSM.16.MT88.4 R92, [R210+0x1900] ;  /* 0x00190000d25c783b */ /* 0x004fe20000004200 */
[-C--:B-1----:R-:W-:Y:S08]  /*27380*/  HMMA.16816.F32.BF16 R52, R76, R88.reuse, R52 ;  /* 0x000000584c34723c */ /* 0x082ff00000041834 */
[C---:B------:R-:W-:Y:S01]  /*27390*/  HMMA.16816.F32.BF16 R56, R80.reuse, R88, R56 ;  /* 0x000000585038723c */ /* 0x040fe20000041838 */
[--C-:B---3--:R-:W-:Y:S03]  /*273a0*/  FFMA.FTZ R84, R198, c[0x0][0x2d0], -R74.reuse ;  /* 0x0000b400c6547a23 */ /* 0x108fe6000001084a */
[----:B------:R-:W-:Y:S01]  /*273b0*/  IMAD.MOV.U32 R198, RZ, RZ, R109 ;  /* 0x000000ffffc67224 */ /* 0x000fe200078e006d */
[----:B------:R1:W-:Y:S02]  /*273c0*/  MUFU.EX2 R183, R84 ;  /* 0x0000005400b77308 */ /* 0x0003e40000000800 */
[----:B------:R-:W-:Y:S01]  /*273d0*/  FFMA.FTZ R88, R178, c[0x0][0x2d0], -R97 ;  /* 0x0000b400b2587a23 */ /* 0x000fe20000010861 */
        /* <DEDUP_REMOVED lines=16> */
[----:B---3--:R-:W-:Y:S02]  /*274e0*/  FFMA.FTZ R80, R199, c[0x0][0x2d0], -R75 ;  /* 0x0000b400c7507a23 */ /* 0x008fe4000001084b */
[----:B------:R-:W-:Y:S05]  /*274f0*/  IMAD.MOV.U32 R199, RZ, RZ, R115 ;  /* 0x000000ffffc77224 */ /* 0x000fea00078e0073 */
        /* <DEDUP_REMOVED lines=26> */
[----:B------:R1:W-:Y:S02]  /*276a0*/  MUFU.EX2 R157, R84 ;  /* 0x00000054009d7308 */ /* 0x0003e40000000800 */
[----:B------:R-:W-:Y:S01]  /*276b0*/  FFMA.FTZ R92, R193, c[0x0][0x2d0], -R97 ;  /* 0x0000b400c15c7a23 */ /* 0x000fe20000010861 */
[-C--:B------:R-:W-:Y:S01]  /*276c0*/  HMMA.16816.F32.BF16 R44, R80, R94.reuse, R44 ;  /* 0x0000005e502c723c */ /* 0x080fe2000004182c */
[--C-:B--2---:R-:W-:Y:S03]  /*276d0*/  FFMA.FTZ R88, R228, c[0x0][0x2d0], -R96.reuse ;  /* 0x0000b400e4587a23 */ /* 0x104fe60000010860 */
        /* <DEDUP_REMOVED lines=74> */
[----:B---3--:R-:W-:Y:S07]  /*27b80*/  FFMA.FTZ R74, R239, c[0x0][0x2d0], -R96 ;  /* 0x0000b400ef4a7a23 */ /* 0x008fee0000010860 */
        /* <DEDUP_REMOVED lines=157> */
.L_x_481:
        /* <DEDUP_REMOVED lines=121> */
.L_x_383:
[----:B------:R-:W-:Y:S01]  /*28cf0*/  USHF.R.S32.HI UR9, URZ, 0x1f, UR17 ;  /* 0x0000001f3f097899 */ /* 0x000fe20008011411 */
[----:B------:R-:W-:Y:S05]  /*28d00*/  @P4 BRA `(.L_x_500) ;  /* 0x000014d000004947 */ /* 0x000fea0003800000 */
[----:B------:R-:W1:Y:S01]  /*28d10*/  S2R R40, SR_TID.X ;  /* 0x0000000000287919 */ /* 0x000e620000002100 */
[----:B------:R-:W-:Y:S01]  /*28d20*/  IMAD.MOV.U32 R6, RZ, RZ, -0x10 ;  /* 0xfffffff0ff067424 */ /* 0x000fe200078e00ff */
[----:B------:R-:W-:Y:S01]  /*28d30*/  F2FP.BF16.PACK_AB R5, R105, R104 ;  /* 0x000000686905723e */ /* 0x000fe200000010ff */
[----:B------:R-:W-:Y:S01]  /*28d40*/  ULDC.64 UR6, c[0x0][0x500] ;  /* 0x0001400000067ab9 */ /* 0x000fe20000000a00 */
[----:B------:R-:W-:Y:S01]  /*28d50*/  F2FP.BF16.PACK_AB R26, R26, R106 ;  /* 0x0000006a1a1a723e */ /* 0x000fe200000010ff */
[----:B------:R-:W-:Y:S01]  /*28d60*/  UISETP.NE.U32.AND UP1, UPT, URZ, UR6, UPT ;  /* 0x000000063f00728c */ /* 0x000fe2000bf25070 */
[----:B------:R-:W-:Y:S01]  /*28d70*/  F2FP.BF16.PACK_AB R7, R117, R116 ;  /* 0x000000747507723e */ /* 0x000fe200000010ff */
[----:B------:R-:W-:Y:S01]  /*28d80*/  ULDC.64 UR4, c[0x0][0x508] ;  /* 0x0001420000047ab9 */ /* 0x000fe20000000a00 */
[----:B------:R-:W-:Y:S01]  /*28d90*/  F2FP.BF16.PACK_AB R29, R29, R118 ;  /* 0x000000761d1d723e */ /* 0x000fe200000010ff */
[----:B------:R-:W-:Y:S01]  /*28da0*/  UISETP.NE.AND.EX UP1, UPT, URZ, UR7, UPT, UP1 ;  /* 0x000000073f00728c */ /* 0x000fe2000bf25310 */
[----:B------:R-:W-:Y:S01]  /*28db0*/  F2FP.BF16.PACK_AB R33, R33, R108 ;  /* 0x0000006c2121723e */ /* 0x000fe200000010ff */
[----:B------:R-:W-:Y:S01]  /*28dc0*/  UISETP.NE.U32.AND UP0, UPT, URZ, UR4, UPT ;  /* 0x000000043f00728c */ /* 0x000fe2000bf05070 */
[----:B------:R-:W-:Y:S01]  /*28dd0*/  F2FP.BF16.PACK_AB R110, R111, R110 ;  /* 0x0000006e6f6e723e */ /* 0x000fe200000010ff */
[----:B------:R-:W-:Y:S01]  /*28de0*/  ULDC.64 UR6, c[0x0][0x500] ;  /* 0x0001400000067ab9 */ /* 0x000fe20000000a00 */
[----:B------:R-:W-:Y:S01]  /*28df0*/  F2FP.BF16.PACK_AB R32, R32, R112 ;  /* 0x000000702020723e */ /* 0x000fe200000010ff */
[----:B------:R-:W-:Y:S01]  /*28e00*/  UMOV UR4, 0x4 ;  /* 0x0000000400047882 */ /* 0x000fe20000000000 */
[----:B------:R-:W-:Y:S01]  /*28e10*/  F2FP.BF16.PACK_AB R114, R115, R114 ;  /* 0x000000727372723e */ /* 0x000fe200000010ff */
[----:B------:R-:W-:Y:S01]  /*28e20*/  UIMAD.WIDE UR6, UR22, UR4, UR6 ;  /* 0x00000004160672a5 */ /* 0x000fe2000f8e0206 */
[----:B------:R-:W-:Y:S01]  /*28e30*/  F2FP.BF16.PACK_AB R28, R28, R120 ;  /* 0x000000781c1c723e */ /* 0x000fe200000010ff */
[----:B------:R-:W-:Y:S01]  /*28e40*/  UISETP.NE.AND.EX UP0, UPT, URZ, UR5, UPT, UP0 ;  /* 0x000000053f00728c */ /* 0x000fe2000bf05300 */
[----:B------:R-:W-:-:S02]  /*28e50*/  F2FP.BF16.PACK_AB R27, R27, R122 ;  /* 0x0000007a1b1b723e */ /* 0x000fc400000010ff */
[----:B------:R-:W-:Y:S02]  /*28e60*/  F2FP.BF16.PACK_AB R21, R21, R132 ;  /* 0x000000841515723e */ /* 0x000fe400000010ff */
[----:B-1----:R-:W-:Y:S02]  /*28e70*/  SHF.R.S32.HI R41, RZ, 0x1f, R40 ;  /* 0x0000001fff297819 */ /* 0x002fe40000011428 */
[----:B------:R-:W-:Y:S02]  /*28e80*/  F2FP.BF16.PACK_AB R25, R25, R134 ;  /* 0x000000861919723e */ /* 0x000fe400000010ff */
[CC--:B------:R-:W-:Y:S02]  /*28e90*/  LEA.HI R2, R41.reuse, R40.reuse, RZ, 0x2 ;  /* 0x0000002829027211 */ /* 0x0c0fe400078f10ff */
[----:B------:R-:W-:Y:S02]  /*28ea0*/  LEA.HI R35, R41, R40, RZ, 0x5 ;  /* 0x0000002829237211 */ /* 0x000fe400078f28ff */
[----:B------:R-:W-:-:S02]  /*28eb0*/  SHF.R.S32.HI R3, RZ, 0x2, R2 ;  /* 0x00000002ff037819 */ /* 0x000fc40000011402 */
[----:B------:R-:W-:Y:S02]  /*28ec0*/  SHF.R.S32.HI R0, RZ, 0x1f, R2 ;  /* 0x0000001fff007819 */ /* 0x000fe40000011402 */
[----:B------:R-:W-:Y:S02]  /*28ed0*/  SHF.R.S32.HI R34, RZ, 0x5, R35 ;  /* 0x00000005ff227819 */ /* 0x000fe40000011423 */
[----:B------:R-:W-:Y:S02]  /*28ee0*/  LEA.HI R0, R0, R3, RZ, 0x3 ;  /* 0x0000000300007211 */ /* 0x000fe400078f18ff */
[----:B------:R-:W-:Y:S02]  /*28ef0*/  F2FP.BF16.PACK_AB R31, R31, R124 ;  /* 0x0000007c1f1f723e */ /* 0x000fe400000010ff */
[----:B------:R-:W-:Y:S02]  /*28f00*/  LOP3.LUT R0, R0, 0xfffffff8, RZ, 0xc0, !PT ;  /* 0xfffffff800007812 */ /* 0x000fe400078ec0ff */
[----:B------:R-:W-:-:S02]  /*28f10*/  F2FP.BF16.PACK_AB R126, R127, R126 ;  /* 0x0000007e7f7e723e */ /* 0x000fc400000010ff */
[----:B------:R-:W-:Y:S01]  /*28f20*/  F2FP.BF16.PACK_AB R30, R30, R128 ;  /* 0x000000801e1e723e */ /* 0x000fe200000010ff */
[----:B------:R-:W-:Y:S01]  /*28f30*/  IMAD.IADD R3, R3, 0x1, -R0 ;  /* 0x0000000103037824 */ /* 0x000fe200078e0a00 */
[----:B------:R-:W-:Y:S02]  /*28f40*/  LOP3.LUT R0, R2, 0xfffffffc, RZ, 0xc0, !PT ;  /* 0xfffffffc02007812 */ /* 0x000fe400078ec0ff */
[----:B------:R-:W-:Y:S01]  /*28f50*/  F2FP.BF16.PACK_AB R130, R131, R130 ;  /* 0x000000828382723e */ /* 0x000fe200000010ff */
[----:B------:R-:W-:Y:S01]  /*28f60*/  IMAD.SHL.U32 R2, R3, 0x40, RZ ;  /* 0x0000004003027824 */ /* 0x000fe200078e00ff */
[----:B------:R-:W-:Y:S01]  /*28f70*/  F2FP.BF16.PACK_AB R24, R24, R136 ;  /* 0x000000881818723e */ /* 0x000fe200000010ff */
[----:B------:R-:W-:Y:S01]  /*28f80*/  IMAD.IADD R17, R40, 0x1, -R0 ;  /* 0x0000000128117824 */ /* 0x000fe200078e0a00 */
[----:B------:R-:W-:Y:S02]  /*28f90*/  F2FP.BF16.PACK_AB R23, R23, R138 ;  /* 0x0000008a1717723e */ /* 0x000fe400000010ff */
[----:B------:R-:W-:Y:S01]  /*28fa0*/  LOP3.LUT R0, R2, 0x1c0, RZ, 0xc0, !PT ;  /* 0x000001c002007812 */ /* 0x000fe200078ec0ff */
[----:B------:R-:W-:Y:S01]  /*28fb0*/  IMAD R4, R34, 0x200, R17 ;  /* 0x0000020022047824 */ /* 0x000fe200078e0211 */
[----:B------:R-:W-:-:S02]  /*28fc0*/  F2FP.BF16.PACK_AB R19, R19, R148 ;  /* 0x000000941313723e */ /* 0x000fc400000010ff */
[----:B------:R-:W-:Y:S02]  /*28fd0*/  LEA.HI R2, R0, R0, RZ, 0x1d ;  /* 0x0000000000027211 */ /* 0x000fe400078fe8ff */
[----:B------:R-:W-:Y:S02]  /*28fe0*/  LOP3.LUT R0, R3, 0x1, RZ, 0xc0, !PT ;  /* 0x0000000103007812 */ /* 0x000fe400078ec0ff */
[----:B------:R-:W-:Y:S01]  /*28ff0*/  F2FP.BF16.PACK_AB R15, R15, R150 ;  /* 0x000000960f0f723e */ /* 0x000fe200000010ff */
[----:B------:R-:W-:Y:S01]  /*29000*/  IMAD.U32 R2, R4, 0x2, R2 ;  /* 0x0000000204027824 */ /* 0x000fe200078e0002 */
[----:B------:R-:W-:Y:S02]  /*29010*/  ISETP.NE.U32.AND P0, PT, R0, 0x1, PT ;  /* 0x000000010000780c */ /* 0x000fe40003f05070 */
[----:B------:R-:W-:Y:S01]  /*29020*/  F2FP.BF16.PACK_AB R22, R22, R140 ;  /* 0x0000008c1616723e */ /* 0x000fe200000010ff */
[----:B------:R-:W-:Y:S01]  /*29030*/  IMAD.SHL.U32 R2, R2, 0x2, RZ ;  /* 0x0000000202027824 */ /* 0x000fe200078e00ff */
[----:B------:R-:W-:Y:S01]  /*29040*/  BAR.SYNC.DEFER_BLOCKING 0x1, 0x80 ;  /* 0x0042000000007b1d */ /* 0x000fe20000010000 */
[----:B------:R-:W-:-:S02]  /*29050*/  SEL R6, R6, 0x10, !P0 ;  /* 0x0000001006067807 */ /* 0x000fc40004000000 */
[----:B------:R-:W-:Y:S02]  /*29060*/  R2P PR, R3, 0x6 ;  /* 0x0000000603007804 */ /* 0x000fe40000000000 */
[C---:B------:R-:W-:Y:S01]  /*29070*/  IADD3 R4, R2.reuse, 0x80, RZ ;  /* 0x0000008002047810 */ /* 0x040fe20007ffe0ff */
[C---:B------:R-:W-:Y:S01]  /*29080*/  IMAD.IADD R3, R2.reuse, 0x1, R6 ;  /* 0x0000000102037824 */ /* 0x040fe200078e0206 */
[----:B------:R-:W-:Y:S02]  /*29090*/  IADD3 R0, R2, 0xc0, RZ ;  /* 0x000000c002007810 */ /* 0x000fe40007ffe0ff */
[----:B------:R-:W-:Y:S02]  /*290a0*/  F2FP.BF16.PACK_AB R142, R143, R142 ;  /* 0x0000008e8f8e723e */ /* 0x000fe400000010ff */
[----:B------:R-:W-:Y:S02]  /*290b0*/  F2FP.BF16.PACK_AB R14, R14, R144 ;  /* 0x000000900e0e723e */ /* 0x000fe400000010ff */
[----:B------:R-:W-:-:S02]  /*290c0*/  F2FP.BF16.PACK_AB R20, R20, R146 ;  /* 0x000000921414723e */ /* 0x000fc400000010ff */
[----:B------:R-:W-:Y:S02]  /*290d0*/  F2FP.BF16.PACK_AB R18, R18, R152 ;  /* 0x000000981212723e */ /* 0x000fe400000010ff */
[----:B------:R-:W-:Y:S02]  /*290e0*/  @P2 IADD3 R0, R4, -0x40, RZ ;  /* 0xffffffc004002810 */ /* 0x000fe40007ffe0ff */
[----:B------:R-:W-:Y:S02]  /*290f0*/  F2FP.BF16.PACK_AB R16, R16, R154 ;  /* 0x0000009a1010723e */ /* 0x000fe400000010ff */
        /* <DEDUP_REMOVED lines=9> */
[----:B------:R-:W-:-:S03]  /*29190*/  PLOP3.LUT P0, PT, PT, PT, UP1, 0x80, 0x0 ;  /* 0x000000000000781c */ /* 0x000fc60003f0f018 */
[----:B------:R-:W-:Y:S04]  /*291a0*/  STS [R3+0x480], R29 ;  /* 0x0004801d03007388 */ /* 0x000fe80000000800 */
[----:B------:R-:W-:Y:S04]  /*291b0*/  STS [R2+0x2080], R33 ;  /* 0x0020802102007388 */ /* 0x000fe80000000800 */
[----:B------:R3:W-:Y:S04]  /*291c0*/  STS [R2+0x2480], R110 ;  /* 0x0024806e02007388 */ /* 0x0007e80000000800 */
[----:B------:R-:W-:Y:S01]  /*291d0*/  STS [R3+0x2080], R32 ;  /* 0x0020802003007388 */ /* 0x000fe20000000800 */
[----:B-1----:R-:W-:-:S03]  /*291e0*/  IMAD.MOV.U32 R5, RZ, RZ, 0x20 ;  /* 0x00000020ff057424 */ /* 0x002fc600078e00ff */
[----:B------:R-:W-:Y:S02]  /*291f0*/  STS [R3+0x2480], R114 ;  /* 0x0024807203007388 */ /* 0x000fe40000000800 */
[----:B--2---:R-:W-:Y:S02]  /*29200*/  SEL R7, R5, 0xffffffe0, !P1 ;  /* 0xffffffe005077807 */ /* 0x004fe40004800000 */
[----:B------:R-:W-:-:S03]  /*29210*/  PLOP3.LUT P1, PT, PT, PT, UP0, 0x80, 0x0 ;  /* 0x000000000000781c */ /* 0x000fc60003f2f008 */
[----:B------:R-:W-:Y:S02]  /*29220*/  IMAD.IADD R5, R2, 0x1, R7 ;  /* 0x0000000102057824 */ /* 0x000fe400078e0207 */
[----:B------:R-:W-:-:S03]  /*29230*/  IMAD.IADD R4, R7, 0x1, R3 ;  /* 0x0000000107047824 */ /* 0x000fc600078e0203 */
[----:B------:R-:W-:Y:S01]  /*29240*/  STS [R5+0x80], R28 ;  /* 0x0000801c05007388 */ /* 0x000fe20000000800 */
[----:B---3--:R-:W-:-:S03]  /*29250*/  IADD3 R2, R7, 0x400, R0 ;  /* 0x0000040007027810 */ /* 0x008fc60007ffe000 */
[----:B------:R-:W-:Y:S04]  /*29260*/  STS [R5+0x480], R27 ;  /* 0x0004801b05007388 */ /* 0x000fe80000000800 */
[----:B------:R-:W-:Y:S04]  /*29270*/  STS [R4+0x80], R21 ;  /* 0x0000801504007388 */ /* 0x000fe80000000800 */
        /* <DEDUP_REMOVED lines=8> */
[----:B------:R-:W-:-:S04]  /*29300*/  IMAD.IADD R2, R6, 0x1, R0 ;  /* 0x0000000106027824 */ /* 0x000fc800078e0200 */
[----:B------:R-:W-:Y:S01]  /*29310*/  IMAD.IADD R3, R7, 0x1, R2 ;  /* 0x0000000107037824 */ /* 0x000fe200078e0202 */
[----:B------:R-:W-:Y:S01]  /*29320*/  STS [R2], R19 ;  /* 0x0000001302007388 */ /* 0x000fe20000000800 */
[----:B--2---:R-:W-:-:S03]  /*29330*/  IMAD.U32 R4, RZ, RZ, UR6 ;  /* 0x00000006ff047e24 */ /* 0x004fc6000f8e00ff */
        /* <DEDUP_REMOVED lines=8> */
[----:B------:R-:W-:Y:S04]  /*293c0*/  STS [R3], R11 ;  /* 0x0000000b03007388 */ /* 0x000fe80000000800 */
[----:B------:R-:W-:Y:S04]  /*293d0*/  STS [R5], R10 ;  /* 0x0000000a05007388 */ /* 0x000fe80000000800 */
[----:B------:R-:W-:Y:S04]  /*293e0*/  STS [R0+0x2000], R13 ;  /* 0x0020000d00007388 */ /* 0x000fe80000000800 */
[----:B------:R-:W-:Y:S04]  /*293f0*/  STS [R0+0x2400], R12 ;  /* 0x0024000c00007388 */ /* 0x000fe80000000800 */
[----:B------:R-:W-:Y:S04]  /*29400*/  STS [R3+0x2000], R9 ;  /* 0x0020000903007388 */ /* 0x000fe80000000800 */
[----:B------:R1:W-:Y:S02]  /*29410*/  STS [R5+0x2000], R8 ;  /* 0x0020000805007388 */ /* 0x0003e40000000800 */
[----:B-1----:R-:W-:-:S02]  /*29420*/  IMAD.U32 R5, RZ, RZ, UR7 ;  /* 0x00000007ff057e24 */ /* 0x002fc4000f8e00ff */
[----:B------:R-:W-:Y:S06]  /*29430*/  BAR.SYNC.DEFER_BLOCKING 0x1, 0x80 ;  /* 0x0042000000007b1d */ /* 0x000fec0000010000 */
[----:B------:R-:W-:Y:S02]  /*29440*/  ULDC.64 UR6, c[0x0][0x508] ;  /* 0x0001420000067ab9 */ /* 0x000fe40000000a00 */
[----:B------:R-:W-:Y:S01]  /*29450*/  @UP0 UIMAD.WIDE UR6, UR22, UR4, UR6 ;  /* 0x00000004160602a5 */ /* 0x000fe2000f8e0206 */
[----:B------:R-:W2:Y:S01]  /*29460*/  @P0 LDG.E R0, [R4.64] ;  /* 0x0000001a04000981 */ /* 0x000ea2000c1e1900 */
[----:B------:R-:W-:-:S04]  /*29470*/  IMAD.MOV.U32 R12, RZ, RZ, c[0x0][0x388] ;  /* 0x0000e200ff0c7624 */ /* 0x000fc800078e00ff */
[----:B------:R-:W-:Y:S02]  /*29480*/  IMAD.U32 R2, RZ, RZ, UR6 ;  /* 0x00000006ff027e24 */ /* 0x000fe4000f8e00ff */
[----:B------:R-:W-:-:S05]  /*29490*/  IMAD.U32 R3, RZ, RZ, UR7 ;  /* 0x00000007ff037e24 */ /* 0x000fca000f8e00ff */
[----:B------:R1:W5:Y:S02]  /*294a0*/  @P1 LDG.E R12, [R2.64] ;  /* 0x0000001a020c1981 */ /* 0x000364000c1e1900 */
[----:B-1----:R-:W-:Y:S02]  /*294b0*/  CS2R R2, SRZ ;  /* 0x0000000000027805 */ /* 0x002fe4000001ff00 */
[--C-:B--2---:R-:W-:Y:S01]  /*294c0*/  @P0 SHF.R.S32.HI R3, RZ, 0x1f, R0.reuse ;  /* 0x0000001fff030819 */ /* 0x104fe20000011400 */
[----:B------:R-:W-:Y:S01]  /*294d0*/  @P0 IMAD.MOV.U32 R2, RZ, RZ, R0 ;  /* 0x000000ffff020224 */ /* 0x000fe200078e0000 */
[----:B------:R-:W-:Y:S05]  /*294e0*/  @P1 BRA `(.L_x_501) ;  /* 0x0000004000001947 */ /* 0x000fea0003800000 */
[----:B------:R-:W-:Y:S05]  /*294f0*/  @!P0 BRA `(.L_x_501) ;  /* 0x0000003000008947 */ /* 0x000fea0003800000 */
[----:B------:R1:W2:Y:S04]  /*29500*/  LDG.E R0, [R4.64] ;  /* 0x0000001a04007981 */ /* 0x0002a8000c1e1900 */
[----:B-1----:R-:W2:Y:S02]  /*29510*/  LDG.E R4, [R4.64+0x4] ;  /* 0x0000041a04047981 */ /* 0x002ea4000c1e1900 */
[----:B--2--5:R-:W-:-:S02]  /*29520*/  IADD3 R12, -R0, R4, RZ ;  /* 0x00000004000c7210 */ /* 0x024fc40007ffe1ff */
.L_x_501:
[----:B------:R-:W-:Y:S01]  /*29530*/  LEA.HI R0, R17, R17, RZ, 0x1 ;  /* 0x0000001111007211 */ /* 0x000fe200078f08ff */
[----:B------:R1:W2:Y:S01]  /*29540*/  R2UR UR6, R2 ;  /* 0x00000000020673c2 */ /* 0x0002a200000e0000 */
[----:B------:R-:W-:Y:S01]  /*29550*/  IMAD.MOV.U32 R5, RZ, RZ, c[0x0][0x4e8] ;  /* 0x00013a00ff057624 */ /* 0x000fe200078e00ff */
[----:B------:R-:W3:Y:S01]  /*29560*/  S2R R22, SR_CTAID.X ;  /* 0x0000000000167919 */ /* 0x000ee20000002500 */
[C---:B------:R-:W-:Y:S01]  /*29570*/  LOP3.LUT R4, R0.reuse, 0x1ffffffe, RZ, 0xc0, !PT ;  /* 0x1ffffffe00047812 */ /* 0x040fe200078ec0ff */
[----:B------:R-:W-:Y:S01]  /*29580*/  IMAD.SHL.U32 R0, R0, 0x20, RZ ;  /* 0x0000002000007824 */ /* 0x000fe200078e00ff */
[----:B------:R-:W-:Y:S01]  /*29590*/  ULDC.64 UR14, c[0x0][0x490] ;  /* 0x00012400000e7ab9 */ /* 0x000fe20000000a00 */
[----:B------:R-:W-:Y:S01]  /*295a0*/  ISETP.NE.AND P0, PT, R5, 0x1, PT ;  /* 0x000000010500780c */ /* 0x000fe20003f05270 */
[----:B------:R-:W-:Y:S01]  /*295b0*/  USHF.R.S32.HI UR10, URZ, 0x1f, UR22 ;  /* 0x0000001f3f0a7899 */ /* 0x000fe20008011416 */
[----:B------:R1:W4:Y:S01]  /*295c0*/  R2UR UR4, R2 ;  /* 0x00000000020473c2 */ /* 0x00032200000e0000 */
[----:B------:R-:W-:Y:S01]  /*295d0*/  LOP3.LUT R0, R0, 0xffffffc0, RZ, 0xc0, !PT ;  /* 0xffffffc000007812 */ /* 0x000fe200078ec0ff */
[----:B------:R-:W-:Y:S01]  /*295e0*/  IMAD.IADD R4, R17, 0x1, -R4 ;  /* 0x0000000111047824 */ /* 0x000fe200078e0a04 */
[----:B----4-:R-:W-:Y:S01]  /*295f0*/  UIMAD UR4, UR9, UR14, URZ ;  /* 0x0000000e090472a4 */ /* 0x010fe2000f8e023f */
[----:B------:R-:W-:Y:S01]  /*29600*/  LEA.HI R21, R41, R40, RZ, 0x6 ;  /* 0x0000002829157211 */ /* 0x000fe200078f30ff */
[----:B------:R-:W-:-:S02]  /*29610*/  USEL UR10, UR10, URZ, !UP1 ;  /* 0x0000003f0a0a7287 */ /* 0x000fc4000c800000 */
[----:B------:R-:W-:Y:S01]  /*29620*/  UIMAD UR15, UR17, UR15, UR4 ;  /* 0x0000000f110f72a4 */ /* 0x000fe2000f8e0204 */
[----:B------:R1:W4:Y:S01]  /*29630*/  R2UR UR12, R2 ;  /* 0x00000000020c73c2 */ /* 0x00032200000e0000 */
[----:B------:R-:W-:Y:S02]  /*29640*/  USEL UR11, UR22, URZ, !UP1 ;  /* 0x0000003f160b7287 */ /* 0x000fe4000c800000 */
[----:B------:R-:W-:-:S05]  /*29650*/  ULDC UR8, c[0x0][0x3a4] ;  /* 0x0000e90000087ab9 */ /* 0x000fca0000000800 */
[----:B------:R1:W2:Y:S08]  /*29660*/  R2UR UR18, R2 ;  /* 0x00000000021273c2 */ /* 0x0002b000000e0000 */
[----:B------:R2:W2:Y:S08]  /*29670*/  R2UR UR7, R3 ;  /* 0x00000000030773c2 */ /* 0x0004b000000e0000 */
[----:B------:R-:W2:Y:S01]  /*29680*/  R2UR UR5, R3 ;  /* 0x00000000030573c2 */ /* 0x000ea200000e0000 */
[----:B-1----:R-:W-:-:S07]  /*29690*/  LOP3.LUT R2, R35, 0xffffffe0, RZ, 0xc0, !PT ;  /* 0xffffffe023027812 */ /* 0x002fce00078ec0ff */
[----:B------:R1:W1:Y:S02]  /*296a0*/  R2UR UR13, R3 ;  /* 0x00000000030d73c2 */ /* 0x00026400000e0000 */
[----:B-1----:R-:W-:Y:S02]  /*296b0*/  ULDC UR13, c[0x0][0x3a0] ;  /* 0x0000e800000d7ab9 */ /* 0x002fe40000000800 */
[----:B----4-:R-:W-:Y:S01]  /*296c0*/  UIMAD.WIDE.U32 UR24, UR12, UR13, URZ ;  /* 0x0000000d0c1872a5 */ /* 0x010fe2000f8e003f */
[----:B------:R-:W-:-:S03]  /*296d0*/  IMAD.IADD R5, R40, 0x1, -R2 ;  /* 0x0000000128057824 */ /* 0x000fc600078e0a02 */
[----:B------:R1:W4:Y:S02]  /*296e0*/  R2UR UR19, R3 ;  /* 0x00000000031373c2 */ /* 0x00032400000e0000 */
[----:B------:R-:W-:Y:S02]  /*296f0*/  SHF.R.S32.HI R2, RZ, 0x1f, R5 ;  /* 0x0000001fff027819 */ /* 0x000fe40000011405 */
[----:B------:R-:W-:Y:S02]  /*29700*/  LOP3.LUT P1, RZ, R5, 0x3, RZ, 0xc0, !PT ;  /* 0x0000000305ff7812 */ /* 0x000fe4000782c0ff */
[----:B------:R-:W-:Y:S01]  /*29710*/  LEA.HI R2, R2, R5, RZ, 0x2 ;  /* 0x0000000502027211 */ /* 0x000fe200078f10ff */
[----:B--2---:R-:W-:-:S03]  /*29720*/  UMOV UR7, UR5 ;  /* 0x0000000500077c82 */ /* 0x004fc60008000000 */
[----:B------:R-:W-:Y:S01]  /*29730*/  SHF.R.S32.HI R2, RZ, 0x2, R2 ;  /* 0x00000002ff027819 */ /* 0x000fe20000011402 */
[----:B------:R-:W-:Y:S02]  /*29740*/  UIMAD.WIDE.U32 UR20, UR17, UR14, UR6 ;  /* 0x0000000e111472a5 */ /* 0x000fe4000f8e0006 */
[----:B------:R-:W-:Y:S02]  /*29750*/  ULDC.64 UR4, c[0x0][0x3e8] ;  /* 0x0000fa0000047ab9 */ /* 0x000fe40000000a00 */
[----:B------:R-:W-:Y:S02]  /*29760*/  ULDC.64 UR6, c[0x0][0x498] ;  /* 0x0001260000067ab9 */ /* 0x000fe40000000a00 */
[----:B------:R-:W-:Y:S02]  /*29770*/  UIMAD UR14, UR10, UR6, URZ ;  /* 0x000000060a0e72a4 */ /* 0x000fe4000f8e023f */
[----:B------:R-:W-:Y:S02]  /*29780*/  UIADD3 UR21, UR21, UR15, URZ ;  /* 0x0000000f15157290 */ /* 0x000fe4000fffe03f */
[----:B------:R-:W-:-:S02]  /*29790*/  UIMAD UR7, UR11, UR7, UR14 ;  /* 0x000000070b0772a4 */ /* 0x000fc4000f8e020e */
[----:B------:R-:W-:Y:S01]  /*297a0*/  UIMAD.WIDE.U32 UR20, UR11, UR6, UR20 ;  /* 0x000000060b1472a5 */ /* 0x000fe2000f8e0014 */
[----:B-1----:R-:W-:Y:S01]  /*297b0*/  IMAD R3, R4, 0x8, R0 ;  /* 0x0000000804037824 */ /* 0x002fe200078e0200 */
[----:B------:R-:W-:Y:S01]  /*297c0*/  SHF.R.S32.HI R0, RZ, 0x1f, R34 ;  /* 0x0000001fff007819 */ /* 0x000fe20000011422 */
[----:B----4-:R-:W-:Y:S01]  /*297d0*/  UIMAD UR13, UR19, UR13, URZ ;  /* 0x0000000d130d72a4 */ /* 0x010fe2000f8e023f */
[----:B------:R-:W-:Y:S01]  /*297e0*/  LEA.HI R4, R41, R40, RZ, 0x3 ;  /* 0x0000002829047211 */ /* 0x000fe200078f18ff */
[----:B------:R-:W-:Y:S01]  /*297f0*/  UIMAD UR12, UR9, UR4, URZ ;  /* 0x00000004090c72a4 */ /* 0x000fe2000f8e023f */
[----:B------:R-:W-:Y:S01]  /*29800*/  LEA.HI R0, R0, R34, RZ, 0x2 ;  /* 0x0000002200007211 */ /* 0x000fe200078f10ff */
[----:B------:R-:W-:Y:S01]  /*29810*/  UIMAD UR8, UR18, UR8, UR13 ;  /* 0x00000008120872a4 */ /* 0x000fe2000f8e020d */
[----:B------:R-:W-:Y:S01]  /*29820*/  SHF.R.S32.HI R19, RZ, 0x3, R4 ;  /* 0x00000003ff137819 */ /* 0x000fe20000011404 */
[----:B------:R-:W-:Y:S01]  /*29830*/  UIMAD UR12, UR17, UR5, UR12 ;  /* 0x00000005110c72a4 */ /* 0x000fe2000f8e020c */
[----:B------:R-:W-:Y:S01]  /*29840*/  LOP3.LUT R0, R0, 0xffffffc, RZ, 0xc0, !PT ;  /* 0x0ffffffc00007812 */ /* 0x000fe200078ec0ff */
[----:B------:R-:W-:-:S04]  /*29850*/  UIADD3 UR25, UR25, UR8, URZ ;  /* 0x0000000819197290 */ /* 0x000fc8000fffe03f */
[----:B------:R-:W-:Y:S01]  /*29860*/  IMAD.IADD R0, R34, 0x1, -R0 ;  /* 0x0000000122007824 */ /* 0x000fe200078e0a00 */
[----:B------:R-:W-:-:S03]  /*29870*/  UIMAD.WIDE.U32 UR24, UR17, UR4, UR24 ;  /* 0x00000004111872a5 */ /* 0x000fc6000f8e0018 */
[----:B------:R-:W-:Y:S01]  /*29880*/  IMAD R11, R0, 0x10, R2 ;  /* 0x00000010000b7824 */ /* 0x000fe200078e0202 */
[----:B------:R-:W-:Y:S01]  /*29890*/  LOP3.LUT R2, R4, 0xfffffff8, RZ, 0xc0, !PT ;  /* 0xfffffff804027812 */ /* 0x000fe200078ec0ff */
[----:B------:R-:W-:Y:S02]  /*298a0*/  ULDC.64 UR4, c[0x0][0x3f0] ;  /* 0x0000fc0000047ab9 */ /* 0x000fe40000000a00 */
[----:B------:R-:W-:Y:S01]  /*298b0*/  IMAD.IADD R3, R11, 0x1, R3 ;  /* 0x000000010b037824 */ /* 0x000fe200078e0203 */
[----:B------:R-:W-:Y:S01]  /*298c0*/  UIMAD UR10, UR10, UR4, URZ ;  /* 0x000000040a0a72a4 */ /* 0x000fe2000f8e023f */
[----:B------:R-:W-:Y:S01]  /*298d0*/  IMAD.IADD R2, R40, 0x1, -R2 ;  /* 0x0000000128027824 */ /* 0x000fe200078e0a02 */
[----:B------:R-:W-:Y:S01]  /*298e0*/  UIADD3 UR13, UR25, UR12, URZ ;  /* 0x0000000c190d7290 */ /* 0x000fe2000fffe03f */
[----:B---3--:R-:W-:Y:S01]  /*298f0*/  IMAD R3, R22, 0x80, R3 ;  /* 0x0000008016037824 */ /* 0x008fe200078e0203 */
[----:B------:R-:W-:Y:S01]  /*29900*/  UIMAD UR5, UR11, UR5, UR10 ;  /* 0x000000050b0572a4 */ /* 0x000fe2000f8e020a */
[----:B------:R-:W-:Y:S01]  /*29910*/  IMAD R6, R2, 0x10, R19 ;  /* 0x0000001002067824 */ /* 0x000fe200078e0213 */
[----:B------:R-:W-:Y:S01]  /*29920*/  UMOV UR12, UR24 ;  /* 0x00000018000c7c82 */ /* 0x000fe20008000000 */
[----:B------:R-:W-:Y:S01]  /*29930*/  @P0 IMAD.HI.U32 R4, R3, c[0x0][0x4ec], RZ ;  /* 0x00013b0003040a27 */ /* 0x000fe200078e00ff */
[----:B------:R-:W-:-:S03]  /*29940*/  UIMAD.WIDE.U32 UR12, UR11, UR4, UR12 ;  /* 0x000000040b0c72a5 */ /* 0x000fc6000f8e000c */
[----:B------:R-:W-:Y:S01]  /*29950*/  IMAD R10, R22, 0x80, R6 ;  /* 0x00000080160a7824 */ /* 0x000fe200078e0206 */
[----:B------:R-:W-:Y:S01]  /*29960*/  UIADD3 UR5, UR13, UR5, URZ ;  /* 0x000000050d057290 */ /* 0x000fe2000fffe03f */
[----:B------:R-:W-:Y:S01]  /*29970*/  IMAD.MOV.U32 R0, RZ, RZ, R3 ;  /* 0x000000ffff007224 */ /* 0x000fe200078e0003 */
[----:B------:R-:W-:Y:S01]  /*29980*/  @P0 SHF.R.U32.HI R0, RZ, c[0x0][0x4f0], R4 ;  /* 0x00013c00ff000a19 */ /* 0x000fe20000011604 */
[----:B------:R-:W-:-:S03]  /*29990*/  @P0 IMAD.HI.U32 R4, R10, c[0x0][0x4ec], RZ ;  /* 0x00013b000a040a27 */ /* 0x000fc600078e00ff */
[----:B------:R-:W-:Y:S01]  /*299a0*/  SHF.R.S32.HI R7, RZ, 0x1f, R0 ;  /* 0x0000001fff077819 */ /* 0x000fe20000011400 */
[----:B------:R-:W-:Y:S01]  /*299b0*/  IMAD.MOV.U32 R8, RZ, RZ, R10 ;  /* 0x000000ffff087224 */ /* 0x000fe200078e000a */
[----:B------:R-:W-:Y:S01]  /*299c0*/  @P0 SHF.R.U32.HI R8, RZ, c[0x0][0x4f0], R4 ;  /* 0x00013c00ff080a19 */ /* 0x000fe20000011604 */
[----:B------:R-:W-:Y:S02]  /*299d0*/  IMAD.SHL.U32 R4, R19, 0x40, RZ ;  /* 0x0000004013047824 */ /* 0x000fe400078e00ff */
[----:B------:R-:W-:Y:S02]  /*299e0*/  IMAD.MOV R5, RZ, RZ, -R0 ;  /* 0x000000ffff057224 */ /* 0x000fe400078e0a00 */
[----:B------:R-:W-:Y:S01]  /*299f0*/  IMAD.SHL.U32 R2, R2, 0x8, RZ ;  /* 0x0000000802027824 */ /* 0x000fe200078e00ff */
[----:B------:R-:W-:Y:S01]  /*29a00*/  LOP3.LUT R4, R4, 0x1c0, RZ, 0xc0, !PT ;  /* 0x000001c004047812 */ /* 0x000fe200078ec0ff */
[----:B------:R-:W-:Y:S02]  /*29a10*/  IMAD R3, R5, c[0x0][0x4e8], R3 ;  /* 0x00013a0005037a24 */ /* 0x000fe400078e0203 */
[----:B------:R-:W-:Y:S01]  /*29a20*/  IMAD.U32 R5, RZ, RZ, UR7 ;  /* 0x00000007ff057e24 */ /* 0x000fe2000f8e00ff */
[----:B------:R-:W-:Y:S01]  /*29a30*/  LOP3.LUT R9, R4, 0x38, R2, 0xf8, !PT ;  /* 0x0000003804097812 */ /* 0x000fe200078ef802 */
[----:B------:R-:W-:Y:S01]  /*29a40*/  IMAD.MOV R16, RZ, RZ, -R8 ;  /* 0x000000ffff107224 */ /* 0x000fe200078e0a08 */
[----:B------:R-:W-:-:S02]  /*29a50*/  SHF.R.U32.HI R6, RZ, 0x3, R4 ;  /* 0x00000003ff067819 */ /* 0x000fc40000011604 */
[----:B------:R-:W-:Y:S01]  /*29a60*/  IADD3 R4, P0, R0, UR20, RZ ;  /* 0x0000001400047c10 */ /* 0x000fe2000ff1e0ff */
[----:B------:R-:W-:Y:S01]  /*29a70*/  IMAD R16, R16, c[0x0][0x4e8], R10 ;  /* 0x00013a0010107a24 */ /* 0x000fe200078e020a */
[----:B------:R-:W-:Y:S02]  /*29a80*/  SHF.R.S32.HI R0, RZ, 0x1f, R3 ;  /* 0x0000001fff007819 */ /* 0x000fe40000011403 */
[----:B------:R-:W-:Y:S02]  /*29a90*/  IADD3.X R5, R7, UR21, R5, P0, !PT ;  /* 0x0000001507057c10 */ /* 0x000fe400087fe405 */
[----:B------:R-:W-:Y:S01]  /*29aa0*/  LOP3.LUT R20, R9, R6, RZ, 0x3c, !PT ;  /* 0x0000000609147212 */ /* 0x000fe200078e3cff */
[----:B------:R-:W-:Y:S01]  /*29ab0*/  IMAD R0, R0, c[0x0][0x488], RZ ;  /* 0x0001220000007a24 */ /* 0x000fe200078e02ff */
[----:B------:R-:W-:Y:S01]  /*29ac0*/  SHF.R.S32.HI R9, RZ, 0x1f, R8 ;  /* 0x0000001fff097819 */ /* 0x000fe20000011408 */
[----:B------:R-:W-:Y:S01]  /*29ad0*/  IMAD.WIDE.U32 R6, R3, c[0x0][0x488], R4 ;  /* 0x0001220003067a25 */ /* 0x000fe200078e0004 */
[----:B------:R-:W-:-:S03]  /*29ae0*/  SHF.R.S32.HI R53, RZ, 0x1f, R2 ;  /* 0x0000001fff357819 */ /* 0x000fc60000011402 */
[----:B------:R-:W-:Y:S02]  /*29af0*/  IMAD R3, R3, c[0x0][0x48c], R0 ;  /* 0x0001230003037a24 */ /* 0x000fe400078e0200 */
[----:B------:R-:W-:Y:S01]  /*29b00*/  IMAD R0, R9, c[0x0][0x3e0], RZ ;  /* 0x0000f80009007a24 */ /* 0x000fe200078e02ff */
[C---:B------:R-:W-:Y:S01]  /*29b10*/  LEA R9, P0, R6.reuse, c[0x0][0x450], 0x2 ;  /* 0x0001140006097a11 */ /* 0x040fe200078010ff */
[----:B------:R-:W-:Y:S02]  /*29b20*/  IMAD.IADD R3, R7, 0x1, R3 ;  /* 0x0000000107037824 */ /* 0x000fe400078e0203 */
[----:B------:R-:W-:Y:S02]  /*29b30*/  IMAD.U32 R5, RZ, RZ, UR13 ;  /* 0x0000000dff057e24 */ /* 0x000fe4000f8e00ff */
[----:B------:R-:W-:Y:S01]  /*29b40*/  IMAD.U32 R4, RZ, RZ, UR12 ;  /* 0x0000000cff047e24 */ /* 0x000fe2000f8e00ff */
[----:B------:R-:W-:Y:S01]  /*29b50*/  LEA.HI.X R3, R6, c[0x0][0x454], R3, 0x2, P0 ;  /* 0x0001150006037a11 */ /* 0x000fe200000f1403 */
[----:B------:R-:W-:Y:S01]  /*29b60*/  IMAD.U32 R5, RZ, RZ, UR5 ;  /* 0x00000005ff057e24 */ /* 0x000fe2000f8e00ff */
[----:B------:R-:W-:Y:S01]  /*29b70*/  SHFL.IDX PT, R14, R9, RZ, 0x1c1f ;  /* 0x001c1fff090e7589 */ /* 0x000fe200000e0000 */
[----:B------:R-:W-:-:S02]  /*29b80*/  IMAD R7, R8, c[0x0][0x3e4], R0 ;  /* 0x0000f90008077a24 */ /* 0x000fc400078e0200 */
[----:B------:R-:W-:Y:S01]  /*29b90*/  IMAD.WIDE.U32 R4, R8, c[0x0][0x3e0], R4 ;  /* 0x0000f80008047a25 */ /* 0x000fe200078e0004 */
[----:B------:R-:W1:Y:S01]  /*29ba0*/  SHFL.IDX PT, R15, R3, RZ, 0x1c1f ;  /* 0x001c1fff030f7589 */ /* 0x000e6200000e0000 */
[----:B------:R-:W-:Y:S02]  /*29bb0*/  SHF.R.S32.HI R8, RZ, 0x1f, R16 ;  /* 0x0000001fff087819 */ /* 0x000fe40000011410 */
[----:B-----5:R-:W-:Y:S01]  /*29bc0*/  IMAD R0, R12, c[0x0][0x4e8], RZ ;  /* 0x00013a000c007a24 */ /* 0x020fe200078e02ff */
[----:B------:R-:W-:Y:S01]  /*29bd0*/  SHFL.IDX PT, R13, R3, 0x1, 0x1c1f ;  /* 0x003c1f00030d7f89 */ /* 0x000fe200000e0000 */
[----:B------:R-:W-:Y:S02]  /*29be0*/  IMAD R6, R22, 0x80, R11 ;  /* 0x0000008016067824 */ /* 0x000fe400078e020b */
[----:B------:R-:W-:Y:S01]  /*29bf0*/  IMAD.IADD R5, R5, 0x1, R7 ;  /* 0x0000000105057824 */ /* 0x000fe200078e0207 */
[----:B------:R-:W2:Y:S01]  /*29c00*/  SHFL.IDX PT, R12, R9, 0x1, 0x1c1f ;  /* 0x003c1f00090c7f89 */ /* 0x000ea200000e0000 */
[----:B------:R-:W-:Y:S01]  /*29c10*/  IMAD R7, R8, c[0x0][0x3d8], RZ ;  /* 0x0000f60008077a24 */ /* 0x000fe200078e02ff */
[----:B------:R-:W-:Y:S01]  /*29c20*/  IADD3 R17, R6, 0x8, RZ ;  /* 0x0000000806117810 */ /* 0x000fe20007ffe0ff */
[----:B------:R-:W-:Y:S01]  /*29c30*/  IMAD.WIDE.U32 R4, R16, c[0x0][0x3d8], R4 ;  /* 0x0000f60010047a25 */ /* 0x000fe200078e0004 */
[----:B------:R-:W-:Y:S01]  /*29c40*/  SHFL.IDX PT, R10, R9, 0x2, 0x1c1f ;  /* 0x005c1f00090a7f89 */ /* 0x000fe200000e0000 */
[----:B------:R-:W-:-:S02]  /*29c50*/  ISETP.GE.OR P5, PT, R6, R0, P1 ;  /* 0x000000000600720c */ /* 0x000fc40000fa6670 */
[-C--:B------:R-:W-:Y:S01]  /*29c60*/  ISETP.GE.OR P4, PT, R17, R0.reuse, P1 ;  /* 0x000000001100720c */ /* 0x080fe20000f86670 */
[----:B------:R-:W3:Y:S01]  /*29c70*/  SHFL.IDX PT, R11, R3, 0x2, 0x1c1f ;  /* 0x005c1f00030b7f89 */ /* 0x000ee200000e0000 */
[----:B------:R-:W-:Y:S01]  /*29c80*/  IMAD R18, R16, c[0x0][0x3dc], R7 ;  /* 0x0000f70010127a24 */ /* 0x000fe200078e0207 */
[----:B------:R-:W-:Y:S01]  /*29c90*/  IADD3 R16, R6, 0x48, RZ ;  /* 0x0000004806107810 */ /* 0x000fe20007ffe0ff */
[----:B------:R-:W-:Y:S01]  /*29ca0*/  IMAD.SHL.U32 R7, R21, 0x8, RZ ;  /* 0x0000000815077824 */ /* 0x000fe200078e00ff */
[----:B------:R-:W-:Y:S02]  /*29cb0*/  SHFL.IDX PT, R8, R9, 0x3, 0x1c1f ;  /* 0x007c1f0009087f89 */ /* 0x000fe400000e0000 */
[----:B------:R-:W-:Y:S02]  /*29cc0*/  ISETP.GE.OR P0, PT, R16, R0, P1 ;  /* 0x000000001000720c */ /* 0x000fe40000f06670 */
[----:B------:R4:W3:Y:S01]  /*29cd0*/  SHFL.IDX PT, R9, R3, 0x3, 0x1c1f ;  /* 0x007c1f0003097f89 */ /* 0x0008e200000e0000 */
[----:B------:R-:W-:-:S03]  /*29ce0*/  LOP3.LUT R7, R20, 0x7ffffe00, R7, 0xf8, !PT ;  /* 0x7ffffe0014077812 */ /* 0x000fc600078ef807 */
[----:B-1----:R-:W-:Y:S04]  /*29cf0*/  @!P5 ST.E [R14.64], R36 ;  /* 0x000000240e00d985 */ /* 0x002fe8000c10191a */
[----:B--2---:R-:W-:Y:S01]  /*29d00*/  @!P4 ST.E [R12.64], R37 ;  /* 0x000000250c00c985 */ /* 0x004fe2000c10191a */
[----:B----4-:R-:W-:Y:S01]  /*29d10*/  IADD3 R3, R6, 0x40, RZ ;  /* 0x0000004006037810 */ /* 0x010fe20007ffe0ff */
[----:B------:R-:W-:Y:S01]  /*29d20*/  IMAD.IADD R6, R5, 0x1, R18 ;  /* 0x0000000105067824 */ /* 0x000fe200078e0212 */
[----:B------:R-:W-:Y:S02]  /*29d30*/  LEA R5, P2, R4, c[0x0][0x380], 0x1 ;  /* 0x0000e00004057a11 */ /* 0x000fe400078408ff */
[----:B------:R-:W-:Y:S01]  /*29d40*/  ISETP.GE.OR P3, PT, R3, R0, P1 ;  /* 0x000000000300720c */ /* 0x000fe20000f66670 */
[----:B------:R-:W-:Y:S01]  /*29d50*/  IMAD R3, R22, 0x80, R19 ;  /* 0x0000008016037824 */ /* 0x000fe200078e0213 */
[----:B------:R-:W-:Y:S01]  /*29d60*/  LEA.HI.X R4, R4, c[0x0][0x384], R6, 0x1, P2 ;  /* 0x0000e10004047a11 */ /* 0x000fe200010f0c06 */
[----:B------:R-:W-:Y:S01]  /*29d70*/  IMAD.SHL.U32 R6, R7, 0x2, RZ ;  /* 0x0000000207067824 */ /* 0x000fe200078e00ff */
[----:B------:R-:W-:Y:S02]  /*29d80*/  SHFL.IDX PT, R12, R5, RZ, 0x181f ;  /* 0x00181fff050c7589 */ /* 0x000fe400000e0000 */
[----:B------:R-:W-:-:S02]  /*29d90*/  IADD3 R7, R3, 0x10, RZ ;  /* 0x0000001003077810 */ /* 0x000fc40007ffe0ff */
[----:B------:R-:W-:Y:S01]  /*29da0*/  SHFL.IDX PT, R15, R4, 0x2, 0x181f ;  /* 0x00581f00040f7f89 */ /* 0x000fe200000e0000 */
[C---:B------:R-:W-:Y:S02]  /*29db0*/  IADD3 R32, R3.reuse, 0x40, RZ ;  /* 0x0000004003207810 */ /* 0x040fe40007ffe0ff */
[C---:B------:R-:W-:Y:S01]  /*29dc0*/  IADD3 R45, R3.reuse, 0x50, RZ ;  /* 0x00000050032d7810 */ /* 0x040fe20007ffe0ff */
[----:B------:R-:W-:Y:S01]  /*29dd0*/  SHFL.IDX PT, R14, R5, 0x3, 0x181f ;  /* 0x00781f00050e7f89 */ /* 0x000fe200000e0000 */
[----:B------:R-:W-:-:S03]  /*29de0*/  IADD3 R54, R3, 0x60, RZ ;  /* 0x0000006003367810 */ /* 0x000fc60007ffe0ff */
[----:B---3--:R-:W-:Y:S04]  /*29df0*/  @!P3 ST.E [R10.64], R38 ;  /* 0x000000260a00b985 */ /* 0x008fe8000c10191a */
[----:B------:R-:W1:Y:S04]  /*29e00*/  SHFL.IDX PT, R10, R5, 0x1, 0x181f ;  /* 0x00381f00050a7f89 */ /* 0x000e6800000e0000 */
[----:B------:R-:W-:Y:S01]  /*29e10*/  @!P0 ST.E [R8.64], R39 ;  /* 0x0000002708008985 */ /* 0x000fe2000c10191a */
        /* <DEDUP_REMOVED lines=8> */
[C---:B------:R-:W-:Y:S01]  /*29ea0*/  IADD3 R7, R3.reuse, 0x30, RZ ;  /* 0x0000003003077810 */ /* 0x040fe20007ffe0ff */
[----:B------:R-:W4:Y:S01]  /*29eb0*/  SHFL.IDX PT, R9, R5, 0x2, 0x181f ;  /* 0x00581f0005097f89 */ /* 0x000f2200000e0000 */
[----:B------:R-:W-:Y:S02]  /*29ec0*/  IADD3 R3, R3, 0x70, RZ ;  /* 0x0000007003037810 */ /* 0x000fe40007ffe0ff */
[----:B------:R-:W-:Y:S01]  /*29ed0*/  ISETP.GE.OR P2, PT, R7, R0, P0 ;  /* 0x000000000700720c */ /* 0x000fe20000746670 */
[----:B------:R-:W-:Y:S01]  /*29ee0*/  LDS.128 R20, [R6+0x880] ;  /* 0x0008800006147984 */ /* 0x000fe20000000c00 */
[C---:B-1----:R-:W-:Y:S02]  /*29ef0*/  @!P4 LEA R10, P6, R2.reuse, R10, 0x1 ;  /* 0x0000000a020ac211 */ /* 0x042fe400078c08ff */
[C---:B------:R-:W-:Y:S01]  /*29f00*/  @!P1 LEA R12, P5, R2.reuse, R12, 0x1 ;  /* 0x0000000c020c9211 */ /* 0x040fe200078a08ff */
[----:B------:R-:W-:Y:S04]  /*29f10*/  LDS.128 R16, [R6+0x1080] ;  /* 0x0010800006107984 */ /* 0x000fe80000000c00 */
[----:B------:R-:W1:Y:S01]  /*29f20*/  SHFL.IDX PT, R44, R4, 0x3, 0x181f ;  /* 0x00781f00042c7f89 */ /* 0x000e6200000e0000 */
[----:B--2---:R-:W-:-:S03]  /*29f30*/  @!P1 LEA.HI.X R13, R2, R11, R53, 0x1, P5 ;  /* 0x0000000b020d9211 */ /* 0x004fc600028f0c35 */
[----:B------:R-:W2:Y:S02]  /*29f40*/  LDS.128 R28, [R6+0x1880] ;  /* 0x00188000061c7984 */ /* 0x000ea40000000c00 */
[----:B------:R-:W-:Y:S02]  /*29f50*/  P2R R7, PR, RZ, 0x40 ;  /* 0x00000040ff077803 */ /* 0x000fe40000000000 */
[----:B------:R-:W-:Y:S01]  /*29f60*/  ISETP.GE.OR P6, PT, R32, R0, P0 ;  /* 0x000000002000720c */ /* 0x000fe200007c6670 */
[----:B------:R-:W-:Y:S01]  /*29f70*/  LDS.128 R36, [R6+0x2880] ;  /* 0x0028800006247984 */ /* 0x000fe20000000c00 */
[----:B------:R-:W-:-:S03]  /*29f80*/  ISETP.NE.AND P5, PT, R7, RZ, PT ;  /* 0x000000ff0700720c */ /* 0x000fc60003fa5270 */
[----:B------:R-:W-:Y:S01]  /*29f90*/  LDS.128 R32, [R6+0x2080] ;  /* 0x0020800006207984 */ /* 0x000fe20000000c00 */
[C-C-:B---3--:R-:W-:Y:S02]  /*29fa0*/  @!P4 LEA.HI.X R11, R2.reuse, R8, R53.reuse, 0x1, P5 ;  /* 0x00000008020bc211 */ /* 0x148fe400028f0c35 */
[C---:B----4-:R-:W-:Y:S01]  /*29fb0*/  @!P3 LEA R8, P5, R2.reuse, R9, 0x1 ;  /* 0x000000090208b211 */ /* 0x050fe200078a08ff */
[----:B------:R-:W-:Y:S03]  /*29fc0*/  LDS.128 R40, [R6+0x3080] ;  /* 0x0030800006287984 */ /* 0x000fe60000000c00 */
[C---:B------:R-:W-:Y:S01]  /*29fd0*/  @!P3 LEA.HI.X R9, R2.reuse, R15, R53, 0x1, P5 ;  /* 0x0000000f0209b211 */ /* 0x040fe200028f0c35 */
[----:B------:R-:W-:Y:S01]  /*29fe0*/  SHFL.IDX PT, R48, R5, 0x4, 0x181f ;  /* 0x00981f0005307f89 */ /* 0x000fe200000e0000 */
[----:B------:R-:W-:-:S03]  /*29ff0*/  @!P2 LEA R14, P5, R2, R14, 0x1 ;  /* 0x0000000e020ea211 */ /* 0x000fc600078a08ff */
[----:B------:R-:W-:Y:S01]  /*2a000*/  SHFL.IDX PT, R7, R5, 0x5, 0x181f ;  /* 0x00b81f0005077f89 */ /* 0x000fe200000e0000 */
[----:B-1----:R-:W-:Y:S02]  /*2a010*/  @!P2 LEA.HI.X R15, R2, R44, R53, 0x1, P5 ;  /* 0x0000002c020fa211 */ /* 0x002fe400028f0c35 */
[-C--:B------:R-:W-:Y:S01]  /*2a020*/  ISETP.GE.OR P5, PT, R45, R0.reuse, P0 ;  /* 0x000000002d00720c */ /* 0x080fe200007a6670 */
[----:B------:R-:W1:Y:S04]  /*2a030*/  SHFL.IDX PT, R49, R5, 0x6, 0x181f ;  /* 0x00d81f0005317f89 */ /* 0x000e6800000e0000 */
[----:B------:R-:W3:Y:S04]  /*2a040*/  SHFL.IDX PT, R52, R4, 0x4, 0x181f ;  /* 0x00981f0004347f89 */ /* 0x000ee800000e0000 */
[----:B------:R-:W4:Y:S04]  /*2a050*/  SHFL.IDX PT, R51, R4, 0x5, 0x181f ;  /* 0x00b81f0004337f89 */ /* 0x000f2800000e0000 */
[----:B------:R-:W1:Y:S04]  /*2a060*/  SHFL.IDX PT, R50, R4, 0x6, 0x181f ;  /* 0x00d81f0004327f89 */ /* 0x000e6800000e0000 */
[----:B------:R1:W3:Y:S04]  /*2a070*/  LDS.128 R44, [R6+0x3880] ;  /* 0x00388000062c7984 */ /* 0x0002e80000000c00 */
[----:B------:R-:W-:Y:S01]  /*2a080*/  @!P1 ST.E.128 [R12.64], R24 ;  /* 0x000000180c009985 */ /* 0x000fe2000c101d1a */
[----:B------:R-:W-:-:S02]  /*2a090*/  ISETP.GE.OR P1, PT, R54, R0, P0 ;  /* 0x000000003600720c */ /* 0x000fc40000726670 */
[----:B------:R-:W-:Y:S01]  /*2a0a0*/  ISETP.GE.OR P0, PT, R3, R0, P0 ;  /* 0x000000000300720c */ /* 0x000fe20000706670 */
[----:B------:R3:W-:Y:S04]  /*2a0b0*/  @!P4 ST.E.128 [R10.64], R20 ;  /* 0x000000140a00c985 */ /* 0x0007e8000c101d1a */
[----:B------:R4:W-:Y:S04]  /*2a0c0*/  @!P3 ST.E.128 [R8.64], R16 ;  /* 0x000000100800b985 */ /* 0x0009e8000c101d1a */
[----:B--2---:R2:W-:Y:S02]  /*2a0d0*/  @!P2 ST.E.128 [R14.64], R28 ;  /* 0x0000001c0e00a985 */ /* 0x0045e4000c101d1a */
[----:B-1----:R-:W-:-:S02]  /*2a0e0*/  @!P1 LEA R6, P2, R2, R49, 0x1 ;  /* 0x0000003102069211 */ /* 0x002fc400078408ff */
[C---:B---3--:R-:W-:Y:S02]  /*2a0f0*/  @!P6 LEA R10, P4, R2.reuse, R48, 0x1 ;  /* 0x00000030020ae211 */ /* 0x048fe400078808ff */
[C---:B----4-:R-:W-:Y:S02]  /*2a100*/  @!P5 LEA R8, P3, R2.reuse, R7, 0x1 ;  /* 0x000000070208d211 */ /* 0x050fe400078608ff */
[C-C-:B------:R-:W-:Y:S02]  /*2a110*/  @!P6 LEA.HI.X R11, R2.reuse, R52, R53.reuse, 0x1, P4 ;  /* 0x00000034020be211 */ /* 0x140fe400020f0c35 */
[C-C-:B------:R-:W-:Y:S02]  /*2a120*/  @!P5 LEA.HI.X R9, R2.reuse, R51, R53.reuse, 0x1, P3 ;  /* 0x000000330209d211 */ /* 0x140fe400018f0c35 */
[----:B------:R-:W-:Y:S01]  /*2a130*/  @!P1 LEA.HI.X R7, R2, R50, R53, 0x1, P2 ;  /* 0x0000003202079211 */ /* 0x000fe200010f0c35 */
[----:B------:R2:W-:Y:S04]  /*2a140*/  @!P6 ST.E.128 [R10.64], R32 ;  /* 0x000000200a00e985 */ /* 0x0005e8000c101d1a */
[----:B------:R2:W1:Y:S04]  /*2a150*/  SHFL.IDX PT, R10, R5, 0x7, 0x181f ;  /* 0x00f81f00050a7f89 */ /* 0x00046800000e0000 */
[----:B------:R2:W-:Y:S04]  /*2a160*/  @!P5 ST.E.128 [R8.64], R36 ;  /* 0x000000240800d985 */ /* 0x0005e8000c101d1a */
[----:B------:R2:W3:Y:S04]  /*2a170*/  SHFL.IDX PT, R5, R4, 0x7, 0x181f ;  /* 0x00f81f0004057f89 */ /* 0x0004e800000e0000 */
[----:B------:R2:W-:Y:S01]  /*2a180*/  @!P1 ST.E.128 [R6.64], R40 ;  /* 0x0000002806009985 */ /* 0x0005e2000c101d1a */
[----:B------:R-:W-:Y:S05]  /*2a190*/  @P0 EXIT ;  /* 0x000000000000094d */ /* 0x000fea0003800000 */
[----:B-12---:R-:W-:-:S04]  /*2a1a0*/  LEA R4, P0, R2, R10, 0x1 ;  /* 0x0000000a02047211 */ /* 0x006fc800078008ff */
[----:B---3--:R-:W-:-:S05]  /*2a1b0*/  LEA.HI.X R5, R2, R5, R53, 0x1, P0 ;  /* 0x0000000502057211 */ /* 0x008fca00000f0c35 */
[----:B------:R-:W-:Y:S01]  /*2a1c0*/  ST.E.128 [R4.64], R44 ;  /* 0x0000002c04007985 */ /* 0x000fe2000c101d1a */
[----:B------:R-:W-:Y:S05]  /*2a1d0*/  EXIT ;  /* 0x000000000000794d */ /* 0x000fea0003800000 */
.L_x_500:
[----:B------:R-:W-:Y:S02]  /*2a1e0*/  ULDC.64 UR6, c[0x0][0x500] ;  /* 0x0001400000067ab9 */ /* 0x000fe40000000a00 */
[----:B------:R-:W-:Y:S02]  /*2a1f0*/  UISETP.NE.U32.AND UP1, UPT, URZ, UR6, UPT ;  /* 0x000000063f00728c */ /* 0x000fe4000bf25070 */
[----:B------:R-:W-:Y:S02]  /*2a200*/  ULDC.64 UR4, c[0x0][0x508] ;  /* 0x0001420000047ab9 */ /* 0x000fe40000000a00 */
[----:B------:R-:W-:Y:S02]  /*2a210*/  UISETP.NE.AND.EX UP1, UPT, URZ, UR7, UPT, UP1 ;  /* 0x000000073f00728c */ /* 0x000fe4000bf25310 */
[----:B------:R-:W-:Y:S02]  /*2a220*/  UISETP.NE.U32.AND UP0, UPT, URZ, UR4, UPT ;  /* 0x000000043f00728c */ /* 0x000fe4000bf05070 */
[----:B------:R-:W-:-:S02]  /*2a230*/  ULDC.64 UR6, c[0x0][0x500] ;  /* 0x0001400000067ab9 */ /* 0x000fc40000000a00 */
[----:B------:R-:W-:Y:S01]  /*2a240*/  UMOV UR4, 0x4 ;  /* 0x0000000400047882 */ /* 0x000fe20000000000 */
[----:B------:R-:W-:Y:S01]  /*2a250*/  PLOP3.LUT P0, PT, PT, PT, UP1, 0x80, 0x0 ;  /* 0x000000000000781c */ /* 0x000fe20003f0f018 */
[----:B------:R-:W-:Y:S02]  /*2a260*/  UIMAD.WIDE UR6, UR22, UR4, UR6 ;  /* 0x00000004160672a5 */ /* 0x000fe4000f8e0206 */
[----:B------:R-:W-:-:S04]  /*2a270*/  UISETP.NE.AND.EX UP0, UPT, URZ, UR5, UPT, UP0 ;  /* 0x000000053f00728c */ /* 0x000fc8000bf05300 */
[----:B------:R-:W-:Y:S02]  /*2a280*/  IMAD.U32 R4, RZ, RZ, UR6 ;  /* 0x00000006ff047e24 */ /* 0x000fe4000f8e00ff */
[----:B------:R-:W-:Y:S01]  /*2a290*/  IMAD.U32 R5, RZ, RZ, UR7 ;  /* 0x00000007ff057e24 */ /* 0x000fe2000f8e00ff */
[----:B------:R-:W-:Y:S01]  /*2a2a0*/  ULDC.64 UR6, c[0x0][0x508] ;  /* 0x0001420000067ab9 */ /* 0x000fe20000000a00 */
[----:B------:R-:W-:-:S03]  /*2a2b0*/  PLOP3.LUT P1, PT, PT, PT, UP0, 0x80, 0x0 ;  /* 0x000000000000781c */ /* 0x000fc60003f2f008 */
[----:B------:R-:W2:Y:S01]  /*2a2c0*/  @P0 LDG.E R0, [R4.64] ;  /* 0x0000001a04000981 */ /* 0x000ea2000c1e1900 */
[----:B------:R-:W-:Y:S01]  /*2a2d0*/  @UP0 UIMAD.WIDE UR6, UR22, UR4, UR6 ;  /* 0x00000004160602a5 */ /* 0x000fe2000f8e0206 */
[----:B------:R-:W-:-:S05]  /*2a2e0*/  MOV R9, c[0x0][0x388] ;  /* 0x0000e20000097a02 */ /* 0x000fca0000000f00 */
[----:B------:R-:W-:Y:S01]  /*2a2f0*/  IMAD.U32 R2, RZ, RZ, UR6 ;  /* 0x00000006ff027e24 */ /* 0x000fe2000f8e00ff */
[----:B------:R-:W-:-:S05]  /*2a300*/  MOV R3, UR7 ;  /* 0x0000000700037c02 */ /* 0x000fca0008000f00 */
        /* <DEDUP_REMOVED lines=9> */
.L_x_502:
[----:B------:R-:W1:Y:S01]  /*2a3a0*/  S2R R8, SR_TID.X ;  /* 0x0000000000087919 */ /* 0x000e620000002100 */
        /* <DEDUP_REMOVED lines=11> */
[----:B------:R-:W1:Y:S01]  /*2a460*/  R2UR UR12, R2 ;  /* 0x00000000020c73c2 */ /* 0x000e6200000e0000 */
[----:B------:R-:W-:Y:S01]  /*2a470*/  IMAD.MOV.U32 R0, RZ, RZ, c[0x0][0x4e8] ;  /* 0x00013a00ff007624 */ /* 0x000fe200078e00ff */
[----:B------:R-:W-:Y:S02]  /*2a480*/  ULDC.64 UR4, c[0x0][0x490] ;  /* 0x0001240000047ab9 */ /* 0x000fe40000000a00 */
[----:B------:R-:W-:Y:S02]  /*2a490*/  UIMAD UR7, UR9, UR4, URZ ;  /* 0x00000004090772a4 */ /* 0x000fe4000f8e023f */
[----:B------:R-:W-:Y:S01]  /*2a4a0*/  ISETP.NE.AND P0, PT, R0, 0x1, PT ;  /* 0x000000010000780c */ /* 0x000fe20003f05270 */
[----:B------:R-:W-:Y:S01]  /*2a4b0*/  IMAD.MOV.U32 R0, RZ, RZ, R4 ;  /* 0x000000ffff007224 */ /* 0x000fe200078e0004 */
[----:B------:R-:W2:Y:S01]  /*2a4c0*/  R2UR UR11, R3 ;  /* 0x00000000030b73c2 */ /* 0x000ea200000e0000 */
[----:B------:R-:W-:-:S07]  /*2a4d0*/  UIMAD UR7, UR17, UR5, UR7 ;  /* 0x00000005110772a4 */ /* 0x000fce000f8e0207 */
[----:B------:R3:W1:Y:S03]  /*2a4e0*/  R2UR UR10, R2 ;  /* 0x00000000020a73c2 */ /* 0x00066600000e0000 */
[----:B------:R-:W-:Y:S01]  /*2a4f0*/  @P0 IMAD.HI.U32 R5, R4, c[0x0][0x4ec], RZ ;  /* 0x00013b0004050a27 */ /* 0x000fe200078e00ff */
[----:B-1----:R-:W-:-:S04]  /*2a500*/  UMOV UR10, UR12 ;  /* 0x0000000c000a7c82 */ /* 0x002fc80008000000 */
[----:B------:R-:W-:Y:S01]  /*2a510*/  @P0 SHF.R.U32.HI R0, RZ, c[0x0][0x4f0], R5 ;  /* 0x00013c00ff000a19 */ /* 0x000fe20000011605 */
[----:B------:R3:W1:Y:S03]  /*2a520*/  R2UR UR13, R3 ;  /* 0x00000000030d73c2 */ /* 0x00066600000e0000 */
[----:B------:R-:W-:Y:S02]  /*2a530*/  IADD3 R6, -R0, RZ, RZ ;  /* 0x000000ff00067210 */ /* 0x000fe40007ffe1ff */
[----:B------:R-:W-:Y:S01]  /*2a540*/  SHF.R.S32.HI R5, RZ, 0x1f, R0 ;  /* 0x0000001fff057819 */ /* 0x000fe20000011400 */
[----:B--2---:R-:W-:Y:S02]  /*2a550*/  UIMAD.WIDE.U32 UR10, UR17, UR4, UR10 ;  /* 0x00000004110a72a5 */ /* 0x004fe4000f8e000a */
[----:B------:R-:W-:Y:S01]  /*2a560*/  IMAD R6, R6, c[0x0][0x4e8], R4 ;  /* 0x00013a0006067a24 */ /* 0x000fe200078e0204 */
[----:B------:R-:W-:-:S02]  /*2a570*/  ULDC.64 UR4, c[0x0][0x498] ;  /* 0x0001260000047ab9 */ /* 0x000fc40000000a00 */
[----:B------:R-:W-:Y:S02]  /*2a580*/  UIADD3 UR11, UR7, UR11, URZ ;  /* 0x0000000b070b7290 */ /* 0x000fe4000fffe03f */
[----:B------:R-:W-:Y:S02]  /*2a590*/  UIMAD UR7, UR6, UR4, URZ ;  /* 0x00000004060772a4 */ /* 0x000fe4000f8e023f */
[----:B------:R-:W-:Y:S02]  /*2a5a0*/  UIMAD.WIDE.U32 UR10, UR22, UR4, UR10 ;  /* 0x00000004160a72a5 */ /* 0x000fe4000f8e000a */
[----:B------:R-:W-:-:S04]  /*2a5b0*/  UIMAD UR5, UR22, UR5, UR7 ;  /* 0x00000005160572a4 */ /* 0x000fc8000f8e0207 */
[----:B------:R-:W-:Y:S02]  /*2a5c0*/  IADD3 R4, P0, R0, UR10, RZ ;  /* 0x0000000a00047c10 */ /* 0x000fe4000ff1e0ff */
[----:B------:R-:W-:Y:S01]  /*2a5d0*/  IMAD.U32 R7, RZ, RZ, UR5 ;  /* 0x00000005ff077e24 */ /* 0x000fe2000f8e00ff */
[----:B------:R-:W-:-:S04]  /*2a5e0*/  SHF.R.S32.HI R0, RZ, 0x1f, R6 ;  /* 0x0000001fff007819 */ /* 0x000fc80000011406 */
[----:B------:R-:W-:Y:S01]  /*2a5f0*/  IADD3.X R5, R5, UR11, R7, P0, !PT ;  /* 0x0000000b05057c10 */ /* 0x000fe200087fe407 */
[----:B------:R-:W-:-:S04]  /*2a600*/  IMAD R0, R0, c[0x0][0x488], RZ ;  /* 0x0001220000007a24 */ /* 0x000fc800078e02ff */
[C---:B------:R-:W-:Y:S02]  /*2a610*/  IMAD R0, R6.reuse, c[0x0][0x48c], R0 ;  /* 0x0001230006007a24 */ /* 0x040fe400078e0200 */
[----:B------:R-:W-:-:S05]  /*2a620*/  IMAD.WIDE.U32 R4, R6, c[0x0][0x488], R4 ;  /* 0x0001220006047a25 */ /* 0x000fca00078e0004 */
[----:B------:R-:W-:Y:S02]  /*2a630*/  IADD3 R0, R5, R0, RZ ;  /* 0x0000000005007210 */ /* 0x000fe40007ffe0ff */
[----:B------:R-:W-:-:S04]  /*2a640*/  LEA R6, P0, R4, c[0x0][0x450], 0x2 ;  /* 0x0001140004067a11 */ /* 0x000fc800078010ff */
[----:B------:R-:W-:Y:S01]  /*2a650*/  LEA.HI.X R7, R4, c[0x0][0x454], R0, 0x2, P0 ;  /* 0x0001150004077a11 */ /* 0x000fe200000f1400 */
[----:B------:R-:W-:-:S05]  /*2a660*/  IMAD.MOV.U32 R0, RZ, RZ, -0x800000 ;  /* 0xff800000ff007424 */ /* 0x000fca00078e00ff */
[----:B------:R3:W-:Y:S01]  /*2a670*/  STG.E [R6.64], R0 ;  /* 0x0000000006007986 */ /* 0x0007e2000c10191a */
[----:B------:R-:W-:-:S04]  /*2a680*/  DEPBAR.LE SB1, 0x0, {3} ;  /* 0x000090080000791a */ /* 0x000fc80000000000 */
.L_x_504:
[----:B------:R-:W-:Y:S05]  /*2a690*/  BSYNC B0 ;  /* 0x0000000000007941 */ /* 0x000fea0003800000 */
.L_x_503:
[----:B------:R-:W1:Y:S01]  /*2a6a0*/  R2UR UR13, R3 ;  /* 0x00000000030d73c2 */ /* 0x000e6200000e0000 */
[----:B------:R-:W2:Y:S01]  /*2a6b0*/  S2R R10, SR_CTAID.X ;  /* 0x00000000000a7919 */ /* 0x000ea20000002500 */
[----:B------:R-:W-:Y:S01]  /*2a6c0*/  SHF.R.S32.HI R0, RZ, 0x1f, R8 ;  /* 0x0000001fff007819 */ /* 0x000fe20000011408 */
[----:B------:R-:W-:Y:S01]  /*2a6d0*/  ULDC UR10, c[0x0][0x3a0] ;  /* 0x0000e800000a7ab9 */ /* 0x000fe20000000800 */
[----:B-----5:R-:W-:Y:S01]  /*2a6e0*/  IMAD R19, R9, c[0x0][0x4e8], RZ ;  /* 0x00013a0009137a24 */ /* 0x020fe200078e02ff */
[----:B------:R-:W-:Y:S01]  /*2a6f0*/  ULDC UR7, c[0x0][0x3a4] ;  /* 0x0000e90000077ab9 */ /* 0x000fe20000000800 */
[----:B------:R-:W-:Y:S02]  /*2a700*/  LEA.HI R0, R0, R8, RZ, 0x3 ;  /* 0x0000000800007211 */ /* 0x000fe400078f18ff */
[----:B------:R-:W3:Y:S08]  /*2a710*/  R2UR UR12, R2 ;  /* 0x00000000020c73c2 */ /* 0x000ef000000e0000 */
[----:B------:R4:W2:Y:S08]  /*2a720*/  R2UR UR14, R2 ;  /* 0x00000000020e73c2 */ /* 0x0008b000000e0000 */
[----:B------:R2:W2:Y:S01]  /*2a730*/  R2UR UR15, R3 ;  /* 0x00000000030f73c2 */ /* 0x0004a200000e0000 */
[----:B-1----:R-:W-:-:S04]  /*2a740*/  UIMAD UR4, UR13, UR10, URZ ;  /* 0x0000000a0d0472a4 */ /* 0x002fc8000f8e023f */
[----:B---3--:R-:W-:-:S03]  /*2a750*/  UIMAD UR7, UR12, UR7, UR4 ;  /* 0x000000070c0772a4 */ /* 0x008fc6000f8e0204 */
[----:B------:R-:W-:Y:S01]  /*2a760*/  ULDC.64 UR4, c[0x0][0x3e8] ;  /* 0x0000fa0000047ab9 */ /* 0x000fe20000000a00 */
[----:B----4-:R-:W-:Y:S01]  /*2a770*/  LOP3.LUT R2, R0, 0xfffffff8, RZ, 0xc0, !PT ;  /* 0xfffffff800027812 */ /* 0x010fe200078ec0ff */
[----:B--2---:R-:W-:-:S04]  /*2a780*/  UIMAD.WIDE.U32 UR10, UR14, UR10, URZ ;  /* 0x0000000a0e0a72a5 */ /* 0x004fc8000f8e003f */
[----:B------:R-:W-:Y:S01]  /*2a790*/  IMAD.IADD R7, R8, 0x1, -R2 ;  /* 0x0000000108077824 */ /* 0x000fe200078e0a02 */
[----:B------:R-:W-:Y:S01]  /*2a7a0*/  SHF.R.S32.HI R8, RZ, 0x3, R0 ;  /* 0x00000003ff087819 */ /* 0x000fe20000011400 */
[----:B------:R-:W-:Y:S01]  /*2a7b0*/  UIADD3 UR11, UR11, UR7, URZ ;  /* 0x000000070b0b7290 */ /* 0x000fe2000fffe03f */
[----:B------:R-:W-:Y:S01]  /*2a7c0*/  IMAD.MOV.U32 R3, RZ, RZ, c[0x0][0x4e8] ;  /* 0x00013a00ff037624 */ /* 0x000fe200078e00ff */
[----:B------:R-:W-:Y:S02]  /*2a7d0*/  UIMAD UR7, UR9, UR4, URZ ;  /* 0x00000004090772a4 */ /* 0x000fe4000f8e023f */
[----:B------:R-:W-:Y:S01]  /*2a7e0*/  IMAD R0, R7, 0x10, R8 ;  /* 0x0000001007007824 */ /* 0x000fe200078e0208 */
[----:B------:R-:W-:Y:S01]  /*2a7f0*/  UIMAD.WIDE.U32 UR10, UR17, UR4, UR10 ;  /* 0x00000004110a72a5 */ /* 0x000fe2000f8e000a */
[----:B------:R-:W-:Y:S01]  /*2a800*/  ISETP.NE.AND P0, PT, R3, 0x1, PT ;  /* 0x000000010300780c */ /* 0x000fe20003f05270 */
[----:B------:R-:W-:Y:S01]  /*2a810*/  UIMAD UR7, UR17, UR5, UR7 ;  /* 0x00000005110772a4 */ /* 0x000fe2000f8e0207 */
[----:B------:R-:W-:-:S02]  /*2a820*/  IMAD R0, R10, 0x80, R0 ;  /* 0x000000800a007824 */ /* 0x000fc400078e0200 */
[----:B------:R-:W-:Y:S02]  /*2a830*/  ULDC.64 UR4, c[0x0][0x3f0] ;  /* 0x0000fc0000047ab9 */ /* 0x000fe40000000a00 */
[----:B------:R-:W-:Y:S01]  /*2a840*/  UIMAD UR8, UR6, UR4, URZ ;  /* 0x00000004060872a4 */ /* 0x000fe2000f8e023f */
[----:B------:R-:W-:Y:S01]  /*2a850*/  IMAD.MOV.U32 R4, RZ, RZ, R0 ;  /* 0x000000ffff047224 */ /* 0x000fe200078e0000 */
[----:B------:R-:W-:Y:S02]  /*2a860*/  UIADD3 UR11, UR7, UR11, URZ ;  /* 0x0000000b070b7290 */ /* 0x000fe4000fffe03f */
[----:B------:R-:W-:Y:S02]  /*2a870*/  UIMAD UR5, UR22, UR5, UR8 ;  /* 0x00000005160572a4 */ /* 0x000fe4000f8e0208 */
[----:B------:R-:W-:Y:S01]  /*2a880*/  UIMAD.WIDE.U32 UR10, UR22, UR4, UR10 ;  /* 0x00000004160a72a5 */ /* 0x000fe2000f8e000a */
[----:B------:R-:W-:-:S03]  /*2a890*/  @P0 IMAD.HI.U32 R2, R0, c[0x0][0x4ec], RZ ;  /* 0x00013b0000020a27 */ /* 0x000fc600078e00ff */
[----:B------:R-:W-:Y:S02]  /*2a8a0*/  UIADD3 UR5, UR11, UR5, URZ ;  /* 0x000000050b057290 */ /* 0x000fe4000fffe03f */
[----:B------:R-:W-:-:S04]  /*2a8b0*/  @P0 SHF.R.U32.HI R4, RZ, c[0x0][0x4f0], R2 ;  /* 0x00013c00ff040a19 */ /* 0x000fc80000011602 */
[--C-:B------:R-:W-:Y:S01]  /*2a8c0*/  SHF.R.S32.HI R3, RZ, 0x1f, R4.reuse ;  /* 0x0000001fff037819 */ /* 0x100fe20000011404 */
[----:B------:R-:W-:-:S04]  /*2a8d0*/  IMAD.MOV R2, RZ, RZ, -R4 ;  /* 0x000000ffff027224 */ /* 0x000fc800078e0a04 */
        /* <DEDUP_REMOVED lines=21> */
[C---:B------:R-:W-:Y:S01]  /*2aa30*/  IADD3 R8, R2.reuse, 0x10, RZ ;  /* 0x0000001002087810 */ /* 0x040fe20007ffe0ff */
[----:B------:R-:W3:Y:S01]  /*2aa40*/  SHFL.IDX PT, R5, R4, 0x1, 0x181f ;  /* 0x00381f0004057f89 */ /* 0x000ee200000e0000 */
[----:B------:R-:W-:-:S02]  /*2aa50*/  ISETP.GE.OR P1, PT, R2, R19, P0 ;  /* 0x000000130200720c */ /* 0x000fc40000726670 */
[-C--:B------:R-:W-:Y:S01]  /*2aa60*/  ISETP.GE.OR P5, PT, R8, R19.reuse, P0 ;  /* 0x000000130800720c */ /* 0x080fe200007a6670 */
[----:B------:R-:W4:Y:S01]  /*2aa70*/  SHFL.IDX PT, R9, R3, 0x1, 0x181f ;  /* 0x00381f0003097f89 */ /* 0x000f2200000e0000 */
[C---:B------:R-:W-:Y:S02]  /*2aa80*/  IADD3 R14, R2.reuse, 0x20, RZ ;  /* 0x00000020020e7810 */ /* 0x040fe40007ffe0ff */
[----:B------:R-:W-:Y:S01]  /*2aa90*/  IADD3 R10, R2, 0x40, RZ ;  /* 0x00000040020a7810 */ /* 0x000fe20007ffe0ff */
[----:B------:R-:W3:Y:S01]  /*2aaa0*/  SHFL.IDX PT, R8, R4, 0x2, 0x181f ;  /* 0x00581f0004087f89 */ /* 0x000ee200000e0000 */
[-C--:B------:R-:W-:Y:S02]  /*2aab0*/  ISETP.GE.OR P4, PT, R14, R19.reuse, P0 ;  /* 0x000000130e00720c */ /* 0x080fe40000786670 */
[----:B------:R-:W-:Y:S01]  /*2aac0*/  IADD3 R13, R2, 0x30, RZ ;  /* 0x00000030020d7810 */ /* 0x000fe20007ffe0ff */
[----:B------:R-:W3:Y:S01]  /*2aad0*/  SHFL.IDX PT, R12, R3, 0x2, 0x181f ;  /* 0x00581f00030c7f89 */ /* 0x000ee200000e0000 */
[----:B------:R-:W-:-:S02]  /*2aae0*/  ISETP.GE.OR P6, PT, R10, R19, P0 ;  /* 0x000000130a00720c */ /* 0x000fc400007c6670 */
[----:B------:R-:W-:Y:S01]  /*2aaf0*/  ISETP.GE.OR P3, PT, R13, R19, P0 ;  /* 0x000000130d00720c */ /* 0x000fe20000766670 */
[----:B------:R-:W3:Y:S01]  /*2ab00*/  SHFL.IDX PT, R11, R4, 0x3, 0x181f ;  /* 0x00781f00040b7f89 */ /* 0x000ee200000e0000 */
[----:B-1----:R-:W-:-:S03]  /*2ab10*/  @!P1 LEA R6, P2, R0, R6, 0x1 ;  /* 0x0000000600069211 */ /* 0x002fc600078408ff */
[----:B------:R-:W1:Y:S01]  /*2ab20*/  SHFL.IDX PT, R14, R3, 0x3, 0x181f ;  /* 0x00781f00030e7f89 */ /* 0x000e6200000e0000 */
[----:B--2---:R-:W-:-:S03]  /*2ab30*/  @!P1 LEA.HI.X R7, R0, R7, R20, 0x1, P2 ;  /* 0x0000000700079211 */ /* 0x004fc600010f0c14 */
[----:B------:R-:W2:Y:S04]  /*2ab40*/  SHFL.IDX PT, R10, R4, 0x4, 0x181f ;  /* 0x00981f00040a7f89 */ /* 0x000ea800000e0000 */
[----:B------:R1:W-:Y:S04]  /*2ab50*/  @!P1 ST.E.128 [R6.64], RZ ;  /* 0x000000ff06009985 */ /* 0x0003e8000c101d1a */
[----:B------:R-:W-:Y:S04]  /*2ab60*/  SHFL.IDX PT, R13, R4, 0x5, 0x181f ;  /* 0x00b81f00040d7f89 */ /* 0x000fe800000e0000 */
[----:B------:R-:W-:Y:S04]  /*2ab70*/  SHFL.IDX PT, R15, R4, 0x6, 0x181f ;  /* 0x00d81f00040f7f89 */ /* 0x000fe800000e0000 */
[----:B------:R-:W2:Y:S04]  /*2ab80*/  SHFL.IDX PT, R18, R3, 0x4, 0x181f ;  /* 0x00981f0003127f89 */ /* 0x000ea800000e0000 */
[----:B------:R-:W2:Y:S04]  /*2ab90*/  SHFL.IDX PT, R17, R3, 0x5, 0x181f ;  /* 0x00b81f0003117f89 */ /* 0x000ea800000e0000 */
[----:B------:R-:W2:Y:S04]  /*2aba0*/  SHFL.IDX PT, R16, R3, 0x6, 0x181f ;  /* 0x00d81f0003107f89 */ /* 0x000ea800000e0000 */
[----:B------:R-:W2:Y:S01]  /*2abb0*/  SHFL.IDX PT, R4, R4, 0x7, 0x181f ;  /* 0x00f81f0004047f89 */ /* 0x000ea200000e0000 */
[----:B-1----:R-:W-:-:S02]  /*2abc0*/  IADD3 R7, R2, 0x50, RZ ;  /* 0x0000005002077810 */ /* 0x002fc40007ffe0ff */
[C---:B---3--:R-:W-:Y:S01]  /*2abd0*/  @!P5 LEA R6, P1, R0.reuse, R5, 0x1 ;  /* 0x000000050006d211 */ /* 0x048fe200078208ff */
[----:B------:R-:W1:Y:S01]  /*2abe0*/  SHFL.IDX PT, R3, R3, 0x7, 0x181f ;  /* 0x00f81f0003037f89 */ /* 0x000e6200000e0000 */
[----:B------:R-:W-:Y:S02]  /*2abf0*/  ISETP.GE.OR P2, PT, R7, R19, P0 ;  /* 0x000000130700720c */ /* 0x000fe40000746670 */
[C---:B----4-:R-:W-:Y:S02]  /*2ac00*/  @!P5 LEA.HI.X R7, R0.reuse, R9, R20, 0x1, P1 ;  /* 0x000000090007d211 */ /* 0x050fe400008f0c14 */
        /* <DEDUP_REMOVED lines=10> */
[----:B---3--:R-:W-:-:S04]  /*2acb0*/  @!P3 LEA R6, P5, R0, R11, 0x1 ;  /* 0x0000000b0006b211 */ /* 0x008fc800078a08ff */
[C---:B------:R-:W-:Y:S02]  /*2acc0*/  @!P3 LEA.HI.X R7, R0.reuse, R14, R20, 0x1, P5 ;  /* 0x0000000e0007b211 */ /* 0x040fe400028f0c14 */
[----:B--2---:R-:W-:-:S03]  /*2acd0*/  @!P6 LEA R10, P5, R0, R10, 0x1 ;  /* 0x0000000a000ae211 */ /* 0x004fc600078a08ff */
        /* <DEDUP_REMOVED lines=14> */
.L_x_505:
        /* <DEDUP_REMOVED lines=12> */
.L_x_803:


//--------------------- .text._ZN7cutlass13device_kernelIN5flash19enable_sm80_to_sm89INS1_16FlashAttnFwdSm80INS1_25CollectiveMainloopFwdSm80ILi4ELi1ELb0EN4cute5tupleIJNS5_1CILi128EEENS7_ILi112EEENS7_ILi64EEEEEELi64ENS_10bfloat16_tEfNS_4arch4Sm80ELb1ELb0ELb1ELb0ELb1ELb0ELb1ELb0EEENS1_21CollectiveEpilogueFwdINS6_IJS8_SA_S9_EEENS6_IJNS7_ILi1EEESI_SI_EEESC_SE_Li128ELb0ELb1ELb0ELb0EEENS1_30DynamicPersistentTileSchedulerILi128ELi128ELb0ELb1ELb0EEEEEEEEEvNT_6ParamsE --------------------------
	.section	.text._ZN7cutlass13device_kernelIN5flash19enable_sm80_to_sm89INS1_16FlashAttnFwdSm80INS1_25CollectiveMainloopFwdSm80ILi4ELi1ELb0EN4cute5tupleIJNS5_1CILi128EEENS7_ILi112EEENS7_ILi64EEEEEELi64ENS_10bfloat16_tEfNS_4arch4Sm80ELb1ELb0ELb1ELb0ELb1ELb0ELb1ELb0EEENS1_21CollectiveEpilogueFwdINS6_IJS8_SA_S9_EEENS6_IJNS7_ILi1EEESI_SI_EEESC_SE_Li128ELb0ELb1ELb0ELb0EEENS1_30DynamicPersistentTileSchedulerILi128ELi128ELb0ELb1ELb0EEEEEEEEEvNT_6ParamsE,"ax",@progbits
	.sectioninfo	@"SHI_REGISTERS=255"
	.align	128
.text._ZN7cutlass13device_kernelIN5flash19enable_sm80_to_sm89INS1_16FlashAttnFwdSm80INS1_25CollectiveMainloopFwdSm80ILi4ELi1ELb0EN4cute5tupleIJNS5_1CILi128EEENS7_ILi112EEENS7_ILi64EEEEEELi64ENS_10bfloat16_tEfNS_4arch4Sm80ELb1ELb0ELb1ELb0ELb1ELb0ELb1ELb0EEENS1_21CollectiveEpilogueFwdINS6_IJS8_SA_S9_EEENS6_IJNS7_ILi1EEESI_SI_EEESC_SE_Li128ELb0ELb1ELb0ELb0EEENS1_30DynamicPersistentTileSchedulerILi128ELi128ELb0ELb1ELb0EEEEEEEEEvNT_6ParamsE:
        .type           _ZN7cutlass13device_kernelIN5flash19enable_sm80_to_sm89INS1_16FlashAttnFwdSm80INS1_25CollectiveMainloopFwdSm80ILi4ELi1ELb0EN4cute5tupleIJNS5_1CILi128EEENS7_ILi112EEENS7_ILi64EEEEEELi64ENS_10bfloat16_tEfNS_4arch4Sm80ELb1ELb0ELb1ELb0ELb1ELb0ELb1ELb0EEENS1_21CollectiveEpilogueFwdINS6_IJS8_SA_S9_EEENS6_IJNS7_ILi1EEESI_SI_EEESC_SE_Li128ELb0ELb1ELb0ELb0EEENS1_30DynamicPersistentTileSchedulerILi128ELi128ELb0ELb1ELb0EEEEEEEEEvNT_6ParamsE,@function
        .size           _ZN7cutlass13device_kernelIN5flash19enable_sm80_to_sm89INS1_16FlashAttnFwdSm80INS1_25CollectiveMainloopFwdSm80ILi4ELi1ELb0EN4cute5tupleIJNS5_1CILi128EEENS7_ILi112EEENS7_ILi64EEEEEELi64ENS_10bfloat16_tEfNS_4arch4Sm80ELb1ELb0ELb1ELb0ELb1ELb0ELb1ELb0EEENS1_21CollectiveEpilogueFwdINS6_IJS8_SA_S9_EEENS6_IJNS7_ILi1EEESI_SI_EEESC_SE_Li128ELb0ELb1ELb0ELb0EEENS1_30DynamicPersistentTileSchedulerILi128ELi128ELb0ELb1ELb0EEEEEEEEEvNT_6ParamsE,(.L_x_804 - _ZN7cutlass13device_kernelIN5flash19enable_sm80_to_sm89INS1_16FlashAttnFwdSm80INS1_25CollectiveMainloopFwdSm80ILi4ELi1ELb0EN4cute5tupleIJNS5_1CILi128EEENS7_ILi112EEENS7_ILi64EEEEEELi64ENS_10bfloat16_tEfNS_4arch4Sm80ELb1ELb0ELb1ELb0ELb1ELb0ELb1ELb0EEENS1_21CollectiveEpilogueFwdINS6_IJS8_SA_S9_EEENS6_IJNS7_ILi1EEESI_SI_EEESC_SE_Li128ELb0ELb1ELb0ELb0EEENS1_30DynamicPersistentTileSchedulerILi128ELi128ELb0ELb1ELb0EEEEEEEEEvNT_6ParamsE)
        .other          _ZN7cutlass13device_kernelIN5flash19enable_sm80_to_sm89INS1_16FlashAttnFwdSm80INS1_25CollectiveMainloopFwdSm80ILi4ELi1ELb0EN4cute5tupleIJNS5_1CILi128EEENS7_ILi112EEENS7_ILi64EEEEEELi64ENS_10bfloat16_tEfNS_4arch4Sm80ELb1ELb0ELb1ELb0ELb1ELb0ELb1ELb0EEENS1_21CollectiveEpilogueFwdINS6_IJS8_SA_S9_EEENS6_IJNS7_ILi1EEESI_SI_EEESC_SE_Li128ELb0ELb1ELb0ELb0EEENS1_30DynamicPersistentTileSchedulerILi128ELi128ELb0ELb1ELb0EEEEEEEEEvNT_6ParamsE,@"STO_CUDA_ENTRY STV_DEFAULT"
_ZN7cutlass13device_kernelIN5flash19enable_sm80_to_sm89INS1_16FlashAttnFwdSm80INS1_25CollectiveMainloopFwdSm80ILi4ELi1ELb0EN4cute5tupleIJNS5_1CILi128EEENS7_ILi112EEENS7_ILi64EEEEEELi64ENS_10bfloat16_tEfNS_4arch4Sm80ELb1ELb0ELb1ELb0ELb1ELb0ELb1ELb0EEENS1_21CollectiveEpilogueFwdINS6_IJS8_SA_S9_EEENS6_IJNS7_ILi1EEESI_SI_EEESC_SE_Li128ELb0ELb1ELb0ELb0EEENS1_30DynamicPersistentTileSchedulerILi128ELi128ELb0ELb1ELb0EEEEEEEEEvNT_6ParamsE:
[----:B------:R-:W-:-:S03]  /*0000*/  MOV R1, c[0x0][0x28] ;  /* 0x00000a0000017a02 */ /* 0x000fc60000000f00 */
[----:B------:R-:W1:Y:S01]  /*0010*/  S2R R21, SR_TID.X ;  /* 0x0000000000157919 */ /* 0x000e620000002100 */
[----:B------:R-:W-:-:S03]  /*0020*/  IADD3 R1, R1, -0xa8, RZ ;  /* 0xffffff5801017810 */ /* 0x000fc60007ffe0ff */
[----:B------:R-:W2:Y:S01]  /*0030*/  S2R R17, SR_CTAID.X ;  /* 0x0000000000117919 */ /* 0x000ea20000002500 */
[----:B-1----:R-:W-:-:S05]  /*0040*/  SHF.R.U32.HI R2, RZ, 0x5, R21 ;  /* 0x00000005ff027819 */ /* 0x002fca0000011615 */
[----:B------:R-:W1:Y:S02]  /*0050*/  SHFL.IDX PT, R0, R2, RZ, 0x1f ;  /* 0x00001fff02007589 */ /* 0x000e6400000e0000 */
[----:B-1----:R-:W-:Y:S02]  /*0060*/  ISETP.GE.AND P0, PT, R0, 0x1, PT ;  /* 0x000000010000780c */ /* 0x002fe40003f06270 */
[----:B------:R1:W-:Y:S11]  /*0070*/  STL [R1+0x98], R0 ;  /* 0x0000980001007387 */ /* 0x0003f60000100800 */
[----:B------:R-:W-:Y:S06]  /*0080*/  @P0 BAR.ARV 0x4, 0x80 ;  /* 0x0102000000000b1d */ /* 0x000fec0000002000 */
[----:B--2---:R-:W-:-:S13]  /*0090*/  ISETP.GE.AND P0, PT, R17, c[0x0][0x538], PT ;  /* 0x00014e0011007a0c */ /* 0x004fda0003f06270 */
[----:B------:R-:W-:Y:S05]  /*00a0*/  @P0 EXIT ;  /* 0x000000000000094d */ /* 0x000fea0003800000 */
[----:B-1----:R-:W-:Y:S01]  /*00b0*/  SHF.R.S32.HI R16, RZ, 0x1f, R21 ;  /* 0x0000001fff107819 */ /* 0x002fe20000011415 */
[----:B------:R-:W-:Y:S01]  /*00c0*/  IMAD.MOV.U32 R228, RZ, RZ, 0x20 ;  /* 0x00000020ffe47424 */ /* 0x000fe200078e00ff */
[----:B------:R-:W-:Y:S01]  /*00d0*/  ULDC.64 UR6, c[0x0][0x118] ;  /* 0x0000460000067ab9 */ /* 0x000fe20000000a00 */
[----:B------:R-:W-:Y:S01]  /*00e0*/  IMAD.MOV.U32 R226, RZ, RZ, 0x40 ;  /* 0x00000040ffe27424 */ /* 0x000fe200078e00ff */
[CC--:B------:R-:W-:Y:S02]  /*00f0*/  LEA.HI R2, R16.reuse, R21.reuse, RZ, 0x4 ;  /* 0x0000001510027211 */ /* 0x0c0fe400078f20ff */
[----:B------:R-:W-:Y:S02]  /*0100*/  LEA.HI R13, R16, R21, RZ, 0x3 ;  /* 0x00000015100d7211 */ /* 0x000fe400078f18ff */
[----:B------:R-:W-:Y:S02]  /*0110*/  SHF.R.S32.HI R3, RZ, 0x4, R2 ;  /* 0x00000004ff037819 */ /* 0x000fe40000011402 */
[----:B------:R-:W-:-:S02]  /*0120*/  SHF.R.S32.HI R20, RZ, 0x3, R13 ;  /* 0x00000003ff147819 */ /* 0x000fc4000001140d */
[----:B------:R-:W-:Y:S02]  /*0130*/  LEA.HI R0, R2, R3, RZ, 0x1 ;  /* 0x0000000302007211 */ /* 0x000fe400078f08ff */
[----:B------:R-:W-:Y:S02]  /*0140*/  LOP3.LUT R4, R13, 0xfffffff8, RZ, 0xc0, !PT ;  /* 0xfffffff80d047812 */ /* 0x000fe400078ec0ff */
[----:B------:R-:W-:Y:S02]  /*0150*/  LOP3.LUT R0, R0, 0xfffffffe, RZ, 0xc0, !PT ;  /* 0xfffffffe00007812 */ /* 0x000fe400078ec0ff */
[----:B------:R-:W-:Y:S01]  /*0160*/  LEA.HI R10, R16, R21, RZ, 0x2 ;  /* 0x00000015100a7211 */ /* 0x000fe200078f10ff */
[----:B------:R-:W-:Y:S02]  /*0170*/  IMAD.IADD R8, R21, 0x1, -R4 ;  /* 0x0000000115087824 */ /* 0x000fe400078e0a04 */
[----:B------:R-:W-:Y:S01]  /*0180*/  IMAD.IADD R14, R3, 0x1, -R0 ;  /* 0x00000001030e7824 */ /* 0x000fe200078e0a00 */
[----:B------:R-:W-:Y:S01]  /*0190*/  LOP3.LUT R0, R2, 0xfffffff0, RZ, 0xc0, !PT ;  /* 0xfffffff002007812 */ /* 0x000fe200078ec0ff */
[----:B------:R-:W-:Y:S01]  /*01a0*/  IMAD.SHL.U32 R2, R20, 0x40, RZ ;  /* 0x0000004014027824 */ /* 0x000fe200078e00ff */
[--C-:B------:R-:W-:Y:S01]  /*01b0*/  SHF.R.S32.HI R7, RZ, 0x2, R10.reuse ;  /* 0x00000002ff077819 */ /* 0x100fe2000001140a */
[----:B------:R-:W-:Y:S01]  /*01c0*/  IMAD.SHL.U32 R242, R8, 0x8, RZ ;  /* 0x0000000808f27824 */ /* 0x000fe200078e00ff */
[----:B------:R-:W-:Y:S01]  /*01d0*/  SHF.R.S32.HI R3, RZ, 0x1f, R10 ;  /* 0x0000001fff037819 */ /* 0x000fe2000001140a */
[----:B------:R-:W-:Y:S01]  /*01e0*/  IMAD.IADD R0, R21, 0x1, -R0 ;  /* 0x0000000115007824 */ /* 0x000fe200078e0a00 */
[----:B------:R-:W-:Y:S01]  /*01f0*/  LOP3.LUT R2, R2, 0x1c0, RZ, 0xc0, !PT ;  /* 0x000001c002027812 */ /* 0x000fe200078ec0ff */
[----:B------:R-:W-:Y:S01]  /*0200*/  IMAD.SHL.U32 R9, R8, 0x40, RZ ;  /* 0x0000004008097824 */ /* 0x000fe200078e00ff */
[----:B------:R-:W-:Y:S01]  /*0210*/  LEA.HI R3, R3, R7, RZ, 0x3 ;  /* 0x0000000703037211 */ /* 0x000fe200078f18ff */
[----:B------:R-:W-:Y:S01]  /*0220*/  IMAD.SHL.U32 R225, R14, 0x8, RZ ;  /* 0x000000080ee17824 */ /* 0x000fe200078e00ff */
[----:B------:R-:W-:-:S02]  /*0230*/  SHF.R.S32.HI R4, RZ, 0x1f, R0 ;  /* 0x0000001fff047819 */ /* 0x000fc40000011400 */
[----:B------:R-:W-:Y:S02]  /*0240*/  LOP3.LUT R6, R2, 0x38, R242, 0xf8, !PT ;  /* 0x0000003802067812 */ /* 0x000fe400078ef8f2 */
[----:B------:R-:W-:Y:S02]  /*0250*/  LEA.HI R11, R4, R0, RZ, 0x3 ;  /* 0x00000000040b7211 */ /* 0x000fe400078f18ff */
[----:B------:R-:W-:Y:S02]  /*0260*/  SHF.R.U32.HI R4, RZ, 0x3, R2 ;  /* 0x00000003ff047819 */ /* 0x000fe40000011602 */
[----:B------:R-:W-:Y:S02]  /*0270*/  LOP3.LUT R3, R3, 0xfffffff8, RZ, 0xc0, !PT ;  /* 0xfffffff803037812 */ /* 0x000fe400078ec0ff */
[----:B------:R-:W-:Y:S02]  /*0280*/  LOP3.LUT R5, R11, 0xfffffff8, RZ, 0xc0, !PT ;  /* 0xfffffff80b057812 */ /* 0x000fe400078ec0ff */
[----:B------:R-:W-:Y:S01]  /*0290*/  LOP3.LUT R12, R6, R4, RZ, 0x3c, !PT ;  /* 0x00000004060c7212 */ /* 0x000fe200078e3cff */
[----:B------:R-:W-:Y:S01]  /*02a0*/  IMAD.IADD R7, R7, 0x1, -R3 ;  /* 0x0000000107077824 */ /* 0x000fe200078e0a03 */
[----:B------:R-:W-:-:S02]  /*02b0*/  LOP3.LUT R4, R10, 0xfffffffc, RZ, 0xc0, !PT ;  /* 0xfffffffc0a047812 */ /* 0x000fc400078ec0ff */
[----:B------:R-:W-:Y:S01]  /*02c0*/  LOP3.LUT R2, R9, 0x1c0, RZ, 0xc0, !PT ;  /* 0x000001c009027812 */ /* 0x000fe200078ec0ff */
[----:B------:R-:W-:Y:S01]  /*02d0*/  IMAD.IADD R9, R0, 0x1, -R5 ;  /* 0x0000000100097824 */ /* 0x000fe200078e0a05 */
[----:B------:R-:W-:Y:S01]  /*02e0*/  LOP3.LUT R3, R7, 0x1, RZ, 0xc0, !PT ;  /* 0x0000000107037812 */ /* 0x000fe200078ec0ff */
[----:B------:R-:W-:Y:S01]  /*02f0*/  IMAD.IADD R6, R21, 0x1, -R4 ;  /* 0x0000000115067824 */ /* 0x000fe200078e0a04 */
[----:B------:R-:W-:Y:S02]  /*0300*/  LOP3.LUT R5, R2, 0x8, R13, 0xf8, !PT ;  /* 0x0000000802057812 */ /* 0x000fe400078ef80d */
[----:B------:R-:W-:Y:S02]  /*0310*/  SHF.R.U32.HI R0, RZ, 0x3, R2 ;  /* 0x00000003ff007819 */ /* 0x000fe40000011602 */
[----:B------:R-:W-:Y:S02]  /*0320*/  LEA.HI R4, R16, R21, RZ, 0x5 ;  /* 0x0000001510047211 */ /* 0x000fe400078f28ff */
[----:B------:R-:W-:Y:S01]  /*0330*/  LOP3.LUT R13, R5, R0, RZ, 0x3c, !PT ;  /* 0x00000000050d7212 */ /* 0x000fe200078e3cff */
[----:B------:R-:W-:Y:S01]  /*0340*/  IMAD.SHL.U32 R5, R11, 0x40, RZ ;  /* 0x000000400b057824 */ /* 0x000fe200078e00ff */
[----:B------:R-:W-:-:S02]  /*0350*/  LEA.HI R0, R6, R6, RZ, 0x1 ;  /* 0x0000000606007211 */ /* 0x000fc400078f08ff */
[----:B------:R-:W-:Y:S02]  /*0360*/  LOP3.LUT R2, R4, 0xffffffe0, RZ, 0xc0, !PT ;  /* 0xffffffe004027812 */ /* 0x000fe400078ec0ff */
[----:B------:R-:W-:Y:S02]  /*0370*/  ISETP.NE.U32.AND P0, PT, R3, 0x1, PT ;  /* 0x000000010300780c */ /* 0x000fe40003f05070 */
[----:B------:R-:W-:Y:S01]  /*0380*/  SHF.R.S32.HI R231, RZ, 0x5, R4 ;  /* 0x00000005ffe77819 */ /* 0x000fe20000011404 */
[----:B------:R-:W-:Y:S01]  /*0390*/  IMAD.IADD R19, R21, 0x1, -R2 ;  /* 0x0000000115137824 */ /* 0x000fe200078e0a02 */
[----:B------:R-:W-:Y:S02]  /*03a0*/  SHF.R.S32.HI R3, RZ, 0x1f, R4 ;  /* 0x0000001fff037819 */ /* 0x000fe40000011404 */
[C---:B------:R-:W-:Y:S01]  /*03b0*/  LOP3.LUT R4, R0.reuse, 0x1ffffffe, RZ, 0xc0, !PT ;  /* 0x1ffffffe00047812 */ /* 0x040fe200078ec0ff */
[----:B------:R-:W-:Y:S01]  /*03c0*/  IMAD.SHL.U32 R0, R0, 0x20, RZ ;  /* 0x0000002000007824 */ /* 0x000fe200078e00ff */
[----:B------:R-:W-:-:S02]  /*03d0*/  LEA.HI R2, R3, R231, RZ, 0x2 ;  /* 0x000000e703027211 */ /* 0x000fc400078f10ff */
[----:B------:R-:W-:Y:S01]  /*03e0*/  SHF.R.S32.HI R10, RZ, 0x1f, R19 ;  /* 0x0000001fff0a7819 */ /* 0x000fe20000011413 */
[----:B------:R-:W-:Y:S01]  /*03f0*/  IMAD.IADD R3, R6, 0x1, -R4 ;  /* 0x0000000106037824 */ /* 0x000fe200078e0a04 */
[----:B------:R-:W-:Y:S02]  /*0400*/  LOP3.LUT R0, R0, 0xffffffc0, RZ, 0xc0, !PT ;  /* 0xffffffc000007812 */ /* 0x000fe400078ec0ff */
[----:B------:R-:W-:Y:S02]  /*0410*/  LOP3.LUT R2, R2, 0xffffffc, RZ, 0xc0, !PT ;  /* 0x0ffffffc02027812 */ /* 0x000fe400078ec0ff */
[----:B------:R-:W-:Y:S01]  /*0420*/  LEA.HI R10, R10, R19, RZ, 0x2 ;  /* 0x000000130a0a7211 */ /* 0x000fe200078f10ff */
[----:B------:R-:W-:Y:S01]  /*0430*/  IMAD R15, R3, 0x8, R0 ;  /* 0x00000008030f7824 */ /* 0x000fe200078e0200 */
[----:B------:R-:W-:Y:S01]  /*0440*/  LEA.HI R4, R16, R21, RZ, 0x6 ;  /* 0x0000001510047211 */ /* 0x000fe200078f30ff */
[----:B------:R-:W-:Y:S01]  /*0450*/  IMAD.SHL.U32 R0, R9, 0x40, RZ ;  /* 0x0000004009007824 */ /* 0x000fe200078e00ff */
[----:B------:R-:W-:Y:S01]  /*0460*/  R2P PR, R7, 0x6 ;  /* 0x0000000607007804 */ /* 0x000fe20000000000 */
[C---:B------:R-:W-:Y:S01]  /*0470*/  IMAD.IADD R3, R231.reuse, 0x1, -R2 ;  /* 0x00000001e7037824 */ /* 0x040fe200078e0a02 */
[----:B------:R-:W-:Y:S01]  /*0480*/  SHF.R.S32.HI R2, RZ, 0x2, R10 ;  /* 0x00000002ff027819 */ /* 0x000fe2000001140a */
[----:B------:R-:W-:Y:S01]  /*0490*/  IMAD.SHL.U32 R4, R4, 0x8, RZ ;  /* 0x0000000804047824 */ /* 0x000fe200078e00ff */
[----:B------:R-:W-:Y:S01]  /*04a0*/  LOP3.LUT R0, R0, 0x1c0, RZ, 0xc0, !PT ;  /* 0x000001c000007812 */ /* 0x000fe200078ec0ff */
[----:B------:R-:W-:Y:S01]  /*04b0*/  IMAD.SHL.U32 R231, R231, 0x400, RZ ;  /* 0x00000400e7e77824 */ /* 0x000fe200078e00ff */
[----:B------:R-:W-:Y:S01]  /*04c0*/  LOP3.LUT P4, RZ, R8, 0x2, RZ, 0xc0, !PT ;  /* 0x0000000208ff7812 */ /* 0x000fe2000788c0ff */
[----:B------:R-:W-:Y:S01]  /*04d0*/  IMAD R18, R3, 0x10, R2 ;  /* 0x0000001003127824 */ /* 0x000fe200078e0202 */
[----:B------:R-:W-:Y:S01]  /*04e0*/  LOP3.LUT R225, R0, 0x8, R225, 0xf8, !PT ;  /* 0x0000000800e17812 */ /* 0x000fe200078ef8e1 */
[----:B------:R-:W-:Y:S01]  /*04f0*/  IMAD.SHL.U32 R2, R7, 0x40, RZ ;  /* 0x0000004007027824 */ /* 0x000fe200078e00ff */
[----:B------:R-:W-:-:S02]  /*0500*/  SHF.R.U32.HI R0, RZ, 0x3, R0 ;  /* 0x00000003ff007819 */ /* 0x000fc40000011600 */
[----:B------:R-:W-:Y:S01]  /*0510*/  LOP3.LUT R12, R12, 0x7ffffe00, R4, 0xf8, !PT ;  /* 0x7ffffe000c0c7812 */ /* 0x000fe200078ef804 */
[----:B------:R-:W-:Y:S01]  /*0520*/  IMAD R4, R6, 0x2, R231 ;  /* 0x0000000206047824 */ /* 0x000fe200078e02e7 */
[----:B------:R-:W-:Y:S01]  /*0530*/  LOP3.LUT R3, R2, 0x1c0, RZ, 0xc0, !PT ;  /* 0x000001c002037812 */ /* 0x000fe200078ec0ff */
[----:B------:R-:W-:Y:S01]  /*0540*/  STL [R1+0x9c], R18 ;  /* 0x00009c1201007387 */ /* 0x000fe20000100800 */
[----:B------:R-:W-:Y:S01]  /*0550*/  LOP3.LUT R225, R225, R0, RZ, 0x3c, !PT ;  /* 0x00000000e1e17212 */ /* 0x000fe200078e3cff */
[----:B------:R-:W-:Y:S01]  /*0560*/  IMAD R0, R14, 0x200, R13 ;  /* 0x000002000e007824 */ /* 0x000fe200078e020d */
[----:B------:R-:W-:Y:S01]  /*0570*/  LOP3.LUT R2, R5, 0xfffffe00, RZ, 0xc0, !PT ;  /* 0xfffffe0005027812 */ /* 0x000fe200078ec0ff */
[----:B------:R-:W-:Y:S01]  /*0580*/  IMAD.MOV.U32 R5, RZ, RZ, -0x10 ;  /* 0xfffffff0ff057424 */ /* 0x000fe200078e00ff */
[----:B------:R-:W-:Y:S01]  /*0590*/  LEA.HI R3, R3, R3, RZ, 0x1d ;  /* 0x0000000303037211 */ /* 0x000fe200078fe8ff */
[----:B------:R-:W-:Y:S01]  /*05a0*/  STL [R1+0x70], R17 ;  /* 0x0000701101007387 */ /* 0x000fe20000100800 */
[CC--:B------:R-:W-:Y:S01]  /*05b0*/  IADD3 R231, R225.reuse, R2.reuse, R231 ;  /* 0x00000002e1e77210 */ /* 0x0c0fe20007ffe0e7 */
[----:B------:R-:W-:Y:S01]  /*05c0*/  IMAD.SHL.U32 R243, R12, 0x2, RZ ;  /* 0x000000020cf37824 */ /* 0x000fe200078e00ff */
[----:B------:R-:W-:Y:S01]  /*05d0*/  LOP3.LUT R225, R225, R2, RZ, 0xfc, !PT ;  /* 0x00000002e1e17212 */ /* 0x000fe200078efcff */
[----:B------:R-:W-:Y:S01]  /*05e0*/  IMAD.IADD R4, R4, 0x1, R3 ;  /* 0x0000000104047824 */ /* 0x000fe200078e0203 */
[----:B------:R-:W-:Y:S01]  /*05f0*/  LEA.HI R2, R16, R21, RZ, 0x7 ;  /* 0x0000001510027211 */ /* 0x000fe200078f38ff */
[----:B------:R-:W-:Y:S01]  /*0600*/  IMAD R3, R8, 0x10, R20 ;  /* 0x0000001008037824 */ /* 0x000fe200078e0214 */
[----:B------:R-:W-:Y:S01]  /*0610*/  SHF.R.S32.HI R6, RZ, 0x1f, R242 ;  /* 0x0000001fff067819 */ /* 0x000fe200000114f2 */
[----:B------:R-:W-:Y:S01]  /*0620*/  IMAD.IADD R6, R18, 0x1, R15 ;  /* 0x0000000112067824 */ /* 0x000fe200078e020f */
[----:B------:R-:W-:-:S02]  /*0630*/  SHF.R.S32.HI R2, RZ, 0x7, R2 ;  /* 0x00000007ff027819 */ /* 0x000fc40000011402 */
[----:B------:R-:W-:Y:S01]  /*0640*/  LOP3.LUT R2, R10, 0x7ffffffc, RZ, 0xc0, !PT ;  /* 0x7ffffffc0a027812 */ /* 0x000fe200078ec0ff */
[----:B------:R1:W-:Y:S01]  /*0650*/  STL [R1+0x30], R3 ;  /* 0x0000300301007387 */ /* 0x0003e20000100800 */
[----:B------:R-:W-:Y:S02]  /*0660*/  LEA R4, R4, 0x80, 0x1 ;  /* 0x0000008004047811 */ /* 0x000fe400078e08ff */
[----:B------:R-:W-:Y:S01]  /*0670*/  LEA R224, R0, 0x3900, 0x1 ;  /* 0x0000390000e07811 */ /* 0x000fe200078e08ff */
[----:B------:R-:W-:Y:S01]  /*0680*/  IMAD.IADD R2, R19, 0x1, -R2 ;  /* 0x0000000113027824 */ /* 0x000fe200078e0a02 */
[----:B------:R-:W-:Y:S01]  /*0690*/  SEL R0, R5, 0x10, !P0 ;  /* 0x0000001005007807 */ /* 0x000fe20004000000 */
[----:B------:R2:W-:Y:S01]  /*06a0*/  STL [R1+0x6c], R6 ;  /* 0x00006c0601007387 */ /* 0x0005e20000100800 */
[----:B------:R-:W-:Y:S01]  /*06b0*/  LOP3.LUT P3, RZ, R8, 0x4, RZ, 0xc0, !PT ;  /* 0x0000000408ff7812 */ /* 0x000fe2000786c0ff */
[----:B------:R-:W-:Y:S01]  /*06c0*/  IMAD.SHL.U32 R2, R2, 0x2, RZ ;  /* 0x0000000202027824 */ /* 0x000fe200078e00ff */
[----:B------:R-:W-:Y:S01]  /*06d0*/  LOP3.LUT P5, RZ, R9, 0x4, RZ, 0xc0, !PT ;  /* 0x0000000409ff7812 */ /* 0x000fe200078ac0ff */
[----:B------:R-:W-:Y:S01]  /*06e0*/  IMAD.IADD R7, R4, 0x1, R0 ;  /* 0x0000000104077824 */ /* 0x000fe200078e0200 */
[----:B------:R-:W-:-:S02]  /*06f0*/  SEL R227, R226, 0xffffffc0, !P3 ;  /* 0xffffffc0e2e37807 */ /* 0x000fc40005800000 */
[----:B------:R3:W-:Y:S01]  /*0700*/  STL [R1+0x68], R2 ;  /* 0x0000680201007387 */ /* 0x0007e20000100800 */
[----:B------:R-:W-:Y:S02]  /*0710*/  LOP3.LUT P6, RZ, R9, 0x2, RZ, 0xc0, !PT ;  /* 0x0000000209ff7812 */ /* 0x000fe400078cc0ff */
[----:B------:R-:W-:Y:S01]  /*0720*/  SEL R226, R226, 0xffffffc0, !P5 ;  /* 0xffffffc0e2e27807 */ /* 0x000fe20006800000 */
[----:B------:R4:W-:Y:S01]  /*0730*/  STL [R1+0x74], R4 ;  /* 0x0000740401007387 */ /* 0x0009e20000100800 */
[----:B------:R-:W-:Y:S01]  /*0740*/  LEA R231, R231, 0x7100, 0x1 ;  /* 0x00007100e7e77811 */ /* 0x000fe200078e08ff */
[C---:B------:R-:W-:Y:S01]  /*0750*/  IMAD.IADD R230, R224.reuse, 0x1, R227 ;  /* 0x00000001e0e67824 */ /* 0x040fe200078e02e3 */
[----:B------:R-:W-:Y:S02]  /*0760*/  LEA R225, R225, 0x100, 0x1 ;  /* 0x00000100e1e17811 */ /* 0x000fe400078e08ff */
[C---:B------:R-:W-:Y:S01]  /*0770*/  IADD3 R235, R224.reuse, 0x20, RZ ;  /* 0x00000020e0eb7810 */ /* 0x040fe20007ffe0ff */
[----:B------:R-:W-:Y:S01]  /*0780*/  IMAD.IADD R232, R231, 0x1, R226 ;  /* 0x00000001e7e87824 */ /* 0x000fe200078e02e2 */
[----:B------:R-:W-:Y:S01]  /*0790*/  @P4 IADD3 R235, R224, -0x20, RZ ;  /* 0xffffffe0e0eb4810 */ /* 0x000fe20007ffe0ff */
[----:B------:R-:W-:Y:S01]  /*07a0*/  IMAD.IADD R226, R226, 0x1, R225 ;  /* 0x00000001e2e27824 */ /* 0x000fe200078e02e1 */
[----:B-1----:R-:W-:-:S02]  /*07b0*/  SEL R3, R228, 0xffffffe0, !P1 ;  /* 0xffffffe0e4037807 */ /* 0x002fc40004800000 */
[----:B------:R-:W-:Y:S01]  /*07c0*/  SEL R228, R228, 0xffffffe0, !P6 ;  /* 0xffffffe0e4e47807 */ /* 0x000fe20007000000 */
[----:B------:R-:W-:Y:S01]  /*07d0*/  IMAD.IADD R227, R227, 0x1, R235 ;  /* 0x00000001e3e37824 */ /* 0x000fe200078e02eb */
[----:B------:R-:W-:Y:S02]  /*07e0*/  IADD3 R241, R235, 0x800, RZ ;  /* 0x00000800ebf17810 */ /* 0x000fe40007ffe0ff */
[C---:B--2---:R-:W-:Y:S01]  /*07f0*/  IADD3 R6, R4.reuse, 0x40, RZ ;  /* 0x0000004004067810 */ /* 0x044fe20007ffe0ff */
[----:B------:R-:W-:Y:S01]  /*0800*/  IMAD.IADD R234, R231, 0x1, R228 ;  /* 0x00000001e7ea7824 */ /* 0x000fe200078e02e4 */
[----:B------:R-:W-:Y:S01]  /*0810*/  @P2 IADD3 R6, R4, -0x40, RZ ;  /* 0xffffffc004062810 */ /* 0x000fe20007ffe0ff */
[C---:B------:R-:W-:Y:S01]  /*0820*/  IMAD.IADD R229, R228.reuse, 0x1, R225 ;  /* 0x00000001e4e57824 */ /* 0x040fe200078e02e1 */
[C---:B------:R-:W-:Y:S01]  /*0830*/  IADD3 R240, R235.reuse, 0x1000, RZ ;  /* 0x00001000ebf07810 */ /* 0x040fe20007ffe0ff */
[----:B------:R-:W-:Y:S01]  /*0840*/  IMAD.IADD R233, R228, 0x1, R232 ;  /* 0x00000001e4e97824 */ /* 0x000fe200078e02e8 */
[C---:B------:R-:W-:Y:S01]  /*0850*/  IADD3 R239, R235.reuse, 0x1800, RZ ;  /* 0x00001800ebef7810 */ /* 0x040fe20007ffe0ff */
[----:B---3--:R-:W-:Y:S01]  /*0860*/  IMAD.IADD R2, R4, 0x1, R3 ;  /* 0x0000000104027824 */ /* 0x008fe200078e0203 */
[C---:B------:R-:W-:Y:S01]  /*0870*/  IADD3 R238, R235.reuse, 0x2000, RZ ;  /* 0x00002000ebee7810 */ /* 0x040fe20007ffe0ff */
[----:B------:R-:W-:Y:S01]  /*0880*/  IMAD.IADD R228, R228, 0x1, R226 ;  /* 0x00000001e4e47824 */ /* 0x000fe200078e02e2 */
[----:B------:R-:W-:Y:S01]  /*0890*/  IADD3 R237, R235, 0x2800, RZ ;  /* 0x00002800ebed7810 */ /* 0x000fe20007ffe0ff */
[----:B----4-:R-:W-:Y:S01]  /*08a0*/  IMAD.IADD R4, R3, 0x1, R6 ;  /* 0x0000000103047824 */ /* 0x010fe200078e0206 */
[----:B------:R1:W-:Y:S01]  /*08b0*/  STL [R1+0x8c], R2 ;  /* 0x00008c0201007387 */ /* 0x0003e20000100800 */
[----:B------:R-:W-:-:S03]  /*08c0*/  IADD3 R236, R235, 0x3000, RZ ;  /* 0x00003000ebec7810 */ /* 0x000fc60007ffe0ff */
[----:B------:R-:W-:Y:S01]  /*08d0*/  STL [R1+0x84], R7 ;  /* 0x0000840701007387 */ /* 0x000fe20000100800 */
[----:B-1----:R-:W-:-:S05]  /*08e0*/  IMAD.IADD R2, R7, 0x1, R3 ;  /* 0x0000000107027824 */ /* 0x002fca00078e0203 */
[----:B------:R1:W-:Y:S04]  /*08f0*/  STL [R1+0x88], R2 ;  /* 0x0000880201007387 */ /* 0x0003e80000100800 */
[----:B------:R-:W-:Y:S04]  /*0900*/  STL [R1+0x78], R6 ;  /* 0x0000780601007387 */ /* 0x000fe80000100800 */
[----:B------:R2:W-:Y:S01]  /*0910*/  STL [R1+0x7c], R4 ;  /* 0x00007c0401007387 */ /* 0x0005e20000100800 */
[----:B-1----:R-:W-:-:S05]  /*0920*/  IMAD.IADD R2, R0, 0x1, R6 ;  /* 0x0000000100027824 */ /* 0x002fca00078e0206 */
[----:B------:R1:W-:Y:S01]  /*0930*/  STL [R1+0x80], R2 ;  /* 0x0000800201007387 */ /* 0x0003e20000100800 */
[----:B--2---:R-:W-:Y:S02]  /*0940*/  IMAD.IADD R4, R0, 0x1, R4 ;  /* 0x0000000100047824 */ /* 0x004fe400078e0204 */
[----:B------:R-:W-:-:S03]  /*0950*/  IMAD.IADD R0, R3, 0x1, R2 ;  /* 0x0000000103007824 */ /* 0x000fc600078e0202 */
[----:B------:R1:W-:Y:S04]  /*0960*/  STL [R1+0x94], R4 ;  /* 0x0000940401007387 */ /* 0x0003e80000100800 */
[----:B------:R1:W-:Y:S02]  /*0970*/  STL [R1+0x90], R0 ;  /* 0x0000900001007387 */ /* 0x0003e40000100800 */
.L_x_589:
[----:B-1----:R-:W2:Y:S01]  /*0980*/  LDL R4, [R1+0x70] ;  /* 0x0000700001047983 */ /* 0x002ea20000100800 */
[----:B------:R-:W-:Y:S01]  /*0990*/  IMAD.MOV.U32 R0, RZ, RZ, c[0x0][0x560] ;  /* 0x00015800ff007624 */ /* 0x000fe200078e00ff */
[----:B------:R-:W-:Y:S01]  /*09a0*/  YIELD ;  /* 0x0000000000007946 */ /* 0x000fe20003800000 */
[----:B------:R-:W-:Y:S03]  /*09b0*/  BSSY B0, `(.L_x_506) ;  /* 0x0000016000007945 */ /* 0x000fe60003800000 */
[----:B------:R-:W-:-:S13]  /*09c0*/  ISETP.NE.AND P0, PT, R0, 0x1, PT ;  /* 0x000000010000780c */ /* 0x000fda0003f05270 */
[----:B--2---:R-:W-:Y:S01]  /*09d0*/  @P0 IMAD.HI.U32 R0, R4, c[0x0][0x564], RZ ;  /* 0x0001590004000a27 */ /* 0x004fe200078e00ff */
[----:B------:R-:W-:-:S04]  /*09e0*/  MOV R3, R4 ;  /* 0x0000000400037202 */ /* 0x000fc80000000f00 */
[----:B------:R-:W-:-:S04]  /*09f0*/  @P0 SHF.R.U32.HI R3, RZ, c[0x0][0x568], R0 ;  /* 0x00015a00ff030a19 */ /* 0x000fc80000011600 */
[----:B------:R-:W-:Y:S01]  /*0a00*/  ISETP.GE.AND P0, PT, R3, c[0x0][0x578], PT ;  /* 0x00015e0003007a0c */ /* 0x000fe20003f06270 */
[----:B------:R-:W-:-:S04]  /*0a10*/  IMAD.MOV R2, RZ, RZ, -R3 ;  /* 0x000000ffff027224 */ /* 0x000fc800078e0a03 */
[----:B------:R-:W-:-:S08]  /*0a20*/  IMAD R2, R2, c[0x0][0x560], R4 ;  /* 0x0001580002027a24 */ /* 0x000fd000078e0204 */
[----:B------:R-:W-:Y:S05]  /*0a30*/  @!P0 BRA `(.L_x_507) ;  /* 0x0000007000008947 */ /* 0x000fea0003800000 */
[----:B------:R-:W-:-:S04]  /*0a40*/  MOV R0, c[0x0][0x56c] ;  /* 0x00015b0000007a02 */ /* 0x000fc80000000f00 */
[----:B------:R-:W-:Y:S02]  /*0a50*/  ISETP.NE.AND P0, PT, R0, 0x1, PT ;  /* 0x000000010000780c */ /* 0x000fe40003f05270 */
[----:B------:R-:W-:-:S11]  /*0a60*/  MOV R0, R2 ;  /* 0x0000000200007202 */ /* 0x000fd60000000f00 */
[----:B------:R-:W-:-:S05]  /*0a70*/  @P0 IMAD.HI.U32 R4, R2, c[0x0][0x570], RZ ;  /* 0x00015c0002040a27 */ /* 0x000fca00078e00ff */
[----:B------:R-:W-:-:S05]  /*0a80*/  @P0 SHF.R.U32.HI R0, RZ, c[0x0][0x574], R4 ;  /* 0x00015d00ff000a19 */ /* 0x000fca0000011604 */
[----:B------:R-:W-:Y:S01]  /*0a90*/  IMAD R4, R0, c[0x0][0x56c], RZ ;  /* 0x00015b0000047a24 */ /* 0x000fe200078e02ff */
[----:B------:R-:W-:Y:S05]  /*0aa0*/  BRA `(.L_x_508) ;  /* 0x0000006000007947 */ /* 0x000fea0003800000 */
.L_x_507:
[----:B------:R-:W-:-:S04]  /*0ab0*/  MOV R0, c[0x0][0x554] ;  /* 0x0001550000007a02 */ /* 0x000fc80000000f00 */
[----:B------:R-:W-:Y:S02]  /*0ac0*/  ISETP.NE.AND P0, PT, R0, 0x1, PT ;  /* 0x000000010000780c */ /* 0x000fe40003f05270 */
[----:B------:R-:W-:-:S11]  /*0ad0*/  MOV R0, R2 ;  /* 0x0000000200007202 */ /* 0x000fd60000000f00 */
[----:B------:R-:W-:-:S05]  /*0ae0*/  @P0 IMAD.HI.U32 R4, R2, c[0x0][0x558], RZ ;  /* 0x0001560002040a27 */ /* 0x000fca00078e00ff */
[----:B------:R-:W-:-:S05]  /*0af0*/  @P0 SHF.R.U32.HI R0, RZ, c[0x0][0x55c], R4 ;  /* 0x00015700ff000a19 */ /* 0x000fca0000011604 */
[----:B------:R-:W-:Y:S02]  /*0b00*/  IMAD R4, R0, c[0x0][0x554], RZ ;  /* 0x0001550000047a24 */ /* 0x000fe400078e02ff */
.L_x_508:
[----:B------:R-:W-:Y:S05]  /*0b10*/  BSYNC B0 ;  /* 0x0000000000007941 */ /* 0x000fea0003800000 */
.L_x_506:
[----:B------:R-:W-:Y:S01]  /*0b20*/  IMAD.MOV.U32 R5, RZ, RZ, c[0x0][0x548] ;  /* 0x00015200ff057624 */ /* 0x000fe200078e00ff */
[----:B------:R-:W-:Y:S01]  /*0b30*/  ISETP.NE.U32.AND P0, PT, RZ, c[0x0][0x370], PT ;  /* 0x0000dc00ff007a0c */ /* 0x000fe20003f05070 */
[----:B------:R-:W-:Y:S02]  /*0b40*/  IMAD.IADD R4, R2, 0x1, -R4 ;  /* 0x0000000102047824 */ /* 0x000fe400078e0a04 */
[----:B------:R-:W-:Y:S01]  /*0b50*/  IMAD.MOV.U32 R7, RZ, RZ, RZ ;  /* 0x000000ffff077224 */ /* 0x000fe200078e00ff */
[----:B------:R-:W-:Y:S01]  /*0b60*/  ISETP.NE.AND P1, PT, R5, 0x1, PT ;  /* 0x000000010500780c */ /* 0x000fe20003f25270 */
[----:B------:R-:W-:Y:S01]  /*0b70*/  IMAD R6, R3, c[0x0][0x554], R4 ;  /* 0x0001550003067a24 */ /* 0x000fe200078e0204 */
[----:B------:R-:W-:-:S04]  /*0b80*/  ISETP.NE.AND.EX P0, PT, RZ, c[0x0][0x374], PT, P0 ;  /* 0x0000dd00ff007a0c */ /* 0x000fc80003f05300 */
[----:B------:R-:W-:-:S07]  /*0b90*/  MOV R35, R6 ;  /* 0x0000000600237202 */ /* 0x000fce0000000f00 */
[----:B------:R-:W-:-:S04]  /*0ba0*/  @P1 IMAD.HI.U32 R2, R6, c[0x0][0x54c], RZ ;  /* 0x0001530006021a27 */ /* 0x000fc800078e00ff */
[----:B------:R-:W-:Y:S01]  /*0bb0*/  @P0 IMAD.MOV.U32 R3, RZ, RZ, 0x4 ;  /* 0x00000004ff030424 */ /* 0x000fe200078e00ff */
[----:B------:R-:W-:-:S05]  /*0bc0*/  @P1 SHF.R.U32.HI R35, RZ, c[0x0][0x550], R2 ;  /* 0x00015400ff231a19 */ /* 0x000fca0000011602 */
[----:B------:R-:W-:Y:S01]  /*0bd0*/  @P0 IMAD.WIDE R2, R35, R3, c[0x0][0x370] ;  /* 0x0000dc0023020625 */ /* 0x000fe200078e0203 */
[----:B------:R-:W-:Y:S01]  /*0be0*/  LOP3.LUT R0, R0, 0x1ffffff, RZ, 0x3c, !PT ;  /* 0x01ffffff00007812 */ /* 0x000fe200078e3cff */
[----:B------:R-:W-:Y:S04]  /*0bf0*/  STL [R1+0x60], R35 ;  /* 0x0000602301007387 */ /* 0x000fe80000100800 */
[----:B------:R1:W2:Y:S01]  /*0c00*/  @P0 LDG.E R7, [R2.64] ;  /* 0x0000000602070981 */ /* 0x0002a2000c1e1900 */
[----:B------:R-:W-:Y:S01]  /*0c10*/  IADD3 R0, R0, c[0x0][0x53c], RZ ;  /* 0x00014f0000007a10 */ /* 0x000fe20007ffe0ff */
[----:B------:R-:W-:Y:S01]  /*0c20*/  IMAD.MOV.U32 R4, RZ, RZ, c[0x0][0x168] ;  /* 0x00005a00ff047624 */ /* 0x000fe200078e00ff */
[----:B------:R-:W-:Y:S01]  /*0c30*/  CS2R R122, SRZ ;  /* 0x00000000007a7805 */ /* 0x000fe2000001ff00 */
[----:B------:R-:W-:Y:S01]  /*0c40*/  CS2R R120, SRZ ;  /* 0x0000000000787805 */ /* 0x000fe2000001ff00 */
[----:B------:R-:W-:Y:S01]  /*0c50*/  CS2R R126, SRZ ;  /* 0x00000000007e7805 */ /* 0x000fe2000001ff00 */
[----:B------:R-:W-:Y:S01]  /*0c60*/  CS2R R124, SRZ ;  /* 0x00000000007c7805 */ /* 0x000fe2000001ff00 */
[----:B------:R-:W-:Y:S01]  /*0c70*/  IADD3 R4, -R4, 0x70, RZ ;  /* 0x0000007004047810 */ /* 0x000fe20007ffe1ff */
[----:B------:R-:W-:Y:S01]  /*0c80*/  CS2R R128, SRZ ;  /* 0x0000000000807805 */ /* 0x000fe2000001ff00 */
[----:B------:R-:W-:Y:S01]  /*0c90*/  MOV R130, RZ ;  /* 0x000000ff00827202 */ /* 0x000fe20000000f00 */
[----:B------:R-:W-:Y:S01]  /*0ca0*/  CS2R R154, SRZ ;  /* 0x00000000009a7805 */ /* 0x000fe2000001ff00 */
[----:B------:R-:W-:Y:S01]  /*0cb0*/  CS2R R8, SRZ ;  /* 0x0000000000087805 */ /* 0x000fe2000001ff00 */
[----:B------:R-:W-:Y:S01]  /*0cc0*/  IMAD.MOV.U32 R152, RZ, RZ, RZ ;  /* 0x000000ffff987224 */ /* 0x000fe200078e00ff */
[----:B------:R-:W-:Y:S01]  /*0cd0*/  CS2R R10, SRZ ;  /* 0x00000000000a7805 */ /* 0x000fe2000001ff00 */
[----:B------:R-:W-:Y:S01]  /*0ce0*/  IMAD.MOV.U32 R138, RZ, RZ, RZ ;  /* 0x000000ffff8a7224 */ /* 0x000fe200078e00ff */
[----:B------:R-:W-:Y:S01]  /*0cf0*/  MOV R136, RZ ;  /* 0x000000ff00887202 */ /* 0x000fe20000000f00 */
[----:B------:R-:W-:Y:S01]  /*0d00*/  IMAD.MOV.U32 R162, RZ, RZ, RZ ;  /* 0x000000ffffa27224 */ /* 0x000fe200078e00ff */
[----:B------:R-:W-:Y:S01]  /*0d10*/  CS2R R12, SRZ ;  /* 0x00000000000c7805 */ /* 0x000fe2000001ff00 */
[----:B------:R-:W-:Y:S01]  /*0d20*/  IMAD.MOV.U32 R160, RZ, RZ, RZ ;  /* 0x000000ffffa07224 */ /* 0x000fe200078e00ff */
[----:B------:R-:W-:Y:S01]  /*0d30*/  MOV R134, RZ ;  /* 0x000000ff00867202 */ /* 0x000fe20000000f00 */
[----:B------:R-:W-:Y:S01]  /*0d40*/  CS2R R14, SRZ ;  /* 0x00000000000e7805 */ /* 0x000fe2000001ff00 */
[----:B------:R-:W-:Y:S01]  /*0d50*/  IMAD.MOV.U32 R132, RZ, RZ, RZ ;  /* 0x000000ffff847224 */ /* 0x000fe200078e00ff */
[----:B------:R-:W-:Y:S01]  /*0d60*/  MOV R170, RZ ;  /* 0x000000ff00aa7202 */ /* 0x000fe20000000f00 */
[----:B------:R-:W-:Y:S01]  /*0d70*/  CS2R R16, SRZ ;  /* 0x0000000000107805 */ /* 0x000fe2000001ff00 */
[----:B------:R-:W-:Y:S01]  /*0d80*/  IMAD.MOV.U32 R168, RZ, RZ, RZ ;  /* 0x000000ffffa87224 */ /* 0x000fe200078e00ff */
[----:B-1----:R-:W-:Y:S01]  /*0d90*/  MOV R2, c[0x0][0x2c4] ;  /* 0x0000b10000027a02 */ /* 0x002fe20000000f00 */
[----:B------:R-:W-:Y:S01]  /*0da0*/  CS2R R18, SRZ ;  /* 0x0000000000127805 */ /* 0x000fe2000001ff00 */
[----:B------:R-:W-:Y:S01]  /*0db0*/  MOV R3, c[0x0][0x2ac] ;  /* 0x0000ab0000037a02 */ /* 0x000fe20000000f00 */
[----:B------:R-:W-:Y:S01]  /*0dc0*/  IMAD.MOV.U32 R144, RZ, RZ, RZ ;  /* 0x000000ffff907224 */ /* 0x000fe200078e00ff */
[----:B------:R-:W-:Y:S01]  /*0dd0*/  ISETP.NE.AND P4, PT, R2, 0x1, PT ;  /* 0x000000010200780c */ /* 0x000fe20003f85270 */
[----:B------:R-:W-:Y:S01]  /*0de0*/  CS2R R20, SRZ ;  /* 0x0000000000147805 */ /* 0x000fe2000001ff00 */
[----:B------:R-:W-:Y:S01]  /*0df0*/  MOV R146, RZ ;  /* 0x000000ff00927202 */ /* 0x000fe20000000f00 */
[C---:B------:R-:W-:Y:S01]  /*0e00*/  IMAD R5, R3.reuse, c[0x0][0x1d0], RZ ;  /* 0x0000740003057a24 */ /* 0x040fe200078e02ff */
[----:B------:R-:W-:Y:S01]  /*0e10*/  MOV R166, RZ ;  /* 0x000000ff00a67202 */ /* 0x000fe20000000f00 */
[----:B------:R-:W-:Y:S01]  /*0e20*/  IMAD R3, R3, c[0x0][0x1d0], R4 ;  /* 0x0000740003037a24 */ /* 0x000fe200078e0204 */
[----:B------:R-:W-:Y:S01]  /*0e30*/  MOV R142, RZ ;  /* 0x000000ff008e7202 */ /* 0x000fe20000000f00 */
[----:B------:R-:W-:Y:S01]  /*0e40*/  IMAD.MOV.U32 R4, RZ, RZ, RZ ;  /* 0x000000ffff047224 */ /* 0x000fe200078e00ff */
[----:B------:R-:W-:Y:S01]  /*0e50*/  IADD3 R5, R5, 0x6f, RZ ;  /* 0x0000006f05057810 */ /* 0x000fe20007ffe0ff */
[----:B------:R-:W-:Y:S01]  /*0e60*/  IMAD.MOV.U32 R164, RZ, RZ, RZ ;  /* 0x000000ffffa47224 */ /* 0x000fe200078e00ff */
[----:B------:R-:W-:Y:S01]  /*0e70*/  CS2R R22, SRZ ;  /* 0x0000000000167805 */ /* 0x000fe2000001ff00 */
[----:B------:R-:W-:Y:S01]  /*0e80*/  IMAD.MOV.U32 R140, RZ, RZ, RZ ;  /* 0x000000ffff8c7224 */ /* 0x000fe200078e00ff */
[----:B------:R-:W-:Y:S01]  /*0e90*/  MOV R178, RZ ;  /* 0x000000ff00b27202 */ /* 0x000fe20000000f00 */
[----:B------:R-:W-:Y:S01]  /*0ea0*/  IMAD.HI R4, R5, -0x6db6db6d, R4 ;  /* 0x9249249305047827 */ /* 0x000fe200078e0204 */
[----:B------:R-:W-:Y:S01]  /*0eb0*/  CS2R R24, SRZ ;  /* 0x0000000000187805 */ /* 0x000fe2000001ff00 */
[----:B------:R-:W-:Y:S01]  /*0ec0*/  CS2R R158, SRZ ;  /* 0x00000000009e7805 */ /* 0x000fe2000001ff00 */
[----:B------:R-:W-:Y:S01]  /*0ed0*/  MOV R156, RZ ;  /* 0x000000ff009c7202 */ /* 0x000fe20000000f00 */
[----:B------:R-:W-:Y:S01]  /*0ee0*/  IMAD.MOV R5, RZ, RZ, -R35 ;  /* 0x000000ffff057224 */ /* 0x000fe200078e0a23 */
[----:B------:R-:W-:Y:S01]  /*0ef0*/  CS2R R26, SRZ ;  /* 0x00000000001a7805 */ /* 0x000fe2000001ff00 */
[----:B------:R-:W-:Y:S01]  /*0f00*/  IMAD.MOV.U32 R176, RZ, RZ, RZ ;  /* 0x000000ffffb07224 */ /* 0x000fe200078e00ff */
[----:B------:R-:W-:Y:S01]  /*0f10*/  MOV R172, RZ ;  /* 0x000000ff00ac7202 */ /* 0x000fe20000000f00 */
[----:B------:R-:W-:Y:S01]  /*0f20*/  IMAD R36, R5, c[0x0][0x548], R6 ;  /* 0x0001520005247a24 */ /* 0x000fe200078e0206 */
        /* <DEDUP_REMOVED lines=10> */
[----:B--2---:R1:W-:Y:S02]  /*0fd0*/  STL [R1+0x34], R7 ;  /* 0x0000340701007387 */ /* 0x0043e40000100800 */
[----:B-1----:R-:W-:-:S05]  /*0fe0*/  IMAD.SHL.U32 R7, R0, 0x80, RZ ;  /* 0x0000008000077824 */ /* 0x002fca00078e00ff */
[----:B------:R-:W-:Y:S01]  /*0ff0*/  IADD3 R0, R7, 0x7f, RZ ;  /* 0x0000007f07007810 */ /* 0x000fe20007ffe0ff */
[----:B------:R1:W-:Y:S04]  /*1000*/  STL [R1+0x5c], R7 ;  /* 0x00005c0701007387 */ /* 0x0003e80000100800 */
[----:B------:R-:W-:Y:S01]  /*1010*/  @P4 IMAD.HI.U32 R2, R0, c[0x0][0x2c8], RZ ;  /* 0x0000b20000024a27 */ /* 0x000fe200078e00ff */
[----:B------:R1:W-:Y:S04]  /*1020*/  STL [R1+0x64], R36 ;  /* 0x0000642401007387 */ /* 0x0003e80000100800 */
[----:B------:R-:W-:-:S02]  /*1030*/  @P4 SHF.R.U32.HI R0, RZ, c[0x0][0x2cc], R2 ;  /* 0x0000b300ff004a19 */ /* 0x000fc40000011602 */
[----:B------:R-:W-:-:S03]  /*1040*/  MOV R2, RZ ;  /* 0x000000ff00027202 */ /* 0x000fc60000000f00 */
[----:B------:R-:W-:Y:S01]  /*1050*/  IMAD.IADD R3, R3, 0x1, R0 ;  /* 0x0000000103037824 */ /* 0x000fe200078e0200 */
[----:B------:R-:W-:-:S03]  /*1060*/  SHF.R.U32.HI R0, RZ, 0x1f, R4 ;  /* 0x0000001fff007819 */ /* 0x000fc60000011604 */
[----:B------:R-:W-:Y:S01]  /*1070*/  IMAD.HI R2, R3, -0x6db6db6d, R2 ;  /* 0x9249249303027827 */ /* 0x000fe200078e0202 */
[----:B------:R-:W-:Y:S02]  /*1080*/  LEA.HI.SX32 R4, R4, R0, 0x1a ;  /* 0x0000000004047211 */ /* 0x000fe400078fd2ff */
[----:B------:R-:W-:Y:S02]  /*1090*/  PRMT R0, RZ, 0x7610, R0 ;  /* 0x00007610ff007816 */ /* 0x000fe40000000000 */
[----:B------:R-:W-:-:S04]  /*10a0*/  SHF.R.U32.HI R3, RZ, 0x1f, R2 ;  /* 0x0000001fff037819 */ /* 0x000fc80000011602 */
[----:B------:R-:W-:-:S04]  /*10b0*/  LEA.HI.SX32 R2, R2, R3, 0x1a ;  /* 0x0000000302027211 */ /* 0x000fc800078fd2ff */
[----:B------:R-:W-:-:S04]  /*10c0*/  IMNMX R245, R4, R2, PT ;  /* 0x0000000204f57217 */ /* 0x000fc80003800200 */
[----:B------:R-:W-:-:S13]  /*10d0*/  ISETP.GE.AND P0, PT, R245, 0x1, PT ;  /* 0x00000001f500780c */ /* 0x000fda0003f06270 */
[----:B------:R-:W-:Y:S05]  /*10e0*/  @!P0 BRA `(.L_x_509) ;  /* 0x00012f7000008947 */ /* 0x000fea0003800000 */
[----:B-1----:R-:W-:-:S04]  /*10f0*/  ISETP.NE.U32.AND P0, PT, RZ, c[0x0][0x340], PT ;  /* 0x0000d000ff007a0c */ /* 0x002fc80003f05070 */
[----:B------:R-:W-:-:S13]  /*1100*/  ISETP.NE.AND.EX P0, PT, RZ, c[0x0][0x344], PT, P0 ;  /* 0x0000d100ff007a0c */ /* 0x000fda0003f05300 */
[----:B------:R-:W-:Y:S05]  /*1110*/  @!P0 BRA `(.L_x_510) ;  /* 0x0000004000008947 */ /* 0x000fea0003800000 */
[----:B------:R-:W-:-:S05]  /*1120*/  MOV R2, 0x4 ;  /* 0x0000000400027802 */ /* 0x000fca0000000f00 */
[----:B------:R-:W-:-:S05]  /*1130*/  IMAD.WIDE R2, R35, R2, c[0x0][0x340] ;  /* 0x0000d00023027625 */ /* 0x000fca00078e0202 */
[----:B------:R1:W5:Y:S01]  /*1140*/  LDG.E R8, [R2.64] ;  /* 0x0000000602087981 */ /* 0x000362000c1e1900 */
[----:B------:R-:W-:Y:S05]  /*1150*/  BRA `(.L_x_511) ;  /* 0x0000001000007947 */ /* 0x000fea0003800000 */
.L_x_510:
[----:B------:R-:W-:Y:S02]  /*1160*/  MOV R8, R35 ;  /* 0x0000002300087202 */ /* 0x000fe40000000f00 */
.L_x_511:
[----:B------:R-:W2:Y:S01]  /*1170*/  LDL R0, [R1+0x30] ;  /* 0x0000300001007983 */ /* 0x000ea20000100800 */
[----:B------:R-:W-:Y:S01]  /*1180*/  SHF.R.S32.HI R14, RZ, 0x1f, R36 ;  /* 0x0000001fff0e7819 */ /* 0x000fe20000011424 */
[----:B-1----:R-:W-:Y:S01]  /*1190*/  IMAD.WIDE.U32 R2, R36, c[0x0][0x1b8], RZ ;  /* 0x00006e0024027a25 */ /* 0x002fe200078e00ff */
[----:B------:R-:W-:Y:S02]  /*11a0*/  SHF.R.S32.HI R6, RZ, 0x1f, R35 ;  /* 0x0000001fff067819 */ /* 0x000fe40000011423 */
[----:B------:R-:W-:Y:S01]  /*11b0*/  ISETP.GE.AND P2, PT, R242, c[0x0][0x198], PT ;  /* 0x00006600f2007a0c */ /* 0x000fe20003f46270 */
[----:B------:R-:W-:Y:S02]  /*11c0*/  IMAD R5, R14, c[0x0][0x1b8], RZ ;  /* 0x00006e000e057a24 */ /* 0x000fe400078e02ff */
[----:B------:R-:W-:Y:S02]  /*11d0*/  IMAD R6, R6, c[0x0][0x1c0], RZ ;  /* 0x0000700006067a24 */ /* 0x000fe400078e02ff */
[----:B------:R-:W-:-:S05]  /*11e0*/  IMAD R5, R36, c[0x0][0x1bc], R5 ;  /* 0x00006f0024057a24 */ /* 0x000fca00078e0205 */
[----:B------:R-:W-:-:S05]  /*11f0*/  IADD3 R3, R3, R5, RZ ;  /* 0x0000000503037210 */ /* 0x000fca0007ffe0ff */
[----:B------:R-:W-:Y:S01]  /*1200*/  IMAD.WIDE.U32 R2, R35, c[0x0][0x1c0], R2 ;  /* 0x0000700023027a25 */ /* 0x000fe200078e0002 */
[----:B--2---:R-:W-:-:S04]  /*1210*/  IADD3 R4, R0, R7, RZ ;  /* 0x0000000700047210 */ /* 0x004fc80007ffe0ff */
[----:B------:R-:W-:Y:S01]  /*1220*/  MOV R0, R4 ;  /* 0x0000000400007202 */ /* 0x000fe20000000f00 */
[----:B------:R-:W-:-:S05]  /*1230*/  @P4 IMAD.HI.U32 R7, R4, c[0x0][0x2c8], RZ ;  /* 0x0000b20004074a27 */ /* 0x000fca00078e00ff */
[----:B------:R-:W-:Y:S01]  /*1240*/  @P4 SHF.R.U32.HI R0, RZ, c[0x0][0x2cc], R7 ;  /* 0x0000b300ff004a19 */ /* 0x000fe20000011607 */
[----:B------:R-:W-:-:S03]  /*1250*/  IMAD R7, R35, c[0x0][0x1c4], R6 ;  /* 0x0000710023077a24 */ /* 0x000fc600078e0206 */
[----:B------:R-:W-:Y:S02]  /*1260*/  SHF.R.S32.HI R6, RZ, 0x1f, R0 ;  /* 0x0000001fff067819 */ /* 0x000fe40000011400 */
[----:B------:R-:W-:Y:S02]  /*1270*/  IADD3 R5, -R0, RZ, RZ ;  /* 0x000000ff00057210 */ /* 0x000fe40007ffe1ff */
[----:B------:R-:W-:Y:S01]  /*1280*/  IADD3 R3, R3, R7, RZ ;  /* 0x0000000703037210 */ /* 0x000fe20007ffe0ff */
[----:B------:R-:W-:Y:S02]  /*1290*/  IMAD R6, R6, c[0x0][0x1b0], RZ ;  /* 0x00006c0006067a24 */ /* 0x000fe400078e02ff */
[----:B------:R-:W-:Y:S02]  /*12a0*/  IMAD R4, R5, c[0x0][0x2c4], R4 ;  /* 0x0000b10005047a24 */ /* 0x000fe400078e0204 */
[C---:B------:R-:W-:Y:S02]  /*12b0*/  IMAD R6, R0.reuse, c[0x0][0x1b4], R6 ;  /* 0x00006d0000067a24 */ /* 0x040fe400078e0206 */
[----:B------:R-:W-:Y:S01]  /*12c0*/  IMAD.WIDE.U32 R2, R0, c[0x0][0x1b0], R2 ;  /* 0x00006c0000027a25 */ /* 0x000fe200078e0002 */
[----:B------:R-:W-:-:S04]  /*12d0*/  SHF.R.S32.HI R0, RZ, 0x1f, R4 ;  /* 0x0000001fff007819 */ /* 0x000fc80000011404 */
[----:B------:R-:W-:Y:S01]  /*12e0*/  IADD3 R3, R3, R6, RZ ;  /* 0x0000000603037210 */ /* 0x000fe20007ffe0ff */
[----:B------:R-:W-:-:S04]  /*12f0*/  IMAD R0, R0, c[0x0][0x1a8], RZ ;  /* 0x00006a0000007a24 */ /* 0x000fc800078e02ff */
[----:B------:R-:W-:-:S04]  /*1300*/  IMAD.WIDE.U32 R2, R4, c[0x0][0x1a8], R2 ;  /* 0x00006a0004027a25 */ /* 0x000fc800078e0002 */
[----:B------:R-:W-:Y:S01]  /*1310*/  IMAD R4, R4, c[0x0][0x1ac], R0 ;  /* 0x00006b0004047a24 */ /* 0x000fe200078e0200 */
[----:B------:R-:W-:-:S04]  /*1320*/  LEA R5, P0, R2, c[0x0][0x160], 0x1 ;  /* 0x0000580002057a11 */ /* 0x000fc800078008ff */
[----:B------:R-:W-:-:S04]  /*1330*/  IADD3 R4, R3, R4, RZ ;  /* 0x0000000403047210 */ /* 0x000fc80007ffe0ff */
[----:B------:R-:W-:Y:S01]  /*1340*/  LEA.HI.X R4, R2, c[0x0][0x164], R4, 0x1, P0 ;  /* 0x0000590002047a11 */ /* 0x000fe200000f0c04 */
[----:B------:R-:W-:Y:S05]  /*1350*/  BRA.DIV ~URZ, `(.L_x_512) ;  /* 0x000149127f007947 */ /* 0x000fea000b800000 */
[----:B------:R1:W2:Y:S02]  /*1360*/  SHFL.IDX PT, R6, R4, RZ, 0x181f ;  /* 0x00181fff04067589 */ /* 0x0002a400000e0000 */
.L_x_590:
[----:B------:R-:W-:Y:S05]  /*1370*/  BRA.DIV ~URZ, `(.L_x_513) ;  /* 0x000149627f007947 */ /* 0x000fea000b800000 */
[----:B------:R3:W4:Y:S02]  /*1380*/  SHFL.IDX PT, R2, R5, RZ, 0x181f ;  /* 0x00181fff05027589 */ /* 0x00072400000e0000 */
.L_x_591:
[----:B---3--:R-:W3:Y:S04]  /*1390*/  LDL R3, [R1+0x5c] ;  /* 0x00005c0001037983 */ /* 0x008ee80000100800 */
[----:B------:R-:W1:Y:S02]  /*13a0*/  S2R R7, SR_TID.X ;  /* 0x0000000000077919 */ /* 0x000e640000002100 */
[----:B-1----:R-:W-:-:S04]  /*13b0*/  SHF.R.S32.HI R0, RZ, 0x1f, R7 ;  /* 0x0000001fff007819 */ /* 0x002fc80000011407 */
[----:B------:R-:W-:Y:S01]  /*13c0*/  LEA.HI R0, R0, R7, RZ, 0x3 ;  /* 0x0000000700007211 */ /* 0x000fe200078f18ff */
[----:B------:R-:W-:-:S03]  /*13d0*/  IMAD.MOV.U32 R7, RZ, RZ, c[0x0][0x2c4] ;  /* 0x0000b100ff077624 */ /* 0x000fc600078e00ff */
[----:B------:R-:W-:Y:S01]  /*13e0*/  SHF.R.S32.HI R0, RZ, 0x3, R0 ;  /* 0x00000003ff007819 */ /* 0x000fe20000011400 */
[----:B------:R-:W-:Y:S01]  /*13f0*/  IMAD R7, R7, c[0x0][0x168], RZ ;  /* 0x00005a0007077a24 */ /* 0x000fe200078e02ff */
[----:B------:R-:W-:Y:S03]  /*1400*/  BSSY B0, `(.L_x_514) ;  /* 0x000000b000007945 */ /* 0x000fe60003800000 */
[----:B---3--:R-:W-:-:S05]  /*1410*/  IMAD.IADD R0, R0, 0x1, R3 ;  /* 0x0000000100007824 */ /* 0x008fca00078e0203 */
[----:B------:R-:W-:-:S13]  /*1420*/  ISETP.GE.AND P0, PT, R0, R7, PT ;  /* 0x000000070000720c */ /* 0x000fda0003f06270 */
[----:B------:R-:W-:Y:S05]  /*1430*/  @P0 BRA `(.L_x_515) ;  /* 0x0000007000000947 */ /* 0x000fea0003800000 */
[----:B------:R-:W-:Y:S02]  /*1440*/  SHF.R.S32.HI R9, RZ, 0x1f, R242 ;  /* 0x0000001fff097819 */ /* 0x000fe400000114f2 */
[----:B----4-:R-:W-:-:S04]  /*1450*/  LEA R2, P0, R242, R2, 0x1 ;  /* 0x00000002f2027211 */ /* 0x010fc800078008ff */
[----:B--2---:R-:W-:-:S05]  /*1460*/  LEA.HI.X R3, R242, R6, R9, 0x1, P0 ;  /* 0x00000006f2037211 */ /* 0x004fca00000f0c09 */
[----:B------:R-:W-:Y:S01]  /*1470*/  @!PT LDS RZ, [RZ] ;  /* 0x00000000fffff984 */ /* 0x000fe20000000800 */
[----:B------:R-:W-:Y:S01]  /*1480*/  @!PT LDS RZ, [RZ] ;  /* 0x00000000fffff984 */ /* 0x000fe20000000800 */
[----:B------:R-:W-:Y:S01]  /*1490*/  @!PT LDS RZ, [RZ] ;  /* 0x00000000fffff984 */ /* 0x000fe20000000800 */
[----:B------:R1:W-:Y:S04]  /*14a0*/  LDGSTS.E.BYPASS.LTC128B.128 [R243+0x7100], [R2.64], !P2 ;  /* 0x0710000002f37fae */ /* 0x0003e8000d101d46 */
.L_x_515:
[----:B------:R-:W-:Y:S05]  /*14b0*/  BSYNC B0 ;  /* 0x0000000000007941 */ /* 0x000fea0003800000 */
.L_x_514:
[----:B------:R-:W-:Y:S05]  /*14c0*/  BRA.DIV ~URZ, `(.L_x_516) ;  /* 0x000148827f007947 */ /* 0x000fea000b800000 */
[----:B--2---:R2:W3:Y:S04]  /*14d0*/  SHFL.IDX PT, R6, R4, 0x1, 0x181f ;  /* 0x00381f0004067f89 */ /* 0x0044e800000e0000 */
[----:B-1--4-:R2:W1:Y:S02]  /*14e0*/  SHFL.IDX PT, R2, R5, 0x1, 0x181f ;  /* 0x00381f0005027f89 */ /* 0x01246400000e0000 */
.L_x_592:
[----:B------:R-:W-:Y:S01]  /*14f0*/  IADD3 R3, R0, 0x10, RZ ;  /* 0x0000001000037810 */ /* 0x000fe20007ffe0ff */
[----:B------:R-:W-:Y:S03]  /*1500*/  BSSY B0, `(.L_x_517) ;  /* 0x000000a000007945 */ /* 0x000fe60003800000 */
[----:B------:R-:W-:-:S13]  /*1510*/  ISETP.GE.AND P0, PT, R3, R7, PT ;  /* 0x000000070300720c */ /* 0x000fda0003f06270 */
[----:B------:R-:W-:Y:S05]  /*1520*/  @P0 BRA `(.L_x_518) ;  /* 0x0000007000000947 */ /* 0x000fea0003800000 */
[----:B------:R-:W-:Y:S02]  /*1530*/  SHF.R.S32.HI R9, RZ, 0x1f, R242 ;  /* 0x0000001fff097819 */ /* 0x000fe400000114f2 */
[----:B-1----:R-:W-:-:S04]  /*1540*/  LEA R2, P0, R242, R2, 0x1 ;  /* 0x00000002f2027211 */ /* 0x002fc800078008ff */
[----:B---3--:R-:W-:-:S05]  /*1550*/  LEA.HI.X R3, R242, R6, R9, 0x1, P0 ;  /* 0x00000006f2037211 */ /* 0x008fca00000f0c09 */
[----:B------:R-:W-:Y:S01]  /*1560*/  @!PT LDS RZ, [RZ] ;  /* 0x00000000fffff984 */ /* 0x000fe20000000800 */
[----:B------:R-:W-:Y:S01]  /*1570*/  @!PT LDS RZ, [RZ] ;  /* 0x00000000fffff984 */ /* 0x000fe20000000800 */
[----:B------:R-:W-:Y:S01]  /*1580*/  @!PT LDS RZ, [RZ] ;  /* 0x00000000fffff984 */ /* 0x000fe20000000800 */
[----:B------:R1:W-:Y:S04]  /*1590*/  LDGSTS.E.BYPASS.LTC128B.128 [R243+0x7900], [R2.64], !P2 ;  /* 0x0790000002f37fae */ /* 0x0003e8000d101d46 */
.L_x_518:
[----:B------:R-:W-:Y:S05]  /*15a0*/  BSYNC B0 ;  /* 0x0000000000007941 */ /* 0x000fea0003800000 */
.L_x_517:
[----:B------:R-:W-:Y:S05]  /*15b0*/  BRA.DIV ~URZ, `(.L_x_519) ;  /* 0x000148627f007947 */ /* 0x000fea000b800000 */
[----:B---3--:R3:W4:Y:S02]  /*15c0*/  SHFL.IDX PT, R6, R4, 0x2, 0x181f ;  /* 0x00581f0004067f89 */ /* 0x00872400000e0000 */
.L_x_593:
[----:B------:R-:W-:Y:S05]  /*15d0*/  BRA.DIV ~URZ, `(.L_x_520) ;  /* 0x000148b27f007947 */ /* 0x000fea000b800000 */
[----:B-1----:R1:W2:Y:S02]  /*15e0*/  SHFL.IDX PT, R2, R5, 0x2, 0x181f ;  /* 0x00581f0005027f89 */ /* 0x0022a400000e0000 */
.L_x_594:
[----:B------:R-:W-:Y:S01]  /*15f0*/  IADD3 R3, R0, 0x20, RZ ;  /* 0x0000002000037810 */ /* 0x000fe20007ffe0ff */
[----:B------:R-:W-:Y:S03]  /*1600*/  BSSY B0, `(.L_x_521) ;  /* 0x000000a000007945 */ /* 0x000fe60003800000 */
[----:B------:R-:W-:-:S13]  /*1610*/  ISETP.GE.AND P0, PT, R3, R7, PT ;  /* 0x000000070300720c */ /* 0x000fda0003f06270 */
[----:B------:R-:W-:Y:S05]  /*1620*/  @P0 BRA `(.L_x_522) ;  /* 0x0000007000000947 */ /* 0x000fea0003800000 */
[----:B------:R-:W-:Y:S02]  /*1630*/  SHF.R.S32.HI R9, RZ, 0x1f, R242 ;  /* 0x0000001fff097819 */ /* 0x000fe400000114f2 */
[----:B--2---:R-:W-:-:S04]  /*1640*/  LEA R2, P0, R242, R2, 0x1 ;  /* 0x00000002f2027211 */ /* 0x004fc800078008ff */
[----:B----4-:R-:W-:-:S05]  /*1650*/  LEA.HI.X R3, R242, R6, R9, 0x1, P0 ;  /* 0x00000006f2037211 */ /* 0x010fca00000f0c09 */
[----:B------:R-:W-:Y:S01]  /*1660*/  @!PT LDS RZ, [RZ] ;  /* 0x00000000fffff984 */ /* 0x000fe20000000800 */
[----:B------:R-:W-:Y:S01]  /*1670*/  @!PT LDS RZ, [RZ] ;  /* 0x00000000fffff984 */ /* 0x000fe20000000800 */
[----:B------:R-:W-:Y:S01]  /*1680*/  @!PT LDS RZ, [RZ] ;  /* 0x00000000fffff984 */ /* 0x000fe20000000800 */
[----:B------:R2:W-:Y:S04]  /*1690*/  LDGSTS.E.BYPASS.LTC128B.128 [R243+0x8100], [R2.64], !P2 ;  /* 0x0810000002f37fae */ /* 0x0005e8000d101d46 */
.L_x_522:
[----:B------:R-:W-:Y:S05]  /*16a0*/  BSYNC B0 ;  /* 0x0000000000007941 */ /* 0x000fea0003800000 */
.L_x_521:
[----:B------:R-:W-:Y:S05]  /*16b0*/  BRA.DIV ~URZ, `(.L_x_523) ;  /* 0x000148427f007947 */ /* 0x000fea000b800000 */
[----:B----4-:R4:W1:Y:S04]  /*16c0*/  SHFL.IDX PT, R6, R4, 0x3, 0x181f ;  /* 0x00781f0004067f89 */ /* 0x01086800000e0000 */
[----:B--2---:R4:W2:Y:S02]  /*16d0*/  SHFL.IDX PT, R2, R5, 0x3, 0x181f ;  /* 0x00781f0005027f89 */ /* 0x0048a400000e0000 */
.L_x_595:
[----:B------:R-:W-:Y:S01]  /*16e0*/  IADD3 R3, R0, 0x30, RZ ;  /* 0x0000003000037810 */ /* 0x000fe20007ffe0ff */
[----:B------:R-:W-:Y:S03]  /*16f0*/  BSSY B0, `(.L_x_524) ;  /* 0x000000a000007945 */ /* 0x000fe60003800000 */
[----:B------:R-:W-:-:S13]  /*1700*/  ISETP.GE.AND P0, PT, R3, R7, PT ;  /* 0x000000070300720c */ /* 0x000fda0003f06270 */
[----:B------:R-:W-:Y:S05]  /*1710*/  @P0 BRA `(.L_x_525) ;  /* 0x0000007000000947 */ /* 0x000fea0003800000 */
[----:B------:R-:W-:Y:S02]  /*1720*/  SHF.R.S32.HI R9, RZ, 0x1f, R242 ;  /* 0x0000001fff097819 */ /* 0x000fe400000114f2 */
[----:B--2---:R-:W-:-:S04]  /*1730*/  LEA R2, P0, R242, R2, 0x1 ;  /* 0x00000002f2027211 */ /* 0x004fc800078008ff */
[----:B-1----:R-:W-:-:S05]  /*1740*/  LEA.HI.X R3, R242, R6, R9, 0x1, P0 ;  /* 0x00000006f2037211 */ /* 0x002fca00000f0c09 */
[----:B------:R-:W-:Y:S01]  /*1750*/  @!PT LDS RZ, [RZ] ;  /* 0x00000000fffff984 */ /* 0x000fe20000000800 */
[----:B------:R-:W-:Y:S01]  /*1760*/  @!PT LDS RZ, [RZ] ;  /* 0x00000000fffff984 */ /* 0x000fe20000000800 */
[----:B------:R-:W-:Y:S01]  /*1770*/  @!PT LDS RZ, [RZ] ;  /* 0x00000000fffff984 */ /* 0x000fe20000000800 */
[----:B------:R1:W-:Y:S04]  /*1780*/  LDGSTS.E.BYPASS.LTC128B.128 [R243+0x8900], [R2.64], !P2 ;  /* 0x0890000002f37fae */ /* 0x0003e8000d101d46 */
.L_x_525:
[----:B------:R-:W-:Y:S05]  /*1790*/  BSYNC B0 ;  /* 0x0000000000007941 */ /* 0x000fea0003800000 */
.L_x_524:
[----:B------:R-:W-:Y:S05]  /*17a0*/  BRA.DIV ~URZ, `(.L_x_526) ;  /* 0x000148227f007947 */ /* 0x000fea000b800000 */
[----:B-1----:R1:W3:Y:S02]  /*17b0*/  SHFL.IDX PT, R6, R4, 0x4, 0x181f ;  /* 0x00981f0004067f89 */ /* 0x0022e400000e0000 */
.L_x_596:
[----:B------:R-:W-:Y:S05]  /*17c0*/  BRA.DIV ~URZ, `(.L_x_527) ;  /* 0x000148727f007947 */ /* 0x000fea000b800000 */
[----:B--2---:R2:W1:Y:S02]  /*17d0*/  SHFL.IDX PT, R2, R5, 0x4, 0x181f ;  /* 0x00981f0005027f89 */ /* 0x00446400000e0000 */
.L_x_597:
        /* <DEDUP_REMOVED lines=11> */
.L_x_529:
[----:B------:R-:W-:Y:S05]  /*1890*/  BSYNC B0 ;  /* 0x0000000000007941 */ /* 0x000fea0003800000 */
.L_x_528:
[----:B------:R-:W-:Y:S05]  /*18a0*/  BRA.DIV ~URZ, `(.L_x_530) ;  /* 0x000148027f007947 */ /* 0x000fea000b800000 */
[----:B---3--:R3:W2:Y:S04]  /*18b0*/  SHFL.IDX PT, R6, R4, 0x5, 0x181f ;  /* 0x00b81f0004067f89 */ /* 0x0086a800000e0000 */
[----:B-1----:R3:W1:Y:S02]  /*18c0*/  SHFL.IDX PT, R2, R5, 0x5, 0x181f ;  /* 0x00b81f0005027f89 */ /* 0x00266400000e0000 */
.L_x_598:
[----:B------:R-:W-:Y:S01]  /*18d0*/  IADD3 R3, R0, 0x50, RZ ;  /* 0x0000005000037810 */ /* 0x000fe20007ffe0ff */
[----:B------:R-:W-:Y:S03]  /*18e0*/  BSSY B0, `(.L_x_531) ;  /* 0x000000a000007945 */ /* 0x000fe60003800000 */
[----:B------:R-:W-:-:S13]  /*18f0*/  ISETP.GE.AND P0, PT, R3, R7, PT ;  /* 0x000000070300720c */ /* 0x000fda0003f06270 */
[----:B------:R-:W-:Y:S05]  /*1900*/  @P0 BRA `(.L_x_532) ;  /* 0x0000007000000947 */ /* 0x000fea0003800000 */
[----:B------:R-:W-:Y:S02]  /*1910*/  SHF.R.S32.HI R9, RZ, 0x1f, R242 ;  /* 0x0000001fff097819 */ /* 0x000fe400000114f2 */
[----:B-1----:R-:W-:-:S04]  /*1920*/  LEA R2, P0, R242, R2, 0x1 ;  /* 0x00000002f2027211 */ /* 0x002fc800078008ff */
[----:B--2---:R-:W-:-:S05]  /*1930*/  LEA.HI.X R3, R242, R6, R9, 0x1, P0 ;  /* 0x00000006f2037211 */ /* 0x004fca00000f0c09 */
[----:B------:R-:W-:Y:S01]  /*1940*/  @!PT LDS RZ, [RZ] ;  /* 0x00000000fffff984 */ /* 0x000fe20000000800 */
[----:B------:R-:W-:Y:S01]  /*1950*/  @!PT LDS RZ, [RZ] ;  /* 0x00000000fffff984 */ /* 0x000fe20000000800 */
[----:B------:R-:W-:Y:S01]  /*1960*/  @!PT LDS RZ, [RZ] ;  /* 0x00000000fffff984 */ /* 0x000fe20000000800 */
[----:B------:R1:W-:Y:S04]  /*1970*/  LDGSTS.E.BYPASS.LTC128B.128 [R243+0x9900], [R2.64], !P2 ;  /* 0x0990000002f37fae */ /* 0x0003e8000d101d46 */
.L_x_532:
[----:B------:R-:W-:Y:S05]  /*1980*/  BSYNC B0 ;  /* 0x0000000000007941 */ /* 0x000fea0003800000 */
.L_x_531:
[----:B------:R-:W-:Y:S05]  /*1990*/  BRA.DIV ~URZ, `(.L_x_533) ;  /* 0x000147e27f007947 */ /* 0x000fea000b800000 */
[----:B--2---:R2:W3:Y:S02]  /*19a0*/  SHFL.IDX PT, R6, R4, 0x6, 0x181f ;  /* 0x00d81f0004067f89 */ /* 0x0044e400000e0000 */
.L_x_599:
[----:B------:R-:W-:Y:S05]  /*19b0*/  BRA.DIV ~URZ, `(.L_x_534) ;  /* 0x000148327f007947 */ /* 0x000fea000b800000 */
[----:B-1----:R1:W2:Y:S02]  /*19c0*/  SHFL.IDX PT, R2, R5, 0x6, 0x181f ;  /* 0x00d81f0005027f89 */ /* 0x0022a400000e0000 */
.L_x_600:
[----:B------:R-:W-:Y:S01]  /*19d0*/  IADD3 R3, R0, 0x60, RZ ;  /* 0x0000006000037810 */ /* 0x000fe20007ffe0ff */
[----:B------:R-:W-:Y:S03]  /*19e0*/  BSSY B0, `(.L_x_535) ;  /* 0x000000a000007945 */ /* 0x000fe60003800000 */
[----:B------:R-:W-:-:S13]  /*19f0*/  ISETP.GE.AND P0, PT, R3, R7, PT ;  /* 0x000000070300720c */ /* 0x000fda0003f06270 */
[----:B------:R-:W-:Y:S05]  /*1a00*/  @P0 BRA `(.L_x_536) ;  /* 0x0000007000000947 */ /* 0x000fea0003800000 */
[----:B------:R-:W-:Y:S02]  /*1a10*/  SHF.R.S32.HI R9, RZ, 0x1f, R242 ;  /* 0x0000001fff097819 */ /* 0x000fe400000114f2 */
[----:B--2---:R-:W-:-:S04]  /*1a20*/  LEA R2, P0, R242, R2, 0x1 ;  /* 0x00000002f2027211 */ /* 0x004fc800078008ff */
[----:B---3--:R-:W-:-:S05]  /*1a30*/  LEA.HI.X R3, R242, R6, R9, 0x1, P0 ;  /* 0x00000006f2037211 */ /* 0x008fca00000f0c09 */
[----:B------:R-:W-:Y:S01]  /*1a40*/  @!PT LDS RZ, [RZ] ;  /* 0x00000000fffff984 */ /* 0x000fe20000000800 */
[----:B------:R-:W-:Y:S01]  /*1a50*/  @!PT LDS RZ, [RZ] ;  /* 0x00000000fffff984 */ /* 0x000fe20000000800 */
[----:B------:R-:W-:Y:S01]  /*1a60*/  @!PT LDS RZ, [RZ] ;  /* 0x00000000fffff984 */ /* 0x000fe20000000800 */
[----:B------:R2:W-:Y:S04]  /*1a70*/  LDGSTS.E.BYPASS.LTC128B.128 [R243+0xa100], [R2.64], !P2 ;  /* 0x0a10000002f37fae */ /* 0x0005e8000d101d46 */
.L_x_536:
[----:B------:R-:W-:Y:S05]  /*1a80*/  BSYNC B0 ;  /* 0x0000000000007941 */ /* 0x000fea0003800000 */
.L_x_535:
[----:B------:R-:W-:Y:S05]  /*1a90*/  BRA.DIV ~URZ, `(.L_x_537) ;  /* 0x000147c27f007947 */ /* 0x000fea000b800000 */
[----:B--234-:R-:W2:Y:S04]  /*1aa0*/  SHFL.IDX PT, R4, R4, 0x7, 0x181f ;  /* 0x00f81f0004047f89 */ /* 0x01cea800000e0000 */
[----:B------:R3:W4:Y:S02]  /*1ab0*/  SHFL.IDX PT, R2, R5, 0x7, 0x181f ;  /* 0x00f81f0005027f89 */ /* 0x00072400000e0000 */
.L_x_601:
[----:B------:R-:W-:Y:S01]  /*1ac0*/  IADD3 R0, R0, 0x70, RZ ;  /* 0x0000007000007810 */ /* 0x000fe20007ffe0ff */
[----:B-----5:R-:W-:Y:S01]  /*1ad0*/  IMAD.WIDE.U32 R176, R8, c[0x0][0x2b0], RZ ;  /* 0x0000ac0008b07a25 */ /* 0x020fe200078e00ff */
[----:B------:R-:W-:Y:S02]  /*1ae0*/  SHF.R.S32.HI R20, RZ, 0x1f, R242 ;  /* 0x0000001fff147819 */ /* 0x000fe400000114f2 */
[----:B------:R-:W-:Y:S02]  /*1af0*/  ISETP.GE.AND P1, PT, R0, R7, PT ;  /* 0x000000070000720c */ /* 0x000fe40003f26270 */
[----:B------:R-:W-:Y:S01]  /*1b00*/  SHF.R.S32.HI R0, RZ, 0x1f, R8 ;  /* 0x0000001fff007819 */ /* 0x000fe20000011408 */
[----:B------:R1:W-:Y:S04]  /*1b10*/  STL.64 [R1+0x40], R176 ;  /* 0x000040b001007387 */ /* 0x0003e80000100a00 */
[----:B------:R-:W-:-:S04]  /*1b20*/  IMAD R0, R0, c[0x0][0x2b0], RZ ;  /* 0x0000ac0000007a24 */ /* 0x000fc800078e02ff */
[----:B------:R-:W-:Y:S02]  /*1b30*/  IMAD R0, R8, c[0x0][0x2b4], R0 ;  /* 0x0000ad0008007a24 */ /* 0x000fe400078e0200 */
[C---:B----4-:R-:W-:Y:S02]  /*1b40*/  @!P1 LEA R2, P0, R242.reuse, R2, 0x1 ;  /* 0x00000002f2029211 */ /* 0x050fe400078008ff */
[----:B------:R-:W-:Y:S02]  /*1b50*/  IMAD.IADD R174, R177, 0x1, R0 ;  /* 0x00000001b1ae7824 */ /* 0x000fe400078e0200 */
[----:B--2---:R-:W-:-:S03]  /*1b60*/  @!P1 LEA.HI.X R3, R242, R4, R20, 0x1, P0 ;  /* 0x00000004f2039211 */ /* 0x004fc600000f0c14 */
[----:B------:R1:W-:Y:S04]  /*1b70*/  STL [R1+0x54], R174 ;  /* 0x000054ae01007387 */ /* 0x0003e80000100800 */
[----:B------:R-:W-:Y:S01]  /*1b80*/  @!PT LDS RZ, [RZ] ;  /* 0x00000000fffff984 */ /* 0x000fe20000000800 */
[----:B------:R-:W-:Y:S01]  /*1b90*/  @!PT LDS RZ, [RZ] ;  /* 0x00000000fffff984 */ /* 0x000fe20000000800 */
[----:B------:R-:W-:Y:S01]  /*1ba0*/  @!PT LDS RZ, [RZ] ;  /* 0x00000000fffff984 */ /* 0x000fe20000000800 */
[----:B------:R1:W-:Y:S04]  /*1bb0*/  @!P1 LDGSTS.E.BYPASS.LTC128B.128 [R243+0xa900], [R2.64], !P2 ;  /* 0x0a90000002f39fae */ /* 0x0003e8000d101d46 */
[----:B------:R-:W0:Y:S01]  /*1bc0*/  LDGDEPBAR ;  /* 0x00000000000079af */ /* 0x000e220000000000 */
[----:B------:R-:W-:Y:S02]  /*1bd0*/  WARPSYNC 0xffffffff ;  /* 0xffffffff00007948 */ /* 0x000fe40003800000 */
[----:B------:R-:W2:Y:S04]  /*1be0*/  LDL R175, [R1+0x30] ;  /* 0x0000300001af7983 */ /* 0x000ea80000100800 */
[----:B------:R-:W4:Y:S01]  /*1bf0*/  LDL R178, [R1+0x34] ;  /* 0x0000340001b27983 */ /* 0x000f220000100800 */
[----:B------:R-:W-:-:S02]  /*1c00*/  MOV R6, 0x70 ;  /* 0x0000007000067802 */ /* 0x000fc40000000f00 */
[----:B-1-3--:R-:W-:Y:S01]  /*1c10*/  MOV R5, c[0x0][0x2ac] ;  /* 0x0000ab0000057a02 */ /* 0x00afe20000000f00 */
[----:B------:R-:W3:Y:S01]  /*1c20*/  LDL R18, [R1+0x64] ;  /* 0x0000640001127983 */ /* 0x000ee20000100800 */
[----:B------:R-:W-:Y:S01]  /*1c30*/  MOV R0, c[0x0][0x2b8] ;  /* 0x0000ae0000007a02 */ /* 0x000fe20000000f00 */
[----:B------:R-:W-:Y:S02]  /*1c40*/  IMAD R121, R245, R6, -0x70 ;  /* 0xffffff90f5797424 */ /* 0x000fe400078e0206 */
[----:B------:R-:W-:Y:S01]  /*1c50*/  IMAD R5, R5, c[0x0][0x1d0], RZ ;  /* 0x0000740005057a24 */ /* 0x000fe200078e02ff */
[----:B------:R-:W-:Y:S02]  /*1c60*/  ISETP.NE.AND P3, PT, R0, 0x1, PT ;  /* 0x000000010000780c */ /* 0x000fe40003f65270 */
[----:B------:R-:W-:Y:S01]  /*1c70*/  MOV R244, RZ ;  /* 0x000000ff00f47202 */ /* 0x000fe20000000f00 */
[----:B------:R-:W-:Y:S01]  /*1c80*/  BAR.SYNC.DEFER_BLOCKING 0x0 ;  /* 0x0000000000007b1d */ /* 0x000fe20000010000 */
[----:B--2---:R-:W-:-:S04]  /*1c90*/  IADD3 R2, R175, R121, RZ ;  /* 0x00000079af027210 */ /* 0x004fc80007ffe0ff */
[C---:B------:R-:W-:Y:S02]  /*1ca0*/  ISETP.GE.AND P1, PT, R2.reuse, R5, PT ;  /* 0x000000050200720c */ /* 0x040fe40003f26270 */
[----:B----4-:R-:W-:Y:S02]  /*1cb0*/  IADD3 R2, R2, R178, RZ ;  /* 0x000000b202027210 */ /* 0x010fe40007ffe0ff */
[----:B------:R-:W-:-:S03]  /*1cc0*/  ISETP.GT.OR P1, PT, R175, 0x6f, P1 ;  /* 0x0000006faf00780c */ /* 0x000fc60000f24670 */
[----:B------:R-:W-:Y:S01]  /*1cd0*/  @P3 IMAD.HI.U32 R3, R2, c[0x0][0x2bc], RZ ;  /* 0x0000af0002033a27 */ /* 0x000fe200078e00ff */
[----:B------:R-:W-:-:S04]  /*1ce0*/  MOV R0, R2 ;  /* 0x0000000200007202 */ /* 0x000fc80000000f00 */
[----:B------:R-:W-:-:S05]  /*1cf0*/  @P3 SHF.R.U32.HI R0, RZ, c[0x0][0x2c0], R3 ;  /* 0x0000b000ff003a19 */ /* 0x000fca0000011603 */
[----:B------:R-:W-:-:S04]  /*1d00*/  @!P1 IADD3 R3, P0, R0, R176, RZ ;  /* 0x000000b000039210 */ /* 0x000fc80007f1e0ff */
[----:B------:R-:W-:Y:S02]  /*1d10*/  @!P1 LEA.HI.X.SX32 R5, R0, R174, 0x1, P0 ;  /* 0x000000ae00059211 */ /* 0x000fe400000f0eff */
[----:B------:R-:W-:-:S04]  /*1d20*/  @!P1 LEA R4, P0, R3, c[0x0][0x2a0], 0x2 ;  /* 0x0000a80003049a11 */ /* 0x000fc800078010ff */
[----:B------:R-:W-:-:S05]  /*1d30*/  @!P1 LEA.HI.X R5, R3, c[0x0][0x2a4], R5, 0x2, P0 ;  /* 0x0000a90003059a11 */ /* 0x000fca00000f1405 */
[----:B------:R1:W2:Y:S01]  /*1d40*/  @!P1 LDG.E R244, [R4.64] ;  /* 0x0000000604f49981 */ /* 0x0002a2000c1e1900 */
[----:B------:R-:W-:-:S05]  /*1d50*/  IADD3 R0, -R0, RZ, RZ ;  /* 0x000000ff00007210 */ /* 0x000fca0007ffe1ff */
[----:B------:R-:W-:Y:S01]  /*1d60*/  IMAD R252, R0, c[0x0][0x2b8], R2 ;  /* 0x0000ae0000fc7a24 */ /* 0x000fe200078e0202 */
[----:B------:R-:W4:Y:S03]  /*1d70*/  S2R R9, SR_TID.X ;  /* 0x0000000000097919 */ /* 0x000f260000002100 */
[----:B------:R-:W-:Y:S01]  /*1d80*/  IMAD.WIDE.U32 R2, R252, c[0x0][0x1e0], RZ ;  /* 0x00007800fc027a25 */ /* 0x000fe200078e00ff */
[----:B-1----:R-:W-:-:S05]  /*1d90*/  SHF.R.S32.HI R5, RZ, 0x1f, R252 ;  /* 0x0000001fff057819 */ /* 0x002fca00000114fc */
[----:B------:R-:W-:-:S04]  /*1da0*/  IMAD R0, R5, c[0x0][0x1e0], RZ ;  /* 0x0000780005007a24 */ /* 0x000fc800078e02ff */
[----:B------:R-:W-:-:S05]  /*1db0*/  IMAD R0, R252, c[0x0][0x1e4], R0 ;  /* 0x00007900fc007a24 */ /* 0x000fca00078e0200 */
[----:B------:R-:W-:Y:S01]  /*1dc0*/  IADD3 R3, R3, R0, RZ ;  /* 0x0000000003037210 */ /* 0x000fe20007ffe0ff */
[----:B------:R-:W-:Y:S02]  /*1dd0*/  IMAD R0, R14, c[0x0][0x1e8], RZ ;  /* 0x00007a000e007a24 */ /* 0x000fe400078e02ff */
[----:B---3--:R-:W-:-:S04]  /*1de0*/  IMAD.WIDE.U32 R172, R18, c[0x0][0x1e8], RZ ;  /* 0x00007a0012ac7a25 */ /* 0x008fc800078e00ff */
[----:B------:R-:W-:-:S05]  /*1df0*/  IMAD R0, R18, c[0x0][0x1ec], R0 ;  /* 0x00007b0012007a24 */ /* 0x000fca00078e0200 */
[----:B------:R-:W-:Y:S02]  /*1e00*/  IADD3 R171, R173, R0, RZ ;  /* 0x00000000adab7210 */ /* 0x000fe40007ffe0ff */
[----:B----4-:R-:W-:Y:S02]  /*1e10*/  SHF.R.S32.HI R7, RZ, 0x1f, R9 ;  /* 0x0000001fff077819 */ /* 0x010fe40000011409 */
[----:B------:R-:W-:Y:S02]  /*1e20*/  MOV R120, c[0x0][0x2ac] ;  /* 0x0000ab0000787a02 */ /* 0x000fe40000000f00 */
[----:B------:R-:W-:-:S04]  /*1e30*/  LEA.HI R7, R7, R9, RZ, 0x3 ;  /* 0x0000000907077211 */ /* 0x000fc800078f18ff */
[----:B------:R-:W-:Y:S02]  /*1e40*/  SHF.R.S32.HI R7, RZ, 0x3, R7 ;  /* 0x00000003ff077819 */ /* 0x000fe40000011407 */
[----:B------:R-:W-:Y:S01]  /*1e50*/  ISETP.GE.AND P5, PT, R242, c[0x0][0x1d4], PT ;  /* 0x00007500f2007a0c */ /* 0x000fe20003fa6270 */
[----:B------:R-:W-:-:S04]  /*1e60*/  IMAD R5, R5, c[0x0][0x208], RZ ;  /* 0x0000820005057a24 */ /* 0x000fc800078e02ff */
[----:B------:R-:W-:Y:S02]  /*1e70*/  IMAD R5, R252, c[0x0][0x20c], R5 ;  /* 0x00008300fc057a24 */ /* 0x000fe400078e0205 */
[----:B------:R-:W-:Y:S01]  /*1e80*/  IMAD.WIDE.U32 R22, R18, c[0x0][0x210], RZ ;  /* 0x0000840012167a25 */ /* 0x000fe200078e00ff */
[----:B------:R-:W-:Y:S04]  /*1e90*/  STL.64 [R1+0x38], R172 ;  /* 0x000038ac01007387 */ /* 0x000fe80000100a00 */
[----:B------:R-:W-:Y:S04]  /*1ea0*/  STL [R1+0x50], R171 ;  /* 0x000050ab01007387 */ /* 0x000fe80000100800 */
[----:B------:R-:W-:Y:S01]  /*1eb0*/  STL.64 [R1+0x48], R22 ;  /* 0x0000481601007387 */ /* 0x000fe20000100a00 */
[----:B------:R-:W-:-:S02]  /*1ec0*/  SHF.L.U32 R170, R242, 0x1, RZ ;  /* 0x00000001f2aa7819 */ /* 0x000fc400000006ff */
[----:B------:R-:W-:Y:S02]  /*1ed0*/  SHF.L.U64.HI R36, R242, 0x1, R20 ;  /* 0x00000001f2247819 */ /* 0x000fe40000010214 */
[----:B--2---:R-:W-:Y:S01]  /*1ee0*/  SHF.R.S32.HI R10, RZ, 0x1f, R244 ;  /* 0x0000001fff0a7819 */ /* 0x004fe200000114f4 */
[----:B------:R-:W-:-:S04]  /*1ef0*/  IMAD.WIDE.U32 R2, R244, c[0x0][0x1f0], R2 ;  /* 0x00007c00f4027a25 */ /* 0x000fc800078e0002 */
[----:B------:R-:W-:Y:S01]  /*1f00*/  IMAD R4, R10, c[0x0][0x1f0], RZ ;  /* 0x00007c000a047a24 */ /* 0x000fe200078e02ff */
[----:B------:R-:W-:-:S03]  /*1f10*/  IADD3 R2, P0, R2, R172, RZ ;  /* 0x000000ac02027210 */ /* 0x000fc60007f1e0ff */
[----:B------:R-:W-:-:S05]  /*1f20*/  IMAD R0, R244, c[0x0][0x1f4], R4 ;  /* 0x00007d00f4007a24 */ /* 0x000fca00078e0204 */
[----:B------:R-:W-:Y:S02]  /*1f30*/  IADD3.X R3, R171, R3, R0, P0, !PT ;  /* 0x00000003ab037210 */ /* 0x000fe400007fe400 */
[----:B------:R-:W-:Y:S01]  /*1f40*/  LEA R0, P0, R2, c[0x0][0x1c8], 0x1 ;  /* 0x0000720002007a11 */ /* 0x000fe200078008ff */
[----:B------:R-:W-:-:S03]  /*1f50*/  IMAD R4, R245, -0x70, R6 ;  /* 0xffffff90f5047824 */ /* 0x000fc600078e0206 */
[----:B------:R-:W-:Y:S01]  /*1f60*/  LEA.HI.X R11, R2, c[0x0][0x1cc], R3, 0x1, P0 ;  /* 0x00007300020b7a11 */ /* 0x000fe200000f0c03 */
[----:B------:R-:W1:Y:S01]  /*1f70*/  SHFL.IDX PT, R8, R0, RZ, 0x181f ;  /* 0x00181fff00087589 */ /* 0x000e6200000e0000 */
[----:B------:R-:W-:-:S03]  /*1f80*/  IMAD R120, R120, c[0x0][0x1d0], R4 ;  /* 0x0000740078787a24 */ /* 0x000fc600078e0204 */
[----:B------:R-:W2:Y:S02]  /*1f90*/  SHFL.IDX PT, R6, R11, RZ, 0x181f ;  /* 0x00181fff0b067589 */ /* 0x000ea400000e0000 */
[----:B------:R-:W-:Y:S02]  /*1fa0*/  IADD3 R4, -R7, R120, RZ ;  /* 0x0000007807047210 */ /* 0x000fe40007ffe1ff */
[----:B------:R-:W3:Y:S02]  /*1fb0*/  SHFL.IDX PT, R7, R0, 0x1, 0x181f ;  /* 0x00381f0000077f89 */ /* 0x000ee400000e0000 */
[C---:B------:R-:W-:Y:S02]  /*1fc0*/  ISETP.GE.AND P2, PT, R4.reuse, 0x1, PT ;  /* 0x000000010400780c */ /* 0x040fe40003f46270 */
[----:B------:R-:W4:Y:S01]  /*1fd0*/  SHFL.IDX PT, R12, R11, 0x1, 0x181f ;  /* 0x00381f000b0c7f89 */ /* 0x000f2200000e0000 */
[----:B------:R-:W-:-:S03]  /*1fe0*/  ISETP.GE.AND P1, PT, R4, 0x11, PT ;  /* 0x000000110400780c */ /* 0x000fc60003f26270 */
[----:B------:R-:W5:Y:S04]  /*1ff0*/  SHFL.IDX PT, R13, R0, 0x2, 0x181f ;  /* 0x00581f00000d7f89 */ /* 0x000f6800000e0000 */
[----:B------:R-:W-:Y:S03]  /*2000*/  SHFL.IDX PT, R15, R0, 0x3, 0x181f ;  /* 0x00781f00000f7f89 */ /* 0x000fe600000e0000 */
[C---:B-1----:R-:W-:Y:S01]  /*2010*/  @P2 LEA R8, P0, R242.reuse, R8, 0x1 ;  /* 0x00000008f2082211 */ /* 0x042fe200078008ff */
[----:B------:R-:W1:Y:S03]  /*2020*/  SHFL.IDX PT, R17, R11, 0x2, 0x181f ;  /* 0x00581f000b117f89 */ /* 0x000e6600000e0000 */
[----:B--2---:R-:W-:Y:S01]  /*2030*/  @P2 LEA.HI.X R9, R242, R6, R20, 0x1, P0 ;  /* 0x00000006f2092211 */ /* 0x004fe200000f0c14 */
[----:B------:R-:W2:Y:S01]  /*2040*/  SHFL.IDX PT, R16, R11, 0x3, 0x181f ;  /* 0x00781f000b107f89 */ /* 0x000ea200000e0000 */
[----:B------:R-:W-:-:S02]  /*2050*/  ISETP.GE.AND P6, PT, R4, 0x21, PT ;  /* 0x000000210400780c */ /* 0x000fc40003fc6270 */
[----:B---3--:R-:W-:Y:S01]  /*2060*/  @P1 LEA R6, P0, R242, R7, 0x1 ;  /* 0x00000007f2061211 */ /* 0x008fe200078008ff */
[----:B------:R5:W-:Y:S01]  /*2070*/  @P2 LDGSTS.E.BYPASS.LTC128B.128 [R243+0x3900], [R8.64], !P5 ;  /* 0x0390000008f32fae */ /* 0x000be2000e901d46 */
[----:B------:R-:W-:Y:S01]  /*2080*/  ISETP.GE.AND P2, PT, R4, 0x31, PT ;  /* 0x000000310400780c */ /* 0x000fe20003f46270 */
[----:B------:R-:W-:Y:S01]  /*2090*/  IMAD.WIDE.U32 R2, R252, c[0x0][0x208], RZ ;  /* 0x00008200fc027a25 */ /* 0x000fe200078e00ff */
[----:B----4-:R-:W-:Y:S02]  /*20a0*/  @P1 LEA.HI.X R7, R242, R12, R20, 0x1, P0 ;  /* 0x0000000cf2071211 */ /* 0x010fe400000f0c14 */
[----:B------:R-:W3:Y:S02]  /*20b0*/  SHFL.IDX PT, R12, R0, 0x4, 0x181f ;  /* 0x00981f00000c7f89 */ /* 0x000ee400000e0000 */
[----:B------:R-:W-:Y:S01]  /*20c0*/  IADD3 R3, R3, R5, RZ ;  /* 0x0000000503037210 */ /* 0x000fe20007ffe0ff */
[----:B------:R-:W-:Y:S01]  /*20d0*/  IMAD R5, R14, c[0x0][0x210], RZ ;  /* 0x000084000e057a24 */ /* 0x000fe200078e02ff */
[----:B------:R4:W-:Y:S04]  /*20e0*/  @P1 LDGSTS.E.BYPASS.LTC128B.128 [R243+0x4100], [R6.64], !P5 ;  /* 0x0410000006f31fae */ /* 0x0009e8000e901d46 */
[----:B------:R-:W2:Y:S01]  /*20f0*/  SHFL.IDX PT, R14, R11, 0x4, 0x181f ;  /* 0x00981f000b0e7f89 */ /* 0x000ea200000e0000 */
[----:B------:R-:W-:-:S02]  /*2100*/  IMAD R5, R18, c[0x0][0x214], R5 ;  /* 0x0000850012057a24 */ /* 0x000fc400078e0205 */
[----:B------:R-:W-:Y:S02]  /*2110*/  IMAD R10, R10, c[0x0][0x218], RZ ;  /* 0x000086000a0a7a24 */ /* 0x000fe400078e02ff */
[----:B------:R-:W-:Y:S01]  /*2120*/  IMAD.WIDE.U32 R2, R244, c[0x0][0x218], R2 ;  /* 0x00008600f4027a25 */ /* 0x000fe200078e0002 */
[C---:B-----5:R-:W-:Y:S02]  /*2130*/  @P6 LEA R8, P1, R242.reuse, R13, 0x1 ;  /* 0x0000000df2086211 */ /* 0x060fe400078208ff */
[----:B------:R-:W-:Y:S02]  /*2140*/  SHFL.IDX PT, R13, R0, 0x6, 0x181f ;  /* 0x00d81f00000d7f89 */ /* 0x000fe400000e0000 */
[--C-:B-1----:R-:W-:Y:S02]  /*2150*/  @P6 LEA.HI.X R9, R242, R17, R20.reuse, 0x1, P1 ;  /* 0x00000011f2096211 */ /* 0x102fe400008f0c14 */
[----:B------:R-:W-:Y:S02]  /*2160*/  ISETP.GE.AND P1, PT, R4, 0x41, PT ;  /* 0x000000410400780c */ /* 0x000fe40003f26270 */
[C---:B----4-:R-:W-:Y:S01]  /*2170*/  @P2 LEA R6, P0, R242.reuse, R15, 0x1 ;  /* 0x0000000ff2062211 */ /* 0x050fe200078008ff */
[----:B------:R-:W-:Y:S04]  /*2180*/  SHFL.IDX PT, R17, R11, 0x5, 0x181f ;  /* 0x00b81f000b117f89 */ /* 0x000fe800000e0000 */
[----:B------:R1:W4:Y:S01]  /*2190*/  SHFL.IDX PT, R15, R0, 0x5, 0x181f ;  /* 0x00b81f00000f7f89 */ /* 0x00032200000e0000 */
[----:B--2---:R-:W-:-:S03]  /*21a0*/  @P2 LEA.HI.X R7, R242, R16, R20, 0x1, P0 ;  /* 0x00000010f2072211 */ /* 0x004fc600000f0c14 */
[----:B------:R-:W2:Y:S01]  /*21b0*/  SHFL.IDX PT, R11, R11, 0x6, 0x181f ;  /* 0x00d81f000b0b7f89 */ /* 0x000ea200000e0000 */
[----:B------:R-:W-:Y:S01]  /*21c0*/  IADD3 R18, R23, R5, RZ ;  /* 0x0000000517127210 */ /* 0x000fe20007ffe0ff */
[----:B------:R-:W-:Y:S01]  /*21d0*/  IMAD R10, R244, c[0x0][0x21c], R10 ;  /* 0x00008700f40a7a24 */ /* 0x000fe200078e020a */
[----:B------:R-:W-:Y:S01]  /*21e0*/  IADD3 R5, P0, R2, R22, RZ ;  /* 0x0000001602057210 */ /* 0x000fe20007f1e0ff */
[----:B------:R5:W-:Y:S01]  /*21f0*/  @P6 LDGSTS.E.BYPASS.LTC128B.128 [R243+0x4900], [R8.64], !P5 ;  /* 0x0490000008f36fae */ /* 0x000be2000e901d46 */
[----:B------:R-:W-:-:S03]  /*2200*/  ISETP.GE.AND P6, PT, R4, 0x51, PT ;  /* 0x000000510400780c */ /* 0x000fc60003fc6270 */
[----:B------:R4:W-:Y:S01]  /*2210*/  @P2 LDGSTS.E.BYPASS.LTC128B.128 [R243+0x5100], [R6.64], !P5 ;  /* 0x0510000006f32fae */ /* 0x0009e2000e901d46 */
[----:B------:R-:W-:Y:S02]  /*2220*/  ISETP.GE.AND P2, PT, R4, 0x61, PT ;  /* 0x000000610400780c */ /* 0x000fe40003f46270 */
[----:B------:R-:W-:Y:S02]  /*2230*/  IADD3.X R10, R18, R3, R10, P0, !PT ;  /* 0x00000003120a7210 */ /* 0x000fe400007fe40a */
[----:B---3--:R-:W-:-:S04]  /*2240*/  @P1 LEA R2, P0, R242, R12, 0x1 ;  /* 0x0000000cf2021211 */ /* 0x008fc800078008ff */
[----:B------:R-:W-:Y:S02]  /*2250*/  @P1 LEA.HI.X R3, R242, R14, R20, 0x1, P0 ;  /* 0x0000000ef2031211 */ /* 0x000fe400000f0c14 */
[----:B-1----:R-:W-:-:S03]  /*2260*/  LEA R0, P0, R5, c[0x0][0x1f8], 0x1 ;  /* 0x00007e0005007a11 */ /* 0x002fc600078008ff */
[----:B------:R1:W-:Y:S01]  /*2270*/  @P1 LDGSTS.E.BYPASS.LTC128B.128 [R243+0x5900], [R2.64], !P5 ;  /* 0x0590000002f31fae */ /* 0x0003e2000e901d46 */
[----:B------:R-:W-:Y:S02]  /*2280*/  LEA.HI.X R16, R5, c[0x0][0x1fc], R10, 0x1, P0 ;  /* 0x00007f0005107a11 */ /* 0x000fe400000f0c0a */
[----:B----4-:R-:W-:-:S04]  /*2290*/  @P6 LEA R6, P1, R242, R15, 0x1 ;  /* 0x0000000ff2066211 */ /* 0x010fc800078208ff */
[----:B------:R-:W-:-:S05]  /*22a0*/  @P6 LEA.HI.X R7, R242, R17, R20, 0x1, P1 ;  /* 0x00000011f2076211 */ /* 0x000fca00008f0c14 */
[----:B------:R3:W-:Y:S01]  /*22b0*/  @P6 LDGSTS.E.BYPASS.LTC128B.128 [R243+0x6100], [R6.64], !P5 ;  /* 0x0610000006f36fae */ /* 0x0007e2000e901d46 */
[----:B-1----:R-:W-:-:S04]  /*22c0*/  @P2 LEA R2, P0, R242, R13, 0x1 ;  /* 0x0000000df2022211 */ /* 0x002fc800078008ff */
[----:B--2---:R-:W-:-:S05]  /*22d0*/  @P2 LEA.HI.X R3, R242, R11, R20, 0x1, P0 ;  /* 0x0000000bf2032211 */ /* 0x004fca00000f0c14 */
[----:B------:R1:W-:Y:S04]  /*22e0*/  @P2 LDGSTS.E.BYPASS.LTC128B.128 [R243+0x6900], [R2.64], !P5 ;  /* 0x0690000002f32fae */ /* 0x0003e8000e901d46 */
[----:B------:R-:W0:Y:S04]  /*22f0*/  LDGDEPBAR ;  /* 0x00000000000079af */ /* 0x000e280000000000 */
[----:B------:R-:W1:Y:S04]  /*2300*/  SHFL.IDX PT, R5, R0, RZ, 0x181f ;  /* 0x00181fff00057589 */ /* 0x000e6800000e0000 */
[----:B------:R-:W2:Y:S04]  /*2310*/  SHFL.IDX PT, R14, R0, 0x1, 0x181f ;  /* 0x00381f00000e7f89 */ /* 0x000ea800000e0000 */
[----:B------:R-:W4:Y:S04]  /*2320*/  SHFL.IDX PT, R12, R0, 0x2, 0x181f ;  /* 0x00581f00000c7f89 */ /* 0x000f2800000e0000 */
[----:B------:R-:W-:Y:S01]  /*2330*/  STL [R1+0x58], R18 ;  /* 0x0000581201007387 */ /* 0x000fe20000100800 */
[----:B------:R-:W-:-:S04]  /*2340*/  DEPBAR.LE SB0, 0x1 ;  /* 0x000080400000791a */ /* 0x000fc80000000000 */
[----:B------:R-:W-:-:S04]  /*2350*/  DEPBAR.LE SB0, 0x0 ;  /* 0x000080000000791a */ /* 0x000fc80000000000 */
[----:B------:R-:W-:Y:S06]  /*2360*/  BAR.SYNC.DEFER_BLOCKING 0x0 ;  /* 0x0000000000007b1d */ /* 0x000fec0000010000 */
[----:B-----5:R-:W5:Y:S04]  /*2370*/  SHFL.IDX PT, R8, R16, 0x1, 0x181f ;  /* 0x00381f0010087f89 */ /* 0x020f6800000e0000 */
[----:B------:R-:W2:Y:S04]  /*2380*/  SHFL.IDX PT, R13, R16, 0x2, 0x181f ;  /* 0x00581f00100d7f89 */ /* 0x000ea800000e0000 */
[----:B------:R-:W3:Y:S04]  /*2390*/  SHFL.IDX PT, R18, R0, 0x4, 0x181f ;  /* 0x00981f0000127f89 */ /* 0x000ee800000e0000 */
[----:B------:R-:W3:Y:S04]  /*23a0*/  SHFL.IDX PT, R10, R0, 0x3, 0x181f ;  /* 0x00781f00000a7f89 */ /* 0x000ee800000e0000 */
[----:B------:R-:W3:Y:S04]  /*23b0*/  SHFL.IDX PT, R9, R16, RZ, 0x181f ;  /* 0x00181fff10097589 */ /* 0x000ee800000e0000 */
[----:B------:R-:W3:Y:S01]  /*23c0*/  SHFL.IDX PT, R11, R16, 0x3, 0x181f ;  /* 0x00781f00100b7f89 */ /* 0x000ee200000e0000 */
[----:B-1----:R-:W-:-:S03]  /*23d0*/  IADD3 R2, P0, R5, R170, RZ ;  /* 0x000000aa05027210 */ /* 0x002fc60007f1e0ff */
[----:B------:R-:W1:Y:S04]  /*23e0*/  SHFL.IDX PT, R17, R0, 0x5, 0x181f ;  /* 0x00b81f0000117f89 */ /* 0x000e6800000e0000 */
[----:B------:R-:W1:Y:S01]  /*23f0*/  SHFL.IDX PT, R19, R16, 0x4, 0x181f ;  /* 0x00981f0010137f89 */ /* 0x000e6200000e0000 */
[----:B--2---:R-:W-:-:S03]  /*2400*/  IADD3 R14, P1, R14, R170, RZ ;  /* 0x000000aa0e0e7210 */ /* 0x004fc60007f3e0ff */
[----:B------:R-:W2:Y:S01]  /*2410*/  SHFL.IDX PT, R5, R16, 0x5, 0x181f ;  /* 0x00b81f0010057f89 */ /* 0x000ea200000e0000 */
[----:B----4-:R-:W-:-:S03]  /*2420*/  IADD3 R12, P2, R12, R170, RZ ;  /* 0x000000aa0c0c7210 */ /* 0x010fc60007f5e0ff */
[----:B------:R-:W-:Y:S01]  /*2430*/  LDSM.16.M88.4 R32, [R231] ;  /* 0x00000000e720783b */ /* 0x000fe20000000200 */
[----:B-----5:R-:W-:-:S03]  /*2440*/  IADD3.X R15, R8, R36, RZ, P1, !PT ;  /* 0x00000024080f7210 */ /* 0x020fc60000ffe4ff */
[----:B------:R-:W-:Y:S01]  /*2450*/  LDSM.16.M88.4 R48, [R224] ;  /* 0x00000000e030783b */ /* 0x000fe20000000200 */
[----:B------:R-:W-:Y:S02]  /*2460*/  IADD3.X R13, R13, R36, RZ, P2, !PT ;  /* 0x000000240d0d7210 */ /* 0x000fe400017fe4ff */
[----:B---3--:R-:W-:Y:S01]  /*2470*/  IADD3 R8, P2, R18, R170, RZ ;  /* 0x000000aa12087210 */ /* 0x008fe20007f5e0ff */
[----:B------:R-:W-:Y:S04]  /*2480*/  LDSM.16.M88.4 R28, [R231+0x2000] ;  /* 0x00200000e71c783b */ /* 0x000fe80000000200 */
[----:B------:R-:W3:Y:S01]  /*2490*/  SHFL.IDX PT, R18, R0, 0x6, 0x181f ;  /* 0x00d81f0000127f89 */ /* 0x000ee200000e0000 */
[----:B------:R-:W-:-:S03]  /*24a0*/  ISETP.GE.AND P6, PT, R242, c[0x0][0x1d4], PT ;  /* 0x00007500f2007a0c */ /* 0x000fc60003fc6270 */
[----:B------:R-:W4:Y:S01]  /*24b0*/  SHFL.IDX PT, R0, R16, 0x6, 0x181f ;  /* 0x00d81f0010007f89 */ /* 0x000f2200000e0000 */
[----:B------:R-:W-:Y:S02]  /*24c0*/  IADD3 R10, P1, R10, R170, RZ ;  /* 0x000000aa0a0a7210 */ /* 0x000fe40007f3e0ff */
[-C--:B------:R-:W-:Y:S01]  /*24d0*/  IADD3.X R3, R9, R36.reuse, RZ, P0, !PT ;  /* 0x0000002409037210 */ /* 0x080fe200007fe4ff */
[----:B------:R-:W-:Y:S01]  /*24e0*/  LDSM.16.M88.4 R24, [R234] ;  /* 0x00000000ea18783b */ /* 0x000fe20000000200 */
[C---:B------:R-:W-:Y:S02]  /*24f0*/  ISETP.LT.OR P0, PT, R4.reuse, 0x1, P6 ;  /* 0x000000010400780c */ /* 0x040fe40003701670 */
[----:B------:R-:W-:Y:S01]  /*2500*/  IADD3.X R11, R11, R36, RZ, P1, !PT ;  /* 0x000000240b0b7210 */ /* 0x000fe20000ffe4ff */
[----:B------:R-:W5:Y:S01]  /*2510*/  LDSM.16.M88.4 R52, [R235] ;  /* 0x00000000eb34783b */ /* 0x000f620000000200 */
[----:B-1----:R-:W-:Y:S02]  /*2520*/  IADD3 R6, P1, R17, R170, RZ ;  /* 0x000000aa11067210 */ /* 0x002fe40007f3e0ff */
[----:B------:R-:W-:Y:S01]  /*2530*/  IADD3.X R9, R19, R36, RZ, P2, !PT ;  /* 0x0000002413097210 */ /* 0x000fe200017fe4ff */
[----:B------:R-:W-:Y:S01]  /*2540*/  LDSM.16.M88.4 R76, [R224+0x800] ;  /* 0x00080000e04c783b */ /* 0x000fe20000000200 */
[----:B------:R-:W-:-:S02]  /*2550*/  ISETP.LT.OR P2, PT, R4, 0x11, P6 ;  /* 0x000000110400780c */ /* 0x000fc40003741670 */
[----:B--2---:R-:W-:Y:S01]  /*2560*/  IADD3.X R7, R5, R36, RZ, P1, !PT ;  /* 0x0000002405077210 */ /* 0x004fe20000ffe4ff */
[----:B------:R-:W-:Y:S01]  /*2570*/  LDSM.16.M88.4 R88, [R224+0x1000] ;  /* 0x00100000e058783b */ /* 0x000fe20000000200 */
[----:B------:R-:W-:-:S03]  /*2580*/  ISETP.LT.OR P1, PT, R4, 0x21, P6 ;  /* 0x000000210400780c */ /* 0x000fc60003721670 */
[----:B------:R-:W-:Y:S04]  /*2590*/  LDSM.16.M88.4 R96, [R224+0x1800] ;  /* 0x00180000e060783b */ /* 0x000fe80000000200 */
[----:B------:R-:W-:Y:S04]  /*25a0*/  LDSM.16.M88.4 R104, [R224+0x2000] ;  /* 0x00200000e068783b */ /* 0x000fe80000000200 */
[----:B------:R-:W-:Y:S04]  /*25b0*/  LDSM.16.M88.4 R112, [R224+0x2800] ;  /* 0x00280000e070783b */ /* 0x000fe80000000200 */
[----:B------:R-:W-:Y:S04]  /*25c0*/  LDSM.16.M88.4 R124, [R224+0x3000] ;  /* 0x00300000e07c783b */ /* 0x000fe80000000200 */
[----:B------:R-:W1:Y:S04]  /*25d0*/  LDSM.16.M88.4 R20, [R234+0x2000] ;  /* 0x00200000ea14783b */ /* 0x000e680000000200 */
[----:B------:R-:W-:Y:S04]  /*25e0*/  LDSM.16.M88.4 R84, [R241] ;  /* 0x00000000f154783b */ /* 0x000fe80000000200 */
[----:B------:R-:W-:Y:S04]  /*25f0*/  LDSM.16.M88.4 R92, [R240] ;  /* 0x00000000f05c783b */ /* 0x000fe80000000200 */
[----:B------:R-:W-:Y:S04]  /*2600*/  LDSM.16.M88.4 R100, [R239] ;  /* 0x00000000ef64783b */ /* 0x000fe80000000200 */
[----:B------:R-:W-:Y:S04]  /*2610*/  LDSM.16.M88.4 R108, [R238] ;  /* 0x00000000ee6c783b */ /* 0x000fe80000000200 */
[----:B------:R-:W-:Y:S04]  /*2620*/  LDSM.16.M88.4 R116, [R237] ;  /* 0x00000000ed74783b */ /* 0x000fe80000000200 */
[----:B------:R-:W-:Y:S04]  /*2630*/  LDSM.16.M88.4 R128, [R236] ;  /* 0x00000000ec80783b */ /* 0x000fe80000000200 */
[----:B------:R-:W-:Y:S01]  /*2640*/  @!PT LDS RZ, [RZ] ;  /* 0x00000000fffff984 */ /* 0x000fe20000000800 */
[----:B------:R-:W-:Y:S01]  /*2650*/  @!PT LDS RZ, [RZ] ;  /* 0x00000000fffff984 */ /* 0x000fe20000000800 */
[----:B------:R-:W-:Y:S01]  /*2660*/  @!PT LDS RZ, [RZ] ;  /* 0x00000000fffff984 */ /* 0x000fe20000000800 */
[----:B------:R3:W-:Y:S04]  /*2670*/  LDGSTS.E.BYPASS.LTC128B.128 [R243+0x100], [R2.64], !P0 ;  /* 0x0010000002f37fae */ /* 0x0007e8000c101d46 */
[----:B------:R2:W-:Y:S01]  /*2680*/  LDGSTS.E.BYPASS.LTC128B.128 [R243+0x900], [R14.64], !P2 ;  /* 0x009000000ef37fae */ /* 0x0005e2000d101d46 */
[----:B------:R-:W-:-:S03]  /*2690*/  ISETP.LT.OR P2, PT, R4, 0x31, P6 ;  /* 0x000000310400780c */ /* 0x000fc60003741670 */
[----:B------:R2:W-:Y:S01]  /*26a0*/  LDGSTS.E.BYPASS.LTC128B.128 [R243+0x1100], [R12.64], !P1 ;  /* 0x011000000cf37fae */ /* 0x0005e2000c901d46 */
[----:B------:R-:W-:-:S09]  /*26b0*/  ISETP.LT.OR P1, PT, R4, 0x51, P6 ;  /* 0x000000510400780c */ /* 0x000fd20003721670 */
[----:B------:R1:W-:Y:S01]  /*26c0*/  LDGSTS.E.BYPASS.LTC128B.128 [R243+0x1900], [R10.64], !P2 ;  /* 0x019000000af37fae */ /* 0x0003e2000d101d46 */
[----:B---3--:R-:W-:-:S04]  /*26d0*/  IADD3 R2, P0, R18, R170, RZ ;  /* 0x000000aa12027210 */ /* 0x008fc80007f1e0ff */
[----:B----4-:R-:W-:Y:S02]  /*26e0*/  IADD3.X R3, R0, R36, RZ, P0, !PT ;  /* 0x0000002400037210 */ /* 0x010fe400007fe4ff */
[C---:B------:R-:W-:Y:S02]  /*26f0*/  ISETP.LT.OR P0, PT, R4.reuse, 0x41, P6 ;  /* 0x000000410400780c */ /* 0x040fe40003701670 */
[----:B------:R-:W-:Y:S01]  /*2700*/  ISETP.LT.OR P6, PT, R4, 0x61, P6 ;  /* 0x000000610400780c */ /* 0x000fe200037c1670 */
[-C--:B--2---:R-:W-:Y:S10]  /*2710*/  HMMA.16816.F32.BF16 R12, R32, R48.reuse, RZ ;  /* 0x00000030200c723c */ /* 0x084ff400000418ff */
[----:B------:R1:W-:Y:S04]  /*2720*/  LDGSTS.E.BYPASS.LTC128B.128 [R243+0x2100], [R8.64], !P0 ;  /* 0x0210000008f37fae */ /* 0x0003e8000c101d46 */
[----:B------:R2:W-:Y:S04]  /*2730*/  LDGSTS.E.BYPASS.LTC128B.128 [R243+0x2900], [R6.64], !P1 ;  /* 0x0290000006f37fae */ /* 0x0005e8000c901d46 */
[----:B------:R3:W-:Y:S04]  /*2740*/  LDGSTS.E.BYPASS.LTC128B.128 [R243+0x3100], [R2.64], !P6 ;  /* 0x0310000002f37fae */ /* 0x0007e8000f101d46 */
[----:B------:R-:W-:Y:S04]  /*2750*/  LDSM.16.M88.4 R40, [R230] ;  /* 0x00000000e628783b */ /* 0x000fe80000000200 */
[----:B------:R-:W4:Y:S01]  /*2760*/  LDSM.16.M88.4 R16, [R232] ;  /* 0x00000000e810783b */ /* 0x000f220000000200 */
[----:B------:R-:W-:Y:S03]  /*2770*/  HMMA.16816.F32.BF16 R56, R28, R48, RZ ;  /* 0x000000301c38723c */ /* 0x000fe600000418ff */
[----:B------:R-:W-:Y:S04]  /*2780*/  LDSM.16.M88.4 R44, [R227] ;  /* 0x00000000e32c783b */ /* 0x000fe80000000200 */
[----:B------:R-:W0:Y:S01]  /*2790*/  LDGDEPBAR ;  /* 0x00000000000079af */ /* 0x000e220000000000 */
[----:B-----5:R-:W-:Y:S03]  /*27a0*/  HMMA.16816.F32.BF16 R60, R24, R52, R12 ;  /* 0x00000034183c723c */ /* 0x020fe6000004180c */
[----:B------:R-:W5:Y:S04]  /*27b0*/  LDSM.16.M88.4 R12, [R232+0x2000] ;  /* 0x00200000e80c783b */ /* 0x000f680000000200 */
[----:B-1----:R-:W1:Y:S01]  /*27c0*/  LDSM.16.M88.4 R8, [R233] ;  /* 0x00000000e908783b */ /* 0x002e620000000200 */
[----:B------:R-:W-:Y:S03]  /*27d0*/  HMMA.16816.F32.BF16 R68, R32, R50, RZ ;  /* 0x000000322044723c */ /* 0x000fe600000418ff */
[----:B--2---:R-:W2:Y:S05]  /*27e0*/  LDSM.16.M88.4 R4, [R233+0x2000] ;  /* 0x00200000e904783b */ /* 0x004eaa0000000200 */
[----:B------:R-:W-:Y:S08]  /*27f0*/  HMMA.16816.F32.BF16 R56, R20, R52, R56 ;  /* 0x000000341438723c */ /* 0x000ff00000041838 */
[----:B----4-:R-:W-:Y:S08]  /*2800*/  HMMA.16816.F32.BF16 R64, R16, R40, R60 ;  /* 0x000000281040723c */ /* 0x010ff0000004183c */
[----:B------:R-:W-:Y:S08]  /*2810*/  HMMA.16816.F32.BF16 R60, R28, R50, RZ ;  /* 0x000000321c3c723c */ /* 0x000ff000000418ff */
[----:B-----5:R-:W-:Y:S08]  /*2820*/  HMMA.16816.F32.BF16 R48, R12, R40, R56 ;  /* 0x000000280c30723c */ /* 0x020ff00000041838 */
[----:B------:R-:W-:Y:S08]  /*2830*/  HMMA.16816.F32.BF16 R56, R24, R54, R68 ;  /* 0x000000361838723c */ /* 0x000ff00000041844 */
[----:B-1----:R-:W-:Y:S08]  /*2840*/  HMMA.16816.F32.BF16 R68, R8, R44, R64 ;  /* 0x0000002c0844723c */ /* 0x002ff00000041840 */
[----:B------:R-:W-:Y:S08]  /*2850*/  HMMA.16816.F32.BF16 R64, R20, R54, R60 ;  /* 0x000000361440723c */ /* 0x000ff0000004183c */
[----:B------:R-:W-:Y:S08]  /*2860*/  HMMA.16816.F32.BF16 R60, R32, R76, RZ ;  /* 0x0000004c203c723c */ /* 0x000ff000000418ff */
[----:B--2---:R-:W-:Y:S01]  /*2870*/  HMMA.16816.F32.BF16 R80, R4, R44, R48 ;  /* 0x0000002c0450723c */ /* 0x004fe20000041830 */
[----:B------:R-:W1:Y:S07]  /*2880*/  LDSM.16.M88.4 R48, [R230+0x800] ;  /* 0x00080000e630783b */ /* 0x000e6e0000000200 */
[----:B------:R-:W-:Y:S01]  /*2890*/  HMMA.16816.F32.BF16 R52, R16, R42, R56 ;  /* 0x0000002a1034723c */ /* 0x000fe20000041838 */
[----:B------:R-:W-:-:S07]  /*28a0*/  FMUL.FTZ R0, R68, c[0x0][0x320] ;  /* 0x0000c80044007a20 */ /* 0x000fce0000410000 */
[----:B------:R-:W-:Y:S01]  /*28b0*/  HMMA.16816.F32.BF16 R56, R28, R76, RZ ;  /* 0x0000004c1c38723c */ /* 0x000fe200000418ff */
[----:B------:R2:W4:Y:S07]  /*28c0*/  MUFU.TANH R169, R0 ;  /* 0x0000000000a97308 */ /* 0x00052e0000002400 */
[----:B------:R-:W-:Y:S01]  /*28d0*/  HMMA.16816.F32.BF16 R60, R24, R84, R60 ;  /* 0x00000054183c723c */ /* 0x000fe2000004183c */
[----:B--2---:R-:W-:-:S07]  /*28e0*/  FMUL.FTZ R0, R69, c[0x0][0x320] ;  /* 0x0000c80045007a20 */ /* 0x004fce0000410000 */
[----:B------:R-:W-:Y:S01]  /*28f0*/  HMMA.16816.F32.BF16 R64, R12, R42, R64 ;  /* 0x0000002a0c40723c */ /* 0x000fe20000041840 */
[----:B------:R-:W2:Y:S01]  /*2900*/  LDSM.16.M88.4 R40, [R227+0x800] ;  /* 0x00080000e328783b */ /* 0x000ea20000000200 */
[----:B------:R5:W1:Y:S02]  /*2910*/  MUFU.TANH R168, R0 ;  /* 0x0000000000a87308 */ /* 0x000a640000002400 */
[----:B-----5:R-:W-:-:S06]  /*2920*/  FMUL.FTZ R0, R70, c[0x0][0x320] ;  /* 0x0000c80046007a20 */ /* 0x020fcc0000410000 */
[----:B------:R5:W1:Y:S02]  /*2930*/  MUFU.TANH R201, R0 ;  /* 0x0000000000c97308 */ /* 0x000a640000002400 */
[----:B-----5:R-:W-:Y:S02]  /*2940*/  FMUL.FTZ R0, R71, c[0x0][0x320] ;  /* 0x0000c80047007a20 */ /* 0x020fe40000410000 */
[----:B------:R-:W-:Y:S04]  /*2950*/  HMMA.16816.F32.BF16 R68, R8, R46, R52 ;  /* 0x0000002e0844723c */ /* 0x000fe80000041834 */
[----:B------:R5:W1:Y:S04]  /*2960*/  MUFU.TANH R199, R0 ;  /* 0x0000000000c77308 */ /* 0x000a680000002400 */
[----:B------:R-:W-:Y:S01]  /*2970*/  HMMA.16816.F32.BF16 R52, R20, R84, R56 ;  /* 0x000000541434723c */ /* 0x000fe20000041838 */
[----:B-----5:R-:W-:-:S07]  /*2980*/  FMUL.FTZ R0, R80, c[0x0][0x320] ;  /* 0x0000c80050007a20 */ /* 0x020fce0000410000 */
[----:B------:R-:W-:Y:S01]  /*2990*/  HMMA.16816.F32.BF16 R56, R32, R78, RZ ;  /* 0x0000004e2038723c */ /* 0x000fe200000418ff */
[----:B------:R5:W2:Y:S07]  /*29a0*/  MUFU.TANH R185, R0 ;  /* 0x0000000000b97308 */ /* 0x000aae0000002400 */
[----:B-1----:R-:W-:Y:S01]  /*29b0*/  HMMA.16816.F32.BF16 R60, R16, R48, R60 ;  /* 0x00000030103c723c */ /* 0x002fe2000004183c */
[----:B-----5:R-:W-:-:S04]  /*29c0*/  FMUL.FTZ R0, R81, c[0x0][0x320] ;  /* 0x0000c80051007a20 */ /* 0x020fc80000410000 */
[----:B------:R1:W1:Y:S03]  /*29d0*/  MUFU.TANH R183, R0 ;  /* 0x0000000000b77308 */ /* 0x0002660000002400 */
[----:B------:R-:W-:Y:S01]  /*29e0*/  HMMA.16816.F32.BF16 R72, R4, R46, R64 ;  /* 0x0000002e0448723c */ /* 0x000fe20000041840 */
[----:B-1----:R-:W-:-:S04]  /*29f0*/  FMUL.FTZ R0, R82, c[0x0][0x320] ;  /* 0x0000c80052007a20 */ /* 0x002fc80000410000 */
[----:B------:R1:W1:Y:S03]  /*2a00*/  MUFU.TANH R202, R0 ;  /* 0x0000000000ca7308 */ /* 0x0002660000002400 */
[----:B------:R-:W-:Y:S01]  /*2a10*/  HMMA.16816.F32.BF16 R64, R28, R78, RZ ;  /* 0x0000004e1c40723c */ /* 0x000fe200000418ff */
[----:B-1----:R-:W-:-:S04]  /*2a20*/  FMUL.FTZ R0, R83, c[0x0][0x320] ;  /* 0x0000c80053007a20 */ /* 0x002fc80000410000 */
[----:B------:R1:W1:Y:S03]  /*2a30*/  MUFU.TANH R200, R0 ;  /* 0x0000000000c87308 */ /* 0x0002660000002400 */
[----:B------:R-:W-:Y:S01]  /*2a40*/  HMMA.16816.F32.BF16 R44, R12, R48, R52 ;  /* 0x000000300c2c723c */ /* 0x000fe20000041834 */
[----:B-1----:R-:W-:-:S04]  /*2a50*/  FMUL.FTZ R0, R68, c[0x0][0x320] ;  /* 0x0000c80044007a20 */ /* 0x002fc80000410000 */
[----:B------:R1:W1:Y:S03]  /*2a60*/  MUFU.TANH R166, R0 ;  /* 0x0000000000a67308 */ /* 0x0002660000002400 */
[----:B------:R-:W-:Y:S01]  /*2a70*/  HMMA.16816.F32.BF16 R52, R24, R86, R56 ;  /* 0x000000561834723c */ /* 0x000fe20000041838 */
[----:B-1----:R-:W-:-:S04]  /*2a80*/  FMUL.FTZ R0, R69, c[0x0][0x320] ;  /* 0x0000c80045007a20 */ /* 0x002fc80000410000 */
[----:B------:R1:W1:Y:S03]  /*2a90*/  MUFU.TANH R165, R0 ;  /* 0x0000000000a57308 */ /* 0x0002660000002400 */
[----:B------:R-:W-:Y:S01]  /*2aa0*/  HMMA.16816.F32.BF16 R64, R20, R86, R64 ;  /* 0x000000561440723c */ /* 0x000fe20000041840 */
[----:B-1----:R-:W-:-:S04]  /*2ab0*/  FMUL.FTZ R0, R70, c[0x0][0x320] ;  /* 0x0000c80046007a20 */ /* 0x002fc80000410000 */
[----:B------:R1:W1:Y:S02]  /*2ac0*/  MUFU.TANH R197, R0 ;  /* 0x0000000000c57308 */ /* 0x0002640000002400 */
[----:B-1----:R-:W-:Y:S02]  /*2ad0*/  FMUL.FTZ R0, R71, c[0x0][0x320] ;  /* 0x0000c80047007a20 */ /* 0x002fe40000410000 */
[----:B--2---:R-:W-:Y:S04]  /*2ae0*/  HMMA.16816.F32.BF16 R68, R8, R40, R60 ;  /* 0x000000280844723c */ /* 0x004fe8000004183c */
[----:B------:R1:W2:Y:S04]  /*2af0*/  MUFU.TANH R195, R0 ;  /* 0x0000000000c37308 */ /* 0x0002a80000002400 */
[----:B------:R-:W-:Y:S01]  /*2b00*/  HMMA.16816.F32.BF16 R60, R32, R88, RZ ;  /* 0x00000058203c723c */ /* 0x000fe200000418ff */
[----:B-1----:R-:W-:-:S04]  /*2b10*/  FMUL.FTZ R0, R72, c[0x0][0x320] ;  /* 0x0000c80048007a20 */ /* 0x002fc80000410000 */
[----:B------:R1:W1:Y:S03]  /*2b20*/  MUFU.TANH R182, R0 ;  /* 0x0000000000b67308 */ /* 0x0002660000002400 */
[----:B------:R-:W-:Y:S01]  /*2b30*/  HMMA.16816.F32.BF16 R76, R4, R40, R44 ;  /* 0x00000028044c723c */ /* 0x000fe2000004182c */
[----:B------:R-:W5:Y:S07]  /*2b40*/  LDSM.16.M88.4 R44, [R230+0x1000] ;  /* 0x00100000e62c783b */ /* 0x000f6e0000000200 */
[----:B------:R-:W-:Y:S01]  /*2b50*/  HMMA.16816.F32.BF16 R52, R16, R50, R52 ;  /* 0x000000321034723c */ /* 0x000fe20000041834 */
[----:B-1----:R-:W-:-:S04]  /*2b60*/  FMUL.FTZ R0, R73, c[0x0][0x320] ;  /* 0x0000c80049007a20 */ /* 0x002fc80000410000 */
[----:B------:R1:W1:Y:S03]  /*2b70*/  MUFU.TANH R181, R0 ;  /* 0x0000000000b57308 */ /* 0x0002660000002400 */
[----:B------:R-:W-:Y:S01]  /*2b80*/  HMMA.16816.F32.BF16 R56, R28, R88, RZ ;  /* 0x000000581c38723c */ /* 0x000fe200000418ff */
[----:B-1----:R-:W-:-:S04]  /*2b90*/  FMUL.FTZ R0, R74, c[0x0][0x320] ;  /* 0x0000c8004a007a20 */ /* 0x002fc80000410000 */
[----:B------:R1:W1:Y:S03]  /*2ba0*/  MUFU.TANH R198, R0 ;  /* 0x0000000000c67308 */ /* 0x0002660000002400 */
[----:B------:R-:W-:Y:S01]  /*2bb0*/  HMMA.16816.F32.BF16 R64, R12, R50, R64 ;  /* 0x000000320c40723c */ /* 0x000fe20000041840 */
[----:B------:R-:W2:Y:S01]  /*2bc0*/  LDSM.16.M88.4 R48, [R227+0x1000] ;  /* 0x00100000e330783b */ /* 0x000ea20000000200 */
[----:B-1----:R-:W-:-:S04]  /*2bd0*/  FMUL.FTZ R0, R75, c[0x0][0x320] ;  /* 0x0000c8004b007a20 */ /* 0x002fc80000410000 */
[----:B------:R1:W1:Y:S02]  /*2be0*/  MUFU.TANH R196, R0 ;  /* 0x0000000000c47308 */ /* 0x0002640000002400 */
[----:B------:R-:W-:Y:S01]  /*2bf0*/  HMMA.16816.F32.BF16 R60, R24, R92, R60 ;  /* 0x0000005c183c723c */ /* 0x000fe2000004183c */
[----:B-1----:R-:W-:-:S05]  /*2c00*/  FMUL.FTZ R0, R68, c[0x0][0x320] ;  /* 0x0000c80044007a20 */ /* 0x002fca0000410000 */
[----:B------:R1:W1:Y:S02]  /*2c10*/  MUFU.TANH R161, R0 ;  /* 0x0000000000a17308 */ /* 0x0002640000002400 */
[----:B-1----:R-:W-:-:S06]  /*2c20*/  FMUL.FTZ R0, R69, c[0x0][0x320] ;  /* 0x0000c80045007a20 */ /* 0x002fcc0000410000 */
[----:B------:R1:W1:Y:S02]  /*2c30*/  MUFU.TANH R153, R0 ;  /* 0x0000000000997308 */ /* 0x0002640000002400 */
[----:B-1----:R-:W-:-:S06]  /*2c40*/  FMUL.FTZ R0, R70, c[0x0][0x320] ;  /* 0x0000c80046007a20 */ /* 0x002fcc0000410000 */
[----:B------:R1:W1:Y:S02]  /*2c50*/  MUFU.TANH R193, R0 ;  /* 0x0000000000c17308 */ /* 0x0002640000002400 */
[----:B-1----:R-:W-:Y:S02]  /*2c60*/  FMUL.FTZ R0, R71, c[0x0][0x320] ;  /* 0x0000c80047007a20 */ /* 0x002fe40000410000 */
[----:B------:R-:W-:Y:S04]  /*2c70*/  HMMA.16816.F32.BF16 R68, R8, R42, R52 ;  /* 0x0000002a0844723c */ /* 0x000fe80000041834 */
[----:B------:R1:W1:Y:S04]  /*2c80*/  MUFU.TANH R167, R0 ;  /* 0x0000000000a77308 */ /* 0x0002680000002400 */
[----:B------:R-:W-:Y:S01]  /*2c90*/  HMMA.16816.F32.BF16 R52, R20, R92, R56 ;  /* 0x0000005c1434723c */ /* 0x000fe20000041838 */
[----:B-1----:R-:W-:-:S07]  /*2ca0*/  FMUL.FTZ R0, R76, c[0x0][0x320] ;  /* 0x0000c8004c007a20 */ /* 0x002fce0000410000 */
[----:B------:R-:W-:Y:S01]  /*2cb0*/  HMMA.16816.F32.BF16 R56, R32, R90, RZ ;  /* 0x0000005a2038723c */ /* 0x000fe200000418ff */
[----:B------:R1:W1:Y:S07]  /*2cc0*/  MUFU.TANH R180, R0 ;  /* 0x0000000000b47308 */ /* 0x00026e0000002400 */
[----:B------:R-:W-:Y:S01]  /*2cd0*/  HMMA.16816.F32.BF16 R72, R4, R42, R64 ;  /* 0x0000002a0448723c */ /* 0x000fe20000041840 */
[----:B-1----:R-:W-:-:S07]  /*2ce0*/  FMUL.FTZ R0, R77, c[0x0][0x320] ;  /* 0x0000c8004d007a20 */ /* 0x002fce0000410000 */
[----:B-----5:R-:W-:Y:S01]  /*2cf0*/  HMMA.16816.F32.BF16 R60, R16, R44, R60 ;  /* 0x0000002c103c723c */ /* 0x020fe2000004183c */
[----:B------:R1:W1:Y:S07]  /*2d00*/  MUFU.TANH R179, R0 ;  /* 0x0000000000b37308 */ /* 0x00026e0000002400 */
        /* <DEDUP_REMOVED lines=12> */
[----:B-1----:R-:W-:-:S06]  /*2dd0*/  FMUL.FTZ R0, R70, c[0x0][0x320] ;  /* 0x0000c80046007a20 */ /* 0x002fcc0000410000 */
[----:B------:R1:W1:Y:S02]  /*2de0*/  MUFU.TANH R164, R0 ;  /* 0x0000000000a47308 */ /* 0x0002640000002400 */
[----:B-1----:R-:W-:Y:S02]  /*2df0*/  FMUL.FTZ R0, R71, c[0x0][0x320] ;  /* 0x0000c80047007a20 */ /* 0x002fe40000410000 */
[----:B--2---:R-:W-:Y:S04]  /*2e00*/  HMMA.16816.F32.BF16 R68, R8, R48, R60 ;  /* 0x000000300844723c */ /* 0x004fe8000004183c */
[----:B------:R1:W2:Y:S04]  /*2e10*/  MUFU.TANH R162, R0 ;  /* 0x0000000000a27308 */ /* 0x0002a80000002400 */
[----:B------:R-:W-:Y:S01]  /*2e20*/  HMMA.16816.F32.BF16 R60, R32, R96, RZ ;  /* 0x00000060203c723c */ /* 0x000fe200000418ff */
[----:B-1----:R-:W-:-:S04]  /*2e30*/  FMUL.FTZ R0, R72, c[0x0][0x320] ;  /* 0x0000c80048007a20 */ /* 0x002fc80000410000 */
[----:B------:R1:W1:Y:S03]  /*2e40*/  MUFU.TANH R160, R0 ;  /* 0x0000000000a07308 */ /* 0x0002660000002400 */
[----:B------:R-:W-:Y:S08]  /*2e50*/  HMMA.16816.F32.BF16 R76, R4, R48, R40 ;  /* 0x00000030044c723c */ /* 0x000ff00000041828 */
[----:B------:R-:W-:Y:S01]  /*2e60*/  HMMA.16816.F32.BF16 R40, R16, R46, R52 ;  /* 0x0000002e1028723c */ /* 0x000fe20000041834 */
[----:B------:R-:W5:Y:S01]  /*2e70*/  LDSM.16.M88.4 R52, [R230+0x1800] ;  /* 0x00180000e634783b */ /* 0x000f620000000200 */
[----:B-1----:R-:W-:-:S04]  /*2e80*/  FMUL.FTZ R0, R73, c[0x0][0x320] ;  /* 0x0000c80049007a20 */ /* 0x002fc80000410000 */
[----:B------:R1:W1:Y:S02]  /*2e90*/  MUFU.TANH R159, R0 ;  /* 0x00000000009f7308 */ /* 0x0002640000002400 */
[----:B------:R-:W-:Y:S01]  /*2ea0*/  HMMA.16816.F32.BF16 R64, R12, R46, R64 ;  /* 0x0000002e0c40723c */ /* 0x000fe20000041840 */
[----:B-1----:R-:W-:-:S05]  /*2eb0*/  FMUL.FTZ R0, R74, c[0x0][0x320] ;  /* 0x0000c8004a007a20 */ /* 0x002fca0000410000 */
[----:B------:R1:W1:Y:S02]  /*2ec0*/  MUFU.TANH R184, R0 ;  /* 0x0000000000b87308 */ /* 0x0002640000002400 */
[----:B------:R-:W-:Y:S01]  /*2ed0*/  HMMA.16816.F32.BF16 R56, R28, R96, RZ ;  /* 0x000000601c38723c */ /* 0x000fe200000418ff */
[----:B-1----:R-:W-:-:S05]  /*2ee0*/  FMUL.FTZ R0, R75, c[0x0][0x320] ;  /* 0x0000c8004b007a20 */ /* 0x002fca0000410000 */
[----:B------:R1:W1:Y:S02]  /*2ef0*/  MUFU.TANH R163, R0 ;  /* 0x0000000000a37308 */ /* 0x0002640000002400 */
[----:B------:R-:W-:Y:S01]  /*2f00*/  HMMA.16816.F32.BF16 R60, R24, R100, R60 ;  /* 0x00000064183c723c */ /* 0x000fe2000004183c */
[----:B-1----:R-:W-:-:S05]  /*2f10*/  FMUL.FTZ R0, R68, c[0x0][0x320] ;  /* 0x0000c80044007a20 */ /* 0x002fca0000410000 */
[----:B------:R1:W1:Y:S02]  /*2f20*/  MUFU.TANH R145, R0 ;  /* 0x0000000000917308 */ /* 0x0002640000002400 */
[----:B-1----:R-:W-:-:S06]  /*2f30*/  FMUL.FTZ R0, R69, c[0x0][0x320] ;  /* 0x0000c80045007a20 */ /* 0x002fcc0000410000 */
[----:B------:R1:W1:Y:S01]  /*2f40*/  MUFU.TANH R144, R0 ;  /* 0x0000000000907308 */ /* 0x0002620000002400 */
[----:B------:R-:W-:Y:S01]  /*2f50*/  HMMA.16816.F32.BF16 R72, R4, R50, R64 ;  /* 0x000000320448723c */ /* 0x000fe20000041840 */
[----:B-1----:R-:W-:-:S06]  /*2f60*/  FMUL.FTZ R0, R70, c[0x0][0x320] ;  /* 0x0000c80046007a20 */ /* 0x002fcc0000410000 */
[----:B------:R1:W1:Y:S01]  /*2f70*/  MUFU.TANH R152, R0 ;  /* 0x0000000000987308 */ /* 0x0002620000002400 */
[----:B------:R-:W-:Y:S01]  /*2f80*/  HMMA.16816.F32.BF16 R44, R20, R100, R56 ;  /* 0x00000064142c723c */ /* 0x000fe20000041838 */
[----:B-1----:R-:W-:-:S07]  /*2f90*/  FMUL.FTZ R0, R71, c[0x0][0x320] ;  /* 0x0000c80047007a20 */ /* 0x002fce0000410000 */
[----:B------:R-:W-:Y:S01]  /*2fa0*/  HMMA.16816.F32.BF16 R68, R8, R50, R40 ;  /* 0x000000320844723c */ /* 0x000fe20000041828 */
[----:B------:R-:W1:Y:S01]  /*2fb0*/  LDSM.16.M88.4 R40, [R227+0x1800] ;  /* 0x00180000e328783b */ /* 0x000e620000000200 */
[----:B------:R2:W1:Y:S06]  /*2fc0*/  MUFU.TANH R151, R0 ;  /* 0x0000000000977308 */ /* 0x00046c0000002400 */
[----:B------:R-:W-:Y:S01]  /*2fd0*/  HMMA.16816.F32.BF16 R48, R32, R98, RZ ;  /* 0x000000622030723c */ /* 0x000fe200000418ff */
[----:B--2---:R-:W-:-:S04]  /*2fe0*/  FMUL.FTZ R0, R76, c[0x0][0x320] ;  /* 0x0000c8004c007a20 */ /* 0x004fc80000410000 */
[----:B------:R2:W1:Y:S03]  /*2ff0*/  MUFU.TANH R156, R0 ;  /* 0x00000000009c7308 */ /* 0x0004660000002400 */
[----:B-----5:R-:W-:Y:S01]  /*3000*/  HMMA.16816.F32.BF16 R56, R16, R52, R60 ;  /* 0x000000341038723c */ /* 0x020fe2000004183c */
[----:B--2---:R-:W-:-:S04]  /*3010*/  FMUL.FTZ R0, R77, c[0x0][0x320] ;  /* 0x0000c8004d007a20 */ /* 0x004fc80000410000 */
[----:B------:R2:W1:Y:S03]  /*3020*/  MUFU.TANH R155, R0 ;  /* 0x00000000009b7308 */ /* 0x0004660000002400 */
[----:B------:R-:W-:Y:S01]  /*3030*/  HMMA.16816.F32.BF16 R60, R28, R98, RZ ;  /* 0x000000621c3c723c */ /* 0x000fe200000418ff */
[----:B--2---:R-:W-:-:S04]  /*3040*/  FMUL.FTZ R0, R78, c[0x0][0x320] ;  /* 0x0000c8004e007a20 */ /* 0x004fc80000410000 */
[----:B------:R2:W1:Y:S03]  /*3050*/  MUFU.TANH R158, R0 ;  /* 0x00000000009e7308 */ /* 0x0004660000002400 */
[----:B------:R-:W-:Y:S01]  /*3060*/  HMMA.16816.F32.BF16 R44, R12, R52, R44 ;  /* 0x000000340c2c723c */ /* 0x000fe2000004182c */
[----:B--2---:R-:W-:-:S04]  /*3070*/  FMUL.FTZ R0, R79, c[0x0][0x320] ;  /* 0x0000c8004f007a20 */ /* 0x004fc80000410000 */
[----:B------:R2:W1:Y:S03]  /*3080*/  MUFU.TANH R157, R0 ;  /* 0x00000000009d7308 */ /* 0x0004660000002400 */
[----:B------:R-:W-:Y:S01]  /*3090*/  HMMA.16816.F32.BF16 R48, R24, R102, R48 ;  /* 0x000000661830723c */ /* 0x000fe20000041830 */
[----:B--2---:R-:W-:-:S04]  /*30a0*/  FMUL.FTZ R0, R68, c[0x0][0x320] ;  /* 0x0000c80044007a20 */ /* 0x004fc80000410000 */
[----:B------:R2:W1:Y:S02]  /*30b0*/  MUFU.TANH R101, R0 ;  /* 0x0000000000657308 */ /* 0x0004640000002400 */
[----:B--2---:R-:W-:-:S06]  /*30c0*/  FMUL.FTZ R0, R69, c[0x0][0x320] ;  /* 0x0000c80045007a20 */ /* 0x004fcc0000410000 */
[----:B------:R2:W1:Y:S01]  /*30d0*/  MUFU.TANH R100, R0 ;  /* 0x0000000000647308 */ /* 0x0004620000002400 */
[----:B------:R-:W-:Y:S01]  /*30e0*/  HMMA.16816.F32.BF16 R64, R20, R102, R60 ;  /* 0x000000661440723c */ /* 0x000fe2000004183c */
[----:B--2---:R-:W-:-:S06]  /*30f0*/  FMUL.FTZ R0, R70, c[0x0][0x320] ;  /* 0x0000c80046007a20 */ /* 0x004fcc0000410000 */
[----:B------:R2:W1:Y:S01]  /*3100*/  MUFU.TANH R148, R0 ;  /* 0x0000000000947308 */ /* 0x0004620000002400 */
[----:B------:R-:W-:Y:S01]  /*3110*/  HMMA.16816.F32.BF16 R60, R32, R104, RZ ;  /* 0x00000068203c723c */ /* 0x000fe200000418ff */
[----:B--2---:R-:W-:-:S07]  /*3120*/  FMUL.FTZ R0, R71, c[0x0][0x320] ;  /* 0x0000c80047007a20 */ /* 0x004fce0000410000 */
[----:B-1----:R-:W-:Y:S01]  /*3130*/  HMMA.16816.F32.BF16 R68, R8, R40, R56 ;  /* 0x000000280844723c */ /* 0x002fe20000041838 */
[----:B------:R1:W2:Y:S02]  /*3140*/  MUFU.TANH R146, R0 ;  /* 0x0000000000927308 */ /* 0x0002a40000002400 */
[----:B-1----:R-:W-:-:S06]  /*3150*/  FMUL.FTZ R0, R72, c[0x0][0x320] ;  /* 0x0000c80048007a20 */ /* 0x002fcc0000410000 */
[----:B------:R1:W1:Y:S01]  /*3160*/  MUFU.TANH R122, R0 ;  /* 0x00000000007a7308 */ /* 0x0002620000002400 */
[----:B------:R-:W-:Y:S01]  /*3170*/  HMMA.16816.F32.BF16 R76, R4, R40, R44 ;  /* 0x00000028044c723c */ /* 0x000fe2000004182c */
[----:B------:R-:W5:Y:S07]  /*3180*/  LDSM.16.M88.4 R44, [R230+0x2000] ;  /* 0x00200000e62c783b */ /* 0x000f6e0000000200 */
[----:B------:R-:W-:Y:S01]  /*3190*/  HMMA.16816.F32.BF16 R48, R16, R54, R48 ;  /* 0x000000361030723c */ /* 0x000fe20000041830 */
[----:B-1----:R-:W-:-:S07]  /*31a0*/  FMUL.FTZ R0, R73, c[0x0][0x320] ;  /* 0x0000c80049007a20 */ /* 0x002fce0000410000 */
[----:B------:R-:W-:Y:S01]  /*31b0*/  HMMA.16816.F32.BF16 R56, R28, R104, RZ ;  /* 0x000000681c38723c */ /* 0x000fe200000418ff */
[----:B------:R1:W1:Y:S02]  /*31c0*/  MUFU.TANH R123, R0 ;  /* 0x00000000007b7308 */ /* 0x0002640000002400 */
[----:B-1----:R-:W-:-:S06]  /*31d0*/  FMUL.FTZ R0, R74, c[0x0][0x320] ;  /* 0x0000c8004a007a20 */ /* 0x002fcc0000410000 */
[----:B------:R1:W1:Y:S01]  /*31e0*/  MUFU.TANH R154, R0 ;  /* 0x00000000009a7308 */ /* 0x0002620000002400 */
[----:B------:R-:W-:Y:S01]  /*31f0*/  HMMA.16816.F32.BF16 R64, R12, R54, R64 ;  /* 0x000000360c40723c */ /* 0x000fe20000041840 */
        /* <DEDUP_REMOVED lines=8> */
[----:B------:R-:W-:Y:S01]  /*3280*/  HMMA.16816.F32.BF16 R56, R32, R106, RZ ;  /* 0x0000006a2038723c */ /* 0x000fe200000418ff */
[----:B-1----:R-:W-:-:S06]  /*3290*/  FMUL.FTZ R0, R70, c[0x0][0x320] ;  /* 0x0000c80046007a20 */ /* 0x002fcc0000410000 */
[----:B------:R1:W1:Y:S02]  /*32a0*/  MUFU.TANH R132, R0 ;  /* 0x0000000000847308 */ /* 0x0002640000002400 */
[----:B-1----:R-:W-:Y:S02]  /*32b0*/  FMUL.FTZ R0, R71, c[0x0][0x320] ;  /* 0x0000c80047007a20 */ /* 0x002fe40000410000 */
[----:B------:R-:W-:Y:S01]  /*32c0*/  HMMA.16816.F32.BF16 R68, R8, R42, R48 ;  /* 0x0000002a0844723c */ /* 0x000fe20000041830 */
[----:B------:R-:W1:Y:S03]  /*32d0*/  LDSM.16.M88.4 R48, [R227+0x2000] ;  /* 0x00200000e330783b */ /* 0x000e660000000200 */
[----:B------:R2:W1:Y:S02]  /*32e0*/  MUFU.TANH R133, R0 ;  /* 0x0000000000857308 */ /* 0x0004640000002400 */
[----:B--2---:R-:W-:-:S06]  /*32f0*/  FMUL.FTZ R0, R76, c[0x0][0x320] ;  /* 0x0000c8004c007a20 */ /* 0x004fcc0000410000 */
[----:B------:R2:W1:Y:S01]  /*3300*/  MUFU.TANH R136, R0 ;  /* 0x0000000000887308 */ /* 0x0004620000002400 */
[----:B------:R-:W-:Y:S08]  /*3310*/  HMMA.16816.F32.BF16 R72, R4, R42, R64 ;  /* 0x0000002a0448723c */ /* 0x000ff00000041840 */
[----:B-----5:R-:W-:Y:S01]  /*3320*/  HMMA.16816.F32.BF16 R60, R16, R44, R60 ;  /* 0x0000002c103c723c */ /* 0x020fe2000004183c */
[----:B--2---:R-:W-:-:S07]  /*3330*/  FMUL.FTZ R0, R77, c[0x0][0x320] ;  /* 0x0000c8004d007a20 */ /* 0x004fce0000410000 */
[----:B------:R-:W-:Y:S01]  /*3340*/  HMMA.16816.F32.BF16 R64, R28, R106, RZ ;  /* 0x0000006a1c40723c */ /* 0x000fe200000418ff */
[----:B------:R2:W1:Y:S07]  /*3350*/  MUFU.TANH R137, R0 ;  /* 0x0000000000897308 */ /* 0x00046e0000002400 */
        /* <DEDUP_REMOVED lines=10> */
[----:B------:R2:W2:Y:S01]  /*3400*/  MUFU.TANH R143, R0 ;  /* 0x00000000008f7308 */ /* 0x0004a20000002400 */
[----:B-1----:R-:W-:Y:S01]  /*3410*/  HMMA.16816.F32.BF16 R76, R4, R48, R40 ;  /* 0x00000030044c723c */ /* 0x002fe20000041828 */
[----:B--2---:R-:W-:-:S06]  /*3420*/  FMUL.FTZ R0, R70, c[0x0][0x320] ;  /* 0x0000c80046007a20 */ /* 0x004fcc0000410000 */
[----:B------:R1:W2:Y:S01]  /*3430*/  MUFU.TANH R134, R0 ;  /* 0x0000000000867308 */ /* 0x0002a20000002400 */
[----:B------:R-:W-:Y:S01]  /*3440*/  HMMA.16816.F32.BF16 R40, R16, R46, R52 ;  /* 0x0000002e1028723c */ /* 0x000fe20000041834 */
[----:B------:R-:W5:Y:S01]  /*3450*/  LDSM.16.M88.4 R52, [R230+0x2800] ;  /* 0x00280000e634783b */ /* 0x000f620000000200 */
[----:B-1----:R-:W-:-:S06]  /*3460*/  FMUL.FTZ R0, R71, c[0x0][0x320] ;  /* 0x0000c80047007a20 */ /* 0x002fcc0000410000 */
[----:B------:R-:W-:Y:S08]  /*3470*/  HMMA.16816.F32.BF16 R68, R8, R48, R60 ;  /* 0x000000300844723c */ /* 0x000ff0000004183c */
[----:B------:R-:W-:Y:S01]  /*3480*/  HMMA.16816.F32.BF16 R60, R32, R112, RZ ;  /* 0x00000070203c723c */ /* 0x000fe200000418ff */
[----:B------:R1:W1:Y:S02]  /*3490*/  MUFU.TANH R135, R0 ;  /* 0x0000000000877308 */ /* 0x0002640000002400 */
[----:B-1----:R-:W-:-:S06]  /*34a0*/  FMUL.FTZ R0, R72, c[0x0][0x320] ;  /* 0x0000c80048007a20 */ /* 0x002fcc0000410000 */
[----:B------:R1:W1:Y:S01]  /*34b0*/  MUFU.TANH R138, R0 ;  /* 0x00000000008a7308 */ /* 0x0002620000002400 */
[----:B------:R-:W-:Y:S08]  /*34c0*/  HMMA.16816.F32.BF16 R56, R28, R112, RZ ;  /* 0x000000701c38723c */ /* 0x000ff000000418ff */
        /* <DEDUP_REMOVED lines=8> */
[----:B-1----:R-:W-:-:S06]  /*3550*/  FMUL.FTZ R0, R68, c[0x0][0x320] ;  /* 0x0000c80044007a20 */ /* 0x002fcc0000410000 */
[----:B------:R1:W1:Y:S01]  /*3560*/  MUFU.TANH R91, R0 ;  /* 0x00000000005b7308 */ /* 0x0002620000002400 */
[----:B------:R-:W-:Y:S01]  /*3570*/  HMMA.16816.F32.BF16 R44, R20, R116, R56 ;  /* 0x00000074142c723c */ /* 0x000fe20000041838 */
[----:B-1----:R-:W-:-:S06]  /*3580*/  FMUL.FTZ R0, R69, c[0x0][0x320] ;  /* 0x0000c80045007a20 */ /* 0x002fcc0000410000 */
[----:B------:R1:W1:Y:S01]  /*3590*/  MUFU.TANH R90, R0 ;  /* 0x00000000005a7308 */ /* 0x0002620000002400 */
[----:B------:R-:W-:Y:S08]  /*35a0*/  HMMA.16816.F32.BF16 R72, R4, R50, R64 ;  /* 0x000000320448723c */ /* 0x000ff00000041840 */
[----:B-----5:R-:W-:Y:S01]  /*35b0*/  HMMA.16816.F32.BF16 R56, R16, R52, R60 ;  /* 0x000000341038723c */ /* 0x020fe2000004183c */
[----:B-1----:R-:W-:-:S04]  /*35c0*/  FMUL.FTZ R0, R70, c[0x0][0x320] ;  /* 0x0000c80046007a20 */ /* 0x002fc80000410000 */
[----:B------:R1:W1:Y:S03]  /*35d0*/  MUFU.TANH R97, R0 ;  /* 0x0000000000617308 */ /* 0x0002660000002400 */
[----:B------:R-:W-:Y:S01]  /*35e0*/  HMMA.16816.F32.BF16 R60, R28, R114, RZ ;  /* 0x000000721c3c723c */ /* 0x000fe200000418ff */
[----:B-1----:R-:W-:-:S07]  /*35f0*/  FMUL.FTZ R0, R71, c[0x0][0x320] ;  /* 0x0000c80047007a20 */ /* 0x002fce0000410000 */
[----:B------:R-:W-:Y:S01]  /*3600*/  HMMA.16816.F32.BF16 R68, R8, R50, R40 ;  /* 0x000000320844723c */ /* 0x000fe20000041828 */
[----:B------:R-:W1:Y:S07]  /*3610*/  LDSM.16.M88.4 R40, [R227+0x2800] ;  /* 0x00280000e328783b */ /* 0x000e6e0000000200 */
[----:B------:R-:W-:Y:S01]  /*3620*/  HMMA.16816.F32.BF16 R48, R32, R114, RZ ;  /* 0x000000722030723c */ /* 0x000fe200000418ff */
[----:B------:R5:W1:Y:S07]  /*3630*/  MUFU.TANH R96, R0 ;  /* 0x0000000000607308 */ /* 0x000a6e0000002400 */
[-C--:B------:R-:W-:Y:S01]  /*3640*/  HMMA.16816.F32.BF16 R64, R20, R118.reuse, R60 ;  /* 0x000000761440723c */ /* 0x080fe2000004183c */
[----:B-----5:R-:W-:Y:S11]  /*3650*/  FMUL.FTZ R0, R76, c[0x0][0x320] ;  /* 0x0000c8004c007a20 */ /* 0x020ff60000410000 */
[----:B------:R-:W-:Y:S04]  /*3660*/  @!UPT UIADD3 URZ, URZ, URZ, URZ ;  /* 0x0000003f3f3ff290 */ /* 0x000fe8000fffe03f */
[----:B------:R-:W-:Y:S01]  /*3670*/  HMMA.16816.F32.BF16 R48, R24, R118, R48 ;  /* 0x000000761830723c */ /* 0x000fe20000041830 */
[----:B------:R5:W1:Y:S02]  /*3680*/  MUFU.TANH R94, R0 ;  /* 0x00000000005e7308 */ /* 0x000a640000002400 */
[----:B-----5:R-:W-:-:S06]  /*3690*/  FMUL.FTZ R0, R77, c[0x0][0x320] ;  /* 0x0000c8004d007a20 */ /* 0x020fcc0000410000 */
[----:B------:R5:W1:Y:S01]  /*36a0*/  MUFU.TANH R92, R0 ;  /* 0x00000000005c7308 */ /* 0x000a620000002400 */
[----:B------:R-:W-:Y:S01]  /*36b0*/  HMMA.16816.F32.BF16 R44, R12, R52, R44 ;  /* 0x000000340c2c723c */ /* 0x000fe2000004182c */
[----:B-----5:R-:W-:-:S06]  /*36c0*/  FMUL.FTZ R0, R78, c[0x0][0x320] ;  /* 0x0000c8004e007a20 */ /* 0x020fcc0000410000 */
[----:B------:R5:W1:Y:S07]  /*36d0*/  MUFU.TANH R95, R0 ;  /* 0x00000000005f7308 */ /* 0x000a6e0000002400 */
[-C--:B------:R-:W-:Y:S08]  /*36e0*/  HMMA.16816.F32.BF16 R48, R16, R54.reuse, R48 ;  /* 0x000000361030723c */ /* 0x080ff00000041830 */
[----:B------:R-:W-:Y:S01]  /*36f0*/  HMMA.16816.F32.BF16 R52, R12, R54, R64 ;  /* 0x000000360c34723c */ /* 0x000fe20000041840 */
[----:B-----5:R-:W-:-:S04]  /*3700*/  FMUL.FTZ R0, R79, c[0x0][0x320] ;  /* 0x0000c8004f007a20 */ /* 0x020fc80000410000 */
[----:B------:R5:W1:Y:S02]  /*3710*/  MUFU.TANH R93, R0 ;  /* 0x00000000005d7308 */ /* 0x000a640000002400 */
[----:B-----5:R-:W-:-:S06]  /*3720*/  FMUL.FTZ R0, R68, c[0x0][0x320] ;  /* 0x0000c80044007a20 */ /* 0x020fcc0000410000 */
[----:B------:R5:W1:Y:S02]  /*3730*/  MUFU.TANH R82, R0 ;  /* 0x0000000000527308 */ /* 0x000a640000002400 */
[----:B-----5:R-:W-:-:S06]  /*3740*/  FMUL.FTZ R0, R69, c[0x0][0x320] ;  /* 0x0000c80045007a20 */ /* 0x020fcc0000410000 */
[----:B------:R5:W1:Y:S01]  /*3750*/  MUFU.TANH R81, R0 ;  /* 0x0000000000517308 */ /* 0x000a620000002400 */
[----:B------:R-:W-:Y:S01]  /*3760*/  HMMA.16816.F32.BF16 R60, R32, R124, RZ ;  /* 0x0000007c203c723c */ /* 0x000fe200000418ff */
[----:B-----5:R-:W-:-:S06]  /*3770*/  FMUL.FTZ R0, R70, c[0x0][0x320] ;  /* 0x0000c80046007a20 */ /* 0x020fcc0000410000 */
[----:B------:R5:W1:Y:S01]  /*3780*/  MUFU.TANH R89, R0 ;  /* 0x0000000000597308 */ /* 0x000a620000002400 */
[----:B------:R-:W-:Y:S01]  /*3790*/  HMMA.16816.F32.BF16 R32, R32, R126, RZ ;  /* 0x0000007e2020723c */ /* 0x000fe200000418ff */
[----:B-----5:R-:W-:-:S07]  /*37a0*/  FMUL.FTZ R0, R71, c[0x0][0x320] ;  /* 0x0000c80047007a20 */ /* 0x020fce0000410000 */
[----:B-1----:R-:W-:Y:S01]  /*37b0*/  HMMA.16816.F32.BF16 R68, R8, R40, R56 ;  /* 0x000000280844723c */ /* 0x002fe20000041838 */
[----:B------:R1:W1:Y:S07]  /*37c0*/  MUFU.TANH R87, R0 ;  /* 0x0000000000577308 */ /* 0x00026e0000002400 */
[----:B------:R-:W-:Y:S01]  /*37d0*/  HMMA.16816.F32.BF16 R56, R28, R124, RZ ;  /* 0x0000007c1c38723c */ /* 0x000fe200000418ff */
[----:B-1----:R-:W-:-:S07]  /*37e0*/  FMUL.FTZ R0, R72, c[0x0][0x320] ;  /* 0x0000c80048007a20 */ /* 0x002fce0000410000 */
[----:B------:R-:W-:Y:S01]  /*37f0*/  HMMA.16816.F32.BF16 R64, R4, R42, R52 ;  /* 0x0000002a0440723c */ /* 0x000fe20000041834 */
[----:B------:R1:W1:Y:S07]  /*3800*/  MUFU.TANH R84, R0 ;  /* 0x0000000000547308 */ /* 0x00026e0000002400 */
[----:B------:R-:W-:Y:S01]  /*3810*/  HMMA.16816.F32.BF16 R52, R28, R126, RZ ;  /* 0x0000007e1c34723c */ /* 0x000fe200000418ff */
[----:B-1----:R-:W-:-:S07]  /*3820*/  FMUL.FTZ R0, R73, c[0x0][0x320] ;  /* 0x0000c80049007a20 */ /* 0x002fce0000410000 */
[----:B------:R-:W-:Y:S01]  /*3830*/  HMMA.16816.F32.BF16 R76, R4, R40, R44 ;  /* 0x00000028044c723c */ /* 0x000fe2000004182c */
[----:B------:R-:W1:Y:S01]  /*3840*/  LDSM.16.M88.4 R44, [R230+0x3000] ;  /* 0x00300000e62c783b */ /* 0x000e620000000200 */
[----:B------:R5:W1:Y:S02]  /*3850*/  MUFU.TANH R83, R0 ;  /* 0x0000000000537308 */ /* 0x000a640000002400 */
[----:B-----5:R-:W-:-:S06]  /*3860*/  FMUL.FTZ R0, R74, c[0x0][0x320] ;  /* 0x0000c8004a007a20 */ /* 0x020fcc0000410000 */
[----:B------:R5:W1:Y:S01]  /*3870*/  MUFU.TANH R86, R0 ;  /* 0x0000000000567308 */ /* 0x000a620000002400 */
[----:B------:R-:W-:Y:S01]  /*3880*/  HMMA.16816.F32.BF16 R60, R24, R128, R60 ;  /* 0x00000080183c723c */ /* 0x000fe2000004183c */
[----:B-----5:R-:W-:-:S06]  /*3890*/  FMUL.FTZ R0, R75, c[0x0][0x320] ;  /* 0x0000c8004b007a20 */ /* 0x020fcc0000410000 */
[----:B------:R5:W1:Y:S01]  /*38a0*/  MUFU.TANH R85, R0 ;  /* 0x0000000000557308 */ /* 0x000a620000002400 */
[----:B------:R-:W-:Y:S01]  /*38b0*/  HMMA.16816.F32.BF16 R56, R20, R128, R56 ;  /* 0x000000801438723c */ /* 0x000fe20000041838 */
[----:B-----5:R-:W-:-:S06]  /*38c0*/  FMUL.FTZ R0, R68, c[0x0][0x320] ;  /* 0x0000c80044007a20 */ /* 0x020fcc0000410000 */
[----:B------:R5:W1:Y:S01]  /*38d0*/  MUFU.TANH R73, R0 ;  /* 0x0000000000497308 */ /* 0x000a620000002400 */
[-C--:B------:R-:W-:Y:S08]  /*38e0*/  HMMA.16816.F32.BF16 R24, R24, R130.reuse, R32 ;  /* 0x000000821818723c */ /* 0x080ff00000041820 */
[----:B------:R-:W-:Y:S01]  /*38f0*/  HMMA.16816.F32.BF16 R32, R20, R130, R52 ;  /* 0x000000821420723c */ /* 0x000fe20000041834 */
[----:B-----5:R-:W-:-:S04]  /*3900*/  FMUL.FTZ R0, R69, c[0x0][0x320] ;  /* 0x0000c80045007a20 */ /* 0x020fc80000410000 */
[----:B------:R5:W1:Y:S02]  /*3910*/  MUFU.TANH R72, R0 ;  /* 0x0000000000487308 */ /* 0x000a640000002400 */
[----:B-----5:R-:W-:-:S06]  /*3920*/  FMUL.FTZ R0, R70, c[0x0][0x320] ;  /* 0x0000c80046007a20 */ /* 0x020fcc0000410000 */
[----:B------:R5:W1:Y:S02]  /*3930*/  MUFU.TANH R80, R0 ;  /* 0x0000000000507308 */ /* 0x000a640000002400 */
[----:B-----5:R-:W-:Y:S02]  /*3940*/  FMUL.FTZ R0, R71, c[0x0][0x320] ;  /* 0x0000c80047007a20 */ /* 0x020fe40000410000 */
[----:B------:R-:W-:Y:S01]  /*3950*/  HMMA.16816.F32.BF16 R68, R8, R42, R48 ;  /* 0x0000002a0844723c */ /* 0x000fe20000041830 */
[----:B------:R-:W5:Y:S07]  /*3960*/  LDSM.16.M88.4 R48, [R227+0x3000] ;  /* 0x00300000e330783b */ /* 0x000f6e0000000200 */
[----:B-1----:R-:W-:Y:S01]  /*3970*/  HMMA.16816.F32.BF16 R28, R12, R44, R56 ;  /* 0x0000002c0c1c723c */ /* 0x002fe20000041838 */
[----:B------:R-:W-:Y:S01]  /*3980*/  FMUL.FTZ R77, R77, c[0x0][0x320] ;  /* 0x0000c8004d4d7a20 */ /* 0x000fe20000410000 */
[----:B------:R1:W1:Y:S01]  /*3990*/  MUFU.TANH R75, R0 ;  /* 0x00000000004b7308 */ /* 0x0002620000002400 */
[----:B------:R-:W-:Y:S01]  /*39a0*/  FMUL.FTZ R78, R78, c[0x0][0x320] ;  /* 0x0000c8004e4e7a20 */ /* 0x000fe20000410000 */
[----:B------:R-:W-:Y:S01]  /*39b0*/  ISETP.GE.AND P0, PT, R245, 0x2, PT ;  /* 0x00000002f500780c */ /* 0x000fe20003f06270 */
[----:B------:R-:W-:Y:S01]  /*39c0*/  FMUL.FTZ R79, R79, c[0x0][0x320] ;  /* 0x0000c8004f4f7a20 */ /* 0x000fe20000410000 */
[----:B------:R-:W-:-:S04]  /*39d0*/  DEPBAR.LE SB0, 0x0 ;  /* 0x000080000000791a */ /* 0x000fc80000000000 */
[C---:B------:R-:W-:Y:S08]  /*39e0*/  HMMA.16816.F32.BF16 R40, R16.reuse, R44, R60 ;  /* 0x0000002c1028723c */ /* 0x040ff0000004183c */
[-C--:B------:R-:W-:Y:S08]  /*39f0*/  HMMA.16816.F32.BF16 R16, R16, R46.reuse, R24 ;  /* 0x0000002e1010723c */ /* 0x080ff00000041818 */
[----:B------:R-:W-:Y:S08]  /*3a00*/  HMMA.16816.F32.BF16 R12, R12, R46, R32 ;  /* 0x0000002e0c0c723c */ /* 0x000ff00000041820 */
[-C--:B-----5:R-:W-:Y:S08]  /*3a10*/  HMMA.16816.F32.BF16 R40, R8, R48.reuse, R40 ;  /* 0x000000300828723c */ /* 0x0a0ff00000041828 */
[----:B------:R-:W-:Y:S08]  /*3a20*/  HMMA.16816.F32.BF16 R20, R4, R48, R28 ;  /* 0x000000300414723c */ /* 0x000ff0000004181c */
[-C--:B------:R-:W-:Y:S08]  /*3a30*/  HMMA.16816.F32.BF16 R8, R8, R50.reuse, R16 ;  /* 0x000000320808723c */ /* 0x080ff00000041810 */
[----:B------:R-:W-:Y:S01]  /*3a40*/  HMMA.16816.F32.BF16 R4, R4, R50, R12 ;  /* 0x000000320404723c */ /* 0x000fe2000004180c */
[----:B------:R-:W-:-:S02]  /*3a50*/  FMUL.FTZ R68, R68, c[0x0][0x320] ;  /* 0x0000c80044447a20 */ /* 0x000fc40000410000 */
[----:B------:R-:W-:Y:S02]  /*3a60*/  FMUL.FTZ R69, R69, c[0x0][0x320] ;  /* 0x0000c80045457a20 */ /* 0x000fe40000410000 */
[----:B------:R-:W-:Y:S02]  /*3a70*/  FMUL.FTZ R70, R70, c[0x0][0x320] ;  /* 0x0000c80046467a20 */ /* 0x000fe40000410000 */
[----:B------:R-:W-:Y:S02]  /*3a80*/  FMUL.FTZ R71, R71, c[0x0][0x320] ;  /* 0x0000c80047477a20 */ /* 0x000fe40000410000 */
[----:B------:R-:W-:Y:S02]  /*3a90*/  FMUL.FTZ R64, R64, c[0x0][0x320] ;  /* 0x0000c80040407a20 */ /* 0x000fe40000410000 */
[----:B------:R-:W-:Y:S02]  /*3aa0*/  FMUL.FTZ R65, R65, c[0x0][0x320] ;  /* 0x0000c80041417a20 */ /* 0x000fe40000410000 */
        /* <DEDUP_REMOVED lines=8> */
[----:B-1----:R-:W-:Y:S02]  /*3b30*/  FMUL.FTZ R0, R76, c[0x0][0x320] ;  /* 0x0000c8004c007a20 */ /* 0x002fe40000410000 */
        /* <DEDUP_REMOVED lines=9> */
[----:B------:R-:W-:Y:S01]  /*3bd0*/  FMUL.FTZ R7, R7, c[0x0][0x320] ;  /* 0x0000c80007077a20 */ /* 0x000fe20000410000 */
[----:B------:R3:W1:Y:S08]  /*3be0*/  MUFU.TANH R37, R20 ;  /* 0x0000001400257308 */ /* 0x0006700000002400 */
[----:B------:R3:W1:Y:S08]  /*3bf0*/  MUFU.TANH R39, R23 ;  /* 0x0000001700277308 */ /* 0x0006700000002400 */
[----:B------:R3:W1:Y:S08]  /*3c00*/  MUFU.TANH R74, R0 ;  /* 0x00000000004a7308 */ /* 0x0006700000002400 */
[----:B------:R-:W1:Y:S08]  /*3c10*/  MUFU.TANH R77, R77 ;  /* 0x0000004d004d7308 */ /* 0x000e700000002400 */
        /* <DEDUP_REMOVED lines=24> */
[----:B------:R-:W-:Y:S01]  /*3da0*/  BSSY B0, `(.L_x_538) ;  /* 0x0000046000007945 */ /* 0x000fe20003800000 */
[----:B------:R-:W-:Y:S01]  /*3db0*/  BAR.SYNC.DEFER_BLOCKING 0x0 ;  /* 0x0000000000007b1d */ /* 0x000fe20000010000 */
[----:B------:R-:W-:-:S05]  /*3dc0*/  ISETP.GT.AND P2, PT, R175, 0x6f, PT ;  /* 0x0000006faf00780c */ /* 0x000fca0003f44270 */
[----:B------:R-:W-:Y:S05]  /*3dd0*/  @!P0 BRA `(.L_x_539) ;  /* 0x0000042000008947 */ /* 0x000fea0003800000 */
[----:B--234-:R-:W-:Y:S01]  /*3de0*/  IADD3 R2, R175, R121, R178 ;  /* 0x00000079af027210 */ /* 0x01cfe20007ffe0b2 */
[----:B------:R-:W-:-:S03]  /*3df0*/  IMAD.MOV.U32 R244, RZ, RZ, RZ ;  /* 0x000000fffff47224 */ /* 0x000fc600078e00ff */
        /* <DEDUP_REMOVED lines=8> */
[----:B------:R-:W2:Y:S01]  /*3e80*/  @!P2 LDG.E R244, [R4.64] ;  /* 0x0000000604f4a981 */ /* 0x000ea2000c1e1900 */
[----:B------:R-:W-:-:S04]  /*3e90*/  IMAD.MOV R0, RZ, RZ, -R0 ;  /* 0x000000ffff007224 */ /* 0x000fc800078e0a00 */
[----:B------:R-:W-:-:S04]  /*3ea0*/  IMAD R252, R0, c[0x0][0x2b8], R2 ;  /* 0x0000ae0000fc7a24 */ /* 0x000fc800078e0202 */
[----:B------:R-:W-:Y:S01]  /*3eb0*/  IMAD.WIDE.U32 R2, R252, c[0x0][0x1e0], RZ ;  /* 0x00007800fc027a25 */ /* 0x000fe200078e00ff */
[----:B------:R-:W-:-:S05]  /*3ec0*/  SHF.R.S32.HI R0, RZ, 0x1f, R252 ;  /* 0x0000001fff007819 */ /* 0x000fca00000114fc */
[----:B------:R-:W-:-:S04]  /*3ed0*/  IMAD R0, R0, c[0x0][0x1e0], RZ ;  /* 0x0000780000007a24 */ /* 0x000fc800078e02ff */
[----:B------:R-:W-:-:S04]  /*3ee0*/  IMAD R0, R252, c[0x0][0x1e4], R0 ;  /* 0x00007900fc007a24 */ /* 0x000fc800078e0200 */
[----:B------:R-:W-:Y:S01]  /*3ef0*/  IMAD.IADD R3, R3, 0x1, R0 ;  /* 0x0000000103037824 */ /* 0x000fe200078e0200 */
[----:B--2---:R-:W-:-:S03]  /*3f00*/  SHF.R.S32.HI R4, RZ, 0x1f, R244 ;  /* 0x0000001fff047819 */ /* 0x004fc600000114f4 */
[----:B------:R-:W-:-:S04]  /*3f10*/  IMAD.WIDE.U32 R2, R244, c[0x0][0x1f0], R2 ;  /* 0x00007c00f4027a25 */ /* 0x000fc800078e0002 */
[----:B------:R-:W-:Y:S01]  /*3f20*/  IMAD R4, R4, c[0x0][0x1f0], RZ ;  /* 0x00007c0004047a24 */ /* 0x000fe200078e02ff */
[----:B------:R-:W-:-:S03]  /*3f30*/  IADD3 R0, P1, R172, R2, RZ ;  /* 0x00000002ac007210 */ /* 0x000fc60007f3e0ff */
[----:B------:R-:W-:Y:S01]  /*3f40*/  IMAD R2, R244, c[0x0][0x1f4], R4 ;  /* 0x00007d00f4027a24 */ /* 0x000fe200078e0204 */
[----:B------:R-:W-:-:S04]  /*3f50*/  LEA R4, P0, R0, c[0x0][0x1c8], 0x1 ;  /* 0x0000720000047a11 */ /* 0x000fc800078008ff */
[----:B------:R-:W-:-:S04]  /*3f60*/  IADD3.X R2, R171, R3, R2, P1, !PT ;  /* 0x00000003ab027210 */ /* 0x000fc80000ffe402 */
[----:B------:R-:W-:Y:S01]  /*3f70*/  LEA.HI.X R0, R0, c[0x0][0x1cc], R2, 0x1, P0 ;  /* 0x0000730000007a11 */ /* 0x000fe200000f0c02 */
[----:B------:R-:W-:Y:S05]  /*3f80*/  BRA.DIV ~URZ, `(.L_x_540) ;  /* 0x000123a27f007947 */ /* 0x000fea000b800000 */
[----:B------:R2:W3:Y:S02]  /*3f90*/  SHFL.IDX PT, R5, R0, RZ, 0x181f ;  /* 0x00181fff00057589 */ /* 0x0004e400000e0000 */
.L_x_602:
[----:B------:R-:W-:Y:S05]  /*3fa0*/  BRA.DIV ~URZ, `(.L_x_541) ;  /* 0x000123f27f007947 */ /* 0x000fea000b800000 */
[----:B------:R-:W4:Y:S04]  /*3fb0*/  SHFL.IDX PT, R6, R4, RZ, 0x181f ;  /* 0x00181fff04067589 */ /* 0x000f2800000e0000 */
[----:B------:R-:W5:Y:S04]  /*3fc0*/  SHFL.IDX PT, R2, R4, 0x1, 0x181f ;  /* 0x00381f0004027f89 */ /* 0x000f6800000e0000 */
[----:B------:R-:W2:Y:S04]  /*3fd0*/  SHFL.IDX PT, R10, R4, 0x2, 0x181f ;  /* 0x00581f00040a7f89 */ /* 0x000ea800000e0000 */
[----:B------:R-:W3:Y:S04]  /*3fe0*/  SHFL.IDX PT, R3, R0, 0x1, 0x181f ;  /* 0x00381f0000037f89 */ /* 0x000ee800000e0000 */
[----:B------:R-:W1:Y:S04]  /*3ff0*/  SHFL.IDX PT, R8, R4, 0x3, 0x181f ;  /* 0x00781f0004087f89 */ /* 0x000e6800000e0000 */
[----:B------:R-:W1:Y:S04]  /*4000*/  SHFL.IDX PT, R11, R0, 0x2, 0x181f ;  /* 0x00581f00000b7f89 */ /* 0x000e6800000e0000 */
[----:B------:R-:W1:Y:S01]  /*4010*/  SHFL.IDX PT, R9, R4, 0x4, 0x181f ;  /* 0x00981f0004097f89 */ /* 0x000e6200000e0000 */
[----:B----4-:R-:W-:-:S03]  /*4020*/  IADD3 R6, P0, R6, R170, RZ ;  /* 0x000000aa06067210 */ /* 0x010fc60007f1e0ff */
[----:B------:R-:W-:Y:S01]  /*4030*/  SHFL.IDX PT, R12, R4, 0x5, 0x181f ;  /* 0x00b81f00040c7f89 */ /* 0x000fe200000e0000 */
[-C--:B-----5:R-:W-:Y:S01]  /*4040*/  IADD3 R2, P1, R2, R170.reuse, RZ ;  /* 0x000000aa02027210 */ /* 0x0a0fe20007f3e0ff */
[----:B---3--:R-:W-:Y:S02]  /*4050*/  IMAD.X R7, R5, 0x1, R36, P0 ;  /* 0x0000000105077824 */ /* 0x008fe400000e0624 */
[----:B------:R-:W3:Y:S01]  /*4060*/  SHFL.IDX PT, R15, R0, 0x3, 0x181f ;  /* 0x00781f00000f7f89 */ /* 0x000ee200000e0000 */
[----:B--2---:R-:W-:-:S03]  /*4070*/  IADD3 R10, P0, R10, R170, RZ ;  /* 0x000000aa0a0a7210 */ /* 0x004fc60007f1e0ff */
[----:B------:R-:W2:Y:S01]  /*4080*/  SHFL.IDX PT, R14, R0, 0x4, 0x181f ;  /* 0x00981f00000e7f89 */ /* 0x000ea200000e0000 */
[----:B------:R-:W-:-:S03]  /*4090*/  IMAD.X R3, R3, 0x1, R36, P1 ;  /* 0x0000000103037824 */ /* 0x000fc600008e0624 */
[----:B------:R-:W4:Y:S01]  /*40a0*/  SHFL.IDX PT, R13, R0, 0x5, 0x181f ;  /* 0x00b81f00000d7f89 */ /* 0x000f2200000e0000 */
[----:B-1----:R-:W-:-:S03]  /*40b0*/  IADD3 R8, P6, R8, R170, RZ ;  /* 0x000000aa08087210 */ /* 0x002fc60007fde0ff */
[----:B------:R1:W-:Y:S01]  /*40c0*/  LDGSTS.E.BYPASS.LTC128B.128 [R243+0x3900], [R6.64], !P5 ;  /* 0x0390000006f37fae */ /* 0x0003e2000e901d46 */
[----:B------:R-:W-:-:S03]  /*40d0*/  IMAD.X R11, R11, 0x1, R36, P0 ;  /* 0x000000010b0b7824 */ /* 0x000fc600000e0624 */
[----:B------:R5:W-:Y:S04]  /*40e0*/  LDGSTS.E.BYPASS.LTC128B.128 [R243+0x4100], [R2.64], !P5 ;  /* 0x0410000002f37fae */ /* 0x000be8000e901d46 */
[----:B------:R4:W-:Y:S04]  /*40f0*/  LDGSTS.E.BYPASS.LTC128B.128 [R243+0x4900], [R10.64], !P5 ;  /* 0x049000000af37fae */ /* 0x0009e8000e901d46 */
[----:B------:R-:W4:Y:S04]  /*4100*/  SHFL.IDX PT, R4, R4, 0x6, 0x181f ;  /* 0x00d81f0004047f89 */ /* 0x000f2800000e0000 */
[----:B------:R-:W4:Y:S01]  /*4110*/  SHFL.IDX PT, R0, R0, 0x6, 0x181f ;  /* 0x00d81f0000007f89 */ /* 0x000f2200000e0000 */
[-C--:B-1----:R-:W-:Y:S01]  /*4120*/  IADD3 R6, P1, R9, R170.reuse, RZ ;  /* 0x000000aa09067210 */ /* 0x082fe20007f3e0ff */
[----:B---3--:R-:W-:Y:S01]  /*4130*/  IMAD.X R9, R15, 0x1, R36, P6 ;  /* 0x000000010f097824 */ /* 0x008fe200030e0624 */
[----:B-----5:R-:W-:-:S03]  /*4140*/  IADD3 R2, P0, R12, R170, RZ ;  /* 0x000000aa0c027210 */ /* 0x020fc60007f1e0ff */
[--C-:B--2---:R-:W-:Y:S01]  /*4150*/  IMAD.X R7, R14, 0x1, R36.reuse, P1 ;  /* 0x000000010e077824 */ /* 0x104fe200008e0624 */
[----:B------:R1:W-:Y:S01]  /*4160*/  LDGSTS.E.BYPASS.LTC128B.128 [R243+0x5100], [R8.64], !P5 ;  /* 0x0510000008f37fae */ /* 0x0003e2000e901d46 */
[----:B----4-:R-:W-:-:S03]  /*4170*/  IMAD.X R3, R13, 0x1, R36, P0 ;  /* 0x000000010d037824 */ /* 0x010fc600000e0624 */
[----:B------:R1:W-:Y:S04]  /*4180*/  LDGSTS.E.BYPASS.LTC128B.128 [R243+0x5900], [R6.64], !P5 ;  /* 0x0590000006f37fae */ /* 0x0003e8000e901d46 */
[----:B------:R1:W-:Y:S02]  /*4190*/  LDGSTS.E.BYPASS.LTC128B.128 [R243+0x6100], [R2.64], !P5 ;  /* 0x0610000002f37fae */ /* 0x0003e4000e901d46 */
.L_x_603:
[----:B-1----:R-:W-:-:S04]  /*41a0*/  IADD3 R2, P0, R4, R170, RZ ;  /* 0x000000aa04027210 */ /* 0x002fc80007f1e0ff */
[----:B------:R-:W-:-:S05]  /*41b0*/  IADD3.X R3, R0, R36, RZ, P0, !PT ;  /* 0x0000002400037210 */ /* 0x000fca00007fe4ff */
[----:B------:R-:W-:Y:S01]  /*41c0*/  @!PT LDS RZ, [RZ] ;  /* 0x00000000fffff984 */ /* 0x000fe20000000800 */
[----:B------:R-:W-:Y:S01]  /*41d0*/  @!PT LDS RZ, [RZ] ;  /* 0x00000000fffff984 */ /* 0x000fe20000000800 */
[----:B------:R-:W-:Y:S01]  /*41e0*/  @!PT LDS RZ, [RZ] ;  /* 0x00000000fffff984 */ /* 0x000fe20000000800 */
[----:B------:R1:W-:Y:S04]  /*41f0*/  LDGSTS.E.BYPASS.LTC128B.128 [R243+0x6900], [R2.64], !P5 ;  /* 0x0690000002f37fae */ /* 0x0003e8000e901d46 */
.L_x_539:
[----:B--2-4-:R-:W-:Y:S05]  /*4200*/  BSYNC B0 ;  /* 0x0000000000007941 */ /* 0x014fea0003800000 */
.L_x_538:
[----:B-1-3--:R-:W2:Y:S04]  /*4210*/  LDL R3, [R1+0x5c] ;  /* 0x00005c0001037983 */ /* 0x00aea80000100800 */
[----:B------:R-:W2:Y:S04]  /*4220*/  LDL R0, [R1+0x6c] ;  /* 0x00006c0001007983 */ /* 0x000ea80000100800 */
[----:B------:R-:W3:Y:S04]  /*4230*/  LDL R2, [R1+0x68] ;  /* 0x0000680001027983 */ /* 0x000ee80000100800 */
[----:B------:R-:W0:Y:S01]  /*4240*/  LDGDEPBAR ;  /* 0x00000000000079af */ /* 0x000e220000000000 */
[----:B--2---:R-:W-:-:S04]  /*4250*/  IMAD.IADD R88, R0, 0x1, R3 ;  /* 0x0000000100587824 */ /* 0x004fc800078e0203 */
[----:B------:R-:W-:Y:S01]  /*4260*/  @P4 IMAD.HI.U32 R0, R88, c[0x0][0x2c8], RZ ;  /* 0x0000b20058004a27 */ /* 0x000fe200078e00ff */
[----:B---3--:R-:W-:-:S03]  /*4270*/  IADD3 R4, -R2, 0x1, R120 ;  /* 0x0000000102047810 */ /* 0x008fc60007ffe178 */
[----:B------:R-:W-:Y:S01]  /*4280*/  IMAD.IADD R5, R120, 0x1, -R2 ;  /* 0x0000000178057824 */ /* 0x000fe200078e0a02 */
[----:B------:R-:W-:Y:S02]  /*4290*/  @P4 SHF.R.U32.HI R88, RZ, c[0x0][0x2cc], R0 ;  /* 0x0000b300ff584a19 */ /* 0x000fe40000011600 */
[----:B------:R-:W-:Y:S01]  /*42a0*/  IADD3 R4, R4, -c[0x0][0x168], RZ ;  /* 0x80005a0004047a10 */ /* 0x000fe20007ffe0ff */
[----:B------:R-:W-:Y:S05]  /*42b0*/  BRA.DIV ~URZ, `(.L_x_542) ;  /* 0x000127b27f007947 */ /* 0x000fea000b800000 */
[----:B------:R1:W2:Y:S02]  /*42c0*/  SHFL.IDX PT, R0, R88, RZ, 0x1c1f ;  /* 0x001c1fff58007589 */ /* 0x0002a400000e0000 */
.L_x_604:
[----:B--2---:R-:W-:-:S05]  /*42d0*/  IMAD.IADD R0, R4, 0x1, R0 ;  /* 0x0000000104007824 */ /* 0x004fca00078e0200 */
[----:B------:R-:W-:-:S04]  /*42e0*/  IMNMX R0, R5, R0, PT ;  /* 0x0000000005007217 */ /* 0x000fc80003800200 */
[C---:B------:R-:W-:Y:S02]  /*42f0*/  ISETP.GT.AND P0, PT, R0.reuse, RZ, PT ;  /* 0x000000ff0000720c */ /* 0x040fe40003f04270 */
[C---:B------:R-:W-:Y:S02]  /*4300*/  ISETP.GT.AND P6, PT, R0.reuse, 0x1, PT ;  /* 0x000000010000780c */ /* 0x040fe40003fc4270 */
[----:B------:R-:W-:Y:S02]  /*4310*/  FSEL R9, R169, -INF , P0 ;  /* 0xff800000a9097808 */ /* 0x000fe40000000000 */
[C---:B------:R-:W-:Y:S02]  /*4320*/  ISETP.GT.AND P1, PT, R0.reuse, 0x8, PT ;  /* 0x000000080000780c */ /* 0x040fe40003f24270 */
[----:B------:R-:W-:Y:S02]  /*4330*/  ISETP.GT.AND P0, PT, R0, 0x9, PT ;  /* 0x000000090000780c */ /* 0x000fe40003f04270 */
[----:B------:R-:W-:-:S02]  /*4340*/  FSEL R10, R168, -INF , P6 ;  /* 0xff800000a80a7808 */ /* 0x000fc40003000000 */
[----:B------:R-:W-:Y:S02]  /*4350*/  FSEL R13, R166, -INF , P1 ;  /* 0xff800000a60d7808 */ /* 0x000fe40000800000 */
[----:B------:R-:W-:Y:S02]  /*4360*/  FSEL R15, R165, -INF , P0 ;  /* 0xff800000a50f7808 */ /* 0x000fe40000000000 */
[C---:B------:R-:W-:Y:S02]  /*4370*/  ISETP.GT.AND P6, PT, R0.reuse, 0x10, PT ;  /* 0x000000100000780c */ /* 0x040fe40003fc4270 */
        /* <DEDUP_REMOVED lines=46> */
[----:B------:R-:W-:Y:S01]  /*4660*/  FSEL R144, R16, -INF , P0 ;  /* 0xff80000010907808 */ /* 0x000fe20000000000 */
[----:B------:R-:W-:Y:S05]  /*4670*/  BRA.DIV ~URZ, `(.L_x_543) ;  /* 0x000124527f007947 */ /* 0x000fea000b800000 */
[----:B------:R-:W2:Y:S04]  /*4680*/  SHFL.IDX PT, R2, R88, 0x2, 0x1c1f ;  /* 0x005c1f0058027f89 */ /* 0x000ea800000e0000 */
[----:B------:R-:W3:Y:S04]  /*4690*/  SHFL.IDX PT, R3, R88, 0x1, 0x1c1f ;  /* 0x003c1f0058037f89 */ /* 0x000ee800000e0000 */
[----:B-1----:R-:W1:Y:S01]  /*46a0*/  SHFL.IDX PT, R88, R88, 0x3, 0x1c1f ;  /* 0x007c1f0058587f89 */ /* 0x002e6200000e0000 */
[----:B--2---:R-:W-:-:S02]  /*46b0*/  IMAD.IADD R2, R4, 0x1, R2 ;  /* 0x0000000104027824 */ /* 0x004fc400078e0202 */
[----:B---3--:R-:W-:-:S03]  /*46c0*/  IMAD.IADD R3, R4, 0x1, R3 ;  /* 0x0000000104037824 */ /* 0x008fc600078e0203 */
[----:B------:R-:W-:Y:S01]  /*46d0*/  IMNMX R2, R5, R2, PT ;  /* 0x0000000205027217 */ /* 0x000fe20003800200 */
[----:B-1----:R-:W-:-:S03]  /*46e0*/  IMAD.IADD R0, R4, 0x1, R88 ;  /* 0x0000000104007824 */ /* 0x002fc600078e0258 */
[C---:B------:R-:W-:Y:S02]  /*46f0*/  ISETP.GT.AND P6, PT, R2.reuse, RZ, PT ;  /* 0x000000ff0200720c */ /* 0x040fe40003fc4270 */
[C---:B------:R-:W-:Y:S02]  /*4700*/  ISETP.GT.AND P1, PT, R2.reuse, 0x1, PT ;  /* 0x000000010200780c */ /* 0x040fe40003f24270 */
[----:B------:R-:W-:Y:S02]  /*4710*/  ISETP.GT.AND P0, PT, R2, 0x8, PT ;  /* 0x000000080200780c */ /* 0x000fe40003f04270 */
[----:B------:R-:W-:Y:S02]  /*4720*/  FSEL R24, R185, -INF , P6 ;  /* 0xff800000b9187808 */ /* 0x000fe40003000000 */
[----:B------:R-:W-:Y:S02]  /*4730*/  FSEL R26, R183, -INF , P1 ;  /* 0xff800000b71a7808 */ /* 0x000fe40000800000 */
[----:B------:R-:W-:-:S02]  /*4740*/  FSEL R29, R182, -INF , P0 ;  /* 0xff800000b61d7808 */ /* 0x000fc40000000000 */
[C---:B------:R-:W-:Y:S02]  /*4750*/  ISETP.GT.AND P6, PT, R2.reuse, 0x9, PT ;  /* 0x000000090200780c */ /* 0x040fe40003fc4270 */
        /* <DEDUP_REMOVED lines=44> */
[----:B------:R-:W-:Y:S02]  /*4a20*/  IMNMX R3, R5, R3, PT ;  /* 0x0000000305037217 */ /* 0x000fe40003800200 */
[----:B------:R-:W-:Y:S02]  /*4a30*/  FSEL R182, R37, -INF , P6 ;  /* 0xff80000025b67808 */ /* 0x000fe40003000000 */
[----:B------:R-:W-:-:S02]  /*4a40*/  FSEL R181, R30, -INF , P1 ;  /* 0xff8000001eb57808 */ /* 0x000fc40000800000 */
[----:B------:R-:W-:Y:S02]  /*4a50*/  FSEL R180, R19, -INF , P0 ;  /* 0xff80000013b47808 */ /* 0x000fe40000000000 */
[----:B------:R-:W-:Y:S02]  /*4a60*/  ISETP.GT.AND P6, PT, R2, 0x69, PT ;  /* 0x000000690200780c */ /* 0x000fe40003fc4270 */
[C---:B------:R-:W-:Y:S02]  /*4a70*/  ISETP.GT.AND P1, PT, R3.reuse, RZ, PT ;  /* 0x000000ff0300720c */ /* 0x040fe40003f24270 */
[----:B------:R-:W-:Y:S02]  /*4a80*/  ISETP.GT.AND P0, PT, R3, 0x1, PT ;  /* 0x000000010300780c */ /* 0x000fe40003f04270 */
[----:B------:R-:W-:Y:S02]  /*4a90*/  FSEL R179, R18, -INF , P6 ;  /* 0xff80000012b37808 */ /* 0x000fe40003000000 */
[----:B------:R-:W-:-:S02]  /*4aa0*/  FSEL R7, R201, -INF , P1 ;  /* 0xff800000c9077808 */ /* 0x000fc40000800000 */
[----:B------:R-:W-:Y:S02]  /*4ab0*/  FSEL R8, R199, -INF , P0 ;  /* 0xff800000c7087808 */ /* 0x000fe40000000000 */
[C---:B------:R-:W-:Y:S02]  /*4ac0*/  ISETP.GT.AND P6, PT, R3.reuse, 0x8, PT ;  /* 0x000000080300780c */ /* 0x040fe40003fc4270 */
[C---:B------:R-:W-:Y:S02]  /*4ad0*/  ISETP.GT.AND P1, PT, R3.reuse, 0x9, PT ;  /* 0x000000090300780c */ /* 0x040fe40003f24270 */
        /* <DEDUP_REMOVED lines=43> */
[----:B------:R-:W-:Y:S02]  /*4d90*/  IMNMX R0, R5, R0, PT ;  /* 0x0000000005007217 */ /* 0x000fe40003800200 */
[----:B------:R-:W-:-:S02]  /*4da0*/  FSEL R150, R71, -INF , P6 ;  /* 0xff80000047967808 */ /* 0x000fc40003000000 */
[----:B------:R-:W-:Y:S02]  /*4db0*/  FSEL R145, R42, -INF , P1 ;  /* 0xff8000002a917808 */ /* 0x000fe40000800000 */
[----:B------:R-:W-:Y:S02]  /*4dc0*/  FSEL R146, R43, -INF , P0 ;  /* 0xff8000002b927808 */ /* 0x000fe40000000000 */
[C---:B------:R-:W-:Y:S02]  /*4dd0*/  ISETP.GT.AND P6, PT, R3.reuse, 0x68, PT ;  /* 0x000000680300780c */ /* 0x040fe40003fc4270 */
[----:B------:R-:W-:Y:S02]  /*4de0*/  ISETP.GT.AND P1, PT, R3, 0x69, PT ;  /* 0x000000690300780c */ /* 0x000fe40003f24270 */
[----:B------:R-:W-:Y:S02]  /*4df0*/  ISETP.GT.AND P0, PT, R0, RZ, PT ;  /* 0x000000ff0000720c */ /* 0x000fe40003f04270 */
        /* <DEDUP_REMOVED lines=42> */
[----:B------:R-:W-:-:S02]  /*50a0*/  FMNMX.FTZ R4, R9, R10, !PT ;  /* 0x0000000a09047209 */ /* 0x000fc40007810000 */
[----:B------:R-:W-:Y:S02]  /*50b0*/  FSEL R160, R85, -INF , P6 ;  /* 0xff80000055a07808 */ /* 0x000fe40003000000 */
[----:B------:R-:W-:Y:S02]  /*50c0*/  FSEL R159, R78, -INF , P1 ;  /* 0xff8000004e9f7808 */ /* 0x000fe40000800000 */
[----:B------:R-:W-:Y:S02]  /*50d0*/  FSEL R158, R79, -INF , P0 ;  /* 0xff8000004f9e7808 */ /* 0x000fe40000000000 */
        /* <DEDUP_REMOVED lines=9> */
[----:B------:R-:W-:Y:S02]  /*5170*/  FMNMX.FTZ R2, R15, R2, !PT ;  /* 0x000000020f027209 */ /* 0x000fe40007810000 */
[C---:B------:R-:W-:Y:S02]  /*5180*/  ISETP.GT.AND P6, PT, R0.reuse, 0x61, PT ;  /* 0x000000610000780c */ /* 0x040fe40003fc4270 */
[C---:B------:R-:W-:Y:S02]  /*5190*/  ISETP.GT.AND P1, PT, R0.reuse, 0x68, PT ;  /* 0x000000680000780c */ /* 0x040fe40003f24270 */
[----:B------:R-:W-:Y:S02]  /*51a0*/  ISETP.GT.AND P0, PT, R0, 0x69, PT ;  /* 0x000000690000780c */ /* 0x000fe40003f04270 */
        /* <DEDUP_REMOVED lines=101> */
[----:B------:R-:W-:Y:S02]  /*5800*/  FMNMX.FTZ R0, R144, R0, !PT ;  /* 0x0000000090007209 */ /* 0x000fe40007810000 */
[----:B------:R-:W-:Y:S01]  /*5810*/  FMNMX.FTZ R70, R149, R70, !PT ;  /* 0x0000004695467209 */ /* 0x000fe20007810000 */
[----:B------:R-:W1:Y:S01]  /*5820*/  SHFL.BFLY PT, R5, R69, 0x2, 0x1f ;  /* 0x0c401f0045057f89 */ /* 0x000e6200000e0000 */
[----:B------:R-:W-:-:S02]  /*5830*/  FSEL R147, R44, -INF , P0 ;  /* 0xff8000002c937808 */ /* 0x000fc40000000000 */
[----:B------:R-:W-:Y:S01]  /*5840*/  FMNMX.FTZ R2, R184, R3, !PT ;  /* 0x00000003b8027209 */ /* 0x000fe20007810000 */
[----:B------:R-:W2:Y:S03]  /*5850*/  SHFL.BFLY PT, R4, R0, 0x2, 0x1f ;  /* 0x0c401f0000047f89 */ /* 0x000ea600000e0000 */
[----:B------:R-:W-:Y:S01]  /*5860*/  FMNMX.FTZ R2, R147, R2, !PT ;  /* 0x0000000293027209 */ /* 0x000fe20007810000 */
[----:B------:R-:W3:Y:S04]  /*5870*/  SHFL.BFLY PT, R3, R70, 0x2, 0x1f ;  /* 0x0c401f0046037f89 */ /* 0x000ee800000e0000 */
[----:B------:R-:W4:Y:S01]  /*5880*/  SHFL.BFLY PT, R6, R2, 0x2, 0x1f ;  /* 0x0c401f0002067f89 */ /* 0x000f2200000e0000 */
[----:B-1----:R-:W-:-:S02]  /*5890*/  FMNMX.FTZ R69, R69, R5, !PT ;  /* 0x0000000545457209 */ /* 0x002fc40007810000 */
[----:B--2---:R-:W-:-:S03]  /*58a0*/  FMNMX.FTZ R0, R4, R0, !PT ;  /* 0x0000000004007209 */ /* 0x004fc60007810000 */
[----:B------:R-:W1:Y:S01]  /*58b0*/  SHFL.BFLY PT, R4, R69, 0x1, 0x1f ;  /* 0x0c201f0045047f89 */ /* 0x000e6200000e0000 */
[----:B---3--:R-:W-:-:S03]  /*58c0*/  FMNMX.FTZ R70, R70, R3, !PT ;  /* 0x0000000346467209 */ /* 0x008fc60007810000 */
[----:B------:R-:W2:Y:S01]  /*58d0*/  SHFL.BFLY PT, R71, R0, 0x1, 0x1f ;  /* 0x0c201f0000477f89 */ /* 0x000ea200000e0000 */
[----:B----4-:R-:W-:-:S03]  /*58e0*/  FMNMX.FTZ R6, R2, R6, !PT ;  /* 0x0000000602067209 */ /* 0x010fc60007810000 */
[----:B------:R-:W3:Y:S04]  /*58f0*/  SHFL.BFLY PT, R3, R70, 0x1, 0x1f ;  /* 0x0c201f0046037f89 */ /* 0x000ee800000e0000 */
[----:B------:R4:W4:Y:S01]  /*5900*/  SHFL.BFLY PT, R68, R6, 0x1, 0x1f ;  /* 0x0c201f0006447f89 */ /* 0x00092200000e0000 */
[----:B-1----:R-:W-:Y:S02]  /*5910*/  FMNMX.FTZ R69, R69, R4, !PT ;  /* 0x0000000445457209 */ /* 0x002fe40007810000 */
[----:B--2---:R-:W-:Y:S02]  /*5920*/  FMNMX.FTZ R71, R0, R71, !PT ;  /* 0x0000004700477209 */ /* 0x004fe40007810000 */
[----:B---3--:R-:W-:-:S03]  /*5930*/  FMNMX.FTZ R70, R70, R3, !PT ;  /* 0x0000000346467209 */ /* 0x008fc60007810000 */
.L_x_605:
[C---:B------:R-:W-:Y:S01]  /*5940*/  FMUL.FTZ R4, R71.reuse, c[0x0][0x2d0] ;  /* 0x0000b40047047a20 */ /* 0x040fe20000410000 */
[----:B------:R-:W-:Y:S01]  /*5950*/  FSETP.NEU.FTZ.AND P0, PT, R71, -INF , PT ;  /* 0xff8000004700780b */ /* 0x000fe20003f1d000 */
[----:B------:R-:W-:Y:S01]  /*5960*/  FMUL.FTZ R3, R70, c[0x0][0x2d0] ;  /* 0x0000b40046037a20 */ /* 0x000fe20000410000 */
[----:B----4-:R-:W-:Y:S01]  /*5970*/  FMNMX.FTZ R68, R68, R6, !PT ;  /* 0x0000000644447209 */ /* 0x010fe20007810000 */
[----:B------:R-:W-:Y:S01]  /*5980*/  WARPSYNC 0xffffffff ;  /* 0xffffffff00007948 */ /* 0x000fe20003800000 */
[----:B------:R-:W-:Y:S01]  /*5990*/  FSEL R4, R4, RZ, P0 ;  /* 0x000000ff04047208 */ /* 0x000fe20000000000 */
[----:B------:R-:W-:Y:S01]  /*59a0*/  LDSM.16.MT88.4 R44, [R225] ;  /* 0x00000000e12c783b */ /* 0x000fe20000004200 */
[----:B------:R-:W-:-:S03]  /*59b0*/  FSETP.NEU.FTZ.AND P0, PT, R70, -INF , PT ;  /* 0xff8000004600780b */ /* 0x000fc60003f1d000 */
[--C-:B------:R-:W-:Y:S01]  /*59c0*/  FFMA.FTZ R0, R9, c[0x0][0x2d0], -R4.reuse ;  /* 0x0000b40009007a23 */ /* 0x100fe20000010804 */
[----:B------:R-:W-:Y:S01]  /*59d0*/  FSEL R3, R3, RZ, P0 ;  /* 0x000000ff03037208 */ /* 0x000fe20000000000 */
[--C-:B------:R-:W-:Y:S01]  /*59e0*/  FFMA.FTZ R2, R25, c[0x0][0x2d0], -R4.reuse ;  /* 0x0000b40019027a23 */ /* 0x100fe20000010804 */
[----:B------:R-:W-:Y:S01]  /*59f0*/  FSETP.NEU.FTZ.AND P0, PT, R69, -INF , PT ;  /* 0xff8000004500780b */ /* 0x000fe20003f1d000 */
[----:B------:R1:W-:Y:S01]  /*5a00*/  MUFU.EX2 R207, R0 ;  /* 0x0000000000cf7308 */ /* 0x0003e20000000800 */
[----:B------:R2:W-:Y:S01]  /*5a10*/  STL [R1+0xa0], R224 ;  /* 0x0000a0e001007387 */ /* 0x0005e20000100800 */
[----:B------:R-:W-:Y:S02]  /*5a20*/  FFMA.FTZ R144, R144, c[0x0][0x2d0], -R4 ;  /* 0x0000b40090907a23 */ /* 0x000fe40000010804 */
[--C-:B------:R-:W-:Y:S01]  /*5a30*/  FFMA.FTZ R145, R145, c[0x0][0x2d0], -R3.reuse ;  /* 0x0000b40091917a23 */ /* 0x100fe20000010803 */
[----:B------:R-:W-:Y:S01]  /*5a40*/  LDSM.16.MT88.4 R52, [R229+0x800] ;  /* 0x00080000e534783b */ /* 0x000fe20000004200 */
[----:B------:R-:W-:-:S02]  /*5a50*/  FFMA.FTZ R146, R146, c[0x0][0x2d0], -R3 ;  /* 0x0000b40092927a23 */ /* 0x000fc40000010803 */
[----:B------:R3:W-:Y:S01]  /*5a60*/  MUFU.EX2 R217, R2 ;  /* 0x0000000200d97308 */ /* 0x0007e20000000800 */
[----:B------:R-:W-:Y:S01]  /*5a70*/  LDSM.16.MT88.4 R48, [R226] ;  /* 0x00000000e230783b */ /* 0x000fe20000004200 */
[--C-:B------:R-:W-:Y:S02]  /*5a80*/  FFMA.FTZ R148, R148, c[0x0][0x2d0], -R3.reuse ;  /* 0x0000b40094947a23 */ /* 0x100fe40000010803 */
[----:B------:R-:W-:Y:S02]  /*5a90*/  FFMA.FTZ R149, R149, c[0x0][0x2d0], -R3 ;  /* 0x0000b40095957a23 */ /* 0x000fe40000010803 */
[----:B-1----:R-:W-:-:S04]  /*5aa0*/  FFMA.FTZ R0, R10, c[0x0][0x2d0], -R4 ;  /* 0x0000b4000a007a23 */ /* 0x002fc80000010804 */
[----:B------:R1:W-:Y:S01]  /*5ab0*/  MUFU.EX2 R206, R0 ;  /* 0x0000000000ce7308 */ /* 0x0003e20000000800 */
[----:B---3--:R-:W-:-:S05]  /*5ac0*/  FMUL.FTZ R2, R69, c[0x0][0x2d0] ;  /* 0x0000b40045027a20 */ /* 0x008fca0000410000 */
[----:B------:R-:W-:Y:S02]  /*5ad0*/  FSEL R2, R2, RZ, P0 ;  /* 0x000000ff02027208 */ /* 0x000fe40000000000 */
[----:B------:R-:W-:Y:S01]  /*5ae0*/  FSETP.NEU.FTZ.AND P0, PT, R68, -INF , PT ;  /* 0xff8000004400780b */ /* 0x000fe20003f1d000 */
[----:B-1----:R-:W-:-:S04]  /*5af0*/  FFMA.FTZ R0, R13, c[0x0][0x2d0], -R4 ;  /* 0x0000b4000d007a23 */ /* 0x002fc80000010804 */
[----:B------:R1:W-:Y:S02]  /*5b00*/  MUFU.EX2 R208, R0 ;  /* 0x0000000000d07308 */ /* 0x0003e40000000800 */
[----:B-1----:R-:W-:-:S06]  /*5b10*/  FFMA.FTZ R0, R15, c[0x0][0x2d0], -R4 ;  /* 0x0000b4000f007a23 */ /* 0x002fcc0000010804 */
[----:B------:R1:W3:Y:S02]  /*5b20*/  MUFU.EX2 R197, R0 ;  /* 0x0000000000c57308 */ /* 0x0002e40000000800 */
[----:B-1----:R-:W-:-:S06]  /*5b30*/  FFMA.FTZ R0, R21, c[0x0][0x2d0], -R4 ;  /* 0x0000b40015007a23 */ /* 0x002fcc0000010804 */
[----:B------:R1:W4:Y:S02]  /*5b40*/  MUFU.EX2 R5, R0 ;  /* 0x0000000000057308 */ /* 0x0003240000000800 */
[----:B-1----:R-:W-:Y:S01]  /*5b50*/  FFMA.FTZ R0, R22, c[0x0][0x2d0], -R4 ;  /* 0x0000b40016007a23 */ /* 0x002fe20000010804 */
[----:B---3--:R-:W-:-:S05]  /*5b60*/  F2FP.BF16.PACK_AB R22, R197, R208 ;  /* 0x000000d0c516723e */ /* 0x008fca00000010ff */
[----:B------:R1:W-:Y:S02]  /*5b70*/  MUFU.EX2 R34, R0 ;  /* 0x0000000000227308 */ /* 0x0003e40000000800 */
[----:B-1----:R-:W-:-:S06]  /*5b80*/  FFMA.FTZ R0, R28, c[0x0][0x2d0], -R4 ;  /* 0x0000b4001c007a23 */ /* 0x002fcc0000010804 */
[----:B------:R1:W-:Y:S02]  /*5b90*/  MUFU.EX2 R222, R0 ;  /* 0x0000000000de7308 */ /* 0x0003e40000000800 */
[--C-:B-1----:R-:W-:Y:S01]  /*5ba0*/  FFMA.FTZ R0, R7, c[0x0][0x2d0], -R3.reuse ;  /* 0x0000b40007007a23 */ /* 0x102fe20000010803 */
[----:B----4-:R-:W-:Y:S01]  /*5bb0*/  MOV R7, R5 ;  /* 0x0000000500077202 */ /* 0x010fe20000000f00 */
[----:B------:R-:W-:-:S04]  /*5bc0*/  FFMA.FTZ R5, R17, c[0x0][0x2d0], -R3 ;  /* 0x0000b40011057a23 */ /* 0x000fc80000010803 */
[----:B------:R1:W-:Y:S08]  /*5bd0*/  MUFU.EX2 R204, R0 ;  /* 0x0000000000cc7308 */ /* 0x0003f00000000800 */
[----:B------:R3:W-:Y:S01]  /*5be0*/  MUFU.EX2 R218, R5 ;  /* 0x0000000500da7308 */ /* 0x0007e20000000800 */
[----:B-1----:R-:W-:-:S07]  /*5bf0*/  FFMA.FTZ R0, R8, c[0x0][0x2d0], -R3 ;  /* 0x0000b40008007a23 */ /* 0x002fce0000010803 */
[----:B------:R1:W4:Y:S01]  /*5c00*/  MUFU.EX2 R195, R0 ;  /* 0x0000000000c37308 */ /* 0x0003220000000800 */
[----:B---3--:R-:W-:-:S07]  /*5c10*/  FFMA.FTZ R5, R35, c[0x0][0x2d0], -R2 ;  /* 0x0000b40023057a23 */ /* 0x008fce0000010802 */
[----:B------:R3:W-:Y:S01]  /*5c20*/  MUFU.EX2 R220, R5 ;  /* 0x0000000500dc7308 */ /* 0x0007e20000000800 */
[----:B-1----:R-:W-:Y:S01]  /*5c30*/  FFMA.FTZ R0, R11, c[0x0][0x2d0], -R3 ;  /* 0x0000b4000b007a23 */ /* 0x002fe20000010803 */
[----:B----4-:R-:W-:-:S06]  /*5c40*/  F2FP.BF16.PACK_AB R21, R195, R204 ;  /* 0x000000ccc315723e */ /* 0x010fcc00000010ff */
[----:B------:R1:W-:Y:S01]  /*5c50*/  MUFU.EX2 R205, R0 ;  /* 0x0000000000cd7308 */ /* 0x0003e20000000800 */
[----:B---3--:R-:W-:Y:S02]  /*5c60*/  FFMA.FTZ R5, R36, c[0x0][0x2d0], -R2 ;  /* 0x0000b40024057a23 */ /* 0x008fe40000010802 */
[----:B------:R-:W3:Y:S05]  /*5c70*/  LDSM.16.MT88.4 R36, [R229] ;  /* 0x00000000e524783b */ /* 0x000eea0000004200 */
[----:B------:R-:W4:Y:S01]  /*5c80*/  MUFU.EX2 R247, R5 ;  /* 0x0000000500f77308 */ /* 0x000f220000000800 */
[----:B-1----:R-:W-:-:S07]  /*5c90*/  FFMA.FTZ R0, R12, c[0x0][0x2d0], -R3 ;  /* 0x0000b4000c007a23 */ /* 0x002fce0000010803 */
[----:B------:R1:W-:Y:S01]  /*5ca0*/  MUFU.EX2 R219, R0 ;  /* 0x0000000000db7308 */ /* 0x0003e20000000800 */
[----:B----4-:R-:W-:Y:S01]  /*5cb0*/  F2FP.BF16.PACK_AB R10, R247, R220 ;  /* 0x000000dcf70a723e */ /* 0x010fe200000010ff */
[----:B-1----:R-:W-:Y:S01]  /*5cc0*/  FFMA.FTZ R0, R14, c[0x0][0x2d0], -R3 ;  /* 0x0000b4000e007a23 */ /* 0x002fe20000010803 */
[----:B------:R-:W-:-:S05]  /*5cd0*/  F2FP.BF16.PACK_AB R14, R222, R217 ;  /* 0x000000d9de0e723e */ /* 0x000fca00000010ff */
[----:B------:R1:W-:Y:S02]  /*5ce0*/  MUFU.EX2 R200, R0 ;  /* 0x0000000000c87308 */ /* 0x0003e40000000800 */
[----:B-1----:R-:W-:-:S06]  /*5cf0*/  FFMA.FTZ R0, R16, c[0x0][0x2d0], -R3 ;  /* 0x0000b40010007a23 */ /* 0x002fcc0000010803 */
[----:B------:R1:W4:Y:S02]  /*5d00*/  MUFU.EX2 R216, R0 ;  /* 0x0000000000d87308 */ /* 0x0003240000000800 */
[----:B-1----:R-:W-:Y:S01]  /*5d10*/  FFMA.FTZ R0, R27, c[0x0][0x2d0], -R3 ;  /* 0x0000b4001b007a23 */ /* 0x002fe20000010803 */
[----:B----4-:R-:W-:-:S05]  /*5d20*/  F2FP.BF16.PACK_AB R13, R216, R200 ;  /* 0x000000c8d80d723e */ /* 0x010fca00000010ff */
[----:B------:R1:W4:Y:S02]  /*5d30*/  MUFU.EX2 R223, R0 ;  /* 0x0000000000df7308 */ /* 0x0003240000000800 */
[----:B-1----:R-:W-:Y:S01]  /*5d40*/  FFMA.FTZ R0, R24, c[0x0][0x2d0], -R2 ;  /* 0x0000b40018007a23 */ /* 0x002fe20000010802 */
[----:B----4-:R-:W-:-:S05]  /*5d50*/  F2FP.BF16.PACK_AB R15, R223, R218 ;  /* 0x000000dadf0f723e */ /* 0x010fca00000010ff */
[----:B------:R1:W-:Y:S02]  /*5d60*/  MUFU.EX2 R194, R0 ;  /* 0x0000000000c27308 */ /* 0x0003e40000000800 */
[----:B-1----:R-:W-:-:S06]  /*5d70*/  FFMA.FTZ R0, R26, c[0x0][0x2d0], -R2 ;  /* 0x0000b4001a007a23 */ /* 0x002fcc0000010802 */
[----:B------:R1:W4:Y:S02]  /*5d80*/  MUFU.EX2 R193, R0 ;  /* 0x0000000000c17308 */ /* 0x0003240000000800 */
[----:B-1----:R-:W-:Y:S01]  /*5d90*/  FFMA.FTZ R0, R29, c[0x0][0x2d0], -R2 ;  /* 0x0000b4001d007a23 */ /* 0x002fe20000010802 */
[----:B----4-:R-:W-:-:S05]  /*5da0*/  F2FP.BF16.PACK_AB R16, R193, R194 ;  /* 0x000000c2c110723e */ /* 0x010fca00000010ff */
[----:B------:R1:W-:Y:S02]  /*5db0*/  MUFU.EX2 R203, R0 ;  /* 0x0000000000cb7308 */ /* 0x0003e40000000800 */
[----:B-1----:R-:W-:-:S06]  /*5dc0*/  FFMA.FTZ R0, R31, c[0x0][0x2d0], -R2 ;  /* 0x0000b4001f007a23 */ /* 0x002fcc0000010802 */
[----:B------:R1:W-:Y:S02]  /*5dd0*/  MUFU.EX2 R210, R0 ;  /* 0x0000000000d27308 */ /* 0x0003e40000000800 */
[----:B-1----:R-:W-:-:S06]  /*5de0*/  FFMA.FTZ R0, R32, c[0x0][0x2d0], -R2 ;  /* 0x0000b40020007a23 */ /* 0x002fcc0000010802 */
[----:B------:R1:W-:Y:S02]  /*5df0*/  MUFU.EX2 R196, R0 ;  /* 0x0000000000c47308 */ /* 0x0003e40000000800 */
[----:B-1----:R-:W-:-:S06]  /*5e00*/  FFMA.FTZ R0, R33, c[0x0][0x2d0], -R2 ;  /* 0x0000b40021007a23 */ /* 0x002fcc0000010802 */
[----:B------:R1:W4:Y:S02]  /*5e10*/  MUFU.EX2 R215, R0 ;  /* 0x0000000000d77308 */ /* 0x0003240000000800 */
[----:B-1----:R-:W-:Y:S01]  /*5e20*/  FMUL.FTZ R0, R68, c[0x0][0x2d0] ;  /* 0x0000b40044007a20 */ /* 0x002fe20000410000 */
[----:B----4-:R-:W-:-:S04]  /*5e30*/  F2FP.BF16.PACK_AB R8, R215, R196 ;  /* 0x000000c4d708723e */ /* 0x010fc800000010ff */
[----:B------:R-:W-:-:S05]  /*5e40*/  FSEL R0, R0, RZ, P0 ;  /* 0x000000ff00007208 */ /* 0x000fca0000000000 */
[--C-:B------:R-:W-:Y:S01]  /*5e50*/  FFMA.FTZ R5, R18, c[0x0][0x2d0], -R0.reuse ;  /* 0x0000b40012057a23 */ /* 0x100fe20000010800 */
[----:B------:R-:W-:Y:S01]  /*5e60*/  F2FP.BF16.PACK_AB R18, R210, R203 ;  /* 0x000000cbd212723e */ /* 0x000fe200000010ff */
[--C-:B------:R-:W-:Y:S02]  /*5e70*/  FFMA.FTZ R6, R30, c[0x0][0x2d0], -R0.reuse ;  /* 0x0000b4001e067a23 */ /* 0x100fe40000010800 */
[----:B------:R1:W-:Y:S01]  /*5e80*/  MUFU.EX2 R202, R5 ;  /* 0x0000000500ca7308 */ /* 0x0003e20000000800 */
[----:B------:R-:W4:Y:S01]  /*5e90*/  LDSM.16.MT88.4 R28, [R225+0x800] ;  /* 0x00080000e11c783b */ /* 0x000f220000004200 */
[--C-:B------:R-:W-:Y:S02]  /*5ea0*/  FFMA.FTZ R154, R154, c[0x0][0x2d0], -R0.reuse ;  /* 0x0000b4009a9a7a23 */ /* 0x100fe40000010800 */
[--C-:B------:R-:W-:Y:S02]  /*5eb0*/  FFMA.FTZ R155, R155, c[0x0][0x2d0], -R0.reuse ;  /* 0x0000b4009b9b7a23 */ /* 0x100fe40000010800 */
[----:B------:R-:W-:-:S02]  /*5ec0*/  FFMA.FTZ R184, R184, c[0x0][0x2d0], -R0 ;  /* 0x0000b400b8b87a23 */ /* 0x000fc40000010800 */
[----:B------:R2:W-:Y:S01]  /*5ed0*/  MUFU.EX2 R214, R6 ;  /* 0x0000000600d67308 */ /* 0x0005e20000000800 */
[----:B-1----:R-:W-:-:S07]  /*5ee0*/  FFMA.FTZ R5, R19, c[0x0][0x2d0], -R0 ;  /* 0x0000b40013057a23 */ /* 0x002fce0000010800 */
[----:B------:R1:W1:Y:S01]  /*5ef0*/  MUFU.EX2 R192, R5 ;  /* 0x0000000500c07308 */ /* 0x0002620000000800 */
[----:B--2---:R-:W-:-:S04]  /*5f00*/  MOV R6, R34 ;  /* 0x0000002200067202 */ /* 0x004fc80000000f00 */
[----:B------:R-:W-:Y:S01]  /*5f10*/  F2FP.BF16.PACK_AB R12, R6, R7 ;  /* 0x00000007060c723e */ /* 0x000fe200000010ff */
[--C-:B-1----:R-:W-:Y:S01]  /*5f20*/  FFMA.FTZ R5, R20, c[0x0][0x2d0], -R0.reuse ;  /* 0x0000b40014057a23 */ /* 0x102fe20000010800 */
[----:B------:R-:W-:Y:S02]  /*5f30*/  F2FP.BF16.PACK_AB R17, R192, R202 ;  /* 0x000000cac011723e */ /* 0x000fe400000010ff */
[----:B------:R-:W-:Y:S01]  /*5f40*/  F2FP.BF16.PACK_AB R20, R206, R207 ;  /* 0x000000cfce14723e */ /* 0x000fe200000010ff */
[----:B------:R1:W-:Y:S02]  /*5f50*/  MUFU.EX2 R209, R5 ;  /* 0x0000000500d17308 */ /* 0x0003e40000000800 */
[----:B-1----:R-:W-:Y:S01]  /*5f60*/  FFMA.FTZ R5, R23, c[0x0][0x2d0], -R0 ;  /* 0x0000b40017057a23 */ /* 0x002fe20000010800 */
[----:B------:R-:W-:-:S05]  /*5f70*/  F2FP.BF16.PACK_AB R23, R219, R205 ;  /* 0x000000cddb17723e */ /* 0x000fca00000010ff */
[----:B------:R1:W2:Y:S02]  /*5f80*/  MUFU.EX2 R224, R5 ;  /* 0x0000000500e07308 */ /* 0x0002a40000000800 */
[C---:B---3--:R-:W-:Y:S08]  /*5f90*/  HMMA.16816.F32.BF16 R32, R20.reuse, R36, RZ ;  /* 0x000000241420723c */ /* 0x048ff000000418ff */
[----:B------:R-:W-:Y:S01]  /*5fa0*/  HMMA.16816.F32.BF16 R60, R20, R44, RZ ;  /* 0x0000002c143c723c */ /* 0x000fe200000418ff */
[----:B-1----:R-:W-:Y:S01]  /*5fb0*/  FFMA.FTZ R5, R40, c[0x0][0x2d0], -R0 ;  /* 0x0000b40028057a23 */ /* 0x002fe20000010800 */
[----:B--2---:R-:W-:-:S03]  /*5fc0*/  F2FP.BF16.PACK_AB R19, R224, R209 ;  /* 0x000000d1e013723e */ /* 0x004fc600000010ff */
[----:B------:R1:W2:Y:S03]  /*5fd0*/  MUFU.EX2 R221, R5 ;  /* 0x0000000500dd7308 */ /* 0x0002a60000000800 */
[----:B------:R-:W-:Y:S08]  /*5fe0*/  HMMA.16816.F32.BF16 R72, R20, R48, RZ ;  /* 0x000000301448723c */ /* 0x000ff000000418ff */
[----:B------:R-:W-:Y:S01]  /*5ff0*/  HMMA.16816.F32.BF16 R24, R16, R44, RZ ;  /* 0x0000002c1018723c */ /* 0x000fe200000418ff */
[----:B-1----:R-:W-:-:S07]  /*6000*/  FFMA.FTZ R5, R41, c[0x0][0x2d0], -R0 ;  /* 0x0000b40029057a23 */ /* 0x002fce0000010800 */
[----:B------:R-:W-:Y:S01]  /*6010*/  HMMA.16816.F32.BF16 R56, R16, R36, RZ ;  /* 0x000000241038723c */ /* 0x000fe200000418ff */
[----:B--2---:R-:W-:Y:S01]  /*6020*/  F2FP.BF16.PACK_AB R9, R221, R214 ;  /* 0x000000d6dd09723e */ /* 0x004fe200000010ff */
[----:B------:R1:W-:Y:S06]  /*6030*/  MUFU.EX2 R248, R5 ;  /* 0x0000000500f87308 */ /* 0x0003ec0000000800 */
[C---:B------:R-:W-:Y:S01]  /*6040*/  HMMA.16816.F32.BF16 R88, R12.reuse, R52, R32 ;  /* 0x000000340c58723c */ /* 0x040fe20000041820 */
[----:B------:R-:W-:Y:S07]  /*6050*/  LDSM.16.MT88.4 R32, [R226+0x800] ;  /* 0x00080000e220783b */ /* 0x000fee0000004200 */
[----:B----4-:R-:W-:Y:S01]  /*6060*/  HMMA.16816.F32.BF16 R76, R12, R28, R60 ;  /* 0x0000001c0c4c723c */ /* 0x010fe2000004183c */
[----:B-1----:R-:W-:-:S02]  /*6070*/  FFMA.FTZ R5, R42, c[0x0][0x2d0], -R0 ;  /* 0x0000b4002a057a23 */ /* 0x002fc40000010800 */
[----:B------:R-:W1:Y:S02]  /*6080*/  LDSM.16.MT88.4 R40, [R228] ;  /* 0x00000000e428783b */ /* 0x000e640000004200 */
[----:B------:R-:W2:Y:S03]  /*6090*/  MUFU.EX2 R212, R5 ;  /* 0x0000000500d47308 */ /* 0x000ea60000000800 */
[----:B------:R-:W-:Y:S01]  /*60a0*/  HMMA.16816.F32.BF16 R64, R16, R48, RZ ;  /* 0x000000301040723c */ /* 0x000fe200000418ff */
[----:B--2---:R-:W-:Y:S01]  /*60b0*/  F2FP.BF16.PACK_AB R11, R212, R248 ;  /* 0x000000f8d40b723e */ /* 0x004fe200000010ff */
[----:B------:R-:W-:-:S04]  /*60c0*/  FFMA.FTZ R5, R124, c[0x0][0x2d0], -R4 ;  /* 0x0000b4007c057a23 */ /* 0x000fc80000010804 */
[----:B------:R2:W3:Y:S02]  /*60d0*/  MUFU.EX2 R198, R5 ;  /* 0x0000000500c67308 */ /* 0x0004e40000000800 */
[C---:B------:R-:W-:Y:S01]  /*60e0*/  HMMA.16816.F32.BF16 R80, R8.reuse, R28, R24 ;  /* 0x0000001c0850723c */ /* 0x040fe20000041818 */
[----:B------:R-:W4:Y:S07]  /*60f0*/  LDSM.16.MT88.4 R24, [R228+0x800] ;  /* 0x00080000e418783b */ /* 0x000f2e0000004200 */
[----:B------:R-:W-:Y:S01]  /*6100*/  HMMA.16816.F32.BF16 R84, R8, R52, R56 ;  /* 0x000000340854723c */ /* 0x000fe20000041838 */
[----:B--2---:R-:W-:Y:S01]  /*6110*/  FFMA.FTZ R5, R125, c[0x0][0x2d0], -R4 ;  /* 0x0000b4007d057a23 */ /* 0x004fe20000010804 */
[----:B---3--:R-:W-:-:S06]  /*6120*/  MOV R125, R198 ;  /* 0x000000c6007d7202 */ /* 0x008fcc0000000f00 */
[-C--:B-1----:R-:W-:Y:S01]  /*6130*/  HMMA.16816.F32.BF16 R56, R16, R40.reuse, RZ ;  /* 0x000000281038723c */ /* 0x082fe200000418ff */
[----:B------:R1:W-:Y:S07]  /*6140*/  MUFU.EX2 R213, R5 ;  /* 0x0000000500d57308 */ /* 0x0003ee0000000800 */
[----:B------:R-:W-:Y:S08]  /*6150*/  HMMA.16816.F32.BF16 R60, R20, R40, RZ ;  /* 0x00000028143c723c */ /* 0x000ff000000418ff */
[----:B------:R-:W-:Y:S01]  /*6160*/  HMMA.16816.F32.BF16 R96, R8, R32, R64 ;  /* 0x000000200860723c */ /* 0x000fe20000041840 */
[----:B-1----:R-:W-:-:S04]  /*6170*/  FFMA.FTZ R5, R126, c[0x0][0x2d0], -R4 ;  /* 0x0000b4007e057a23 */ /* 0x002fc80000010804 */
[----:B------:R1:W-:Y:S03]  /*6180*/  MUFU.EX2 R126, R5 ;  /* 0x00000005007e7308 */ /* 0x0003e60000000800 */
[----:B------:R-:W-:Y:S08]  /*6190*/  HMMA.16816.F32.BF16 R100, R12, R32, R72 ;  /* 0x000000200c64723c */ /* 0x000ff00000041848 */
[----:B----4-:R-:W-:Y:S01]  /*61a0*/  HMMA.16816.F32.BF16 R104, R8, R24, R56 ;  /* 0x000000180868723c */ /* 0x010fe20000041838 */
[----:B-1----:R-:W-:-:S07]  /*61b0*/  FFMA.FTZ R5, R127, c[0x0][0x2d0], -R4 ;  /* 0x0000b4007f057a23 */ /* 0x002fce0000010804 */
[----:B------:R-:W-:Y:S01]  /*61c0*/  HMMA.16816.F32.BF16 R56, R16, R38, RZ ;  /* 0x000000261038723c */ /* 0x000fe200000418ff */
[----:B------:R1:W-:Y:S07]  /*61d0*/  MUFU.EX2 R198, R5 ;  /* 0x0000000500c67308 */ /* 0x0003ee0000000800 */
[----:B------:R-:W-:Y:S08]  /*61e0*/  HMMA.16816.F32.BF16 R108, R12, R24, R60 ;  /* 0x000000180c6c723c */ /* 0x000ff0000004183c */
[----:B------:R-:W-:Y:S01]  /*61f0*/  HMMA.16816.F32.BF16 R60, R16, R46, RZ ;  /* 0x0000002e103c723c */ /* 0x000fe200000418ff */
[----:B-1----:R-:W-:-:S04]  /*6200*/  FFMA.FTZ R5, R116, c[0x0][0x2d0], -R3 ;  /* 0x0000b40074057a23 */ /* 0x002fc80000010803 */
[----:B------:R1:W-:Y:S03]  /*6210*/  MUFU.EX2 R124, R5 ;  /* 0x00000005007c7308 */ /* 0x0003e60000000800 */
[----:B------:R-:W-:Y:S08]  /*6220*/  HMMA.16816.F32.BF16 R64, R8, R54, R56 ;  /* 0x000000360840723c */ /* 0x000ff00000041838 */
[----:B------:R-:W-:Y:S01]  /*6230*/  HMMA.16816.F32.BF16 R56, R16, R50, RZ ;  /* 0x000000321038723c */ /* 0x000fe200000418ff */
[----:B-1----:R-:W-:Y:S01]  /*6240*/  FFMA.FTZ R5, R117, c[0x0][0x2d0], -R3 ;  /* 0x0000b40075057a23 */ /* 0x002fe20000010803 */
[----:B------:R-:W-:-:S06]  /*6250*/  MOV R117, R215 ;  /* 0x000000d700757202 */ /* 0x000fcc0000000f00 */
[----:B------:R-:W-:Y:S08]  /*6260*/  HMMA.16816.F32.BF16 R16, R16, R42, RZ ;  /* 0x0000002a1010723c */ /* 0x000ff000000418ff */
[C---:B------:R-:W-:Y:S08]  /*6270*/  HMMA.16816.F32.BF16 R60, R8.reuse, R30, R60 ;  /* 0x0000001e083c723c */ /* 0x040ff0000004183c */
[C---:B------:R-:W-:Y:S08]  /*6280*/  HMMA.16816.F32.BF16 R56, R8.reuse, R34, R56 ;  /* 0x000000220838723c */ /* 0x040ff00000041838 */
[----:B------:R-:W-:Y:S01]  /*6290*/  HMMA.16816.F32.BF16 R92, R8, R26, R16 ;  /* 0x0000001a085c723c */ /* 0x000fe20000041810 */
[----:B------:R1:W2:Y:S01]  /*62a0*/  MUFU.EX2 R8, R5 ;  /* 0x0000000500087308 */ /* 0x0002a20000000800 */
[----:B------:R-:W3:Y:S06]  /*62b0*/  LDSM.16.MT88.4 R16, [R225+0x1000] ;  /* 0x00100000e110783b */ /* 0x000eec0000004200 */
[C---:B------:R-:W-:Y:S08]  /*62c0*/  HMMA.16816.F32.BF16 R44, R20.reuse, R46, RZ ;  /* 0x0000002e142c723c */ /* 0x040ff000000418ff */
[----:B------:R-:W-:Y:S01]  /*62d0*/  HMMA.16816.F32.BF16 R36, R20, R38, RZ ;  /* 0x000000261424723c */ /* 0x000fe200000418ff */
[----:B-1----:R-:W-:Y:S01]  /*62e0*/  FFMA.FTZ R5, R118, c[0x0][0x2d0], -R3 ;  /* 0x0000b40076057a23 */ /* 0x002fe20000010803 */
[----:B------:R-:W-:-:S03]  /*62f0*/  MOV R118, R214 ;  /* 0x000000d600767202 */ /* 0x000fc60000000f00 */
[----:B------:R1:W-:Y:S03]  /*6300*/  MUFU.EX2 R127, R5 ;  /* 0x00000005007f7308 */ /* 0x0003e60000000800 */
[C---:B------:R-:W-:Y:S08]  /*6310*/  HMMA.16816.F32.BF16 R48, R20.reuse, R50, RZ ;  /* 0x000000321430723c */ /* 0x040ff000000418ff */
[----:B------:R-:W-:Y:S01]  /*6320*/  HMMA.16816.F32.BF16 R20, R20, R42, RZ ;  /* 0x0000002a1414723c */ /* 0x000fe200000418ff */
[----:B-1----:R-:W-:Y:S01]  /*6330*/  FFMA.FTZ R5, R119, c[0x0][0x2d0], -R3 ;  /* 0x0000b40077057a23 */ /* 0x002fe20000010803 */
[----:B--2---:R-:W-:-:S06]  /*6340*/  MOV R119, R8 ;  /* 0x0000000800777202 */ /* 0x004fcc0000000f00 */
[C---:B------:R-:W-:Y:S01]  /*6350*/  HMMA.16816.F32.BF16 R28, R12.reuse, R30, R44 ;  /* 0x0000001e0c1c723c */ /* 0x040fe2000004182c */
[----:B------:R1:W2:Y:S07]  /*6360*/  MUFU.EX2 R199, R5 ;  /* 0x0000000500c77308 */ /* 0x0002ae0000000800 */
[C---:B------:R-:W-:Y:S08]  /*6370*/  HMMA.16816.F32.BF16 R36, R12.reuse, R54, R36 ;  /* 0x000000360c24723c */ /* 0x040ff00000041824 */
[----:B------:R-:W-:Y:S01]  /*6380*/  HMMA.16816.F32.BF16 R48, R12, R34, R48 ;  /* 0x000000220c30723c */ /* 0x000fe20000041830 */
[----:B-1----:R-:W-:-:S04]  /*6390*/  FFMA.FTZ R5, R120, c[0x0][0x2d0], -R2 ;  /* 0x0000b40078057a23 */ /* 0x002fc80000010802 */
[----:B------:R1:W-:Y:S03]  /*63a0*/  MUFU.EX2 R249, R5 ;  /* 0x0000000500f97308 */ /* 0x0003e60000000800 */
[----:B------:R-:W-:Y:S07]  /*63b0*/  HMMA.16816.F32.BF16 R20, R12, R26, R20 ;  /* 0x0000001a0c14723c */ /* 0x000fee0000041814 */
[----:B------:R-:W-:-:S02]  /*63c0*/  F2FP.BF16.PACK_AB R12, R213, R125 ;  /* 0x0000007dd50c723e */ /* 0x000fc400000010ff */
[----:B------:R-:W-:Y:S02]  /*63d0*/  F2FP.BF16.PACK_AB R13, R119, R124 ;  /* 0x0000007c770d723e */ /* 0x000fe400000010ff */
[----:B------:R-:W-:Y:S01]  /*63e0*/  F2FP.BF16.PACK_AB R14, R198, R126 ;  /* 0x0000007ec60e723e */ /* 0x000fe200000010ff */
[----:B-1----:R-:W-:Y:S01]  /*63f0*/  FFMA.FTZ R5, R121, c[0x0][0x2d0], -R2 ;  /* 0x0000b40079057a23 */ /* 0x002fe20000010802 */
[----:B--2---:R-:W-:-:S03]  /*6400*/  F2FP.BF16.PACK_AB R15, R199, R127 ;  /* 0x0000007fc70f723e */ /* 0x004fc600000010ff */
[----:B------:R1:W2:Y:S04]  /*6410*/  MUFU.EX2 R251, R5 ;  /* 0x0000000500fb7308 */ /* 0x0002a80000000800 */
[C---:B---3--:R-:W-:Y:S08]  /*6420*/  HMMA.16816.F32.BF16 R76, R12.reuse, R16, R76 ;  /* 0x000000100c4c723c */ /* 0x048ff0000004184c */
[----:B------:R-:W-:Y:S01]  /*6430*/  HMMA.16816.F32.BF16 R28, R12, R18, R28 ;  /* 0x000000120c1c723c */ /* 0x000fe2000004181c */
        /* <DEDUP_REMOVED lines=13> */
[----:B-1----:R-:W-:-:S06]  /*6510*/  FFMA.FTZ R5, R115, c[0x0][0x2d0], -R0 ;  /* 0x0000b40073057a23 */ /* 0x002fcc0000010800 */
[----:B------:R-:W1:Y:S02]  /*6520*/  MUFU.EX2 R120, R5 ;  /* 0x0000000500787308 */ /* 0x000e640000000800 */
[----:B-1----:R-:W-:Y:S01]  /*6530*/  F2FP.BF16.PACK_AB R11, R120, R211 ;  /* 0x000000d3780b723e */ /* 0x002fe200000010ff */
[----:B------:R-:W-:Y:S02]  /*6540*/  FFMA.FTZ R5, R140, c[0x0][0x2d0], -R4 ;  /* 0x0000b4008c057a23 */ /* 0x000fe40000010804 */
[----:B------:R-:W-:-:S04]  /*6550*/  FFMA.FTZ R140, R187, c[0x0][0x2d0], -R2 ;  /* 0x0000b400bb8c7a23 */ /* 0x000fc80000010802 */
[C---:B------:R-:W-:Y:S08]  /*6560*/  HMMA.16816.F32.BF16 R80, R8.reuse, R16, R80 ;  /* 0x000000100850723c */ /* 0x040ff00000041850 */
[----:B------:R-:W-:Y:S01]  /*6570*/  HMMA.16816.F32.BF16 R72, R8, R18, R60 ;  /* 0x000000120848723c */ /* 0x000fe2000004183c */
[----:B------:R-:W1:Y:S07]  /*6580*/  LDSM.16.MT88.4 R16, [R229+0x1000] ;  /* 0x00100000e510783b */ /* 0x000e6e0000004200 */
[-C--:B-1----:R-:W-:Y:S08]  /*6590*/  HMMA.16816.F32.BF16 R52, R12, R16.reuse, R88 ;  /* 0x000000100c34723c */ /* 0x082ff00000041858 */
[C---:B------:R-:W-:Y:S08]  /*65a0*/  HMMA.16816.F32.BF16 R44, R8.reuse, R16, R84 ;  /* 0x00000010082c723c */ /* 0x040ff00000041854 */
[-C--:B------:R-:W-:Y:S08]  /*65b0*/  HMMA.16816.F32.BF16 R40, R8, R18.reuse, R64 ;  /* 0x000000120828723c */ /* 0x080ff00000041840 */
[C---:B------:R-:W-:Y:S01]  /*65c0*/  HMMA.16816.F32.BF16 R24, R12.reuse, R18, R36 ;  /* 0x000000120c18723c */ /* 0x040fe20000041824 */
[----:B------:R-:W1:Y:S07]  /*65d0*/  LDSM.16.MT88.4 R16, [R226+0x1000] ;  /* 0x00100000e210783b */ /* 0x000e6e0000004200 */
[-C--:B-1----:R-:W-:Y:S07]  /*65e0*/  HMMA.16816.F32.BF16 R36, R12, R16.reuse, R100 ;  /* 0x000000100c24723c */ /* 0x082fee0000041864 */
[----:B------:R-:W-:Y:S01]  /*65f0*/  MOV R100, R248 ;  /* 0x000000f800647202 */ /* 0x000fe20000000f00 */
[----:B------:R-:W-:Y:S01]  /*6600*/  HMMA.16816.F32.BF16 R64, R8, R16, R96 ;  /* 0x000000100840723c */ /* 0x000fe20000041860 */
[----:B------:R-:W-:-:S02]  /*6610*/  MOV R103, R213 ;  /* 0x000000d500677202 */ /* 0x000fc40000000f00 */
[----:B------:R-:W-:Y:S02]  /*6620*/  MOV R101, R211 ;  /* 0x000000d300657202 */ /* 0x000fe40000000f00 */
[----:B------:R-:W-:Y:S02]  /*6630*/  MOV R102, R212 ;  /* 0x000000d400667202 */ /* 0x000fe40000000f00 */
[----:B------:R-:W-:Y:S01]  /*6640*/  MOV R99, R247 ;  /* 0x000000f700637202 */ /* 0x000fe20000000f00 */
[----:B------:R-:W-:Y:S01]  /*6650*/  HMMA.16816.F32.BF16 R60, R8, R18, R56 ;  /* 0x00000012083c723c */ /* 0x000fe20000041838 */
[----:B------:R1:W-:Y:S01]  /*6660*/  MUFU.EX2 R247, R5 ;  /* 0x0000000500f77308 */ /* 0x0003e20000000800 */
[----:B------:R-:W-:Y:S02]  /*6670*/  MOV R96, R221 ;  /* 0x000000dd00607202 */ /* 0x000fe40000000f00 */
[----:B------:R-:W-:Y:S02]  /*6680*/  MOV R97, R222 ;  /* 0x000000de00617202 */ /* 0x000fe40000000f00 */
[----:B------:R-:W-:-:S02]  /*6690*/  MOV R98, R223 ;  /* 0x000000df00627202 */ /* 0x000fc40000000f00 */
[----:B------:R-:W-:Y:S01]  /*66a0*/  HMMA.16816.F32.BF16 R48, R12, R18, R48 ;  /* 0x000000120c30723c */ /* 0x000fe20000041830 */
[----:B------:R-:W2:Y:S01]  /*66b0*/  LDSM.16.MT88.4 R16, [R228+0x1000] ;  /* 0x00100000e410783b */ /* 0x000ea20000004200 */
[--C-:B-1----:R-:W-:Y:S02]  /*66c0*/  FFMA.FTZ R5, R141, c[0x0][0x2d0], -R4.reuse ;  /* 0x0000b4008d057a23 */ /* 0x102fe40000010804 */
[--C-:B------:R-:W-:Y:S02]  /*66d0*/  FFMA.FTZ R141, R170, c[0x0][0x2d0], -R4.reuse ;  /* 0x0000b400aa8d7a23 */ /* 0x100fe40000010804 */
[----:B------:R1:W3:Y:S02]  /*66e0*/  MUFU.EX2 R248, R5 ;  /* 0x0000000500f87308 */ /* 0x0002e40000000800 */
[--C-:B-1----:R-:W-:Y:S02]  /*66f0*/  FFMA.FTZ R5, R142, c[0x0][0x2d0], -R4.reuse ;  /* 0x0000b4008e057a23 */ /* 0x102fe40000010804 */
[----:B------:R-:W-:-:S04]  /*6700*/  FFMA.FTZ R142, R169, c[0x0][0x2d0], -R4 ;  /* 0x0000b400a98e7a23 */ /* 0x000fc80000010804 */
[----:B------:R1:W-:Y:S01]  /*6710*/  MUFU.EX2 R250, R5 ;  /* 0x0000000500fa7308 */ /* 0x0003e20000000800 */
[----:B--2---:R-:W-:Y:S01]  /*6720*/  HMMA.16816.F32.BF16 R56, R8, R18, R92 ;  /* 0x000000120838723c */ /* 0x004fe2000004185c */
[----:B-1----:R-:W-:-:S07]  /*6730*/  FFMA.FTZ R5, R143, c[0x0][0x2d0], -R4 ;  /* 0x0000b4008f057a23 */ /* 0x002fce0000010804 */
[C---:B------:R-:W-:Y:S01]  /*6740*/  HMMA.16816.F32.BF16 R32, R12.reuse, R18, R20 ;  /* 0x000000120c20723c */ /* 0x040fe20000041814 */
[----:B------:R-:W-:Y:S01]  /*6750*/  FFMA.FTZ R143, R168, c[0x0][0x2d0], -R4 ;  /* 0x0000b400a88f7a23 */ /* 0x000fe20000010804 */
[----:B------:R1:W2:Y:S05]  /*6760*/  MUFU.EX2 R92, R5 ;  /* 0x00000005005c7308 */ /* 0x0002aa0000000800 */
[----:B------:R-:W-:Y:S01]  /*6770*/  MOV R23, R220 ;  /* 0x000000dc00177202 */ /* 0x000fe20000000f00 */
[----:B------:R-:W-:Y:S01]  /*6780*/  HMMA.16816.F32.BF16 R84, R12, R16, R108 ;  /* 0x000000100c54723c */ /* 0x000fe2000004186c */
[----:B------:R-:W-:Y:S02]  /*6790*/  MOV R21, R217 ;  /* 0x000000d900157202 */ /* 0x000fe40000000f00 */
[----:B------:R-:W-:-:S02]  /*67a0*/  MOV R22, R218 ;  /* 0x000000da00167202 */ /* 0x000fc40000000f00 */
[----:B------:R-:W-:Y:S02]  /*67b0*/  MOV R20, R116 ;  /* 0x0000007400147202 */ /* 0x000fe40000000f00 */
[----:B------:R-:W-:Y:S01]  /*67c0*/  MOV R116, R216 ;  /* 0x000000d800747202 */ /* 0x000fe20000000f00 */
[----:B------:R-:W-:Y:S01]  /*67d0*/  HMMA.16816.F32.BF16 R88, R8, R16, R104 ;  /* 0x000000100858723c */ /* 0x000fe20000041868 */
[----:B------:R-:W4:Y:S01]  /*67e0*/  LDSM.16.MT88.4 R16, [R225+0x1800] ;  /* 0x00180000e110783b */ /* 0x000f220000004200 */
[----:B---3--:R-:W-:Y:S01]  /*67f0*/  F2FP.BF16.PACK_AB R12, R248, R247 ;  /* 0x000000f7f80c723e */ /* 0x008fe200000010ff */
        /* <DEDUP_REMOVED lines=12> */
[----:B------:R-:W-:-:S04]  /*68c0*/  FFMA.FTZ R136, R159, c[0x0][0x2d0], -R0 ;  /* 0x0000b4009f887a23 */ /* 0x000fc80000010800 */
[----:B------:R1:W-:Y:S02]  /*68d0*/  MUFU.EX2 R213, R5 ;  /* 0x0000000500d57308 */ /* 0x0003e40000000800 */
[----:B----4-:R-:W-:Y:S01]  /*68e0*/  HMMA.16816.F32.BF16 R76, R12, R16, R76 ;  /* 0x000000100c4c723c */ /* 0x010fe2000004184c */
[--C-:B-1----:R-:W-:Y:S02]  /*68f0*/  FFMA.FTZ R5, R137, c[0x0][0x2d0], -R2.reuse ;  /* 0x0000b40089057a23 */ /* 0x102fe40000010802 */
[--C-:B------:R-:W-:Y:S01]  /*6900*/  FFMA.FTZ R137, R183, c[0x0][0x2d0], -R2.reuse ;  /* 0x0000b400b7897a23 */ /* 0x100fe20000010802 */
[----:B------:R-:W-:Y:S02]  /*6910*/  MOV R183, R100 ;  /* 0x0000006400b77202 */ /* 0x000fe40000000f00 */
[----:B------:R1:W2:Y:S02]  /*6920*/  MUFU.EX2 R215, R5 ;  /* 0x0000000500d77308 */ /* 0x0002a40000000800 */
[--C-:B-1----:R-:W-:Y:S01]  /*6930*/  FFMA.FTZ R5, R138, c[0x0][0x2d0], -R2.reuse ;  /* 0x0000b4008a057a23 */ /* 0x102fe20000010802 */
[----:B--2---:R-:W-:Y:S01]  /*6940*/  F2FP.BF16.PACK_AB R8, R215, R213 ;  /* 0x000000d5d708723e */ /* 0x004fe200000010ff */
[----:B------:R-:W-:-:S04]  /*6950*/  FFMA.FTZ R138, R185, c[0x0][0x2d0], -R2 ;  /* 0x0000b400b98a7a23 */ /* 0x000fc80000010802 */
[----:B------:R1:W-:Y:S01]  /*6960*/  MUFU.EX2 R217, R5 ;  /* 0x0000000500d97308 */ /* 0x0003e20000000800 */
[----:B------:R-:W-:Y:S02]  /*6970*/  FFMA.FTZ R185, R147, c[0x0][0x2d0], -R0 ;  /* 0x0000b40093b97a23 */ /* 0x000fe40000010800 */
[--C-:B-1----:R-:W-:Y:S02]  /*6980*/  FFMA.FTZ R5, R139, c[0x0][0x2d0], -R2.reuse ;  /* 0x0000b4008b057a23 */ /* 0x102fe40000010802 */
[----:B------:R-:W-:-:S03]  /*6990*/  FFMA.FTZ R139, R186, c[0x0][0x2d0], -R2 ;  /* 0x0000b400ba8b7a23 */ /* 0x000fc60000010802 */
        /* <DEDUP_REMOVED lines=12> */
[----:B------:R-:W-:-:S06]  /*6a60*/  FFMA.FTZ R5, R177, c[0x0][0x2d0], -R4 ;  /* 0x0000b400b1057a23 */ /* 0x000fcc0000010804 */
[C---:B------:R-:W-:Y:S08]  /*6a70*/  HMMA.16816.F32.BF16 R128, R8.reuse, R18, R72 ;  /* 0x000000120880723c */ /* 0x040ff00000041848 */
[----:B------:R-:W-:Y:S07]  /*6a80*/  HMMA.16816.F32.BF16 R132, R8, R16, R80 ;  /* 0x000000100884723c */ /* 0x000fee0000041850 */
[----:B------:R-:W-:Y:S01]  /*6a90*/  MOV R81, R127 ;  /* 0x0000007f00517202 */ /* 0x000fe20000000f00 */
[----:B------:R-:W-:Y:S01]  /*6aa0*/  HMMA.16816.F32.BF16 R72, R12, R18, R28 ;  /* 0x000000120c48723c */ /* 0x000fe2000004181c */
[----:B------:R-:W1:Y:S01]  /*6ab0*/  LDSM.16.MT88.4 R16, [R229+0x1800] ;  /* 0x00180000e510783b */ /* 0x000e620000004200 */
[----:B------:R-:W-:-:S02]  /*6ac0*/  MOV R80, R126 ;  /* 0x0000007e00507202 */ /* 0x000fc40000000f00 */
[----:B------:R-:W-:Y:S02]  /*6ad0*/  MOV R83, R121 ;  /* 0x0000007900537202 */ /* 0x000fe40000000f00 */
[----:B------:R-:W-:Y:S01]  /*6ae0*/  MOV R82, R120 ;  /* 0x0000007800527202 */ /* 0x000fe20000000f00 */
[--C-:B------:R-:W-:Y:S01]  /*6af0*/  FFMA.FTZ R29, R191, c[0x0][0x2d0], -R2.reuse ;  /* 0x0000b400bf1d7a23 */ /* 0x100fe20000010802 */
[----:B------:R-:W-:Y:S01]  /*6b00*/  MOV R31, R125 ;  /* 0x0000007d001f7202 */ /* 0x000fe20000000f00 */
[--C-:B------:R-:W-:Y:S01]  /*6b10*/  FFMA.FTZ R28, R190, c[0x0][0x2d0], -R2.reuse ;  /* 0x0000b400be1c7a23 */ /* 0x100fe20000010802 */
[----:B------:R-:W-:Y:S01]  /*6b20*/  MOV R30, R124 ;  /* 0x0000007c001e7202 */ /* 0x000fe20000000f00 */
[----:B------:R-:W-:Y:S01]  /*6b30*/  MUFU.EX2 R186, R29 ;  /* 0x0000001d00ba7308 */ /* 0x000fe20000000800 */
[-C--:B-1----:R-:W-:Y:S08]  /*6b40*/  HMMA.16816.F32.BF16 R124, R8, R16.reuse, R44 ;  /* 0x00000010087c723c */ /* 0x082ff0000004182c */
[----:B------:R-:W-:Y:S08]  /*6b50*/  HMMA.16816.F32.BF16 R52, R12, R16, R52 ;  /* 0x000000100c34723c */ /* 0x000ff00000041834 */
[-C--:B------:R-:W-:Y:S08]  /*6b60*/  HMMA.16816.F32.BF16 R120, R8, R18.reuse, R40 ;  /* 0x000000120878723c */ /* 0x080ff00000041828 */
[----:B------:R-:W-:Y:S01]  /*6b70*/  HMMA.16816.F32.BF16 R44, R12, R18, R24 ;  /* 0x000000120c2c723c */ /* 0x000fe20000041818 */
[----:B------:R-:W1:Y:S06]  /*6b80*/  LDSM.16.MT88.4 R16, [R226+0x1800] ;  /* 0x00180000e210783b */ /* 0x000e6c0000004200 */
[----:B------:R-:W-:-:S02]  /*6b90*/  FFMA.FTZ R27, R189, c[0x0][0x2d0], -R2 ;  /* 0x0000b400bd1b7a23 */ /* 0x000fc40000010802 */
[----:B------:R-:W-:Y:S02]  /*6ba0*/  FFMA.FTZ R26, R188, c[0x0][0x2d0], -R2 ;  /* 0x0000b400bc1a7a23 */ /* 0x000fe40000010802 */
[--C-:B------:R-:W-:Y:S01]  /*6bb0*/  FFMA.FTZ R25, R163, c[0x0][0x2d0], -R0.reuse ;  /* 0x0000b400a3197a23 */ /* 0x100fe20000010800 */
[----:B------:R-:W-:Y:S01]  /*6bc0*/  MOV R163, R23 ;  /* 0x0000001700a37202 */ /* 0x000fe20000000f00 */
[----:B------:R-:W-:Y:S01]  /*6bd0*/  FFMA.FTZ R24, R162, c[0x0][0x2d0], -R0 ;  /* 0x0000b400a2187a23 */ /* 0x000fe20000010800 */
[----:B------:R-:W-:Y:S01]  /*6be0*/  MOV R162, R22 ;  /* 0x0000001600a27202 */ /* 0x000fe20000000f00 */
[----:B------:R-:W-:Y:S08]  /*6bf0*/  MUFU.EX2 R188, R28 ;  /* 0x0000001c00bc7308 */ /* 0x000ff00000000800 */
[----:B------:R-:W-:Y:S08]  /*6c00*/  MUFU.EX2 R190, R27 ;  /* 0x0000001b00be7308 */ /* 0x000ff00000000800 */
[----:B------:R-:W-:Y:S08]  /*6c10*/  MUFU.EX2 R187, R25 ;  /* 0x0000001900bb7308 */ /* 0x000ff00000000800 */
[----:B------:R-:W-:Y:S01]  /*6c20*/  MUFU.EX2 R189, R24 ;  /* 0x0000001800bd7308 */ /* 0x000fe20000000800 */
[-C--:B-1----:R-:W-:Y:S08]  /*6c30*/  HMMA.16816.F32.BF16 R40, R12, R16.reuse, R36 ;  /* 0x000000100c28723c */ /* 0x082ff00000041824 */
[C---:B------:R-:W-:Y:S07]  /*6c40*/  HMMA.16816.F32.BF16 R112, R8.reuse, R16, R64 ;  /* 0x000000100870723c */ /* 0x040fee0000041840 */
[--C-:B------:R-:W-:Y:S01]  /*6c50*/  FFMA.FTZ R65, R174, c[0x0][0x2d0], -R4.reuse ;  /* 0x0000b400ae417a23 */ /* 0x100fe20000010804 */
[----:B------:R-:W-:Y:S01]  /*6c60*/  HMMA.16816.F32.BF16 R108, R8, R18, R60 ;  /* 0x00000012086c723c */ /* 0x000fe2000004183c */
[----:B------:R-:W-:Y:S01]  /*6c70*/  FFMA.FTZ R64, R173, c[0x0][0x2d0], -R4 ;  /* 0x0000b400ad407a23 */ /* 0x000fe20000010804 */
[----:B------:R-:W-:Y:S01]  /*6c80*/  MOV R173, R82 ;  /* 0x0000005200ad7202 */ /* 0x000fe20000000f00 */
[--C-:B------:R-:W-:Y:S01]  /*6c90*/  FFMA.FTZ R66, R151, c[0x0][0x2d0], -R3.reuse ;  /* 0x0000b40097427a23 */ /* 0x100fe20000010803 */
[----:B------:R-:W-:Y:S01]  /*6ca0*/  MOV R174, R83 ;  /* 0x0000005300ae7202 */ /* 0x000fe20000000f00 */
[----:B------:R-:W-:-:S02]  /*6cb0*/  FFMA.FTZ R67, R150, c[0x0][0x2d0], -R3 ;  /* 0x0000b40096437a23 */ /* 0x000fc40000010803 */
[--C-:B------:R-:W-:Y:S01]  /*6cc0*/  FFMA.FTZ R63, R172, c[0x0][0x2d0], -R4.reuse ;  /* 0x0000b400ac3f7a23 */ /* 0x100fe20000010804 */
[----:B------:R-:W-:Y:S01]  /*6cd0*/  HMMA.16816.F32.BF16 R48, R12, R18, R48 ;  /* 0x000000120c30723c */ /* 0x000fe20000041830 */
[----:B------:R-:W1:Y:S01]  /*6ce0*/  LDSM.16.MT88.4 R16, [R228+0x1800] ;  /* 0x00180000e410783b */ /* 0x000e620000004200 */
[----:B------:R-:W-:Y:S01]  /*6cf0*/  FFMA.FTZ R62, R171, c[0x0][0x2d0], -R4 ;  /* 0x0000b400ab3e7a23 */ /* 0x000fe20000010804 */
[----:B------:R-:W-:Y:S01]  /*6d00*/  MOV R171, R80 ;  /* 0x0000005000ab7202 */ /* 0x000fe20000000f00 */
[--C-:B------:R-:W-:Y:S01]  /*6d10*/  FFMA.FTZ R61, R153, c[0x0][0x2d0], -R3.reuse ;  /* 0x0000b400993d7a23 */ /* 0x100fe20000010803 */
[----:B------:R-:W-:Y:S01]  /*6d20*/  MOV R172, R81 ;  /* 0x0000005100ac7202 */ /* 0x000fe20000000f00 */
[----:B------:R-:W-:Y:S02]  /*6d30*/  FFMA.FTZ R60, R152, c[0x0][0x2d0], -R3 ;  /* 0x0000b400983c7a23 */ /* 0x000fe40000010803 */
[--C-:B------:R-:W-:Y:S01]  /*6d40*/  FFMA.FTZ R150, R182, c[0x0][0x2d0], -R2.reuse ;  /* 0x0000b400b6967a23 */ /* 0x100fe20000010802 */
[----:B------:R-:W-:Y:S01]  /*6d50*/  MOV R182, R99 ;  /* 0x0000006300b67202 */ /* 0x000fe20000000f00 */
[--C-:B------:R-:W-:Y:S01]  /*6d60*/  FFMA.FTZ R151, R181, c[0x0][0x2d0], -R2.reuse ;  /* 0x0000b400b5977a23 */ /* 0x100fe20000010802 */
[----:B------:R-:W-:Y:S01]  /*6d70*/  MOV R181, R98 ;  /* 0x0000006200b57202 */ /* 0x000fe20000000f00 */
[--C-:B------:R-:W-:Y:S01]  /*6d80*/  FFMA.FTZ R152, R180, c[0x0][0x2d0], -R2.reuse ;  /* 0x0000b400b4987a23 */ /* 0x100fe20000010802 */
[----:B------:R-:W-:Y:S01]  /*6d90*/  MOV R180, R97 ;  /* 0x0000006100b47202 */ /* 0x000fe20000000f00 */
[----:B------:R-:W-:Y:S01]  /*6da0*/  FFMA.FTZ R153, R179, c[0x0][0x2d0], -R2 ;  /* 0x0000b400b3997a23 */ /* 0x000fe20000010802 */
[----:B------:R-:W-:Y:S01]  /*6db0*/  MOV R179, R96 ;  /* 0x0000006000b37202 */ /* 0x000fe20000000f00 */
[--C-:B------:R-:W-:Y:S01]  /*6dc0*/  FFMA.FTZ R2, R160, c[0x0][0x2d0], -R0.reuse ;  /* 0x0000b400a0027a23 */ /* 0x100fe20000010800 */
[-C--:B-1----:R-:W-:Y:S07]  /*6dd0*/  HMMA.16816.F32.BF16 R104, R8, R16.reuse, R88 ;  /* 0x000000100868723c */ /* 0x082fee0000041858 */
[----:B------:R-:W-:Y:S01]  /*6de0*/  MOV R91, R92 ;  /* 0x0000005c005b7202 */ /* 0x000fe20000000f00 */
[----:B------:R-:W-:Y:S01]  /*6df0*/  HMMA.16816.F32.BF16 R36, R12, R16, R84 ;  /* 0x000000100c24723c */ /* 0x000fe20000041854 */
[----:B------:R-:W-:Y:S01]  /*6e00*/  MOV R90, R118 ;  /* 0x00000076005a7202 */ /* 0x000fe20000000f00 */
[--C-:B------:R-:W-:Y:S01]  /*6e10*/  FFMA.FTZ R118, R157, c[0x0][0x2d0], -R0.reuse ;  /* 0x0000b4009d767a23 */ /* 0x100fe20000010800 */
[----:B------:R-:W-:Y:S01]  /*6e20*/  MOV R89, R117 ;  /* 0x0000007500597202 */ /* 0x000fe20000000f00 */
[----:B------:R-:W-:Y:S01]  /*6e30*/  FFMA.FTZ R117, R156, c[0x0][0x2d0], -R0 ;  /* 0x0000b4009c757a23 */ /* 0x000fe20000010800 */
[----:B------:R-:W-:-:S02]  /*6e40*/  MOV R88, R116 ;  /* 0x0000007400587202 */ /* 0x000fc40000000f00 */
[----:B------:R-:W-:Y:S01]  /*6e50*/  MOV R17, R6 ;  /* 0x0000000600117202 */ /* 0x000fe20000000f00 */
[-C--:B------:R-:W-:Y:S01]  /*6e60*/  HMMA.16816.F32.BF16 R92, R8, R18.reuse, R56 ;  /* 0x00000012085c723c */ /* 0x080fe20000041838 */
[--C-:B------:R-:W-:Y:S01]  /*6e70*/  FFMA.FTZ R6, R178, c[0x0][0x2d0], -R4.reuse ;  /* 0x0000b400b2067a23 */ /* 0x100fe20000010804 */
[----:B------:R-:W-:Y:S02]  /*6e80*/  MOV R87, R101 ;  /* 0x0000006500577202 */ /* 0x000fe40000000f00 */
[----:B------:R-:W-:Y:S01]  /*6e90*/  MOV R16, R7 ;  /* 0x0000000700107202 */ /* 0x000fe20000000f00 */
[--C-:B------:R-:W-:Y:S01]  /*6ea0*/  FFMA.FTZ R7, R175, c[0x0][0x2d0], -R4.reuse ;  /* 0x0000b400af077a23 */ /* 0x100fe20000010804 */
[----:B------:R-:W-:Y:S01]  /*6eb0*/  MOV R101, R201 ;  /* 0x000000c900657202 */ /* 0x000fe20000000f00 */
[----:B------:R-:W-:Y:S01]  /*6ec0*/  FFMA.FTZ R8, R176, c[0x0][0x2d0], -R4 ;  /* 0x0000b400b0087a23 */ /* 0x000fe20000010804 */
[----:B------:R-:W-:Y:S01]  /*6ed0*/  MOV R59, R200 ;  /* 0x000000c8003b7202 */ /* 0x000fe20000000f00 */
[--C-:B------:R-:W-:Y:S01]  /*6ee0*/  FFMA.FTZ R9, R164, c[0x0][0x2d0], -R3.reuse ;  /* 0x0000b400a4097a23 */ /* 0x100fe20000010803 */
[----:B------:R1:W-:Y:S01]  /*6ef0*/  MUFU.EX2 R200, R5 ;  /* 0x0000000500c87308 */ /* 0x0003e20000000800 */
[----:B------:R-:W-:Y:S01]  /*6f00*/  MOV R84, R119 ;  /* 0x0000007700547202 */ /* 0x000fe20000000f00 */
[----:B------:R-:W-:Y:S01]  /*6f10*/  FFMA.FTZ R4, R165, c[0x0][0x2d0], -R3 ;  /* 0x0000b400a5047a23 */ /* 0x000fe20000010803 */
[----:B------:R-:W-:Y:S01]  /*6f20*/  MOV R58, R196 ;  /* 0x000000c4003a7202 */ /* 0x000fe20000000f00 */
[----:B------:R-:W-:Y:S01]  /*6f30*/  FFMA.FTZ R119, R158, c[0x0][0x2d0], -R0 ;  /* 0x0000b4009e777a23 */ /* 0x000fe20000010800 */
[----:B------:R-:W-:Y:S01]  /*6f40*/  MOV R86, R102 ;  /* 0x0000006600567202 */ /* 0x000fe20000000f00 */
[----:B------:R-:W-:Y:S01]  /*6f50*/  HMMA.16816.F32.BF16 R32, R12, R18, R32 ;  /* 0x000000120c20723c */ /* 0x000fe20000041820 */
[----:B------:R-:W-:Y:S01]  /*6f60*/  MOV R102, R199 ;  /* 0x000000c700667202 */ /* 0x000fe20000000f00 */
[----:B------:R2:W-:Y:S01]  /*6f70*/  MUFU.EX2 R201, R6 ;  /* 0x0000000600c97308 */ /* 0x0005e20000000800 */
[----:B------:R-:W-:Y:S01]  /*6f80*/  MOV R175, R20 ;  /* 0x0000001400af7202 */ /* 0x000fe20000000f00 */
[----:B------:R-:W-:Y:S01]  /*6f90*/  LDSM.16.MT88.4 R12, [R226+0x2000] ;  /* 0x00200000e20c783b */ /* 0x000fe20000004200 */
[----:B------:R-:W-:-:S02]  /*6fa0*/  MOV R157, R17 ;  /* 0x00000011009d7202 */ /* 0x000fc40000000f00 */
[----:B------:R-:W-:Y:S02]  /*6fb0*/  MOV R116, R197 ;  /* 0x000000c500747202 */ /* 0x000fe40000000f00 */
[----:B------:R-:W-:Y:S01]  /*6fc0*/  MOV R85, R103 ;  /* 0x0000006700557202 */ /* 0x000fe20000000f00 */
[--C-:B-1----:R-:W-:Y:S01]  /*6fd0*/  FFMA.FTZ R5, R166, c[0x0][0x2d0], -R3.reuse ;  /* 0x0000b400a6057a23 */ /* 0x102fe20000010803 */
[----:B------:R-:W-:Y:S01]  /*6fe0*/  MUFU.EX2 R199, R8 ;  /* 0x0000000800c77308 */ /* 0x000fe20000000800 */
[----:B------:R-:W-:Y:S02]  /*6ff0*/  MOV R103, R198 ;  /* 0x000000c600677202 */ /* 0x000fe40000000f00 */
[----:B------:R-:W-:Y:S02]  /*7000*/  MOV R165, R30 ;  /* 0x0000001e00a57202 */ /* 0x000fe40000000f00 */
[----:B------:R-:W-:Y:S01]  /*7010*/  MOV R164, R31 ;  /* 0x0000001f00a47202 */ /* 0x000fe20000000f00 */
[----:B--2---:R-:W-:-:S02]  /*7020*/  FFMA.FTZ R6, R167, c[0x0][0x2d0], -R3 ;  /* 0x0000b400a7067a23 */ /* 0x004fc40000010803 */
[----:B------:R1:W-:Y:S01]  /*7030*/  MUFU.EX2 R196, R5 ;  /* 0x0000000500c47308 */ /* 0x0003e20000000800 */
[----:B------:R-:W-:Y:S01]  /*7040*/  FFMA.FTZ R3, R161, c[0x0][0x2d0], -R0 ;  /* 0x0000b400a1037a23 */ /* 0x000fe20000010800 */
[----:B------:R-:W-:Y:S01]  /*7050*/  MOV R161, R21 ;  /* 0x0000001500a17202 */ /* 0x000fe20000000f00 */
[----:B------:R-:W-:Y:S01]  /*7060*/  FADD.FTZ R0, R207, R206 ;  /* 0x000000cecf007221 */ /* 0x000fe20000010000 */
[----:B------:R-:W-:Y:S01]  /*7070*/  MOV R206, R16 ;  /* 0x0000001000ce7202 */ /* 0x000fe20000000f00 */
[----:B------:R-:W2:Y:S01]  /*7080*/  LDSM.16.MT88.4 R20, [R225+0x2000] ;  /* 0x00200000e114783b */ /* 0x000ea20000004200 */
[----:B------:R-:W-:Y:S01]  /*7090*/  MOV R207, R116 ;  /* 0x0000007400cf7202 */ /* 0x000fe20000000f00 */
[----:B------:R-:W-:Y:S01]  /*70a0*/  FADD.FTZ R116, R202, R192 ;  /* 0x000000c0ca747221 */ /* 0x000fe20000010000 */
[----:B------:R3:W4:Y:S01]  /*70b0*/  MUFU.EX2 R197, R6 ;  /* 0x0000000600c57308 */ /* 0x0007220000000800 */
[----:B------:R-:W2:Y:S01]  /*70c0*/  LDSM.16.MT88.4 R16, [R229+0x2000] ;  /* 0x00200000e510783b */ /* 0x000ea20000004200 */
[----:B------:R-:W-:Y:S01]  /*70d0*/  MOV R178, R101 ;  /* 0x0000006500b27202 */ /* 0x000fe20000000f00 */
[----:B------:R-:W-:Y:S01]  /*70e0*/  FADD.FTZ R0, R208, R0 ;  /* 0x00000000d0007221 */ /* 0x000fe20000010000 */
[----:B------:R-:W-:-:S02]  /*70f0*/  MOV R177, R102 ;  /* 0x0000006600b17202 */ /* 0x000fc40000000f00 */
[----:B------:R-:W-:Y:S01]  /*7100*/  MOV R176, R103 ;  /* 0x0000006700b07202 */ /* 0x000fe20000000f00 */
[----:B-1----:R-:W-:Y:S01]  /*7110*/  FADD.FTZ R5, R204, R195 ;  /* 0x000000c3cc057221 */ /* 0x002fe20000010000 */
[----:B------:R-:W1:Y:S01]  /*7120*/  MUFU.EX2 R198, R7 ;  /* 0x0000000700c67308 */ /* 0x000e620000000800 */
[----:B------:R-:W-:Y:S02]  /*7130*/  MOV R156, R58 ;  /* 0x0000003a009c7202 */ /* 0x000fe40000000f00 */
[----:B------:R-:W-:Y:S01]  /*7140*/  FADD.FTZ R30, R205, R5 ;  /* 0x00000005cd1e7221 */ /* 0x000fe20000010000 */
[----:B------:R-:W-:Y:S02]  /*7150*/  MOV R147, R59 ;  /* 0x0000003b00937202 */ /* 0x000fe40000000f00 */
[----:B------:R-:W-:Y:S01]  /*7160*/  MOV R158, R88 ;  /* 0x00000058009e7202 */ /* 0x000fe20000000f00 */
[----:B---3--:R-:W-:Y:S01]  /*7170*/  FADD.FTZ R6, R194, R193 ;  /* 0x000000c1c2067221 */ /* 0x008fe20000010000 */
[----:B------:R3:W-:Y:S01]  /*7180*/  MUFU.EX2 R195, R9 ;  /* 0x0000000900c37308 */ /* 0x0007e20000000800 */
[----:B----4-:R-:W-:-:S02]  /*7190*/  F2FP.BF16.PACK_AB R5, R196, R197 ;  /* 0x000000c5c405723e */ /* 0x010fc400000010ff */
[----:B------:R-:W-:Y:S01]  /*71a0*/  FADD.FTZ R31, R203, R6 ;  /* 0x00000006cb1f7221 */ /* 0x000fe20000010000 */
[----:B------:R-:W-:Y:S02]  /*71b0*/  MOV R159, R89 ;  /* 0x00000059009f7202 */ /* 0x000fe40000000f00 */
[----:B------:R-:W-:Y:S02]  /*71c0*/  MOV R160, R90 ;  /* 0x0000005a00a07202 */ /* 0x000fe40000000f00 */
[----:B------:R4:W2:Y:S01]  /*71d0*/  MUFU.EX2 R194, R4 ;  /* 0x0000000400c27308 */ /* 0x0008a20000000800 */
[----:B-1----:R-:W-:Y:S02]  /*71e0*/  F2FP.BF16.PACK_AB R6, R198, R199 ;  /* 0x000000c7c606723e */ /* 0x002fe400000010ff */
[----:B------:R-:W-:Y:S02]  /*71f0*/  MOV R169, R91 ;  /* 0x0000005b00a97202 */ /* 0x000fe40000000f00 */
[----:B------:R-:W-:-:S02]  /*7200*/  MOV R168, R84 ;  /* 0x0000005400a87202 */ /* 0x000fc40000000f00 */
[----:B------:R-:W-:Y:S01]  /*7210*/  MOV R167, R85 ;  /* 0x0000005500a77202 */ /* 0x000fe20000000f00 */
[----:B---3--:R-:W1:Y:S01]  /*7220*/  LDSM.16.MT88.4 R8, [R228+0x2000] ;  /* 0x00200000e408783b */ /* 0x008e620000004200 */
[----:B------:R-:W3:Y:S01]  /*7230*/  MUFU.EX2 R192, R26 ;  /* 0x0000001a00c07308 */ /* 0x000ee20000000800 */
[----:B------:R-:W-:Y:S02]  /*7240*/  MOV R166, R86 ;  /* 0x0000005600a67202 */ /* 0x000fe40000000f00 */
[----:B------:R-:W-:Y:S02]  /*7250*/  MOV R170, R87 ;  /* 0x0000005700aa7202 */ /* 0x000fe40000000f00 */
[----:B----4-:R-:W-:-:S03]  /*7260*/  F2FP.BF16.PACK_AB R4, R200, R201 ;  /* 0x000000c9c804723e */ /* 0x010fc600000010ff */
[----:B------:R4:W-:Y:S01]  /*7270*/  MUFU.EX2 R191, R3 ;  /* 0x0000000300bf7308 */ /* 0x0009e20000000800 */
[----:B--2---:R-:W-:-:S07]  /*7280*/  F2FP.BF16.PACK_AB R7, R195, R194 ;  /* 0x000000c2c307723e */ /* 0x004fce00000010ff */
[----:B------:R2:W1:Y:S01]  /*7290*/  MUFU.EX2 R193, R2 ;  /* 0x0000000200c17308 */ /* 0x0004620000000800 */
[----:B------:R-:W-:Y:S01]  /*72a0*/  HMMA.16816.F32.BF16 R100, R4, R20, R76 ;  /* 0x000000140464723c */ /* 0x000fe2000004184c */
[----:B----4-:R-:W-:-:S07]  /*72b0*/  FADD.FTZ R3, R207, R0 ;  /* 0x00000000cf037221 */ /* 0x010fce0000010000 */
[C---:B------:R-:W-:Y:S01]  /*72c0*/  HMMA.16816.F32.BF16 R96, R4.reuse, R22, R72 ;  /* 0x000000160460723c */ /* 0x040fe20000041848 */
[----:B------:R-:W-:Y:S01]  /*72d0*/  FADD.FTZ R0, R210, R31 ;  /* 0x0000001fd2007221 */ /* 0x000fe20000010000 */
[----:B------:R-:W-:Y:S02]  /*72e0*/  MOV R207, R206 ;  /* 0x000000ce00cf7202 */ /* 0x000fe40000000f00 */
[----:B------:R-:W-:Y:S02]  /*72f0*/  MOV R206, R147 ;  /* 0x0000009300ce7202 */ /* 0x000fe40000000f00 */
[----:B------:R-:W-:Y:S02]  /*7300*/  MOV R147, R156 ;  /* 0x0000009c00937202 */ /* 0x000fe40000000f00 */
[C---:B------:R-:W-:Y:S01]  /*7310*/  HMMA.16816.F32.BF16 R88, R4.reuse, R16, R52 ;  /* 0x000000100458723c */ /* 0x040fe20000041834 */
[----:B--2---:R-:W-:Y:S01]  /*7320*/  FADD.FTZ R2, R219, R30 ;  /* 0x0000001edb027221 */ /* 0x004fe20000010000 */
[----:B------:R-:W-:Y:S01]  /*7330*/  MOV R156, R224 ;  /* 0x000000e0009c7202 */ /* 0x000fe20000000f00 */
[----:B------:R-:W-:Y:S01]  /*7340*/  FADD.FTZ R24, R209, R116 ;  /* 0x00000074d1187221 */ /* 0x000fe20000010000 */
[----:B------:R-:W-:Y:S01]  /*7350*/  MUFU.EX2 R119, R119 ;  /* 0x0000007700777308 */ /* 0x000fe20000000800 */
[----:B------:R2:W5:Y:S03]  /*7360*/  LDL.LU R224, [R1+0xa0] ;  /* 0x0000a00001e07983 */ /* 0x0005660000300800 */
[C---:B------:R-:W-:Y:S08]  /*7370*/  HMMA.16816.F32.BF16 R84, R4.reuse, R18, R44 ;  /* 0x000000120454723c */ /* 0x040ff0000004182c */
[C---:B------:R-:W-:Y:S08]  /*7380*/  HMMA.16816.F32.BF16 R80, R4.reuse, R12, R40 ;  /* 0x0000000c0450723c */ /* 0x040ff00000041828 */
[C---:B------:R-:W-:Y:S08]  /*7390*/  HMMA.16816.F32.BF16 R76, R4.reuse, R14, R48 ;  /* 0x0000000e044c723c */ /* 0x040ff00000041830 */
[C---:B-1----:R-:W-:Y:S08]  /*73a0*/  HMMA.16816.F32.BF16 R72, R4.reuse, R8, R36 ;  /* 0x000000080448723c */ /* 0x042ff00000041824 */
[----:B------:R-:W-:Y:S07]  /*73b0*/  HMMA.16816.F32.BF16 R56, R4, R10, R32 ;  /* 0x0000000a0438723c */ /* 0x000fee0000041820 */
[----:B------:R-:W-:-:S02]  /*73c0*/  F2FP.BF16.PACK_AB R4, R188, R186 ;  /* 0x000000babc04723e */ /* 0x000fc400000010ff */
[----:B---3--:R-:W-:Y:S02]  /*73d0*/  F2FP.BF16.PACK_AB R6, R192, R190 ;  /* 0x000000bec006723e */ /* 0x008fe400000010ff */
[----:B------:R-:W-:Y:S02]  /*73e0*/  F2FP.BF16.PACK_AB R5, R189, R187 ;  /* 0x000000bbbd05723e */ /* 0x000fe400000010ff */
[----:B------:R-:W-:-:S07]  /*73f0*/  F2FP.BF16.PACK_AB R7, R193, R191 ;  /* 0x000000bfc107723e */ /* 0x000fce00000010ff */
[C---:B------:R-:W-:Y:S08]  /*7400*/  HMMA.16816.F32.BF16 R52, R4.reuse, R20, R132 ;  /* 0x000000140434723c */ /* 0x040ff00000041884 */
[C---:B------:R-:W-:Y:S01]  /*7410*/  HMMA.16816.F32.BF16 R48, R4.reuse, R22, R128 ;  /* 0x000000160430723c */ /* 0x040fe20000041880 */
[----:B------:R-:W1:Y:S07]  /*7420*/  LDSM.16.MT88.4 R20, [R225+0x2800] ;  /* 0x00280000e114783b */ /* 0x000e6e0000004200 */
[C---:B------:R-:W-:Y:S08]  /*7430*/  HMMA.16816.F32.BF16 R40, R4.reuse, R16, R124 ;  /* 0x000000100428723c */ /* 0x040ff0000004187c */
[C---:B------:R-:W-:Y:S01]  /*7440*/  HMMA.16816.F32.BF16 R36, R4.reuse, R18, R120 ;  /* 0x000000120424723c */ /* 0x040fe20000041878 */
[----:B------:R-:W3:Y:S07]  /*7450*/  LDSM.16.MT88.4 R16, [R229+0x2800] ;  /* 0x00280000e510783b */ /* 0x000eee0000004200 */
[C---:B------:R-:W-:Y:S08]  /*7460*/  HMMA.16816.F32.BF16 R32, R4.reuse, R12, R112 ;  /* 0x0000000c0420723c */ /* 0x040ff00000041870 */
[C---:B------:R-:W-:Y:S01]  /*7470*/  HMMA.16816.F32.BF16 R28, R4.reuse, R14, R108 ;  /* 0x0000000e041c723c */ /* 0x040fe2000004186c */
[----:B------:R-:W4:Y:S07]  /*7480*/  LDSM.16.MT88.4 R12, [R226+0x2800] ;  /* 0x00280000e20c783b */ /* 0x000f2e0000004200 */
[C---:B------:R-:W-:Y:S08]  /*7490*/  HMMA.16816.F32.BF16 R104, R4.reuse, R8, R104 ;  /* 0x000000080468723c */ /* 0x040ff00000041868 */
[----:B------:R-:W-:Y:S01]  /*74a0*/  HMMA.16816.F32.BF16 R44, R4, R10, R92 ;  /* 0x0000000a042c723c */ /* 0x000fe2000004185c */
[----:B------:R-:W1:Y:S01]  /*74b0*/  LDSM.16.MT88.4 R8, [R228+0x2800] ;  /* 0x00280000e408783b */ /* 0x000e620000004200 */
[----:B------:R-:W-:Y:S08]  /*74c0*/  MUFU.EX2 R112, R65 ;  /* 0x0000004100707308 */ /* 0x000ff00000000800 */
[----:B------:R-:W-:Y:S08]  /*74d0*/  MUFU.EX2 R110, R64 ;  /* 0x00000040006e7308 */ /* 0x000ff00000000800 */
[----:B------:R-:W-:Y:S08]  /*74e0*/  MUFU.EX2 R111, R63 ;  /* 0x0000003f006f7308 */ /* 0x000ff00000000800 */
[----:B------:R-:W-:Y:S08]  /*74f0*/  MUFU.EX2 R113, R62 ;  /* 0x0000003e00717308 */ /* 0x000ff00000000800 */
[----:B------:R-:W-:Y:S08]  /*7500*/  MUFU.EX2 R108, R61 ;  /* 0x0000003d006c7308 */ /* 0x000ff00000000800 */
[----:B------:R-:W1:Y:S08]  /*7510*/  MUFU.EX2 R109, R60 ;  /* 0x0000003c006d7308 */ /* 0x000e700000000800 */
[----:B------:R-:W-:Y:S08]  /*7520*/  MUFU.EX2 R92, R66 ;  /* 0x00000042005c7308 */ /* 0x000ff00000000800 */
[----:B------:R-:W2:Y:S01]  /*7530*/  MUFU.EX2 R93, R67 ;  /* 0x00000043005d7308 */ /* 0x000ea20000000800 */
[----:B------:R-:W-:Y:S01]  /*7540*/  FADD.FTZ R4, R156, R24 ;  /* 0x000000189c047221 */ /* 0x000fe20000010000 */
[----:B-1----:R-:W-:-:S02]  /*7550*/  F2FP.BF16.PACK_AB R5, R109, R108 ;  /* 0x0000006c6d05723e */ /* 0x002fc400000010ff */
[----:B------:R-:W-:Y:S01]  /*7560*/  F2FP.BF16.PACK_AB R6, R113, R111 ;  /* 0x0000006f7106723e */ /* 0x000fe200000010ff */
[----:B------:R-:W-:-:S03]  /*7570*/  FADD.FTZ R24, R160, R4 ;  /* 0x00000004a0187221 */ /* 0x000fc60000010000 */
[----:B------:R-:W-:Y:S01]  /*7580*/  MUFU.EX2 R63, R140 ;  /* 0x0000008c003f7308 */ /* 0x000fe20000000800 */
[----:B------:R-:W-:-:S07]  /*7590*/  F2FP.BF16.PACK_AB R4, R110, R112 ;  /* 0x000000706e04723e */ /* 0x000fce00000010ff */
[----:B------:R-:W-:Y:S01]  /*75a0*/  MUFU.EX2 R65, R139 ;  /* 0x0000008b00417308 */ /* 0x000fe20000000800 */
[----:B--2---:R-:W-:-:S07]  /*75b0*/  F2FP.BF16.PACK_AB R7, R93, R92 ;  /* 0x0000005c5d07723e */ /* 0x004fce00000010ff */
[----:B------:R-:W-:Y:S08]  /*75c0*/  MUFU.EX2 R66, R138 ;  /* 0x0000008a00427308 */ /* 0x000ff00000000800 */
[----:B------:R-:W1:Y:S08]  /*75d0*/  MUFU.EX2 R67, R137 ;  /* 0x0000008900437308 */ /* 0x000e700000000800 */
[----:B------:R-:W2:Y:S08]  /*75e0*/  MUFU.EX2 R64, R136 ;  /* 0x0000008800407308 */ /* 0x000eb00000000800 */
[----:B------:R-:W-:Y:S08]  /*75f0*/  MUFU.EX2 R118, R118 ;  /* 0x0000007600767308 */ /* 0x000ff00000000800 */
[----:B------:R-:W1:Y:S01]  /*7600*/  MUFU.EX2 R117, R117 ;  /* 0x0000007500757308 */ /* 0x000e620000000800 */
[----:B------:R-:W-:Y:S01]  /*7610*/  HMMA.16816.F32.BF16 R100, R4, R20, R100 ;  /* 0x000000140464723c */ /* 0x000fe20000041864 */
[----:B------:R-:W-:-:S02]  /*7620*/  FADD.FTZ R2, R206, R2 ;  /* 0x00000002ce027221 */ /* 0x000fc40000010000 */
[----:B------:R-:W-:Y:S02]  /*7630*/  FADD.FTZ R0, R147, R0 ;  /* 0x0000000093007221 */ /* 0x000fe40000010000 */
[----:B------:R-:W-:Y:S01]  /*7640*/  FADD.FTZ R3, R207, R3 ;  /* 0x00000003cf037221 */ /* 0x000fe20000010000 */
[----:B------:R-:W-:Y:S02]  /*7650*/  MOV R210, R172 ;  /* 0x000000ac00d27202 */ /* 0x000fe40000000f00 */
[C---:B------:R-:W-:Y:S08]  /*7660*/  HMMA.16816.F32.BF16 R96, R4.reuse, R22, R96 ;  /* 0x000000160460723c */ /* 0x040ff00000041860 */
[C---:B---3--:R-:W-:Y:S08]  /*7670*/  HMMA.16816.F32.BF16 R88, R4.reuse, R16, R88 ;  /* 0x000000100458723c */ /* 0x048ff00000041858 */
[C---:B------:R-:W-:Y:S08]  /*7680*/  HMMA.16816.F32.BF16 R84, R4.reuse, R18, R84 ;  /* 0x000000120454723c */ /* 0x040ff00000041854 */
[C---:B----4-:R-:W-:Y:S08]  /*7690*/  HMMA.16816.F32.BF16 R80, R4.reuse, R12, R80 ;  /* 0x0000000c0450723c */ /* 0x050ff00000041850 */
[C---:B------:R-:W-:Y:S08]  /*76a0*/  HMMA.16816.F32.BF16 R76, R4.reuse, R14, R76 ;  /* 0x0000000e044c723c */ /* 0x040ff0000004184c */
[C---:B------:R-:W-:Y:S08]  /*76b0*/  HMMA.16816.F32.BF16 R72, R4.reuse, R8, R72 ;  /* 0x000000080448723c */ /* 0x040ff00000041848 */
[----:B------:R-:W-:Y:S01]  /*76c0*/  HMMA.16816.F32.BF16 R56, R4, R10, R56 ;  /* 0x0000000a0438723c */ /* 0x000fe20000041838 */
[----:B------:R-:W-:-:S02]  /*76d0*/  MOV R219, R174 ;  /* 0x000000ae00db7202 */ /* 0x000fc40000000f00 */
[----:B------:R-:W-:Y:S02]  /*76e0*/  MOV R205, R177 ;  /* 0x000000b100cd7202 */ /* 0x000fe40000000f00 */
[----:B------:R-:W-:Y:S02]  /*76f0*/  MOV R208, R178 ;  /* 0x000000b200d07202 */ /* 0x000fe40000000f00 */
[----:B------:R-:W-:Y:S01]  /*7700*/  MOV R116, R171 ;  /* 0x000000ab00747202 */ /* 0x000fe20000000f00 */
[----:B------:R-:W-:Y:S01]  /*7710*/  FADD.FTZ R4, R179, R24 ;  /* 0x00000018b3047221 */ /* 0x000fe20000010000 */
[----:B-1----:R-:W-:Y:S02]  /*7720*/  F2FP.BF16.PACK_AB R6, R67, R66 ;  /* 0x000000424306723e */ /* 0x002fe400000010ff */
[----:B------:R-:W-:Y:S01]  /*7730*/  MOV R203, R176 ;  /* 0x000000b000cb7202 */ /* 0x000fe20000000f00 */
[----:B------:R-:W-:Y:S01]  /*7740*/  FADD.FTZ R24, R183, R4 ;  /* 0x00000004b7187221 */ /* 0x000fe20000010000 */
[----:B------:R-:W-:-:S02]  /*7750*/  F2FP.BF16.PACK_AB R4, R65, R63 ;  /* 0x0000003f4104723e */ /* 0x000fc400000010ff */
[----:B------:R-:W-:Y:S02]  /*7760*/  MOV R202, R175 ;  /* 0x000000af00ca7202 */ /* 0x000fe40000000f00 */
[----:B------:R-:W-:Y:S01]  /*7770*/  MOV R204, R170 ;  /* 0x000000aa00cc7202 */ /* 0x000fe20000000f00 */
[----:B------:R-:W-:Y:S01]  /*7780*/  MUFU.EX2 R62, R141 ;  /* 0x0000008d003e7308 */ /* 0x000fe20000000800 */
[----:B--2---:R-:W-:Y:S01]  /*7790*/  F2FP.BF16.PACK_AB R5, R119, R64 ;  /* 0x000000407705723e */ /* 0x004fe200000010ff */
[----:B------:R-:W-:Y:S01]  /*77a0*/  LDSM.16.MT88.4 R136, [R226+0x3000] ;  /* 0x00300000e288783b */ /* 0x000fe20000004200 */
[----:B------:R-:W-:-:S07]  /*77b0*/  F2FP.BF16.PACK_AB R7, R117, R118 ;  /* 0x000000767507723e */ /* 0x000fce00000010ff */
        /* <DEDUP_REMOVED lines=8> */
[----:B------:R-:W-:-:S02]  /*7840*/  FADD.FTZ R2, R158, R2 ;  /* 0x000000029e027221 */ /* 0x000fc40000010000 */
[----:B------:R-:W-:Y:S02]  /*7850*/  FADD.FTZ R0, R159, R0 ;  /* 0x000000009f007221 */ /* 0x000fe40000010000 */
[----:B------:R-:W-:Y:S01]  /*7860*/  FADD.FTZ R3, R157, R3 ;  /* 0x000000039d037221 */ /* 0x000fe20000010000 */
[----:B------:R-:W-:Y:S01]  /*7870*/  MOV R207, R173 ;  /* 0x000000ad00cf7202 */ /* 0x000fe20000000f00 */
[----:B------:R-:W-:Y:S01]  /*7880*/  FADD.FTZ R4, R166, R24 ;  /* 0x00000018a6047221 */ /* 0x000fe20000010000 */
[----:B------:R-:W-:Y:S01]  /*7890*/  MOV R9, c[0x0][0x2ac] ;  /* 0x0000ab0000097a02 */ /* 0x000fe20000000f00 */
[----:B------:R-:W2:Y:S01]  /*78a0*/  LDL R24, [R1+0x5c] ;  /* 0x00005c0001187983 */ /* 0x000ea20000100800 */
[----:B------:R-:W-:Y:S02]  /*78b0*/  FADD.FTZ R2, R162, R2 ;  /* 0x00000002a2027221 */ /* 0x000fe40000010000 */
[----:B------:R-:W-:Y:S01]  /*78c0*/  FADD.FTZ R0, R163, R0 ;  /* 0x00000000a3007221 */ /* 0x000fe20000010000 */
[----:B------:R-:W-:Y:S01]  /*78d0*/  MOV R206, R169 ;  /* 0x000000a900ce7202 */ /* 0x000fe20000000f00 */
[----:B------:R-:W-:Y:S01]  /*78e0*/  FADD.FTZ R2, R181, R2 ;  /* 0x00000002b5027221 */ /* 0x000fe20000010000 */
[----:B------:R-:W-:Y:S01]  /*78f0*/  MUFU.EX2 R26, R145 ;  /* 0x00000091001a7308 */ /* 0x000fe20000000800 */
[----:B------:R-:W-:Y:S01]  /*7900*/  FADD.FTZ R0, R182, R0 ;  /* 0x00000000b6007221 */ /* 0x000fe20000010000 */
[----:B------:R-:W1:Y:S01]  /*7910*/  LDSM.16.MT88.4 R156, [R225+0x3000] ;  /* 0x00300000e19c783b */ /* 0x000e620000004200 */
[----:B------:R-:W-:-:S02]  /*7920*/  FADD.FTZ R2, R165, R2 ;  /* 0x00000002a5027221 */ /* 0x000fc40000010000 */
[----:B------:R-:W-:Y:S01]  /*7930*/  FADD.FTZ R3, R161, R3 ;  /* 0x00000003a1037221 */ /* 0x000fe20000010000 */
[----:B------:R-:W-:Y:S01]  /*7940*/  LDSM.16.MT88.4 R12, [R228+0x3000] ;  /* 0x00300000e40c783b */ /* 0x000fe20000004200 */
        /* <DEDUP_REMOVED lines=11> */
[----:B------:R-:W-:Y:S02]  /*7a00*/  IMAD R9, R9, c[0x0][0x1d0], RZ ;  /* 0x0000740009097a24 */ /* 0x000fe400078e02ff */
        /* <DEDUP_REMOVED lines=20> */
[----:B------:R-:W-:Y:S01]  /*7b50*/  MUFU.EX2 R20, R150 ;  /* 0x0000009600147308 */ /* 0x000fe20000000800 */
[----:B------:R-:W-:-:S02]  /*7b60*/  FADD.FTZ R4, R63, R4 ;  /* 0x000000043f047221 */ /* 0x000fc40000010000 */
[----:B------:R-:W-:Y:S02]  /*7b70*/  FADD.FTZ R5, R193, R5 ;  /* 0x00000005c1057221 */ /* 0x000fe40000010000 */
[----:B------:R-:W-:Y:S02]  /*7b80*/  FADD.FTZ R4, R65, R4 ;  /* 0x0000000441047221 */ /* 0x000fe40000010000 */
[----:B------:R-:W-:Y:S01]  /*7b90*/  FADD.FTZ R5, R64, R5 ;  /* 0x0000000540057221 */ /* 0x000fe20000010000 */
[----:B------:R-:W-:Y:S01]  /*7ba0*/  MUFU.EX2 R18, R151 ;  /* 0x0000009700127308 */ /* 0x000fe20000000800 */
[----:B------:R-:W-:Y:S02]  /*7bb0*/  FADD.FTZ R4, R66, R4 ;  /* 0x0000000442047221 */ /* 0x000fe40000010000 */
[----:B------:R-:W-:-:S05]  /*7bc0*/  FADD.FTZ R5, R119, R5 ;  /* 0x0000000577057221 */ /* 0x000fca0000010000 */
[----:B------:R-:W-:Y:S01]  /*7bd0*/  MUFU.EX2 R17, R154 ;  /* 0x0000009a00117308 */ /* 0x000fe20000000800 */
[----:B------:R-:W-:-:S07]  /*7be0*/  FADD.FTZ R5, R118, R5 ;  /* 0x0000000576057221 */ /* 0x000fce0000010000 */
[----:B------:R-:W3:Y:S08]  /*7bf0*/  MUFU.EX2 R61, R142 ;  /* 0x0000008e003d7308 */ /* 0x000ef00000000800 */
[----:B------:R-:W4:Y:S08]  /*7c00*/  MUFU.EX2 R25, R146 ;  /* 0x0000009200197308 */ /* 0x000f300000000800 */
[----:B------:R-:W-:Y:S08]  /*7c10*/  MUFU.EX2 R16, R155 ;  /* 0x0000009b00107308 */ /* 0x000ff00000000800 */
[----:B------:R-:W-:Y:S08]  /*7c20*/  MUFU.EX2 R60, R143 ;  /* 0x0000008f003c7308 */ /* 0x000ff00000000800 */
[----:B------:R-:W-:Y:S08]  /*7c30*/  MUFU.EX2 R23, R148 ;  /* 0x0000009400177308 */ /* 0x000ff00000000800 */
[----:B------:R1:W1:Y:S08]  /*7c40*/  MUFU.EX2 R27, R144 ;  /* 0x00000090001b7308 */ /* 0x0002700000000800 */
[----:B------:R-:W-:Y:S01]  /*7c50*/  MUFU.EX2 R11, R184 ;  /* 0x000000b8000b7308 */ /* 0x000fe20000000800 */
[----:B-1----:R-:W1:Y:S07]  /*7c60*/  LDSM.16.MT88.4 R144, [R229+0x3000] ;  /* 0x00300000e590783b */ /* 0x002e6e0000004200 */
[----:B------:R-:W-:Y:S08]  /*7c70*/  MUFU.EX2 R21, R152 ;  /* 0x0000009800157308 */ /* 0x000ff00000000800 */
[----:B------:R-:W3:Y:S08]  /*7c80*/  MUFU.EX2 R22, R149 ;  /* 0x0000009500167308 */ /* 0x000ef00000000800 */
[----:B------:R-:W1:Y:S08]  /*7c90*/  MUFU.EX2 R10, R185 ;  /* 0x000000b9000a7308 */ /* 0x000e700000000800 */
[----:B------:R-:W1:Y:S01]  /*7ca0*/  MUFU.EX2 R19, R153 ;  /* 0x0000009900137308 */ /* 0x000e620000000800 */
[----:B------:R-:W-:-:S02]  /*7cb0*/  IADD3 R245, R245, -0x2, RZ ;  /* 0xfffffffef5f57810 */ /* 0x000fc40007ffe0ff */
[----:B---3--:R-:W-:Y:S02]  /*7cc0*/  F2FP.BF16.PACK_AB R124, R61, R62 ;  /* 0x0000003e3d7c723e */ /* 0x008fe400000010ff */
[----:B----4-:R-:W-:Y:S02]  /*7cd0*/  F2FP.BF16.PACK_AB R125, R25, R26 ;  /* 0x0000001a197d723e */ /* 0x010fe400000010ff */
[----:B------:R-:W-:Y:S02]  /*7ce0*/  F2FP.BF16.PACK_AB R126, R27, R60 ;  /* 0x0000003c1b7e723e */ /* 0x000fe400000010ff */
[----:B------:R-:W-:Y:S01]  /*7cf0*/  F2FP.BF16.PACK_AB R127, R22, R23 ;  /* 0x00000017167f723e */ /* 0x000fe200000010ff */
[----:B--2---:R-:W-:Y:S01]  /*7d00*/  @P4 IMAD.HI.U32 R2, R24, c[0x0][0x2c8], RZ ;  /* 0x0000b20018024a27 */ /* 0x004fe200078e00ff */
[----:B------:R-:W-:-:S04]  /*7d10*/  MOV R0, R24 ;  /* 0x0000001800007202 */ /* 0x000fc80000000f00 */
[----:B------:R-:W-:Y:S02]  /*7d20*/  @P4 SHF.R.U32.HI R0, RZ, c[0x0][0x2cc], R2 ;  /* 0x0000b300ff004a19 */ /* 0x000fe40000011602 */
[----:B------:R-:W-:Y:S02]  /*7d30*/  MOV R2, RZ ;  /* 0x000000ff00027202 */ /* 0x000fe40000000f00 */
[----:B------:R-:W-:-:S05]  /*7d40*/  IADD3 R3, R0, -c[0x0][0x168], R9 ;  /* 0x80005a0000037a10 */ /* 0x000fca0007ffe009 */
[----:B------:R-:W-:-:S05]  /*7d50*/  IMAD.HI R2, R3, -0x6db6db6d, R2 ;  /* 0x9249249303027827 */ /* 0x000fca00078e0202 */
[----:B------:R-:W-:Y:S01]  /*7d60*/  SHF.R.U32.HI R0, RZ, 0x1f, R2 ;  /* 0x0000001fff007819 */ /* 0x000fe20000011602 */
[----:B------:R-:W-:-:S03]  /*7d70*/  FADD.FTZ R3, R220, R6 ;  /* 0x00000006dc037221 */ /* 0x000fc60000010000 */
[----:B------:R-:W-:Y:S01]  /*7d80*/  LEA.HI.SX32 R9, R2, R0, 0x1a ;  /* 0x0000000002097211 */ /* 0x000fe200078fd2ff */
        /* <DEDUP_REMOVED lines=34> */
[----:B------:R-:W-:Y:S01]  /*7fb0*/  FADD.FTZ R2, R23, R6 ;  /* 0x0000000617027221 */ /* 0x000fe20000010000 */
[----:B------:R-:W-:Y:S01]  /*7fc0*/  IMNMX R7, RZ, R9, !PT ;  /* 0x00000009ff077217 */ /* 0x000fe20007800200 */
[----:B------:R-:W-:Y:S02]  /*7fd0*/  FADD.FTZ R0, R11, R0 ;  /* 0x000000000b007221 */ /* 0x000fe40000010000 */
[----:B------:R-:W-:-:S02]  /*7fe0*/  FADD.FTZ R4, R21, R5 ;  /* 0x0000000515047221 */ /* 0x000fc40000010000 */
[----:B------:R-:W-:Y:S02]  /*7ff0*/  FADD.FTZ R5, R27, R3 ;  /* 0x000000031b057221 */ /* 0x000fe40000010000 */
[----:B------:R-:W-:Y:S02]  /*8000*/  FADD.FTZ R3, R22, R2 ;  /* 0x0000000216037221 */ /* 0x000fe40000010000 */
[----:B-1----:R-:W-:Y:S01]  /*8010*/  FADD.FTZ R0, R10, R0 ;  /* 0x000000000a007221 */ /* 0x002fe20000010000 */
[----:B------:R1:W-:Y:S01]  /*8020*/  STL [R1+0x1c], R7 ;  /* 0x00001c0701007387 */ /* 0x0003e20000100800 */
[----:B------:R-:W-:-:S03]  /*8030*/  FADD.FTZ R2, R19, R4 ;  /* 0x0000000413027221 */ /* 0x000fc60000010000 */
[----:B------:R1:W-:Y:S04]  /*8040*/  STL [R1+0x24], R5 ;  /* 0x0000240501007387 */ /* 0x0003e80000100800 */
[----:B------:R1:W-:Y:S04]  /*8050*/  STL [R1+0x28], R3 ;  /* 0x0000280301007387 */ /* 0x0003e80000100800 */
[----:B------:R1:W-:Y:S04]  /*8060*/  STL [R1+0x2c], R0 ;  /* 0x00002c0001007387 */ /* 0x0003e80000100800 */
[----:B------:R1:W-:Y:S01]  /*8070*/  STL [R1+0x20], R2 ;  /* 0x0000200201007387 */ /* 0x0003e20000100800 */
[----:B------:R-:W-:-:S02]  /*8080*/  ISETP.GE.AND P0, PT, R245, R7, PT ;  /* 0x00000007f500720c */ /* 0x000fc40003f06270 */
[----:B------:R-:W-:Y:S02]  /*8090*/  F2FP.BF16.PACK_AB R120, R18, R20 ;  /* 0x000000141278723e */ /* 0x000fe400000010ff */
[----:B------:R-:W-:Y:S02]  /*80a0*/  F2FP.BF16.PACK_AB R122, R19, R21 ;  /* 0x00000015137a723e */ /* 0x000fe400000010ff */
[----:B------:R-:W-:Y:S02]  /*80b0*/  F2FP.BF16.PACK_AB R121, R16, R17 ;  /* 0x000000111079723e */ /* 0x000fe400000010ff */
        /* <DEDUP_REMOVED lines=17> */
[----:B------:R-:W-:Y:S02]  /*81d0*/  @!UPT UIADD3 URZ, URZ, URZ, URZ ;  /* 0x0000003f3f3ff290 */ /* 0x000fe4000fffe03f */
[----:B------:R-:W-:Y:S11]  /*81e0*/  @!P0 BRA `(.L_x_544) ;  /* 0x0000643000008947 */ /* 0x000ff60003800000 */
[----:B-1----:R-:W-:Y:S01]  /*81f0*/  IMAD.MOV.U32 R117, RZ, RZ, R70 ;  /* 0x000000ffff757224 */ /* 0x002fe200078e0046 */
[----:B------:R-:W-:Y:S01]  /*8200*/  MOV R119, R68 ;  /* 0x0000004400777202 */ /* 0x000fe20000000f00 */
[----:B------:R-:W-:Y:S01]  /*8210*/  IMAD.MOV.U32 R116, RZ, RZ, R71 ;  /* 0x000000ffff747224 */ /* 0x000fe200078e0047 */
[----:B------:R-:W-:-:S07]  /*8220*/  MOV R118, R69 ;  /* 0x0000004500767202 */ /* 0x000fce0000000f00 */
.L_x_555:
[----:B------:R-:W-:Y:S04]  /*8230*/  DEPBAR.LE SB0, 0x0 ;  /* 0x000080000000791a */ /* 0x000fe80000000000 */
[----:B------:R-:W-:Y:S01]  /*8240*/  WARPSYNC 0xffffffff ;  /* 0xffffffff00007948 */ /* 0x000fe20003800000 */
[----:B------:R-:W-:Y:S01]  /*8250*/  BAR.SYNC.DEFER_BLOCKING 0x0 ;  /* 0x0000000000007b1d */ /* 0x000fe20000010000 */
[----:B------:R-:W-:Y:S05]  /*8260*/  ISETP.GE.AND P0, PT, R245, RZ, PT ;  /* 0x000000fff500720c */ /* 0x000fea0003f06270 */
[----:B------:R1:W2:Y:S01]  /*8270*/  LDSM.16.M88.4 R112, [R231] ;  /* 0x00000000e770783b */ /* 0x0002a20000000200 */
[----:B------:R-:W-:Y:S03]  /*8280*/  BSSY B0, `(.L_x_545) ;  /* 0x000004d000007945 */ /* 0x000fe60003800000 */
[----:B------:R1:W3:Y:S04]  /*8290*/  LDSM.16.M88.4 R108, [R231+0x2000] ;  /* 0x00200000e76c783b */ /* 0x0002e80000000200 */
[----:B-----5:R1:W4:Y:S04]  /*82a0*/  LDSM.16.M88.4 R16, [R224] ;  /* 0x00000000e010783b */ /* 0x0203280000000200 */
        /* <DEDUP_REMOVED lines=8> */
[----:B------:R1:W1:Y:S04]  /*8330*/  LDSM.16.M88.4 R192, [R235] ;  /* 0x00000000ebc0783b */ /* 0x0002680000000200 */
[----:B------:R1:W1:Y:S04]  /*8340*/  LDSM.16.M88.4 R200, [R241] ;  /* 0x00000000f1c8783b */ /* 0x0002680000000200 */
[----:B------:R1:W1:Y:S04]  /*8350*/  LDSM.16.M88.4 R204, [R240] ;  /* 0x00000000f0cc783b */ /* 0x0002680000000200 */
[----:B------:R1:W1:Y:S04]  /*8360*/  LDSM.16.M88.4 R208, [R239] ;  /* 0x00000000efd0783b */ /* 0x0002680000000200 */
[----:B------:R1:W1:Y:S04]  /*8370*/  LDSM.16.M88.4 R212, [R238] ;  /* 0x00000000eed4783b */ /* 0x0002680000000200 */
[----:B------:R1:W1:Y:S04]  /*8380*/  LDSM.16.M88.4 R216, [R237] ;  /* 0x00000000edd8783b */ /* 0x0002680000000200 */
[----:B------:R1:W1:Y:S01]  /*8390*/  LDSM.16.M88.4 R220, [R236] ;  /* 0x00000000ecdc783b */ /* 0x0002620000000200 */
[----:B------:R-:W-:-:S05]  /*83a0*/  @!P0 BRA `(.L_x_546) ;  /* 0x000003a000008947 */ /* 0x000fca0003800000 */
[----:B--234-:R-:W-:Y:S01]  /*83b0*/  IMAD.WIDE.U32 R2, R252, c[0x0][0x208], RZ ;  /* 0x00008200fc027a25 */ /* 0x01cfe200078e00ff */
[----:B------:R-:W-:Y:S01]  /*83c0*/  SHF.R.S32.HI R0, RZ, 0x1f, R252 ;  /* 0x0000001fff007819 */ /* 0x000fe200000114fc */
[----:B------:R-:W2:Y:S01]  /*83d0*/  LDL.64 R8, [R1+0x48] ;  /* 0x0000480001087983 */ /* 0x000ea20000100a00 */
[----:B------:R-:W-:Y:S01]  /*83e0*/  SHF.R.S32.HI R4, RZ, 0x1f, R244 ;  /* 0x0000001fff047819 */ /* 0x000fe200000114f4 */
[----:B------:R-:W-:Y:S01]  /*83f0*/  IMAD.SHL.U32 R20, R242, 0x2, RZ ;  /* 0x00000002f2147824 */ /* 0x000fe200078e00ff */
[----:B------:R-:W-:Y:S01]  /*8400*/  SHF.R.S32.HI R5, RZ, 0x1f, R242 ;  /* 0x0000001fff057819 */ /* 0x000fe200000114f2 */
[----:B------:R-:W-:Y:S02]  /*8410*/  IMAD R0, R0, c[0x0][0x208], RZ ;  /* 0x0000820000007a24 */ /* 0x000fe400078e02ff */
[----:B------:R-:W-:Y:S01]  /*8420*/  IMAD R4, R4, c[0x0][0x218], RZ ;  /* 0x0000860004047a24 */ /* 0x000fe200078e02ff */
[----:B------:R-:W-:Y:S01]  /*8430*/  SHF.L.U64.HI R5, R242, 0x1, R5 ;  /* 0x00000001f2057819 */ /* 0x000fe20000010205 */
[----:B------:R-:W-:Y:S01]  /*8440*/  IMAD R0, R252, c[0x0][0x20c], R0 ;  /* 0x00008300fc007a24 */ /* 0x000fe200078e0200 */
[----:B------:R-:W3:Y:S03]  /*8450*/  LDL R6, [R1+0x58] ;  /* 0x0000580001067983 */ /* 0x000ee60000100800 */
[----:B------:R-:W-:Y:S04]  /*8460*/  IMAD.IADD R3, R3, 0x1, R0 ;  /* 0x0000000103037824 */ /* 0x000fe800078e0200 */
[----:B------:R-:W-:Y:S05]  /*8470*/  IMAD.WIDE.U32 R2, R244, c[0x0][0x218], R2 ;  /* 0x00008600f4027a25 */ /* 0x000fea00078e0002 */
[----:B--2---:R-:W-:Y:S01]  /*8480*/  IADD3 R0, P1, R8, R2, RZ ;  /* 0x0000000208007210 */ /* 0x004fe20007f3e0ff */
[----:B------:R-:W-:Y:S03]  /*8490*/  IMAD R2, R244, c[0x0][0x21c], R4 ;  /* 0x00008700f4027a24 */ /* 0x000fe600078e0204 */
[----:B------:R-:W-:Y:S02]  /*84a0*/  LEA R4, P0, R0, c[0x0][0x1f8], 0x1 ;  /* 0x00007e0000047a11 */ /* 0x000fe400078008ff */
[----:B---3--:R-:W-:Y:S04]  /*84b0*/  IADD3.X R2, R6, R3, R2, P1, !PT ;  /* 0x0000000306027210 */ /* 0x008fe80000ffe402 */
[----:B------:R-:W-:Y:S01]  /*84c0*/  LEA.HI.X R0, R0, c[0x0][0x1fc], R2, 0x1, P0 ;  /* 0x00007f0000007a11 */ /* 0x000fe200000f0c02 */
[----:B------:R-:W-:-:S05]  /*84d0*/  BRA.DIV ~URZ, `(.L_x_547) ;  /* 0x0000fae27f007947 */ /* 0x000fca000b800000 */
[----:B------:R2:W3:Y:S02]  /*84e0*/  SHFL.IDX PT, R7, R0, RZ, 0x181f ;  /* 0x00181fff00077589 */ /* 0x0004e400000e0000 */
.L_x_606:
[----:B------:R-:W-:-:S05]  /*84f0*/  BRA.DIV ~URZ, `(.L_x_548) ;  /* 0x0000fb327f007947 */ /* 0x000fca000b800000 */
[----:B------:R-:W4:Y:S04]  /*8500*/  SHFL.IDX PT, R6, R4, RZ, 0x181f ;  /* 0x00181fff04067589 */ /* 0x000f2800000e0000 */
[----:B------:R-:W5:Y:S04]  /*8510*/  SHFL.IDX PT, R2, R4, 0x1, 0x181f ;  /* 0x00381f0004027f89 */ /* 0x000f6800000e0000 */
[----:B------:R-:W-:Y:S04]  /*8520*/  SHFL.IDX PT, R3, R0, 0x1, 0x181f ;  /* 0x00381f0000037f89 */ /* 0x000fe800000e0000 */
[----:B------:R-:W-:Y:S04]  /*8530*/  SHFL.IDX PT, R10, R4, 0x2, 0x181f ;  /* 0x00581f00040a7f89 */ /* 0x000fe800000e0000 */
[----:B------:R-:W2:Y:S04]  /*8540*/  SHFL.IDX PT, R8, R4, 0x3, 0x181f ;  /* 0x00781f0004087f89 */ /* 0x000ea800000e0000 */
[----:B------:R-:W3:Y:S04]  /*8550*/  SHFL.IDX PT, R11, R0, 0x2, 0x181f ;  /* 0x00581f00000b7f89 */ /* 0x000ee800000e0000 */
[----:B------:R-:W1:Y:S04]  /*8560*/  SHFL.IDX PT, R9, R4, 0x4, 0x181f ;  /* 0x00981f0004097f89 */ /* 0x000e6800000e0000 */
[----:B------:R-:W1:Y:S04]  /*8570*/  SHFL.IDX PT, R15, R0, 0x3, 0x181f ;  /* 0x00781f00000f7f89 */ /* 0x000e6800000e0000 */
[----:B------:R-:W1:Y:S04]  /*8580*/  SHFL.IDX PT, R12, R4, 0x5, 0x181f ;  /* 0x00b81f00040c7f89 */ /* 0x000e6800000e0000 */
[----:B------:R-:W1:Y:S04]  /*8590*/  SHFL.IDX PT, R14, R0, 0x4, 0x181f ;  /* 0x00981f00000e7f89 */ /* 0x000e6800000e0000 */
[----:B------:R-:W1:Y:S04]  /*85a0*/  SHFL.IDX PT, R13, R0, 0x5, 0x181f ;  /* 0x00b81f00000d7f89 */ /* 0x000e6800000e0000 */
[----:B------:R-:W1:Y:S04]  /*85b0*/  SHFL.IDX PT, R4, R4, 0x6, 0x181f ;  /* 0x00d81f0004047f89 */ /* 0x000e6800000e0000 */
[----:B--2---:R-:W2:Y:S01]  /*85c0*/  SHFL.IDX PT, R0, R0, 0x6, 0x181f ;  /* 0x00d81f0000007f89 */ /* 0x004ea200000e0000 */
[-C--:B----4-:R-:W-:Y:S02]  /*85d0*/  IADD3 R6, P0, R6, R20.reuse, RZ ;  /* 0x0000001406067210 */ /* 0x090fe40007f1e0ff */
[-C--:B-----5:R-:W-:Y:S02]  /*85e0*/  IADD3 R2, P1, R2, R20.reuse, RZ ;  /* 0x0000001402027210 */ /* 0x0a0fe40007f3e0ff */
[-C--:B------:R-:W-:Y:S01]  /*85f0*/  IADD3 R8, P6, R8, R20.reuse, RZ ;  /* 0x0000001408087210 */ /* 0x080fe20007fde0ff */
[--C-:B---3--:R-:W-:Y:S01]  /*8600*/  IMAD.X R7, R7, 0x1, R5.reuse, P0 ;  /* 0x0000000107077824 */ /* 0x108fe200000e0605 */
[-C--:B------:R-:W-:Y:S01]  /*8610*/  IADD3 R10, P0, R10, R20.reuse, RZ ;  /* 0x000000140a0a7210 */ /* 0x080fe20007f1e0ff */
[--C-:B------:R-:W-:Y:S03]  /*8620*/  IMAD.X R3, R3, 0x1, R5.reuse, P1 ;  /* 0x0000000103037824 */ /* 0x100fe600008e0605 */
[----:B------:R1:W-:Y:S01]  /*8630*/  LDGSTS.E.BYPASS.LTC128B.128 [R243+0x100], [R6.64], !P5 ;  /* 0x0010000006f37fae */ /* 0x0003e2000e901d46 */
[--C-:B------:R-:W-:Y:S03]  /*8640*/  IMAD.X R11, R11, 0x1, R5.reuse, P0 ;  /* 0x000000010b0b7824 */ /* 0x100fe600000e0605 */
[----:B------:R3:W-:Y:S04]  /*8650*/  LDGSTS.E.BYPASS.LTC128B.128 [R243+0x900], [R2.64], !P5 ;  /* 0x0090000002f37fae */ /* 0x0007e8000e901d46 */
[----:B------:R4:W-:Y:S01]  /*8660*/  LDGSTS.E.BYPASS.LTC128B.128 [R243+0x1100], [R10.64], !P5 ;  /* 0x011000000af37fae */ /* 0x0009e2000e901d46 */
[-C--:B-1----:R-:W-:Y:S01]  /*8670*/  IADD3 R6, P1, R9, R20.reuse, RZ ;  /* 0x0000001409067210 */ /* 0x082fe20007f3e0ff */
[--C-:B------:R-:W-:Y:S01]  /*8680*/  IMAD.X R9, R15, 0x1, R5.reuse, P6 ;  /* 0x000000010f097824 */ /* 0x100fe200030e0605 */
[----:B---3--:R-:W-:Y:S03]  /*8690*/  IADD3 R2, P0, R12, R20, RZ ;  /* 0x000000140c027210 */ /* 0x008fe60007f1e0ff */
[--C-:B------:R-:W-:Y:S01]  /*86a0*/  IMAD.X R7, R14, 0x1, R5.reuse, P1 ;  /* 0x000000010e077824 */ /* 0x100fe200008e0605 */
[----:B------:R4:W-:Y:S01]  /*86b0*/  LDGSTS.E.BYPASS.LTC128B.128 [R243+0x1900], [R8.64], !P5 ;  /* 0x0190000008f37fae */ /* 0x0009e2000e901d46 */
[----:B------:R-:W-:Y:S03]  /*86c0*/  IMAD.X R3, R13, 0x1, R5, P0 ;  /* 0x000000010d037824 */ /* 0x000fe600000e0605 */
[----:B------:R4:W-:Y:S04]  /*86d0*/  LDGSTS.E.BYPASS.LTC128B.128 [R243+0x2100], [R6.64], !P5 ;  /* 0x0210000006f37fae */ /* 0x0009e8000e901d46 */
[----:B------:R4:W-:Y:S02]  /*86e0*/  LDGSTS.E.BYPASS.LTC128B.128 [R243+0x2900], [R2.64], !P5 ;  /* 0x0290000002f37fae */ /* 0x0009e4000e901d46 */
.L_x_607:
[----:B--2-4-:R-:W-:Y:S04]  /*86f0*/  IADD3 R2, P0, R4, R20, RZ ;  /* 0x0000001404027210 */ /* 0x014fe80007f1e0ff */
[----:B------:R-:W-:Y:S05]  /*8700*/  IADD3.X R3, R0, R5, RZ, P0, !PT ;  /* 0x0000000500037210 */ /* 0x000fea00007fe4ff */
[----:B------:R-:W-:Y:S01]  /*8710*/  @!PT LDS RZ, [RZ] ;  /* 0x00000000fffff984 */ /* 0x000fe20000000800 */
[----:B------:R-:W-:Y:S01]  /*8720*/  @!PT LDS RZ, [RZ] ;  /* 0x00000000fffff984 */ /* 0x000fe20000000800 */
[----:B------:R-:W-:Y:S01]  /*8730*/  @!PT LDS RZ, [RZ] ;  /* 0x00000000fffff984 */ /* 0x000fe20000000800 */
[----:B------:R1:W-:Y:S04]  /*8740*/  LDGSTS.E.BYPASS.LTC128B.128 [R243+0x3100], [R2.64], !P5 ;  /* 0x0310000002f37fae */ /* 0x0003e8000e901d46 */
.L_x_546:
[----:B--234-:R-:W-:Y:S05]  /*8750*/  BSYNC B0 ;  /* 0x0000000000007941 */ /* 0x01cfea0003800000 */
.L_x_545:
[----:B------:R-:W0:Y:S01]  /*8760*/  LDGDEPBAR ;  /* 0x00000000000079af */ /* 0x000e220000000000 */
[----:B------:R-:W-:Y:S01]  /*8770*/  WARPSYNC 0xffffffff ;  /* 0xffffffff00007948 */ /* 0x000fe20003800000 */
[-C--:B------:R-:W-:Y:S01]  /*8780*/  HMMA.16816.F32.BF16 R4, R112, R16.reuse, RZ ;  /* 0x000000107004723c */ /* 0x080fe200000418ff */
[----:B------:R-:W-:Y:S02]  /*8790*/  BSSY B0, `(.L_x_549) ;  /* 0x00001ba000007945 */ /* 0x000fe40003800000 */
[----:B------:R-:W-:Y:S05]  /*87a0*/  ISETP.GE.AND P0, PT, R245, 0x1, PT ;  /* 0x00000001f500780c */ /* 0x000fea0003f06270 */
        /* <DEDUP_REMOVED lines=27> */
[----:B------:R-:W-:Y:S07]  /*8960*/  LDSM.16.M88.4 R184, [R232] ;  /* 0x00000000e8b8783b */ /* 0x000fee0000000200 */
[-C--:B------:R-:W-:Y:S08]  /*8970*/  HMMA.16816.F32.BF16 R4, R188, R192.reuse, R4 ;  /* 0x000000c0bc04723c */ /* 0x080ff00000041804 */
[C---:B------:R-:W-:Y:S08]  /*8980*/  HMMA.16816.F32.BF16 R8, R196.reuse, R192, R8 ;  /* 0x000000c0c408723c */ /* 0x040ff00000041808 */
[-C--:B------:R-:W-:Y:S08]  /*8990*/  HMMA.16816.F32.BF16 R12, R196, R194.reuse, R12 ;  /* 0x000000c2c40c723c */ /* 0x080ff0000004180c */
[C---:B------:R-:W-:Y:S01]  /*89a0*/  HMMA.16816.F32.BF16 R16, R188.reuse, R194, R16 ;  /* 0x000000c2bc10723c */ /* 0x040fe20000041810 */
[----:B------:R-:W1:Y:S07]  /*89b0*/  LDSM.16.M88.4 R192, [R230] ;  /* 0x00000000e6c0783b */ /* 0x000e6e0000000200 */
        /* <DEDUP_REMOVED lines=19> */
[----:B------:R-:W-:Y:S07]  /*8af0*/  LDSM.16.M88.4 R212, [R233] ;  /* 0x00000000e9d4783b */ /* 0x000fee0000000200 */
        /* <DEDUP_REMOVED lines=10> */
[----:B------:R-:W5:Y:S07]  /*8ba0*/  LDSM.16.M88.4 R188, [R230+0x1800] ;  /* 0x00180000e6bc783b */ /* 0x000f6e0000000200 */
        /* <DEDUP_REMOVED lines=17> */
[C---:B------:R-:W-:Y:S01]  /*8cc0*/  HMMA.16816.F32.BF16 R64, R184.reuse, R190, R64 ;  /* 0x000000beb840723c */ /* 0x040fe20000041840 */
[----:B------:R-:W3:Y:S07]  /*8cd0*/  LDSM.16.M88.4 R188, [R233+0x2000] ;  /* 0x00200000e9bc783b */ /* 0x000eee0000000200 */
        /* <DEDUP_REMOVED lines=8> */
[-C--:B--2---:R-:W-:Y:S08]  /*8d60*/  HMMA.16816.F32.BF16 R100, R184, R204.reuse, R100 ;  /* 0x000000ccb864723c */ /* 0x084ff00000041864 */
[C---:B------:R-:W-:Y:S08]  /*8d70*/  HMMA.16816.F32.BF16 R104, R200.reuse, R204, R104 ;  /* 0x000000ccc868723c */ /* 0x040ff00000041868 */
[-C--:B------:R-:W-:Y:S08]  /*8d80*/  HMMA.16816.F32.BF16 R108, R200, R206.reuse, R108 ;  /* 0x000000cec86c723c */ /* 0x080ff0000004186c */
[----:B------:R-:W-:Y:S08]  /*8d90*/  HMMA.16816.F32.BF16 R112, R184, R206, R112 ;  /* 0x000000ceb870723c */ /* 0x000ff00000041870 */
[-C--:B------:R-:W-:Y:S08]  /*8da0*/  HMMA.16816.F32.BF16 R4, R212, R216.reuse, R4 ;  /* 0x000000d8d404723c */ /* 0x080ff00000041804 */
        /* <DEDUP_REMOVED lines=9> */
[----:B------:R-:W1:Y:S01]  /*8e40*/  MUFU.TANH R0, R8 ;  /* 0x0000000800007308 */ /* 0x000e620000002400 */
        /* <DEDUP_REMOVED lines=12> */
[----:B------:R-:W-:Y:S01]  /*8f10*/  FMUL.FTZ R13, R13, c[0x0][0x320] ;  /* 0x0000c8000d0d7a20 */ /* 0x000fe20000410000 */
[----:B-1----:R1:W-:Y:S08]  /*8f20*/  STL [R1+0x8], R0 ;  /* 0x0000080001007387 */ /* 0x0023f00000100800 */
[----:B------:R2:W-:Y:S10]  /*8f30*/  MUFU.TANH R223, R7 ;  /* 0x0000000700df7308 */ /* 0x0005f40000002400 */
[----:B------:R-:W-:Y:S10]  /*8f40*/  MUFU.TANH R251, R9 ;  /* 0x0000000900fb7308 */ /* 0x000ff40000002400 */
[----:B------:R-:W3:Y:S01]  /*8f50*/  MUFU.TANH R2, R10 ;  /* 0x0000000a00027308 */ /* 0x000ee20000002400 */
[----:B--2---:R-:W2:Y:S09]  /*8f60*/  LDSM.16.M88.4 R4, [R227+0x800] ;  /* 0x00080000e304783b */ /* 0x004eb20000000200 */
[----:B-1----:R1:W4:Y:S10]  /*8f70*/  MUFU.TANH R0, R11 ;  /* 0x0000000b00007308 */ /* 0x0023340000002400 */
[----:B------:R-:W-:Y:S01]  /*8f80*/  MUFU.TANH R248, R12 ;  /* 0x0000000c00f87308 */ /* 0x000fe20000002400 */
[----:B---3--:R3:W-:Y:S09]  /*8f90*/  STL [R1+0x14], R2 ;  /* 0x0000140201007387 */ /* 0x0087f20000100800 */
[----:B------:R-:W-:Y:S01]  /*8fa0*/  MUFU.TANH R247, R13 ;  /* 0x0000000d00f77308 */ /* 0x000fe20000002400 */
[----:B-1----:R-:W1:Y:S09]  /*8fb0*/  LDSM.16.M88.4 R8, [R227+0x1000] ;  /* 0x00100000e308783b */ /* 0x002e720000000200 */
[----:B------:R-:W-:Y:S01]  /*8fc0*/  MUFU.TANH R209, R18 ;  /* 0x0000001200d17308 */ /* 0x000fe20000002400 */
[----:B----4-:R4:W-:Y:S01]  /*8fd0*/  STL [R1+0x18], R0 ;  /* 0x0000180001007387 */ /* 0x0109e20000100800 */
[-C--:B--2---:R-:W-:Y:S08]  /*8fe0*/  HMMA.16816.F32.BF16 R20, R212, R4.reuse, R20 ;  /* 0x00000004d414723c */ /* 0x084ff00000041814 */
[----:B---3--:R-:W2:Y:S01]  /*8ff0*/  MUFU.TANH R2, R14 ;  /* 0x0000000e00027308 */ /* 0x008ea20000002400 */
[C---:B------:R-:W-:Y:S09]  /*9000*/  HMMA.16816.F32.BF16 R24, R188.reuse, R4, R24 ;  /* 0x00000004bc18723c */ /* 0x040ff20000041818 */
[----:B------:R-:W-:Y:S01]  /*9010*/  MUFU.TANH R207, R19 ;  /* 0x0000001300cf7308 */ /* 0x000fe20000002400 */
[-C--:B------:R-:W-:Y:S05]  /*9020*/  HMMA.16816.F32.BF16 R28, R188, R6.reuse, R28 ;  /* 0x00000006bc1c723c */ /* 0x080fea000004181c */
[----:B------:R-:W-:Y:S03]  /*9030*/  FMUL.FTZ R20, R20, c[0x0][0x320] ;  /* 0x0000c80014147a20 */ /* 0x000fe60000410000 */
[C---:B------:R-:W-:Y:S01]  /*9040*/  HMMA.16816.F32.BF16 R32, R212.reuse, R6, R32 ;  /* 0x00000006d420723c */ /* 0x040fe20000041820 */
[----:B----4-:R-:W3:Y:S01]  /*9050*/  MUFU.TANH R0, R15 ;  /* 0x0000000f00007308 */ /* 0x010ee20000002400 */
[----:B------:R-:W4:Y:S02]  /*9060*/  LDSM.16.M88.4 R4, [R227+0x1800] ;  /* 0x00180000e304783b */ /* 0x000f240000000200 */
[----:B------:R-:W-:Y:S02]  /*9070*/  FMUL.FTZ R21, R21, c[0x0][0x320] ;  /* 0x0000c80015157a20 */ /* 0x000fe40000410000 */
[----:B------:R-:W-:Y:S02]  /*9080*/  FMUL.FTZ R22, R22, c[0x0][0x320] ;  /* 0x0000c80016167a20 */ /* 0x000fe40000410000 */
[-C--:B-1----:R-:W-:Y:S02]  /*9090*/  HMMA.16816.F32.BF16 R36, R212, R8.reuse, R36 ;  /* 0x00000008d424723c */ /* 0x082fe40000041824 */
[----:B--2---:R1:W-:Y:S01]  /*90a0*/  STL [R1+0x10], R2 ;  /* 0x0000100201007387 */ /* 0x0043e20000100800 */
[----:B------:R-:W-:Y:S01]  /*90b0*/  MUFU.TANH R15, R16 ;  /* 0x00000010000f7308 */ /* 0x000fe20000002400 */
[----:B------:R-:W-:Y:S02]  /*90c0*/  FMUL.FTZ R26, R26, c[0x0][0x320] ;  /* 0x0000c8001a1a7a20 */ /* 0x000fe40000410000 */
[----:B------:R-:W-:Y:S02]  /*90d0*/  FMUL.FTZ R27, R27, c[0x0][0x320] ;  /* 0x0000c8001b1b7a20 */ /* 0x000fe40000410000 */
[C---:B------:R-:W-:Y:S04]  /*90e0*/  HMMA.16816.F32.BF16 R40, R188.reuse, R8, R40 ;  /* 0x00000008bc28723c */ /* 0x040fe80000041828 */
[----:B------:R-:W-:Y:S01]  /*90f0*/  FMUL.FTZ R23, R23, c[0x0][0x320] ;  /* 0x0000c80017177a20 */ /* 0x000fe20000410000 */
[----:B------:R-:W-:Y:S01]  /*9100*/  MUFU.TANH R16, R17 ;  /* 0x0000001100107308 */ /* 0x000fe20000002400 */
[----:B------:R-:W-:Y:S02]  /*9110*/  FMUL.FTZ R24, R24, c[0x0][0x320] ;  /* 0x0000c80018187a20 */ /* 0x000fe40000410000 */
[-C--:B------:R-:W-:Y:S01]  /*9120*/  HMMA.16816.F32.BF16 R44, R188, R10.reuse, R44 ;  /* 0x0000000abc2c723c */ /* 0x080fe2000004182c */
[----:B---3--:R2:W-:Y:S03]  /*9130*/  STL [R1+0xc], R0 ;  /* 0x00000c0001007387 */ /* 0x0085e60000100800 */
[----:B------:R-:W-:Y:S02]  /*9140*/  FMUL.FTZ R25, R25, c[0x0][0x320] ;  /* 0x0000c80019197a20 */ /* 0x000fe40000410000 */
[----:B------:R-:W-:Y:S01]  /*9150*/  FMUL.FTZ R28, R28, c[0x0][0x320] ;  /* 0x0000c8001c1c7a20 */ /* 0x000fe20000410000 */
[----:B------:R-:W-:Y:S01]  /*9160*/  MUFU.TANH R184, R20 ;  /* 0x0000001400b87308 */ /* 0x000fe20000002400 */
[C---:B------:R-:W-:Y:S01]  /*9170*/  HMMA.16816.F32.BF16 R48, R212.reuse, R10, R48 ;  /* 0x0000000ad430723c */ /* 0x040fe20000041830 */
[----:B------:R-:W3:Y:S03]  /*9180*/  LDSM.16.M88.4 R8, [R227+0x2000] ;  /* 0x00200000e308783b */ /* 0x000ee60000000200 */
[----:B------:R-:W-:Y:S02]  /*9190*/  FMUL.FTZ R29, R29, c[0x0][0x320] ;  /* 0x0000c8001d1d7a20 */ /* 0x000fe40000410000 */
[----:B------:R-:W-:Y:S02]  /*91a0*/  FMUL.FTZ R30, R30, c[0x0][0x320] ;  /* 0x0000c8001e1e7a20 */ /* 0x000fe40000410000 */
[----:B------:R-:W-:Y:S01]  /*91b0*/  FMUL.FTZ R31, R31, c[0x0][0x320] ;  /* 0x0000c8001f1f7a20 */ /* 0x000fe20000410000 */
[----:B-1----:R-:W1:Y:S01]  /*91c0*/  MUFU.TANH R2, R26 ;  /* 0x0000001a00027308 */ /* 0x002e620000002400 */
[-C--:B----4-:R-:W-:Y:S03]  /*91d0*/  HMMA.16816.F32.BF16 R52, R212, R4.reuse, R52 ;  /* 0x00000004d434723c */ /* 0x090fe60000041834 */
[----:B------:R-:W-:Y:S02]  /*91e0*/  FMUL.FTZ R32, R32, c[0x0][0x320] ;  /* 0x0000c80020207a20 */ /* 0x000fe40000410000 */
[----:B------:R-:W-:Y:S02]  /*91f0*/  FMUL.FTZ R33, R33, c[0x0][0x320] ;  /* 0x0000c80021217a20 */ /* 0x000fe40000410000 */
[----:B------:R-:W-:Y:S01]  /*9200*/  FMUL.FTZ R34, R34, c[0x0][0x320] ;  /* 0x0000c80022227a20 */ /* 0x000fe20000410000 */
[C---:B------:R-:W-:Y:S01]  /*9210*/  HMMA.16816.F32.BF16 R56, R188.reuse, R4, R56 ;  /* 0x00000004bc38723c */ /* 0x040fe20000041838 */
[----:B--2---:R-:W2:Y:S03]  /*9220*/  MUFU.TANH R0, R27 ;  /* 0x0000001b00007308 */ /* 0x004ea60000002400 */
[----:B------:R-:W-:Y:S02]  /*9230*/  FMUL.FTZ R35, R35, c[0x0][0x320] ;  /* 0x0000c80023237a20 */ /* 0x000fe40000410000 */
[----:B------:R-:W-:Y:S02]  /*9240*/  FMUL.FTZ R36, R36, c[0x0][0x320] ;  /* 0x0000c80024247a20 */ /* 0x000fe40000410000 */
[-C--:B------:R-:W-:Y:S03]  /*9250*/  HMMA.16816.F32.BF16 R60, R188, R6.reuse, R60 ;  /* 0x00000006bc3c723c */ /* 0x080fe6000004183c */
[----:B------:R4:W4:Y:S01]  /*9260*/  MUFU.TANH R185, R21 ;  /* 0x0000001500b97308 */ /* 0x0009220000002400 */
[----:B------:R-:W-:Y:S02]  /*9270*/  FMUL.FTZ R37, R37, c[0x0][0x320] ;  /* 0x0000c80025257a20 */ /* 0x000fe40000410000 */
[----:B------:R-:W-:Y:S01]  /*9280*/  FMUL.FTZ R38, R38, c[0x0][0x320] ;  /* 0x0000c80026267a20 */ /* 0x000fe20000410000 */
[----:B-1----:R-:W-:Y:S01]  /*9290*/  STL [R1+0x4], R2 ;  /* 0x0000040201007387 */ /* 0x002fe20000100800 */
[C---:B------:R-:W-:Y:S03]  /*92a0*/  HMMA.16816.F32.BF16 R64, R212.reuse, R6, R64 ;  /* 0x00000006d440723c */ /* 0x040fe60000041840 */
[----:B------:R-:W1:Y:S01]  /*92b0*/  LDSM.16.M88.4 R4, [R227+0x2800] ;  /* 0x00280000e304783b */ /* 0x000e620000000200 */
[----:B------:R-:W-:Y:S01]  /*92c0*/  FMUL.FTZ R39, R39, c[0x0][0x320] ;  /* 0x0000c80027277a20 */ /* 0x000fe20000410000 */
[----:B------:R1:W1:Y:S01]  /*92d0*/  MUFU.TANH R187, R22 ;  /* 0x0000001600bb7308 */ /* 0x0002620000002400 */
[----:B------:R-:W-:Y:S02]  /*92e0*/  FMUL.FTZ R40, R40, c[0x0][0x320] ;  /* 0x0000c80028287a20 */ /* 0x000fe40000410000 */
[-C--:B---3--:R-:W-:Y:S03]  /*92f0*/  HMMA.16816.F32.BF16 R68, R212, R8.reuse, R68 ;  /* 0x00000008d444723c */ /* 0x088fe60000041844 */
[----:B--2---:R-:W-:Y:S01]  /*9300*/  STL [R1], R0 ;  /* 0x0000000001007387 */ /* 0x004fe20000100800 */
[----:B------:R-:W-:Y:S02]  /*9310*/  FMUL.FTZ R41, R41, c[0x0][0x320] ;  /* 0x0000c80029297a20 */ /* 0x000fe40000410000 */
[----:B------:R-:W-:Y:S01]  /*9320*/  FMUL.FTZ R42, R42, c[0x0][0x320] ;  /* 0x0000c8002a2a7a20 */ /* 0x000fe20000410000 */
[----:B------:R2:W3:Y:S01]  /*9330*/  MUFU.TANH R186, R23 ;  /* 0x0000001700ba7308 */ /* 0x0004e20000002400 */
[C---:B------:R-:W-:Y:S04]  /*9340*/  HMMA.16816.F32.BF16 R72, R188.reuse, R8, R72 ;  /* 0x00000008bc48723c */ /* 0x040fe80000041848 */
[----:B------:R-:W-:Y:S02]  /*9350*/  FMUL.FTZ R43, R43, c[0x0][0x320] ;  /* 0x0000c8002b2b7a20 */ /* 0x000fe40000410000 */
[----:B------:R-:W-:Y:S02]  /*9360*/  FMUL.FTZ R44, R44, c[0x0][0x320] ;  /* 0x0000c8002c2c7a20 */ /* 0x000fe40000410000 */
[-C--:B------:R-:W-:Y:S01]  /*9370*/  HMMA.16816.F32.BF16 R76, R188, R10.reuse, R76 ;  /* 0x0000000abc4c723c */ /* 0x080fe2000004184c */
[----:B------:R2:W2:Y:S03]  /*9380*/  MUFU.TANH R219, R24 ;  /* 0x0000001800db7308 */ /* 0x0004a60000002400 */
[----:B------:R-:W-:Y:S02]  /*9390*/  FMUL.FTZ R45, R45, c[0x0][0x320] ;  /* 0x0000c8002d2d7a20 */ /* 0x000fe40000410000 */
[----:B------:R-:W-:Y:S02]  /*93a0*/  FMUL.FTZ R46, R46, c[0x0][0x320] ;  /* 0x0000c8002e2e7a20 */ /* 0x000fe40000410000 */
[C---:B------:R-:W-:Y:S01]  /*93b0*/  HMMA.16816.F32.BF16 R80, R212.reuse, R10, R80 ;  /* 0x0000000ad450723c */ /* 0x040fe20000041850 */
[----:B------:R-:W5:Y:S01]  /*93c0*/  LDSM.16.M88.4 R8, [R227+0x3000] ;  /* 0x00300000e308783b */ /* 0x000f620000000200 */
[----:B------:R-:W-:Y:S04]  /*93d0*/  DEPBAR.LE SB0, 0x0 ;  /* 0x000080000000791a */ /* 0x000fe80000000000 */
[----:B------:R2:W2:Y:S01]  /*93e0*/  MUFU.TANH R217, R25 ;  /* 0x0000001900d97308 */ /* 0x0004a20000002400 */
[----:B------:R-:W-:Y:S02]  /*93f0*/  FMUL.FTZ R48, R48, c[0x0][0x320] ;  /* 0x0000c80030307a20 */ /* 0x000fe40000410000 */
[----:B------:R-:W-:Y:S01]  /*9400*/  BAR.SYNC.DEFER_BLOCKING 0x0 ;  /* 0x0000000000007b1d */ /* 0x000fe20000010000 */
[-C--:B-1----:R-:W-:Y:S06]  /*9410*/  HMMA.16816.F32.BF16 R84, R212, R4.reuse, R84 ;  /* 0x00000004d454723c */ /* 0x082fec0000041854 */
        /* <DEDUP_REMOVED lines=8> */
[----:B------:R-:W-:Y:S03]  /*94a0*/  FMUL.FTZ R53, R53, c[0x0][0x320] ;  /* 0x0000c80035357a20 */ /* 0x000fe60000410000 */
[C---:B------:R-:W-:Y:S01]  /*94b0*/  HMMA.16816.F32.BF16 R96, R212.reuse, R6, R96 ;  /* 0x00000006d460723c */ /* 0x040fe20000041860 */
[----:B------:R1:W1:Y:S03]  /*94c0*/  MUFU.TANH R249, R30 ;  /* 0x0000001e00f97308 */ /* 0x0002660000002400 */
[----:B------:R-:W-:Y:S02]  /*94d0*/  FMUL.FTZ R54, R54, c[0x0][0x320] ;  /* 0x0000c80036367a20 */ /* 0x000fe40000410000 */
[----:B------:R-:W-:Y:S02]  /*94e0*/  FMUL.FTZ R55, R55, c[0x0][0x320] ;  /* 0x0000c80037377a20 */ /* 0x000fe40000410000 */
[-C--:B-----5:R-:W-:Y:S03]  /*94f0*/  HMMA.16816.F32.BF16 R100, R212, R8.reuse, R100 ;  /* 0x00000008d464723c */ /* 0x0a0fe60000041864 */
[----:B------:R1:W1:Y:S01]  /*9500*/  MUFU.TANH R250, R31 ;  /* 0x0000001f00fa7308 */ /* 0x0002620000002400 */
        /* <DEDUP_REMOVED lines=9> */
[----:B------:R1:W1:Y:S01]  /*95a0*/  MUFU.TANH R27, R33 ;  /* 0x00000021001b7308 */ /* 0x0002620000002400 */
[----:B------:R-:W-:Y:S04]  /*95b0*/  HMMA.16816.F32.BF16 R112, R212, R10, R112 ;  /* 0x0000000ad470723c */ /* 0x000fe80000041870 */
[----:B------:R-:W-:Y:S02]  /*95c0*/  FMUL.FTZ R63, R63, c[0x0][0x320] ;  /* 0x0000c8003f3f7a20 */ /* 0x000fe40000410000 */
[----:B------:R-:W-:Y:S02]  /*95d0*/  FMUL.FTZ R64, R64, c[0x0][0x320] ;  /* 0x0000c80040407a20 */ /* 0x000fe40000410000 */
[----:B------:R-:W-:Y:S01]  /*95e0*/  FMUL.FTZ R65, R65, c[0x0][0x320] ;  /* 0x0000c80041417a20 */ /* 0x000fe20000410000 */
[----:B------:R-:W1:Y:S03]  /*95f0*/  MUFU.TANH R34, R34 ;  /* 0x0000002200227308 */ /* 0x000e660000002400 */
        /* <DEDUP_REMOVED lines=61> */
[----:B------:R-:W-:Y:S05]  /*99d0*/  FMUL.FTZ R115, R115, c[0x0][0x320] ;  /* 0x0000c80073737a20 */ /* 0x000fea0000410000 */
        /* <DEDUP_REMOVED lines=70> */
[----:B------:R1:W1:Y:S01]  /*9e40*/  MUFU.TANH R35, R115 ;  /* 0x0000007300237308 */ /* 0x0002620000002400 */
[----:B------:R-:W-:-:S05]  /*9e50*/  @!P0 BRA `(.L_x_550) ;  /* 0x000004d000008947 */ /* 0x000fca0003800000 */
[----:B--234-:R-:W-:Y:S01]  /*9e60*/  IMAD.MOV.U32 R244, RZ, RZ, RZ ;  /* 0x000000fffff47224 */ /* 0x01cfe200078e00ff */
[----:B------:R-:W2:Y:S01]  /*9e70*/  LDL R2, [R1+0x34] ;  /* 0x0000340001027983 */ /* 0x000ea20000100800 */
[----:B------:R-:W-:Y:S03]  /*9e80*/  IMAD.SHL.U32 R8, R242, 0x2, RZ ;  /* 0x00000002f2087824 */ /* 0x000fe600078e00ff */
[----:B------:R-:W3:Y:S04]  /*9e90*/  LDL R0, [R1+0x30] ;  /* 0x0000300001007983 */ /* 0x000ee80000100800 */
[----:B-1----:R-:W4:Y:S04]  /*9ea0*/  LDL.64 R74, [R1+0x40] ;  /* 0x00004000014a7983 */ /* 0x002f280000100a00 */
[----:B------:R-:W5:Y:S04]  /*9eb0*/  LDL R13, [R1+0x54] ;  /* 0x00005400010d7983 */ /* 0x000f680000100800 */
[----:B------:R-:W4:Y:S04]  /*9ec0*/  LDL.64 R72, [R1+0x38] ;  /* 0x0000380001487983 */ /* 0x000f280000100a00 */
[----:B------:R-:W5:Y:S01]  /*9ed0*/  LDL R14, [R1+0x50] ;  /* 0x00005000010e7983 */ /* 0x000f620000100800 */
[----:B--2---:R-:W-:Y:S05]  /*9ee0*/  IMAD R2, R245, 0x70, R2 ;  /* 0x00000070f5027824 */ /* 0x004fea00078e0202 */
[----:B---3--:R-:W-:Y:S05]  /*9ef0*/  IADD3 R2, R2, -0x70, R0 ;  /* 0xffffff9002027810 */ /* 0x008fea0007ffe000 */
[----:B------:R-:W-:Y:S04]  /*9f00*/  @P3 IMAD.HI.U32 R3, R2, c[0x0][0x2bc], RZ ;  /* 0x0000af0002033a27 */ /* 0x000fe800078e00ff */
[----:B------:R-:W-:Y:S01]  /*9f10*/  IMAD.MOV.U32 R0, RZ, RZ, R2 ;  /* 0x000000ffff007224 */ /* 0x000fe200078e0002 */
[----:B------:R-:W-:Y:S04]  /*9f20*/  @P3 SHF.R.U32.HI R0, RZ, c[0x0][0x2c0], R3 ;  /* 0x0000b000ff003a19 */ /* 0x000fe80000011603 */
[C---:B----4-:R-:W-:Y:S04]  /*9f30*/  @!P2 IADD3 R3, P0, R0.reuse, R74, RZ ;  /* 0x0000004a0003a210 */ /* 0x050fe80007f1e0ff */
[----:B-----5:R-:W-:Y:S01]  /*9f40*/  @!P2 LEA.HI.X.SX32 R5, R0, R13, 0x1, P0 ;  /* 0x0000000d0005a211 */ /* 0x020fe200000f0eff */
[----:B------:R-:W-:Y:S01]  /*9f50*/  IMAD.MOV R0, RZ, RZ, -R0 ;  /* 0x000000ffff007224 */ /* 0x000fe200078e0a00 */
[C---:B------:R-:W-:Y:S02]  /*9f60*/  @!P2 LEA R4, P0, R3.reuse, c[0x0][0x2a0], 0x2 ;  /* 0x0000a8000304aa11 */ /* 0x040fe400078010ff */
[----:B------:R-:W-:Y:S01]  /*9f70*/  SHF.R.S32.HI R13, RZ, 0x1f, R242 ;  /* 0x0000001fff0d7819 */ /* 0x000fe200000114f2 */
[----:B------:R-:W-:Y:S01]  /*9f80*/  IMAD R252, R0, c[0x0][0x2b8], R2 ;  /* 0x0000ae0000fc7a24 */ /* 0x000fe200078e0202 */
[----:B------:R-:W-:Y:S03]  /*9f90*/  @!P2 LEA.HI.X R5, R3, c[0x0][0x2a4], R5, 0x2, P0 ;  /* 0x0000a9000305aa11 */ /* 0x000fe600000f1405 */
[----:B------:R-:W-:Y:S01]  /*9fa0*/  IMAD.WIDE.U32 R2, R252, c[0x0][0x1e0], RZ ;  /* 0x00007800fc027a25 */ /* 0x000fe200078e00ff */
[----:B------:R-:W-:Y:S01]  /*9fb0*/  SHF.R.S32.HI R0, RZ, 0x1f, R252 ;  /* 0x0000001fff007819 */ /* 0x000fe200000114fc */
[----:B------:R1:W2:Y:S04]  /*9fc0*/  @!P2 LDG.E R244, [R4.64] ;  /* 0x0000000604f4a981 */ /* 0x0002a8000c1e1900 */
[----:B------:R-:W-:Y:S04]  /*9fd0*/  IMAD R0, R0, c[0x0][0x1e0], RZ ;  /* 0x0000780000007a24 */ /* 0x000fe800078e02ff */
[----:B------:R-:W-:Y:S04]  /*9fe0*/  IMAD R0, R252, c[0x0][0x1e4], R0 ;  /* 0x00007900fc007a24 */ /* 0x000fe800078e0200 */
[----:B------:R-:W-:Y:S01]  /*9ff0*/  IMAD.IADD R3, R3, 0x1, R0 ;  /* 0x0000000103037824 */ /* 0x000fe200078e0200 */
[----:B-1----:R-:W-:Y:S02]  /*a000*/  SHF.L.U64.HI R5, R242, 0x1, R13 ;  /* 0x00000001f2057819 */ /* 0x002fe4000001020d */
[----:B--2---:R-:W-:Y:S01]  /*a010*/  SHF.R.S32.HI R4, RZ, 0x1f, R244 ;  /* 0x0000001fff047819 */ /* 0x004fe200000114f4 */
[----:B------:R-:W-:Y:S04]  /*a020*/  IMAD.WIDE.U32 R2, R244, c[0x0][0x1f0], R2 ;  /* 0x00007c00f4027a25 */ /* 0x000fe800078e0002 */
[----:B------:R-:W-:Y:S01]  /*a030*/  IMAD R4, R4, c[0x0][0x1f0], RZ ;  /* 0x00007c0004047a24 */ /* 0x000fe200078e02ff */
[----:B------:R-:W-:Y:S03]  /*a040*/  IADD3 R0, P1, R72, R2, RZ ;  /* 0x0000000248007210 */ /* 0x000fe60007f3e0ff */
[----:B------:R-:W-:Y:S01]  /*a050*/  IMAD R2, R244, c[0x0][0x1f4], R4 ;  /* 0x00007d00f4027a24 */ /* 0x000fe200078e0204 */
[----:B------:R-:W-:Y:S04]  /*a060*/  LEA R4, P0, R0, c[0x0][0x1c8], 0x1 ;  /* 0x0000720000047a11 */ /* 0x000fe800078008ff */
[----:B------:R-:W-:Y:S04]  /*a070*/  IADD3.X R2, R14, R3, R2, P1, !PT ;  /* 0x000000030e027210 */ /* 0x000fe80000ffe402 */
[----:B------:R-:W-:Y:S01]  /*a080*/  LEA.HI.X R0, R0, c[0x0][0x1cc], R2, 0x1, P0 ;  /* 0x0000730000007a11 */ /* 0x000fe200000f0c02 */
[----:B------:R-:W-:-:S05]  /*a090*/  BRA.DIV ~URZ, `(.L_x_551) ;  /* 0x0000e6627f007947 */ /* 0x000fca000b800000 */
[----:B------:R1:W2:Y:S02]  /*a0a0*/  SHFL.IDX PT, R6, R0, RZ, 0x181f ;  /* 0x00181fff00067589 */ /* 0x0002a400000e0000 */
.L_x_608:
[----:B------:R-:W-:-:S05]  /*a0b0*/  BRA.DIV ~URZ, `(.L_x_552) ;  /* 0x0000e6b27f007947 */ /* 0x000fca000b800000 */
[----:B------:R-:W3:Y:S02]  /*a0c0*/  SHFL.IDX PT, R2, R4, RZ, 0x181f ;  /* 0x00181fff04027589 */ /* 0x000ee400000e0000 */
[-C--:B---3--:R-:W-:Y:S05]  /*a0d0*/  IADD3 R2, P0, R2, R8.reuse, RZ ;  /* 0x0000000802027210 */ /* 0x088fea0007f1e0ff */
[--C-:B--2---:R-:W-:Y:S05]  /*a0e0*/  IMAD.X R3, R6, 0x1, R5.reuse, P0 ;  /* 0x0000000106037824 */ /* 0x104fea00000e0605 */
[----:B------:R-:W-:Y:S01]  /*a0f0*/  @!PT LDS RZ, [RZ] ;  /* 0x00000000fffff984 */ /* 0x000fe20000000800 */
[----:B------:R-:W-:Y:S01]  /*a100*/  @!PT LDS RZ, [RZ] ;  /* 0x00000000fffff984 */ /* 0x000fe20000000800 */
[----:B------:R2:W-:Y:S04]  /*a110*/  LDGSTS.E.BYPASS.LTC128B.128 [R243+0x3900], [R2.64], !P5 ;  /* 0x0390000002f37fae */ /* 0x0005e8000e901d46 */
[----:B--2---:R-:W2:Y:S04]  /*a120*/  SHFL.IDX PT, R2, R4, 0x1, 0x181f ;  /* 0x00381f0004027f89 */ /* 0x004ea800000e0000 */
[----:B------:R-:W3:Y:S01]  /*a130*/  SHFL.IDX PT, R3, R0, 0x1, 0x181f ;  /* 0x00381f0000037f89 */ /* 0x000ee200000e0000 */
[-C--:B--2---:R-:W-:Y:S05]  /*a140*/  IADD3 R2, P0, R2, R8.reuse, RZ ;  /* 0x0000000802027210 */ /* 0x084fea0007f1e0ff */
[--C-:B---3--:R-:W-:Y:S05]  /*a150*/  IMAD.X R3, R3, 0x1, R5.reuse, P0 ;  /* 0x0000000103037824 */ /* 0x108fea00000e0605 */
        /* <DEDUP_REMOVED lines=17> */
[----:B------:R-:W3:Y:S04]  /*a270*/  SHFL.IDX PT, R3, R0, 0x5, 0x181f ;  /* 0x00b81f0000037f89 */ /* 0x000ee800000e0000 */
[----:B------:R-:W4:Y:S04]  /*a280*/  SHFL.IDX PT, R4, R4, 0x6, 0x181f ;  /* 0x00d81f0004047f89 */ /* 0x000f2800000e0000 */
[----:B-1----:R-:W1:Y:S01]  /*a290*/  SHFL.IDX PT, R0, R0, 0x6, 0x181f ;  /* 0x00d81f0000007f89 */ /* 0x002e6200000e0000 */
[----:B--2---:R-:W-:Y:S05]  /*a2a0*/  IADD3 R2, P0, R2, R8, RZ ;  /* 0x0000000802027210 */ /* 0x004fea0007f1e0ff */
[----:B---3--:R-:W-:Y:S05]  /*a2b0*/  IMAD.X R3, R3, 0x1, R5, P0 ;  /* 0x0000000103037824 */ /* 0x008fea00000e0605 */
[----:B------:R2:W-:Y:S03]  /*a2c0*/  LDGSTS.E.BYPASS.LTC128B.128 [R243+0x6100], [R2.64], !P5 ;  /* 0x0610000002f37fae */ /* 0x0005e6000e901d46 */
.L_x_609:
[----:B--2-4-:R-:W-:Y:S04]  /*a2d0*/  IADD3 R2, P0, R4, R8, RZ ;  /* 0x0000000804027210 */ /* 0x014fe80007f1e0ff */
[----:B-1----:R-:W-:Y:S05]  /*a2e0*/  IADD3.X R3, R0, R5, RZ, P0, !PT ;  /* 0x0000000500037210 */ /* 0x002fea00007fe4ff */
[----:B------:R-:W-:Y:S01]  /*a2f0*/  @!PT LDS RZ, [RZ] ;  /* 0x00000000fffff984 */ /* 0x000fe20000000800 */
[----:B------:R-:W-:Y:S01]  /*a300*/  @!PT LDS RZ, [RZ] ;  /* 0x00000000fffff984 */ /* 0x000fe20000000800 */
[----:B------:R-:W-:Y:S01]  /*a310*/  @!PT LDS RZ, [RZ] ;  /* 0x00000000fffff984 */ /* 0x000fe20000000800 */
[----:B------:R1:W-:Y:S04]  /*a320*/  LDGSTS.E.BYPASS.LTC128B.128 [R243+0x6900], [R2.64], !P5 ;  /* 0x0690000002f37fae */ /* 0x0003e8000e901d46 */
.L_x_550:
[----:B--234-:R-:W-:Y:S05]  /*a330*/  BSYNC B0 ;  /* 0x0000000000007941 */ /* 0x01cfea0003800000 */
.L_x_549:
[----:B------:R-:W2:Y:S01]  /*a340*/  LDL R4, [R1+0x5c] ;  /* 0x00005c0001047983 */ /* 0x000ea20000100800 */
[----:B-1----:R-:W-:Y:S03]  /*a350*/  IMAD R2, R245, -0x70, RZ ;  /* 0xffffff90f5027824 */ /* 0x002fe600078e02ff */
[----:B------:R-:W2:Y:S04]  /*a360*/  LDL R0, [R1+0x6c] ;  /* 0x00006c0001007983 */ /* 0x000ea80000100800 */
[----:B------:R-:W3:Y:S04]  /*a370*/  LDL R3, [R1+0x68] ;  /* 0x0000680001037983 */ /* 0x000ee80000100800 */
[----:B------:R-:W0:Y:S01]  /*a380*/  LDGDEPBAR ;  /* 0x00000000000079af */ /* 0x000e220000000000 */
[----:B--2---:R-:W-:Y:S02]  /*a390*/  IADD3 R0, R0, R4, RZ ;  /* 0x0000000400007210 */ /* 0x004fe40007ffe0ff */
[----:B------:R-:W-:Y:S02]  /*a3a0*/  MOV R4, c[0x0][0x2ac] ;  /* 0x0000ab0000047a02 */ /* 0x000fe40000000f00 */
[----:B---3--:R-:W-:Y:S01]  /*a3b0*/  IADD3 R2, -R3, 0x1, R2 ;  /* 0x0000000103027810 */ /* 0x008fe20007ffe102 */
[----:B------:R-:W-:Y:S01]  /*a3c0*/  @P4 IMAD.HI.U32 R3, R0, c[0x0][0x2c8], RZ ;  /* 0x0000b20000034a27 */ /* 0x000fe200078e00ff */
[----:B------:R-:W-:Y:S03]  /*a3d0*/  MOV R5, R0 ;  /* 0x0000000000057202 */ /* 0x000fe60000000f00 */
[----:B------:R-:W-:Y:S01]  /*a3e0*/  IMAD R2, R4, c[0x0][0x1d0], R2 ;  /* 0x0000740004027a24 */ /* 0x000fe200078e0202 */
[----:B------:R-:W-:Y:S04]  /*a3f0*/  @P4 SHF.R.U32.HI R5, RZ, c[0x0][0x2cc], R3 ;  /* 0x0000b300ff054a19 */ /* 0x000fe80000011603 */
[----:B------:R-:W-:Y:S01]  /*a400*/  IADD3 R4, R2, -c[0x0][0x168], RZ ;  /* 0x80005a0002047a10 */ /* 0x000fe20007ffe0ff */
[----:B------:R-:W-:-:S05]  /*a410*/  BRA.DIV ~URZ, `(.L_x_553) ;  /* 0x0000ea227f007947 */ /* 0x000fca000b800000 */
[----:B------:R1:W2:Y:S02]  /*a420*/  SHFL.IDX PT, R0, R5, RZ, 0x1c1f ;  /* 0x001c1fff05007589 */ /* 0x0002a400000e0000 */
.L_x_610:
[----:B--2---:R-:W-:Y:S05]  /*a430*/  IMAD.IADD R0, R4, 0x1, R0 ;  /* 0x0000000104007824 */ /* 0x004fea00078e0200 */
[C---:B------:R-:W-:Y:S02]  /*a440*/  ISETP.GT.AND P0, PT, R0.reuse, RZ, PT ;  /* 0x000000ff0000720c */ /* 0x040fe40003f04270 */
[C---:B------:R-:W-:Y:S02]  /*a450*/  ISETP.GT.AND P6, PT, R0.reuse, 0x1, PT ;  /* 0x000000010000780c */ /* 0x040fe40003fc4270 */
[----:B------:R-:W-:Y:S02]  /*a460*/  ISETP.GT.AND P1, PT, R0, 0x8, PT ;  /* 0x000000080000780c */ /* 0x000fe40003f24270 */
[----:B------:R-:W-:Y:S02]  /*a470*/  FSEL R14, R216, -INF , P0 ;  /* 0xff800000d80e7808 */ /* 0x000fe40000000000 */
[C---:B------:R-:W-:Y:S02]  /*a480*/  ISETP.GT.AND P0, PT, R0.reuse, 0x9, PT ;  /* 0x000000090000780c */ /* 0x040fe40003f04270 */
[----:B------:R-:W-:Y:S02]  /*a490*/  FSEL R13, R211, -INF , P6 ;  /* 0xff800000d30d7808 */ /* 0x000fe40003000000 */
[C---:B------:R-:W-:Y:S02]  /*a4a0*/  ISETP.GT.AND P6, PT, R0.reuse, 0x10, PT ;  /* 0x000000100000780c */ /* 0x040fe40003fc4270 */
[----:B------:R-:W-:Y:S02]  /*a4b0*/  FSEL R15, R15, -INF , P1 ;  /* 0xff8000000f0f7808 */ /* 0x000fe40000800000 */
[----:B------:R-:W-:Y:S02]  /*a4c0*/  ISETP.GT.AND P1, PT, R0, 0x11, PT ;  /* 0x000000110000780c */ /* 0x000fe40003f24270 */
[----:B------:R-:W-:Y:S02]  /*a4d0*/  FSEL R16, R16, -INF , P0 ;  /* 0xff80000010107808 */ /* 0x000fe40000000000 */
[----:B------:R-:W-:Y:S02]  /*a4e0*/  ISETP.GT.AND P0, PT, R0, 0x18, PT ;  /* 0x000000180000780c */ /* 0x000fe40003f04270 */
[----:B------:R-:W-:Y:S02]  /*a4f0*/  FSEL R184, R184, -INF , P6 ;  /* 0xff800000b8b87808 */ /* 0x000fe40003000000 */
[C---:B------:R-:W-:Y:S02]  /*a500*/  ISETP.GT.AND P6, PT, R0.reuse, 0x19, PT ;  /* 0x000000190000780c */ /* 0x040fe40003fc4270 */
        /* <DEDUP_REMOVED lines=41> */
[----:B------:R-:W-:Y:S02]  /*a7a0*/  FSEL R112, R112, -INF , P1 ;  /* 0xff80000070707808 */ /* 0x000fe40000800000 */
[----:B------:R-:W-:Y:S01]  /*a7b0*/  FSEL R6, R7, -INF , P0 ;  /* 0xff80000007067808 */ /* 0x000fe20000000000 */
[----:B------:R-:W-:-:S05]  /*a7c0*/  BRA.DIV ~URZ, `(.L_x_554) ;  /* 0x0000e6e27f007947 */ /* 0x000fca000b800000 */
[----:B------:R-:W2:Y:S08]  /*a7d0*/  SHFL.IDX PT, R2, R5, 0x1, 0x1c1f ;  /* 0x003c1f0005027f89 */ /* 0x000eb000000e0000 */
[----:B------:R-:W3:Y:S08]  /*a7e0*/  SHFL.IDX PT, R3, R5, 0x2, 0x1c1f ;  /* 0x005c1f0005037f89 */ /* 0x000ef000000e0000 */
[----:B------:R4:W2:Y:S08]  /*a7f0*/  SHFL.IDX PT, R0, R5, 0x3, 0x1c1f ;  /* 0x007c1f0005007f89 */ /* 0x0008b000000e0000 */
[----:B------:R-:W5:Y:S01]  /*a800*/  LDL.LU R68, [R1+0x8] ;  /* 0x0000080001447983 */ /* 0x000f620000300800 */
[----:B-1--4-:R-:W-:Y:S01]  /*a810*/  FMNMX.FTZ R5, R14, R116, !PT ;  /* 0x000000740e057209 */ /* 0x012fe20007810000 */
[C---:B--2---:R-:W-:Y:S02]  /*a820*/  IMAD.IADD R2, R4.reuse, 0x1, R2 ;  /* 0x0000000104027824 */ /* 0x044fe400078e0202 */
[C---:B---3--:R-:W-:Y:S02]  /*a830*/  IMAD.IADD R3, R4.reuse, 0x1, R3 ;  /* 0x0000000104037824 */ /* 0x048fe400078e0203 */
[----:B------:R-:W-:Y:S01]  /*a840*/  IMAD.IADD R0, R4, 0x1, R0 ;  /* 0x0000000104007824 */ /* 0x000fe200078e0200 */
[----:B------:R-:W-:Y:S02]  /*a850*/  FMNMX.FTZ R4, R13, R5, !PT ;  /* 0x000000050d047209 */ /* 0x000fe40007810000 */
[C---:B------:R-:W-:Y:S01]  /*a860*/  ISETP.GT.AND P6, PT, R2.reuse, 0x8, PT ;  /* 0x000000080200780c */ /* 0x040fe20003fc4270 */
[----:B------:R-:W2:Y:S01]  /*a870*/  LDL.LU R5, [R1+0x14] ;  /* 0x0000140001057983 */ /* 0x000ea20000300800 */
[C---:B------:R-:W-:Y:S02]  /*a880*/  ISETP.GT.AND P1, PT, R2.reuse, 0x1, PT ;  /* 0x000000010200780c */ /* 0x040fe40003f24270 */
[----:B------:R-:W-:Y:S01]  /*a890*/  FSEL R12, R209, -INF , P6 ;  /* 0xff800000d10c7808 */ /* 0x000fe20003000000 */
[----:B------:R-:W3:Y:S01]  /*a8a0*/  LDL.LU R20, [R1+0x18] ;  /* 0x0000180001147983 */ /* 0x000ee20000300800 */
[C---:B------:R-:W-:Y:S02]  /*a8b0*/  ISETP.GT.AND P6, PT, R2.reuse, 0x11, PT ;  /* 0x000000110200780c */ /* 0x040fe40003fc4270 */
[----:B------:R-:W-:Y:S01]  /*a8c0*/  FSEL R11, R223, -INF , P1 ;  /* 0xff800000df0b7808 */ /* 0x000fe20000800000 */
[----:B------:R-:W4:Y:S01]  /*a8d0*/  LDL.LU R18, [R1+0x10] ;  /* 0x0000100001127983 */ /* 0x000f220000300800 */
[----:B------:R-:W-:Y:S02]  /*a8e0*/  ISETP.GT.AND P1, PT, R2, 0x10, PT ;  /* 0x000000100200780c */ /* 0x000fe40003f24270 */
[----:B------:R-:W-:Y:S01]  /*a8f0*/  FSEL R92, R186, -INF , P6 ;  /* 0xff800000ba5c7808 */ /* 0x000fe20003000000 */
[----:B------:R-:W3:Y:S01]  /*a900*/  LDL.LU R8, [R1+0xc] ;  /* 0x00000c0001087983 */ /* 0x000ee20000300800 */
[----:B------:R-:W-:Y:S02]  /*a910*/  ISETP.GT.AND P6, PT, R3, 0x1, PT ;  /* 0x000000010300780c */ /* 0x000fe40003fc4270 */
[----:B------:R-:W-:Y:S01]  /*a920*/  FSEL R93, R187, -INF , P1 ;  /* 0xff800000bb5d7808 */ /* 0x000fe20000800000 */
[----:B------:R-:W4:Y:S01]  /*a930*/  LDL.LU R7, [R1+0x4] ;  /* 0x0000040001077983 */ /* 0x000f220000300800 */
[----:B------:R-:W-:Y:S02]  /*a940*/  FSEL R187, R251, -INF , P6 ;  /* 0xff800000fbbb7808 */ /* 0x000fe40003000000 */
[C---:B------:R-:W-:Y:S02]  /*a950*/  ISETP.GT.AND P6, PT, R2.reuse, 0x20, PT ;  /* 0x000000200200780c */ /* 0x040fe40003fc4270 */
[----:B------:R-:W-:Y:S02]  /*a960*/  ISETP.GT.AND P0, PT, R2, RZ, PT ;  /* 0x000000ff0200720c */ /* 0x000fe40003f04270 */
[----:B------:R-:W-:Y:S02]  /*a970*/  FSEL R86, R38, -INF , P6 ;  /* 0xff80000026567808 */ /* 0x000fe40003000000 */
[----:B------:R-:W-:Y:S02]  /*a980*/  ISETP.GT.AND P6, PT, R3, 0x10, PT ;  /* 0x000000100300780c */ /* 0x000fe40003fc4270 */
[----:B------:R-:W-:Y:S02]  /*a990*/  FSEL R10, R246, -INF , P0 ;  /* 0xff800000f60a7808 */ /* 0x000fe40000000000 */
[----:B------:R-:W-:Y:S02]  /*a9a0*/  FSEL R188, R219, -INF , P6 ;  /* 0xff800000dbbc7808 */ /* 0x000fe40003000000 */
[C---:B------:R-:W-:Y:S02]  /*a9b0*/  ISETP.GT.AND P6, PT, R2.reuse, 0x29, PT ;  /* 0x000000290200780c */ /* 0x040fe40003fc4270 */
[----:B------:R-:W-:Y:S02]  /*a9c0*/  ISETP.GT.AND P0, PT, R2, 0x9, PT ;  /* 0x000000090200780c */ /* 0x000fe40003f04270 */
[----:B------:R-:W-:Y:S02]  /*a9d0*/  FSEL R81, R51, -INF , P6 ;  /* 0xff80000033517808 */ /* 0x000fe40003000000 */
[----:B------:R-:W-:Y:S02]  /*a9e0*/  ISETP.GT.AND P6, PT, R3, 0x19, PT ;  /* 0x000000190300780c */ /* 0x000fe40003fc4270 */
[----:B------:R-:W-:Y:S02]  /*a9f0*/  FSEL R87, R207, -INF , P0 ;  /* 0xff800000cf577808 */ /* 0x000fe40000000000 */
[----:B------:R-:W-:Y:S02]  /*aa00*/  FSEL R89, R210, -INF , P6 ;  /* 0xff800000d2597808 */ /* 0x000fe40003000000 */
[C---:B------:R-:W-:Y:S02]  /*aa10*/  ISETP.GT.AND P6, PT, R2.reuse, 0x38, PT ;  /* 0x000000380200780c */ /* 0x040fe40003fc4270 */
[----:B------:R-:W-:Y:S02]  /*aa20*/  ISETP.GT.AND P0, PT, R3, RZ, PT ;  /* 0x000000ff0300720c */ /* 0x000fe40003f04270 */
[----:B------:R-:W-:Y:S02]  /*aa30*/  FSEL R74, R19, -INF , P6 ;  /* 0xff800000134a7808 */ /* 0x000fe40003000000 */
[----:B------:R-:W-:Y:S02]  /*aa40*/  ISETP.GT.AND P6, PT, R3, 0x28, PT ;  /* 0x000000280300780c */ /* 0x000fe40003fc4270 */
[----:B------:R-:W-:Y:S02]  /*aa50*/  ISETP.GT.AND P1, PT, R2, 0x18, PT ;  /* 0x000000180200780c */ /* 0x000fe40003f24270 */
[----:B------:R-:W-:Y:S02]  /*aa60*/  FSEL R80, R200, -INF , P6 ;  /* 0xff800000c8507808 */ /* 0x000fe40003000000 */
[----:B------:R-:W-:Y:S02]  /*aa70*/  ISETP.GT.AND P6, PT, R2, 0x41, PT ;  /* 0x000000410200780c */ /* 0x000fe40003fc4270 */
[----:B------:R-:W-:Y:S02]  /*aa80*/  FMNMX.FTZ R4, R15, R4, !PT ;  /* 0x000000040f047209 */ /* 0x000fe40007810000 */
[----:B------:R-:W-:Y:S02]  /*aa90*/  FSEL R64, R71, -INF , P6 ;  /* 0xff80000047407808 */ /* 0x000fe40003000000 */
[----:B------:R-:W-:Y:S02]  /*aaa0*/  ISETP.GT.AND P6, PT, R3, 0x31, PT ;  /* 0x000000310300780c */ /* 0x000fe40003fc4270 */
[----:B------:R-:W-:Y:S02]  /*aab0*/  FSEL R91, R34, -INF , P1 ;  /* 0xff800000225b7808 */ /* 0x000fe40000800000 */
[----:B------:R-:W-:Y:S02]  /*aac0*/  FSEL R73, R57, -INF , P6 ;  /* 0xff80000039497808 */ /* 0x000fe40003000000 */
[----:B------:R-:W-:Y:S02]  /*aad0*/  ISETP.GT.AND P6, PT, R2, 0x50, PT ;  /* 0x000000500200780c */ /* 0x000fe40003fc4270 */
[C---:B------:R-:W-:Y:S02]  /*aae0*/  ISETP.GT.AND P1, PT, R3.reuse, 0x8, PT ;  /* 0x000000080300780c */ /* 0x040fe40003f24270 */
[----:B------:R-:W-:Y:S02]  /*aaf0*/  FSEL R56, R56, -INF , P6 ;  /* 0xff80000038387808 */ /* 0x000fe40003000000 */
[----:B------:R-:W-:Y:S02]  /*ab00*/  ISETP.GT.AND P6, PT, R3, 0x40, PT ;  /* 0x000000400300780c */ /* 0x000fe40003fc4270 */
[----:B------:R-:W-:Y:S02]  /*ab10*/  FMNMX.FTZ R4, R16, R4, !PT ;  /* 0x0000000410047209 */ /* 0x000fe40007810000 */
[----:B------:R-:W-:Y:S02]  /*ab20*/  FSEL R63, R63, -INF , P6 ;  /* 0xff8000003f3f7808 */ /* 0x000fe40003000000 */
[----:B------:R-:W-:Y:S02]  /*ab30*/  ISETP.GT.AND P6, PT, R2, 0x59, PT ;  /* 0x000000590200780c */ /* 0x000fe40003fc4270 */
[----:B------:R-:W-:Y:S02]  /*ab40*/  FSEL R190, R248, -INF , P1 ;  /* 0xff800000f8be7808 */ /* 0x000fe40000800000 */
[----:B------:R-:W-:Y:S02]  /*ab50*/  FSEL R46, R46, -INF , P6 ;  /* 0xff8000002e2e7808 */ /* 0x000fe40003000000 */
[----:B------:R-:W-:Y:S02]  /*ab60*/  ISETP.GT.AND P6, PT, R0, RZ, PT ;  /* 0x000000ff0000720c */ /* 0x000fe40003fc4270 */
[----:B------:R-:W-:Y:S02]  /*ab70*/  ISETP.GT.AND P1, PT, R2, 0x21, PT ;  /* 0x000000210200780c */ /* 0x000fe40003f24270 */
[----:B------:R-:W-:Y:S02]  /*ab80*/  FMNMX.FTZ R4, R184, R4, !PT ;  /* 0x00000004b8047209 */ /* 0x000fe40007810000 */
[----:B------:R-:W-:Y:S02]  /*ab90*/  FSEL R85, R29, -INF , P1 ;  /* 0xff8000001d557808 */ /* 0x000fe40000800000 */
        /* <DEDUP_REMOVED lines=27> */
[C---:B------:R-:W-:Y:S02]  /*ad50*/  ISETP.GT.AND P1, PT, R2.reuse, 0x60, PT ;  /* 0x000000600200780c */ /* 0x040fe40003f24270 */
        /* <DEDUP_REMOVED lines=13> */
[----:B------:R-:W-:Y:S02]  /*ae30*/  FMNMX.FTZ R70, R10, R117, !PT ;  /* 0x000000750a467209 */ /* 0x000fe40007810000 */
[----:B------:R-:W-:Y:S02]  /*ae40*/  FSEL R43, R43, -INF , P1 ;  /* 0xff8000002b2b7808 */ /* 0x000fe40000800000 */
[----:B------:R-:W-:Y:S02]  /*ae50*/  ISETP.GT.AND P1, PT, R0, 0x11, PT ;  /* 0x000000110000780c */ /* 0x000fe40003f24270 */
        /* <DEDUP_REMOVED lines=13> */
[----:B-----5:R-:W-:Y:S02]  /*af30*/  FSEL R79, R68, -INF , P0 ;  /* 0xff800000444f7808 */ /* 0x020fe40000000000 */
[----:B------:R-:W-:Y:S04]  /*af40*/  ISETP.GT.AND P0, PT, R2, 0x19, PT ;  /* 0x000000190200780c */ /* 0x000fe80003f04270 */
        /* <DEDUP_REMOVED lines=9> */
[----:B--2---:R-:W-:Y:S02]  /*afe0*/  FSEL R47, R5, -INF , P6 ;  /* 0xff800000052f7808 */ /* 0x004fe40003000000 */
[----:B------:R-:W-:Y:S01]  /*aff0*/  FSEL R185, R208, -INF , P0 ;  /* 0xff800000d0b97808 */ /* 0x000fe20000000000 */
[----:B------:R-:W2:Y:S01]  /*b000*/  LDL.LU R5, [R1] ;  /* 0x0000000001057983 */ /* 0x000ea20000300800 */
[----:B------:R-:W-:Y:S02]  /*b010*/  ISETP.GT.AND P0, PT, R2, 0x31, PT ;  /* 0x000000310200780c */ /* 0x000fe40003f04270 */
[----:B------:R-:W-:Y:S02]  /*b020*/  ISETP.GT.AND P6, PT, R0, 0x1, PT ;  /* 0x000000010000780c */ /* 0x000fe40003fc4270 */
[----:B------:R-:W-:Y:S02]  /*b030*/  FSEL R76, R22, -INF , P0 ;  /* 0xff800000164c7808 */ /* 0x000fe40000000000 */
[----:B------:R-:W-:Y:S02]  /*b040*/  ISETP.GT.AND P0, PT, R3, 0x21, PT ;  /* 0x000000210300780c */ /* 0x000fe40003f04270 */
[----:B---3--:R-:W-:Y:S02]  /*b050*/  FSEL R58, R20, -INF , P6 ;  /* 0xff800000143a7808 */ /* 0x008fe40003000000 */
[----:B------:R-:W-:Y:S02]  /*b060*/  FSEL R82, R201, -INF , P0 ;  /* 0xff800000c9527808 */ /* 0x000fe40000000000 */
[C---:B------:R-:W-:Y:S02]  /*b070*/  ISETP.GT.AND P0, PT, R2.reuse, 0x40, PT ;  /* 0x000000400200780c */ /* 0x040fe40003f04270 */
[----:B------:R-:W-:Y:S02]  /*b080*/  ISETP.GT.AND P6, PT, R2, 0x69, PT ;  /* 0x000000690200780c */ /* 0x000fe40003fc4270 */
[----:B------:R-:W-:Y:S02]  /*b090*/  FSEL R66, R66, -INF , P0 ;  /* 0xff80000042427808 */ /* 0x000fe40000000000 */
[----:B------:R-:W-:Y:S02]  /*b0a0*/  ISETP.GT.AND P0, PT, R3, 0x30, PT ;  /* 0x000000300300780c */ /* 0x000fe40003f04270 */
[----:B------:R-:W-:Y:S02]  /*b0b0*/  FSEL R35, R35, -INF , P6 ;  /* 0xff80000023237808 */ /* 0x000fe40003000000 */
[----:B------:R-:W-:Y:S02]  /*b0c0*/  FSEL R75, R28, -INF , P0 ;  /* 0xff8000001c4b7808 */ /* 0x000fe40000000000 */
[----:B------:R-:W-:Y:S02]  /*b0d0*/  ISETP.GT.AND P0, PT, R2, 0x49, PT ;  /* 0x000000490200780c */ /* 0x000fe40003f04270 */
[----:B------:R-:W-:Y:S02]  /*b0e0*/  ISETP.GT.AND P6, PT, R0, 0x10, PT ;  /* 0x000000100000780c */ /* 0x000fe40003fc4270 */
[----:B------:R-:W-:Y:S02]  /*b0f0*/  FSEL R60, R60, -INF , P0 ;  /* 0xff8000003c3c7808 */ /* 0x000fe40000000000 */
[----:B------:R-:W-:Y:S02]  /*b100*/  ISETP.GT.AND P0, PT, R3, 0x39, PT ;  /* 0x000000390300780c */ /* 0x000fe40003f04270 */
[----:B----4-:R-:W-:Y:S02]  /*b110*/  FSEL R57, R7, -INF , P6 ;  /* 0xff80000007397808 */ /* 0x010fe40003000000 */
        /* <DEDUP_REMOVED lines=8> */
[----:B------:R-:W-:Y:S02]  /*b1a0*/  FMNMX.FTZ R2, R6, R2, !PT ;  /* 0x0000000206027209 */ /* 0x000fe40007810000 */
[----:B------:R-:W-:Y:S02]  /*b1b0*/  FSEL R55, R55, -INF , P0 ;  /* 0xff80000037377808 */ /* 0x000fe40000000000 */
[----:B------:R-:W-:Y:S01]  /*b1c0*/  ISETP.GT.AND P0, PT, R3, 0x50, PT ;  /* 0x000000500300780c */ /* 0x000fe20003f04270 */
[----:B------:R-:W1:Y:S01]  /*b1d0*/  SHFL.BFLY PT, R4, R2, 0x2, 0x1f ;  /* 0x0c401f0002047f89 */ /* 0x000e6200000e0000 */
        /* <DEDUP_REMOVED lines=15> */
[----:B------:R-:W-:Y:S02]  /*b2d0*/  FSEL R39, R39, -INF , P6 ;  /* 0xff80000027277808 */ /* 0x000fe40003000000 */
[----:B------:R-:W-:Y:S02]  /*b2e0*/  ISETP.GT.AND P6, PT, R0, 0x19, PT ;  /* 0x000000190000780c */ /* 0x000fe40003fc4270 */
[----:B------:R-:W-:Y:S02]  /*b2f0*/  FMNMX.FTZ R70, R72, R70, !PT ;  /* 0x0000004648467209 */ /* 0x000fe40007810000 */
[----:B------:R-:W-:Y:S02]  /*b300*/  FSEL R41, R250, -INF , P6 ;  /* 0xff800000fa297808 */ /* 0x000fe40003000000 */
[C---:B------:R-:W-:Y:S02]  /*b310*/  ISETP.GT.AND P6, PT, R0.reuse, 0x20, PT ;  /* 0x000000200000780c */ /* 0x040fe40003fc4270 */
[----:B------:R-:W-:Y:S02]  /*b320*/  FSEL R33, R33, -INF , P0 ;  /* 0xff80000021217808 */ /* 0x000fe40000000000 */
[----:B------:R-:W-:Y:S02]  /*b330*/  ISETP.GT.AND P0, PT, R0, 0x21, PT ;  /* 0x000000210000780c */ /* 0x000fe40003f04270 */
[----:B-1----:R-:W-:Y:S02]  /*b340*/  FMNMX.FTZ R2, R4, R2, !PT ;  /* 0x0000000204027209 */ /* 0x002fe40007810000 */
[----:B------:R-:W-:Y:S02]  /*b350*/  FMNMX.FTZ R70, R66, R70, !PT ;  /* 0x0000004642467209 */ /* 0x000fe40007810000 */
[----:B------:R-:W-:Y:S01]  /*b360*/  FSEL R38, R221, -INF , P6 ;  /* 0xff800000dd267808 */ /* 0x000fe20003000000 */
[----:B------:R-:W1:Y:S01]  /*b370*/  SHFL.BFLY PT, R71, R2, 0x1, 0x1f ;  /* 0x0c201f0002477f89 */ /* 0x000e6200000e0000 */
        /* <DEDUP_REMOVED lines=24> */
[----:B------:R-:W-:Y:S02]  /*b500*/  FMNMX.FTZ R70, R52, R70, !PT ;  /* 0x0000004634467209 */ /* 0x000fe40007810000 */
[----:B------:R-:W-:Y:S02]  /*b510*/  FSEL R19, R193, -INF , P6 ;  /* 0xff800000c1137808 */ /* 0x000fe40003000000 */
[C---:B------:R-:W-:Y:S02]  /*b520*/  ISETP.GT.AND P6, PT, R0.reuse, 0x61, PT ;  /* 0x000000610000780c */ /* 0x040fe40003fc4270 */
[----:B------:R-:W-:Y:S02]  /*b530*/  FSEL R17, R17, -INF , P0 ;  /* 0xff80000011117808 */ /* 0x000fe40000000000 */
[----:B------:R-:W-:Y:S02]  /*b540*/  ISETP.GT.AND P0, PT, R0, 0x69, PT ;  /* 0x000000690000780c */ /* 0x000fe40003f04270 */
[----:B------:R-:W-:Y:S02]  /*b550*/  FMNMX.FTZ R70, R49, R70, !PT ;  /* 0x0000004631467209 */ /* 0x000fe40007810000 */
[----:B-1----:R-:W-:Y:S02]  /*b560*/  FMNMX.FTZ R71, R2, R71, !PT ;  /* 0x0000004702477209 */ /* 0x002fe40007810000 */
[----:B------:R-:W-:Y:S02]  /*b570*/  FMNMX.FTZ R70, R46, R70, !PT ;  /* 0x000000462e467209 */ /* 0x000fe40007810000 */
[----:B------:R-:W-:Y:S02]  /*b580*/  FSEL R9, R9, -INF , P6 ;  /* 0xff80000009097808 */ /* 0x000fe40003000000 */
[----:B------:R-:W-:Y:S02]  /*b590*/  FMNMX.FTZ R70, R45, R70, !PT ;  /* 0x000000462d467209 */ /* 0x000fe40007810000 */
[----:B------:R-:W-:Y:S02]  /*b5a0*/  FSEL R7, R191, -INF , P0 ;  /* 0xff800000bf077808 */ /* 0x000fe40000000000 */
[----:B------:R-:W-:Y:S04]  /*b5b0*/  FMNMX.FTZ R70, R40, R70, !PT ;  /* 0x0000004628467209 */ /* 0x000fe80007810000 */
[----:B------:R-:W-:Y:S04]  /*b5c0*/  FMNMX.FTZ R70, R36, R70, !PT ;  /* 0x0000004624467209 */ /* 0x000fe80007810000 */
[----:B------:R-:W-:Y:S02]  /*b5d0*/  FMNMX.FTZ R70, R35, R70, !PT ;  /* 0x0000004623467209 */ /* 0x000fe40007810000 */
[----:B--2---:R-:W-:Y:S02]  /*b5e0*/  FSEL R53, R5, -INF , P1 ;  /* 0xff80000005357808 */ /* 0x004fe40000800000 */
[----:B------:R-:W-:Y:S04]  /*b5f0*/  ISETP.GT.AND P1, PT, R3, 0x61, PT ;  /* 0x000000610300780c */ /* 0x000fe80003f24270 */
[----:B------:R-:W-:Y:S02]  /*b600*/  FSEL R37, R37, -INF , P1 ;  /* 0xff80000025257808 */ /* 0x000fe40000800000 */
[----:B------:R-:W-:Y:S02]  /*b610*/  ISETP.GT.AND P1, PT, R3, 0x69, PT ;  /* 0x000000690300780c */ /* 0x000fe40003f24270 */
[----:B------:R-:W-:Y:S02]  /*b620*/  FMNMX.FTZ R3, R79, R118, !PT ;  /* 0x000000764f037209 */ /* 0x000fe40007810000 */
[----:B------:R-:W-:Y:S02]  /*b630*/  FSEL R31, R31, -INF , P1 ;  /* 0xff8000001f1f7808 */ /* 0x000fe40000800000 */
[----:B------:R-:W-:Y:S02]  /*b640*/  FMNMX.FTZ R3, R187, R3, !PT ;  /* 0x00000003bb037209 */ /* 0x000fe40007810000 */
        /* <DEDUP_REMOVED lines=8> */
[C---:B------:R-:W-:Y:S02]  /*b6d0*/  ISETP.GT.AND P1, PT, R0.reuse, 0x41, PT ;  /* 0x000000410000780c */ /* 0x040fe40003f24270 */
        /* <DEDUP_REMOVED lines=14> */
[----:B------:R-:W-:Y:S04]  /*b7c0*/  FMNMX.FTZ R3, R73, R3, !PT ;  /* 0x0000000349037209 */ /* 0x000fe80007810000 */
[----:B------:R-:W-:Y:S04]  /*b7d0*/  FMNMX.FTZ R3, R67, R3, !PT ;  /* 0x0000000343037209 */ /* 0x000fe80007810000 */
[----:B------:R-:W-:Y:S04]  /*b7e0*/  FMNMX.FTZ R3, R65, R3, !PT ;  /* 0x0000000341037209 */ /* 0x000fe80007810000 */
[----:B------:R-:W-:Y:S04]  /*b7f0*/  FMNMX.FTZ R3, R63, R3, !PT ;  /* 0x000000033f037209 */ /* 0x000fe80007810000 */
[----:B------:R-:W-:Y:S04]  /*b800*/  FMNMX.FTZ R3, R61, R3, !PT ;  /* 0x000000033d037209 */ /* 0x000fe80007810000 */
[----:B------:R-:W-:Y:S04]  /*b810*/  FMNMX.FTZ R3, R59, R3, !PT ;  /* 0x000000033b037209 */ /* 0x000fe80007810000 */
        /* <DEDUP_REMOVED lines=20> */
[----:B------:R-:W-:Y:S01]  /*b960*/  FMNMX.FTZ R2, R32, R2, !PT ;  /* 0x0000000220027209 */ /* 0x000fe20007810000 */
[----:B------:R-:W1:Y:S03]  /*b970*/  SHFL.BFLY PT, R3, R0, 0x2, 0x1f ;  /* 0x0c401f0000037f89 */ /* 0x000e6600000e0000 */
[----:B------:R-:W-:Y:S04]  /*b980*/  FMNMX.FTZ R2, R30, R2, !PT ;  /* 0x000000021e027209 */ /* 0x000fe80007810000 */
[----:B------:R-:W-:Y:S04]  /*b990*/  FMNMX.FTZ R2, R29, R2, !PT ;  /* 0x000000021d027209 */ /* 0x000fe80007810000 */
[----:B------:R-:W-:Y:S04]  /*b9a0*/  FMNMX.FTZ R2, R28, R2, !PT ;  /* 0x000000021c027209 */ /* 0x000fe80007810000 */
[----:B------:R-:W-:Y:S04]  /*b9b0*/  FMNMX.FTZ R2, R27, R2, !PT ;  /* 0x000000021b027209 */ /* 0x000fe80007810000 */
[----:B------:R-:W-:Y:S04]  /*b9c0*/  FMNMX.FTZ R2, R26, R2, !PT ;  /* 0x000000021a027209 */ /* 0x000fe80007810000 */
[----:B------:R-:W-:Y:S02]  /*b9d0*/  FMNMX.FTZ R2, R25, R2, !PT ;  /* 0x0000000219027209 */ /* 0x000fe40007810000 */
[----:B-1----:R-:W-:Y:S02]  /*b9e0*/  FMNMX.FTZ R0, R0, R3, !PT ;  /* 0x0000000300007209 */ /* 0x002fe40007810000 */
[----:B------:R-:W1:Y:S01]  /*b9f0*/  SHFL.BFLY PT, R3, R70, 0x1, 0x1f ;  /* 0x0c201f0046037f89 */ /* 0x000e6200000e0000 */
[----:B------:R-:W-:Y:S04]  /*ba00*/  FMNMX.FTZ R2, R24, R2, !PT ;  /* 0x0000000218027209 */ /* 0x000fe80007810000 */
[----:B------:R-:W-:Y:S03]  /*ba10*/  FMNMX.FTZ R2, R23, R2, !PT ;  /* 0x0000000217027209 */ /* 0x000fe60007810000 */
[----:B------:R-:W2:Y:S01]  /*ba20*/  SHFL.BFLY PT, R69, R0, 0x1, 0x1f ;  /* 0x0c201f0000457f89 */ /* 0x000ea200000e0000 */
[----:B------:R-:W-:Y:S04]  /*ba30*/  FMNMX.FTZ R2, R22, R2, !PT ;  /* 0x0000000216027209 */ /* 0x000fe80007810000 */
[----:B------:R-:W-:Y:S04]  /*ba40*/  FMNMX.FTZ R2, R21, R2, !PT ;  /* 0x0000000215027209 */ /* 0x000fe80007810000 */
[----:B------:R-:W-:Y:S04]  /*ba50*/  FMNMX.FTZ R2, R20, R2, !PT ;  /* 0x0000000214027209 */ /* 0x000fe80007810000 */
[----:B------:R-:W-:Y:S02]  /*ba60*/  FMNMX.FTZ R2, R19, R2, !PT ;  /* 0x0000000213027209 */ /* 0x000fe40007810000 */
[----:B-1----:R-:W-:Y:S02]  /*ba70*/  FMNMX.FTZ R70, R70, R3, !PT ;  /* 0x0000000346467209 */ /* 0x002fe40007810000 */
[----:B------:R-:W-:Y:S04]  /*ba80*/  FMNMX.FTZ R2, R18, R2, !PT ;  /* 0x0000000212027209 */ /* 0x000fe80007810000 */
[----:B------:R-:W-:Y:S02]  /*ba90*/  FMNMX.FTZ R2, R17, R2, !PT ;  /* 0x0000000211027209 */ /* 0x000fe40007810000 */
[----:B--2---:R-:W-:Y:S02]  /*baa0*/  FMNMX.FTZ R69, R0, R69, !PT ;  /* 0x0000004500457209 */ /* 0x004fe40007810000 */
[----:B------:R-:W-:Y:S04]  /*bab0*/  FMNMX.FTZ R2, R9, R2, !PT ;  /* 0x0000000209027209 */ /* 0x000fe80007810000 */
[----:B------:R-:W-:Y:S04]  /*bac0*/  FMNMX.FTZ R4, R8, R2, !PT ;  /* 0x0000000208047209 */ /* 0x000fe80007810000 */
[----:B------:R-:W-:Y:S05]  /*bad0*/  FMNMX.FTZ R4, R7, R4, !PT ;  /* 0x0000000407047209 */ /* 0x000fea0007810000 */
[----:B------:R-:W1:Y:S02]  /*bae0*/  SHFL.BFLY PT, R0, R4, 0x2, 0x1f ;  /* 0x0c401f0004007f89 */ /* 0x000e6400000e0000 */
[----:B-1----:R-:W-:Y:S06]  /*baf0*/  FMNMX.FTZ R4, R4, R0, !PT ;  /* 0x0000000004047209 */ /* 0x002fec0007810000 */
[----:B------:R1:W2:Y:S02]  /*bb00*/  SHFL.BFLY PT, R0, R4, 0x1, 0x1f ;  /* 0x0c201f0004007f89 */ /* 0x0002a400000e0000 */
.L_x_611:
[C---:B------:R-:W-:Y:S01]  /*bb10*/  FMUL.FTZ R2, R71.reuse, c[0x0][0x2d0] ;  /* 0x0000b40047027a20 */ /* 0x040fe20000410000 */
[C---:B------:R-:W-:Y:S01]  /*bb20*/  FSETP.NEU.FTZ.AND P0, PT, R71.reuse, -INF , PT ;  /* 0xff8000004700780b */ /* 0x040fe20003f1d000 */
[----:B------:R-:W-:Y:S01]  /*bb30*/  WARPSYNC 0xffffffff ;  /* 0xffffffff00007948 */ /* 0x000fe20003800000 */
[----:B------:R-:W-:Y:S02]  /*bb40*/  FSETP.NEU.FTZ.AND P1, PT, R70, -INF , PT ;  /* 0xff8000004600780b */ /* 0x000fe40003f3d000 */
[----:B------:R-:W-:Y:S02]  /*bb50*/  FSEL R2, R2, RZ, P0 ;  /* 0x000000ff02027208 */ /* 0x000fe40000000000 */
[----:B--2---:R-:W-:Y:S02]  /*bb60*/  FMNMX.FTZ R68, R0, R4, !PT ;  /* 0x0000000400447209 */ /* 0x004fe40007810000 */
[----:B------:R-:W-:Y:S01]  /*bb70*/  FSEL R0, R71, RZ, P0 ;  /* 0x000000ff47007208 */ /* 0x000fe20000000000 */
[--C-:B------:R-:W-:Y:S01]  /*bb80*/  FFMA.FTZ R218, R95, c[0x0][0x2d0], -R2.reuse ;  /* 0x0000b4005fda7a23 */ /* 0x100fe20000010802 */
[----:B------:R-:W-:Y:S01]  /*bb90*/  FSETP.NEU.FTZ.AND P0, PT, R69, -INF , PT ;  /* 0xff8000004500780b */ /* 0x000fe20003f1d000 */
[--C-:B------:R-:W-:Y:S02]  /*bba0*/  FFMA.FTZ R220, R94, c[0x0][0x2d0], -R2.reuse ;  /* 0x0000b4005edc7a23 */ /* 0x100fe40000010802 */
[--C-:B------:R-:W-:Y:S02]  /*bbb0*/  FFMA.FTZ R13, R13, c[0x0][0x2d0], -R2.reuse ;  /* 0x0000b4000d0d7a23 */ /* 0x100fe40000010802 */
[----:B------:R-:W-:Y:S01]  /*bbc0*/  MUFU.EX2 R218, R218 ;  /* 0x000000da00da7308 */ /* 0x000fe20000000800 */
[--C-:B------:R-:W-:Y:S02]  /*bbd0*/  FFMA.FTZ R194, R110, c[0x0][0x2d0], -R2.reuse ;  /* 0x0000b4006ec27a23 */ /* 0x100fe40000010802 */
[--C-:B------:R-:W-:Y:S02]  /*bbe0*/  FFMA.FTZ R193, R109, c[0x0][0x2d0], -R2.reuse ;  /* 0x0000b4006dc17a23 */ /* 0x100fe40000010802 */
[--C-:B------:R-:W-:Y:S02]  /*bbf0*/  FFMA.FTZ R192, R108, c[0x0][0x2d0], -R2.reuse ;  /* 0x0000b4006cc07a23 */ /* 0x100fe40000010802 */
[--C-:B------:R-:W-:Y:S02]  /*bc00*/  FFMA.FTZ R191, R107, c[0x0][0x2d0], -R2.reuse ;  /* 0x0000b4006bbf7a23 */ /* 0x100fe40000010802 */
[--C-:B------:R-:W-:Y:S01]  /*bc10*/  FFMA.FTZ R200, R105, c[0x0][0x2d0], -R2.reuse ;  /* 0x0000b40069c87a23 */ /* 0x100fe20000010802 */
        /* <DEDUP_REMOVED lines=23> */
[----:B------:R-:W-:Y:S01]  /*bd90*/  FFMA.FTZ R101, R101, c[0x0][0x2d0], -R2 ;  /* 0x0000b40065657a23 */ /* 0x000fe20000010802 */
[----:B------:R-:W-:Y:S01]  /*bda0*/  MUFU.EX2 R199, R199 ;  /* 0x000000c700c77308 */ /* 0x000fe20000000800 */
[----:B------:R-:W-:Y:S02]  /*bdb0*/  FMUL.FTZ R2, R70, c[0x0][0x2d0] ;  /* 0x0000b40046027a20 */ /* 0x000fe40000410000 */
[----:B-1----:R-:W-:Y:S01]  /*bdc0*/  FADD.FTZ R4, -R0, R116 ;  /* 0x0000007400047221 */ /* 0x002fe20000010100 */
[----:B------:R-:W-:Y:S02]  /*bdd0*/  FSEL R0, R70, RZ, P1 ;  /* 0x000000ff46007208 */ /* 0x000fe40000800000 */
[----:B------:R-:W-:Y:S03]  /*bde0*/  FSEL R2, R2, RZ, P1 ;  /* 0x000000ff02027208 */ /* 0x000fe60000800000 */
[----:B------:R-:W-:Y:S01]  /*bdf0*/  FADD.FTZ R3, -R0, R117 ;  /* 0x0000007500037221 */ /* 0x000fe20000010100 */
[----:B------:R-:W-:Y:S01]  /*be00*/  MUFU.EX2 R198, R198 ;  /* 0x000000c600c67308 */ /* 0x000fe20000000800 */
[--C-:B------:R-:W-:Y:S01]  /*be10*/  FFMA.FTZ R203, R60, c[0x0][0x2d0], -R2.reuse ;  /* 0x0000b4003ccb7a23 */ /* 0x100fe20000010802 */
[----:B------:R-:W-:Y:S01]  /*be20*/  FSEL R0, R69, RZ, P0 ;  /* 0x000000ff45007208 */ /* 0x000fe20000000000 */
[--C-:B------:R-:W-:Y:S01]  /*be30*/  FFMA.FTZ R109, R93, c[0x0][0x2d0], -R2.reuse ;  /* 0x0000b4005d6d7a23 */ /* 0x100fe20000010802 */
[----:B------:R-:W2:Y:S01]  /*be40*/  LDL.LU R60, [R1+0x20] ;  /* 0x00002000013c7983 */ /* 0x000ea20000300800 */
[--C-:B------:R-:W-:Y:S02]  /*be50*/  FFMA.FTZ R108, R92, c[0x0][0x2d0], -R2.reuse ;  /* 0x0000b4005c6c7a23 */ /* 0x100fe40000010802 */
[--C-:B------:R-:W-:Y:S02]  /*be60*/  FFMA.FTZ R107, R91, c[0x0][0x2d0], -R2.reuse ;  /* 0x0000b4005b6b7a23 */ /* 0x100fe40000010802 */
[--C-:B------:R-:W-:Y:S01]  /*be70*/  FFMA.FTZ R106, R90, c[0x0][0x2d0], -R2.reuse ;  /* 0x0000b4005a6a7a23 */ /* 0x100fe20000010802 */
[----:B------:R-:W-:Y:S01]  /*be80*/  MUFU.EX2 R109, R109 ;  /* 0x0000006d006d7308 */ /* 0x000fe20000000800 */
[--C-:B------:R-:W-:Y:S02]  /*be90*/  FFMA.FTZ R105, R86, c[0x0][0x2d0], -R2.reuse ;  /* 0x0000b40056697a23 */ /* 0x100fe40000010802 */
[--C-:B------:R-:W-:Y:S02]  /*bea0*/  FFMA.FTZ R104, R85, c[0x0][0x2d0], -R2.reuse ;  /* 0x0000b40055687a23 */ /* 0x100fe40000010802 */
[--C-:B------:R-:W-:Y:S01]  /*beb0*/  FFMA.FTZ R103, R83, c[0x0][0x2d0], -R2.reuse ;  /* 0x0000b40053677a23 */ /* 0x100fe20000010802 */
[----:B------:R-:W-:Y:S01]  /*bec0*/  MOV R83, R101 ;  /* 0x0000006500537202 */ /* 0x000fe20000000f00 */
[--C-:B------:R-:W-:Y:S01]  /*bed0*/  FFMA.FTZ R102, R81, c[0x0][0x2d0], -R2.reuse ;  /* 0x0000b40051667a23 */ /* 0x100fe20000010802 */
[----:B------:R-:W-:Y:S01]  /*bee0*/  MOV R81, R5 ;  /* 0x0000000500517202 */ /* 0x000fe20000000f00 */
[--C-:B------:R-:W-:Y:S01]  /*bef0*/  FFMA.FTZ R100, R78, c[0x0][0x2d0], -R2.reuse ;  /* 0x0000b4004e647a23 */ /* 0x100fe20000010802 */
[----:B------:R-:W-:Y:S01]  /*bf00*/  MUFU.EX2 R108, R108 ;  /* 0x0000006c006c7308 */ /* 0x000fe20000000800 */
[--C-:B------:R-:W-:Y:S02]  /*bf10*/  FFMA.FTZ R98, R76, c[0x0][0x2d0], -R2.reuse ;  /* 0x0000b4004c627a23 */ /* 0x100fe40000010802 */
[--C-:B------:R-:W-:Y:S02]  /*bf20*/  FFMA.FTZ R205, R64, c[0x0][0x2d0], -R2.reuse ;  /* 0x0000b40040cd7a23 */ /* 0x100fe40000010802 */
[--C-:B------:R-:W-:Y:S02]  /*bf30*/  FFMA.FTZ R64, R36, c[0x0][0x2d0], -R2.reuse ;  /* 0x0000b40024407a23 */ /* 0x100fe40000010802 */
[--C-:B------:R-:W-:Y:S01]  /*bf40*/  FFMA.FTZ R40, R40, c[0x0][0x2d0], -R2.reuse ;  /* 0x0000b40028287a23 */ /* 0x100fe20000010802 */
[----:B------:R-:W3:Y:S01]  /*bf50*/  LDL.LU R36, [R1+0x24] ;  /* 0x0000240001247983 */ /* 0x000ee20000300800 */
        /* <DEDUP_REMOVED lines=13> */
[----:B------:R1:W-:Y:S01]  /*c030*/  MUFU.EX2 R66, R10 ;  /* 0x0000000a00427308 */ /* 0x0003e20000000800 */
[--C-:B------:R-:W-:Y:S02]  /*c040*/  FFMA.FTZ R207, R52, c[0x0][0x2d0], -R2.reuse ;  /* 0x0000b40034cf7a23 */ /* 0x100fe40000010802 */
[--C-:B------:R-:W-:Y:S02]  /*c050*/  FFMA.FTZ R217, R49, c[0x0][0x2d0], -R2.reuse ;  /* 0x0000b40031d97a23 */ /* 0x100fe40000010802 */
[----:B------:R-:W-:Y:S02]  /*c060*/  FFMA.FTZ R49, R35, c[0x0][0x2d0], -R2 ;  /* 0x0000b40023317a23 */ /* 0x000fe40000010802 */
[----:B------:R-:W-:Y:S02]  /*c070*/  FMUL.FTZ R2, R69, c[0x0][0x2d0] ;  /* 0x0000b40045027a20 */ /* 0x000fe40000410000 */
[----:B------:R-:W-:Y:S01]  /*c080*/  FMUL.FTZ R3, R3, c[0x0][0x2d0] ;  /* 0x0000b40003037a20 */ /* 0x000fe20000410000 */
[----:B------:R-:W-:Y:S01]  /*c090*/  MUFU.EX2 R62, R6 ;  /* 0x00000006003e7308 */ /* 0x000fe20000000800 */
[----:B------:R-:W-:Y:S01]  /*c0a0*/  FADD.FTZ R0, -R0, R118 ;  /* 0x0000007600007221 */ /* 0x000fe20000010100 */
[----:B------:R-:W-:Y:S02]  /*c0b0*/  FSEL R2, R2, RZ, P0 ;  /* 0x000000ff02027208 */ /* 0x000fe40000000000 */
[----:B------:R-:W-:Y:S01]  /*c0c0*/  FSETP.NEU.FTZ.AND P0, PT, R68, -INF , PT ;  /* 0xff8000004400780b */ /* 0x000fe20003f1d000 */
[----:B------:R-:W-:Y:S02]  /*c0d0*/  FMUL.FTZ R0, R0, c[0x0][0x2d0] ;  /* 0x0000b40000007a20 */ /* 0x000fe40000410000 */
[--C-:B------:R-:W-:Y:S01]  /*c0e0*/  FFMA.FTZ R5, R79, c[0x0][0x2d0], -R2.reuse ;  /* 0x0000b4004f057a23 */ /* 0x100fe20000010802 */
[----:B------:R-:W-:Y:S01]  /*c0f0*/  MOV R79, R40 ;  /* 0x00000028004f7202 */ /* 0x000fe20000000f00 */
[--C-:B------:R-:W-:Y:S01]  /*c100*/  FFMA.FTZ R95, R89, c[0x0][0x2d0], -R2.reuse ;  /* 0x0000b400595f7a23 */ /* 0x100fe20000010802 */
[----:B------:R-:W-:Y:S01]  /*c110*/  MUFU.EX2 R72, R14 ;  /* 0x0000000e00487308 */ /* 0x000fe20000000800 */
[--C-:B------:R-:W-:Y:S01]  /*c120*/  FFMA.FTZ R94, R84, c[0x0][0x2d0], -R2.reuse ;  /* 0x0000b400545e7a23 */ /* 0x100fe20000010802 */
[----:B------:R-:W-:Y:S01]  /*c130*/  MOV R89, R81 ;  /* 0x0000005100597202 */ /* 0x000fe20000000f00 */
[--C-:B------:R-:W-:Y:S01]  /*c140*/  FFMA.FTZ R87, R82, c[0x0][0x2d0], -R2.reuse ;  /* 0x0000b40052577a23 */ /* 0x100fe20000010802 */
[----:B------:R-:W-:Y:S01]  /*c150*/  MOV R84, R45 ;  /* 0x0000002d00547202 */ /* 0x000fe20000000f00 */
[--C-:B------:R-:W-:Y:S02]  /*c160*/  FFMA.FTZ R86, R80, c[0x0][0x2d0], -R2.reuse ;  /* 0x0000b40050567a23 */ /* 0x100fe40000010802 */
[--C-:B------:R-:W-:Y:S02]  /*c170*/  FFMA.FTZ R85, R77, c[0x0][0x2d0], -R2.reuse ;  /* 0x0000b4004d557a23 */ /* 0x100fe40000010802 */
[--C-:B------:R-:W-:Y:S01]  /*c180*/  FFMA.FTZ R76, R39, c[0x0][0x2d0], -R2.reuse ;  /* 0x0000b400274c7a23 */ /* 0x100fe20000010802 */
[----:B------:R4:W-:Y:S01]  /*c190*/  MUFU.EX2 R74, R5 ;  /* 0x00000005004a7308 */ /* 0x0009e20000000800 */
[--C-:B------:R-:W-:Y:S02]  /*c1a0*/  FFMA.FTZ R78, R33, c[0x0][0x2d0], -R2.reuse ;  /* 0x0000b400214e7a23 */ /* 0x100fe40000010802 */
[--C-:B-1----:R-:W-:Y:S02]  /*c1b0*/  FFMA.FTZ R10, R189, c[0x0][0x2d0], -R2.reuse ;  /* 0x0000b400bd0a7a23 */ /* 0x102fe40000010802 */
[--C-:B------:R-:W-:Y:S02]  /*c1c0*/  FFMA.FTZ R97, R75, c[0x0][0x2d0], -R2.reuse ;  /* 0x0000b4004b617a23 */ /* 0x100fe40000010802 */
[--C-:B------:R-:W-:Y:S02]  /*c1d0*/  FFMA.FTZ R96, R73, c[0x0][0x2d0], -R2.reuse ;  /* 0x0000b40049607a23 */ /* 0x100fe40000010802 */
[--C-:B------:R-:W-:Y:S01]  /*c1e0*/  FFMA.FTZ R117, R61, c[0x0][0x2d0], -R2.reuse ;  /* 0x0000b4003d757a23 */ /* 0x100fe20000010802 */
[----:B------:R-:W-:Y:S01]  /*c1f0*/  MUFU.EX2 R35, R13 ;  /* 0x0000000d00237308 */ /* 0x000fe20000000800 */
[--C-:B------:R-:W-:Y:S01]  /*c200*/  FFMA.FTZ R116, R59, c[0x0][0x2d0], -R2.reuse ;  /* 0x0000b4003b747a23 */ /* 0x100fe20000010802 */
[----:B------:R-:W-:Y:S01]  /*c210*/  MOV R59, R84 ;  /* 0x00000054003b7202 */ /* 0x000fe20000000f00 */
[--C-:B------:R-:W-:Y:S02]  /*c220*/  FFMA.FTZ R215, R48, c[0x0][0x2d0], -R2.reuse ;  /* 0x0000b40030d77a23 */ /* 0x100fe40000010802 */
[--C-:B------:R-:W-:Y:S02]  /*c230*/  FFMA.FTZ R221, R44, c[0x0][0x2d0], -R2.reuse ;  /* 0x0000b4002cdd7a23 */ /* 0x100fe40000010802 */
[--C-:B------:R-:W-:Y:S01]  /*c240*/  FFMA.FTZ R223, R43, c[0x0][0x2d0], -R2.reuse ;  /* 0x0000b4002bdf7a23 */ /* 0x100fe20000010802 */
[----:B------:R-:W-:Y:S01]  /*c250*/  MOV R43, R89 ;  /* 0x00000059002b7202 */ /* 0x000fe20000000f00 */
[--C-:B------:R-:W-:Y:S01]  /*c260*/  FFMA.FTZ R31, R31, c[0x0][0x2d0], -R2.reuse ;  /* 0x0000b4001f1f7a23 */ /* 0x100fe20000010802 */
[----:B------:R-:W-:Y:S01]  /*c270*/  MUFU.EX2 R82, R12 ;  /* 0x0000000c00527308 */ /* 0x000fe20000000800 */
[--C-:B------:R-:W-:Y:S02]  /*c280*/  FFMA.FTZ R188, R188, c[0x0][0x2d0], -R2.reuse ;  /* 0x0000b400bcbc7a23 */ /* 0x100fe40000010802 */
[--C-:B------:R-:W-:Y:S02]  /*c290*/  FFMA.FTZ R186, R186, c[0x0][0x2d0], -R2.reuse ;  /* 0x0000b400baba7a23 */ /* 0x100fe40000010802 */
[--C-:B----4-:R-:W-:Y:S02]  /*c2a0*/  FFMA.FTZ R5, R187, c[0x0][0x2d0], -R2.reuse ;  /* 0x0000b400bb057a23 */ /* 0x110fe40000010802 */
[--C-:B------:R-:W-:Y:S02]  /*c2b0*/  FFMA.FTZ R185, R185, c[0x0][0x2d0], -R2.reuse ;  /* 0x0000b400b9b97a23 */ /* 0x100fe40000010802 */
[--C-:B------:R-:W-:Y:S01]  /*c2c0*/  FFMA.FTZ R99, R67, c[0x0][0x2d0], -R2.reuse ;  /* 0x0000b40043637a23 */ /* 0x100fe20000010802 */
[----:B------:R1:W-:Y:S01]  /*c2d0*/  MUFU.EX2 R46, R5 ;  /* 0x00000005002e7308 */ /* 0x0003e20000000800 */
[--C-:B------:R-:W-:Y:S02]  /*c2e0*/  FFMA.FTZ R101, R65, c[0x0][0x2d0], -R2.reuse ;  /* 0x0000b40041657a23 */ /* 0x100fe40000010802 */
[--C-:B------:R-:W-:Y:S02]  /*c2f0*/  FFMA.FTZ R118, R63, c[0x0][0x2d0], -R2.reuse ;  /* 0x0000b4003f767a23 */ /* 0x100fe40000010802 */
[--C-:B------:R-:W-:Y:S02]  /*c300*/  FFMA.FTZ R63, R37, c[0x0][0x2d0], -R2.reuse ;  /* 0x0000b400253f7a23 */ /* 0x100fe40000010802 */
[--C-:B------:R-:W-:Y:S02]  /*c310*/  FFMA.FTZ R115, R55, c[0x0][0x2d0], -R2.reuse ;  /* 0x0000b40037737a23 */ /* 0x100fe40000010802 */
[--C-:B------:R-:W-:Y:S01]  /*c320*/  FFMA.FTZ R248, R42, c[0x0][0x2d0], -R2.reuse ;  /* 0x0000b4002af87a23 */ /* 0x100fe20000010802 */
[----:B------:R-:W-:Y:S01]  /*c330*/  MUFU.EX2 R222, R10 ;  /* 0x0000000a00de7308 */ /* 0x000fe20000000800 */
[----:B------:R-:W-:Y:S09]  /*c340*/  MOV R42, R64 ;  /* 0x00000040002a7202 */ /* 0x000ff20000000f00 */
[----:B------:R-:W2:Y:S01]  /*c350*/  MUFU.EX2 R0, R0 ;  /* 0x0000000000007308 */ /* 0x000ea20000000800 */
[----:B-1----:R-:W-:Y:S01]  /*c360*/  FFMA.FTZ R5, R190, c[0x0][0x2d0], -R2 ;  /* 0x0000b400be057a23 */ /* 0x002fe20000010802 */
[----:B------:R-:W-:Y:S08]  /*c370*/  FSEL R2, R68, RZ, P0 ;  /* 0x000000ff44027208 */ /* 0x000ff00000000000 */
[----:B------:R1:W-:Y:S01]  /*c380*/  MUFU.EX2 R246, R5 ;  /* 0x0000000500f67308 */ /* 0x0003e20000000800 */
[----:B------:R-:W-:Y:S02]  /*c390*/  FADD.FTZ R6, -R2, R119 ;  /* 0x0000007702067221 */ /* 0x000fe40000010100 */
[----:B------:R-:W-:Y:S07]  /*c3a0*/  FMUL.FTZ R2, R4, c[0x0][0x2d0] ;  /* 0x0000b40004027a20 */ /* 0x000fee0000410000 */
[----:B------:R-:W3:Y:S10]  /*c3b0*/  MUFU.EX2 R2, R2 ;  /* 0x0000000200027308 */ /* 0x000ef40000000800 */
[----:B------:R4:W5:Y:S01]  /*c3c0*/  MUFU.EX2 R52, R15 ;  /* 0x0000000f00347308 */ /* 0x0009620000000800 */
[----:B-1----:R-:W-:Y:S05]  /*c3d0*/  FMUL.FTZ R5, R68, c[0x0][0x2d0] ;  /* 0x0000b40044057a20 */ /* 0x002fea0000410000 */
[----:B------:R-:W-:Y:S04]  /*c3e0*/  FSEL R5, R5, RZ, P0 ;  /* 0x000000ff05057208 */ /* 0x000fe80000000000 */
[----:B------:R-:W1:Y:S01]  /*c3f0*/  MUFU.EX2 R3, R3 ;  /* 0x0000000300037308 */ /* 0x000e620000000800 */
[--C-:B------:R-:W-:Y:S02]  /*c400*/  FFMA.FTZ R216, R26, c[0x0][0x2d0], -R5.reuse ;  /* 0x0000b4001ad87a23 */ /* 0x100fe40000010805 */
[----:B------:R-:W2:Y:S01]  /*c410*/  LDL.LU R26, [R1+0x28] ;  /* 0x00002800011a7983 */ /* 0x000ea20000300800 */
[--C-:B------:R-:W-:Y:S02]  /*c420*/  FFMA.FTZ R251, R23, c[0x0][0x2d0], -R5.reuse ;  /* 0x0000b40017fb7a23 */ /* 0x100fe40000010805 */
[--C-:B------:R-:W-:Y:S04]  /*c430*/  FFMA.FTZ R91, R50, c[0x0][0x2d0], -R5.reuse ;  /* 0x0000b400325b7a23 */ /* 0x100fe80000010805 */
[----:B------:R-:W-:Y:S01]  /*c440*/  MUFU.EX2 R196, R196 ;  /* 0x000000c400c47308 */ /* 0x000fe20000000800 */
[----:B------:R-:W2:Y:S01]  /*c450*/  LDL.LU R23, [R1+0x2c] ;  /* 0x00002c0001177983 */ /* 0x000ea20000300800 */
[----:B------:R-:W-:Y:S01]  /*c460*/  MOV R50, R78 ;  /* 0x0000004e00327202 */ /* 0x000fe20000000f00 */
[--C-:B------:R-:W-:Y:S01]  /*c470*/  FFMA.FTZ R110, R38, c[0x0][0x2d0], -R5.reuse ;  /* 0x0000b400266e7a23 */ /* 0x100fe20000010805 */
[----:B------:R-:W-:Y:S01]  /*c480*/  MOV R38, R76 ;  /* 0x0000004c00267202 */ /* 0x000fe20000000f00 */
[--C-:B------:R-:W-:Y:S01]  /*c490*/  FFMA.FTZ R187, R30, c[0x0][0x2d0], -R5.reuse ;  /* 0x0000b4001ebb7a23 */ /* 0x100fe20000010805 */
[----:B------:R-:W-:Y:S01]  /*c4a0*/  MOV R30, R79 ;  /* 0x0000004f001e7202 */ /* 0x000fe20000000f00 */
[--C-:B------:R-:W-:Y:S01]  /*c4b0*/  FFMA.FTZ R4, R47, c[0x0][0x2d0], -R5.reuse ;  /* 0x0000b4002f047a23 */ /* 0x100fe20000010805 */
[----:B------:R-:W1:Y:S01]  /*c4c0*/  LDSM.16.MT88.4 R76, [R225] ;  /* 0x00000000e14c783b */ /* 0x000e620000004200 */
[--C-:B------:R-:W-:Y:S01]  /*c4d0*/  FFMA.FTZ R93, R57, c[0x0][0x2d0], -R5.reuse ;  /* 0x0000b400395d7a23 */ /* 0x100fe20000010805 */
[----:B------:R-:W-:Y:S01]  /*c4e0*/  MUFU.EX2 R107, R107 ;  /* 0x0000006b006b7308 */ /* 0x000fe20000000800 */
[--C-:B------:R-:W-:Y:S01]  /*c4f0*/  FFMA.FTZ R90, R41, c[0x0][0x2d0], -R5.reuse ;  /* 0x0000b400295a7a23 */ /* 0x100fe20000010805 */
[----:B----4-:R-:W-:Y:S01]  /*c500*/  MOV R15, R49 ;  /* 0x00000031000f7202 */ /* 0x010fe20000000f00 */
[--C-:B------:R-:W-:Y:S02]  /*c510*/  FFMA.FTZ R10, R58, c[0x0][0x2d0], -R5.reuse ;  /* 0x0000b4003a0a7a23 */ /* 0x100fe40000010805 */
[--C-:B------:R-:W-:Y:S01]  /*c520*/  FFMA.FTZ R189, R29, c[0x0][0x2d0], -R5.reuse ;  /* 0x0000b4001dbd7a23 */ /* 0x100fe20000010805 */
[----:B------:R-:W-:Y:S01]  /*c530*/  MOV R67, R15 ;  /* 0x0000000f00437202 */ /* 0x000fe20000000f00 */
[--C-:B------:R-:W-:Y:S01]  /*c540*/  FFMA.FTZ R190, R28, c[0x0][0x2d0], -R5.reuse ;  /* 0x0000b4001cbe7a23 */ /* 0x100fe20000010805 */
[----:B------:R-:W-:Y:S01]  /*c550*/  MOV R15, R83 ;  /* 0x00000053000f7202 */ /* 0x000fe20000000f00 */
[--C-:B------:R-:W-:Y:S01]  /*c560*/  FFMA.FTZ R247, R25, c[0x0][0x2d0], -R5.reuse ;  /* 0x0000b40019f77a23 */ /* 0x100fe20000010805 */
[----:B------:R4:W-:Y:S01]  /*c570*/  MUFU.EX2 R81, R4 ;  /* 0x0000000400517308 */ /* 0x0009e20000000800 */
[--C-:B------:R-:W-:Y:S01]  /*c580*/  FFMA.FTZ R249, R24, c[0x0][0x2d0], -R5.reuse ;  /* 0x0000b40018f97a23 */ /* 0x100fe20000010805 */
[----:B------:R-:W-:Y:S01]  /*c590*/  MOV R83, R88 ;  /* 0x0000005800537202 */ /* 0x000fe20000000f00 */
[--C-:B------:R-:W-:Y:S02]  /*c5a0*/  FFMA.FTZ R39, R9, c[0x0][0x2d0], -R5.reuse ;  /* 0x0000b40009277a23 */ /* 0x100fe40000010805 */
[--C-:B------:R-:W-:Y:S02]  /*c5b0*/  FFMA.FTZ R47, R8, c[0x0][0x2d0], -R5.reuse ;  /* 0x0000b400082f7a23 */ /* 0x100fe40000010805 */
[--C-:B------:R-:W-:Y:S02]  /*c5c0*/  FFMA.FTZ R58, R7, c[0x0][0x2d0], -R5.reuse ;  /* 0x0000b400073a7a23 */ /* 0x100fe40000010805 */
        /* <DEDUP_REMOVED lines=16> */
[----:B------:R-:W-:Y:S09]  /*c6d0*/  FFMA.FTZ R55, R21, c[0x0][0x2d0], -R5 ;  /* 0x0000b40015377a23 */ /* 0x000ff20000010805 */
[----:B------:R-:W-:Y:S10]  /*c6e0*/  MUFU.EX2 R185, R185 ;  /* 0x000000b900b97308 */ /* 0x000ff40000000800 */
        /* <DEDUP_REMOVED lines=37> */
[----:B------:R-:W-:Y:S01]  /*c940*/  MUFU.EX2 R248, R248 ;  /* 0x000000f800f87308 */ /* 0x000fe20000000800 */
[C---:B--2---:R-:W-:Y:S01]  /*c950*/  FFMA.FTZ R7, R0.reuse, R60, R74 ;  /* 0x0000003c00077223 */ /* 0x044fe2000001004a */
[----:B------:R-:W-:Y:S01]  /*c960*/  MOV R80, R16 ;  /* 0x0000001000507202 */ /* 0x000fe20000000f00 */
[----:B------:R-:W-:Y:S01]  /*c970*/  FMUL.FTZ R8, R0, R148 ;  /* 0x0000009400087220 */ /* 0x000fe20000410000 */
[----:B------:R-:W-:Y:S01]  /*c980*/  F2FP.BF16.PACK_AB R73, R62, R66 ;  /* 0x000000423e49723e */ /* 0x000fe200000010ff */
[C---:B------:R-:W-:Y:S01]  /*c990*/  FMUL.FTZ R9, R0.reuse, R149 ;  /* 0x0000009500097220 */ /* 0x040fe20000410000 */
[----:B------:R-:W-:Y:S01]  /*c9a0*/  MOV R149, R47 ;  /* 0x0000002f00957202 */ /* 0x000fe20000000f00 */
        /* <DEDUP_REMOVED lines=15> */
[----:B------:R-:W-:Y:S01]  /*caa0*/  MUFU.EX2 R132, R100 ;  /* 0x0000006400847308 */ /* 0x000fe20000000800 */
[C---:B------:R-:W-:Y:S01]  /*cab0*/  FMUL.FTZ R44, R0.reuse, R136 ;  /* 0x00000088002c7220 */ /* 0x040fe20000410000 */
[----:B------:R-:W-:Y:S01]  /*cac0*/  MOV R136, R83 ;  /* 0x0000005300887202 */ /* 0x000fe20000000f00 */
[C---:B------:R-:W-:Y:S01]  /*cad0*/  FMUL.FTZ R45, R0.reuse, R137 ;  /* 0x00000089002d7220 */ /* 0x040fe20000410000 */
[----:B------:R-:W-:Y:S01]  /*cae0*/  MOV R137, R30 ;  /* 0x0000001e00897202 */ /* 0x000fe20000000f00 */
[C---:B------:R-:W-:Y:S02]  /*caf0*/  FMUL.FTZ R56, R0.reuse, R128 ;  /* 0x0000008000387220 */ /* 0x040fe40000410000 */
[C---:B------:R-:W-:Y:S02]  /*cb00*/  FMUL.FTZ R57, R0.reuse, R129 ;  /* 0x0000008100397220 */ /* 0x040fe40000410000 */
[C---:B------:R-:W-:Y:S01]  /*cb10*/  FMUL.FTZ R60, R0.reuse, R120 ;  /* 0x00000078003c7220 */ /* 0x040fe20000410000 */
[----:B------:R-:W-:Y:S01]  /*cb20*/  MUFU.EX2 R128, R85 ;  /* 0x0000005500807308 */ /* 0x000fe20000000800 */
[----:B------:R-:W-:Y:S02]  /*cb30*/  FMUL.FTZ R61, R0, R121 ;  /* 0x00000079003d7220 */ /* 0x000fe40000410000 */
[C---:B---3--:R-:W-:Y:S01]  /*cb40*/  FFMA.FTZ R0, R2.reuse, R36, R72 ;  /* 0x0000002402007223 */ /* 0x048fe20000010048 */
[C---:B------:R-:W-:Y:S01]  /*cb50*/  F2FP.BF16.PACK_AB R72, R35.reuse, R72 ;  /* 0x000000482348723e */ /* 0x040fe200000010ff */
[----:B------:R-:W-:Y:S01]  /*cb60*/  FMUL.FTZ R49, R2, R161 ;  /* 0x000000a102317220 */ /* 0x000fe20000410000 */
[----:B-----5:R-:W-:Y:S01]  /*cb70*/  MOV R161, R52 ;  /* 0x0000003400a17202 */ /* 0x020fe20000000f00 */
[----:B------:R-:W-:Y:S02]  /*cb80*/  FADD.FTZ R84, R35, R0 ;  /* 0x0000000023547221 */ /* 0x000fe40000010000 */
[----:B------:R-:W-:Y:S01]  /*cb90*/  FMUL.FTZ R0, R6, c[0x0][0x2d0] ;  /* 0x0000b40006007a20 */ /* 0x000fe20000410000 */
[----:B------:R-:W-:Y:S01]  /*cba0*/  MUFU.EX2 R120, R11 ;  /* 0x0000000b00787308 */ /* 0x000fe20000000800 */
[C---:B------:R-:W-:Y:S01]  /*cbb0*/  FMUL.FTZ R52, R2.reuse, R152 ;  /* 0x0000009802347220 */ /* 0x040fe20000410000 */
[----:B------:R-:W-:Y:S01]  /*cbc0*/  MOV R152, R80 ;  /* 0x0000005000987202 */ /* 0x000fe20000000f00 */
[----:B------:R-:W-:Y:S01]  /*cbd0*/  FMUL.FTZ R53, R2, R153 ;  /* 0x0000009902357220 */ /* 0x000fe20000410000 */
[----:B------:R-:W-:Y:S01]  /*cbe0*/  MOV R153, R82 ;  /* 0x0000005200997202 */ /* 0x000fe20000000f00 */
[C---:B------:R-:W-:Y:S01]  /*cbf0*/  FADD.FTZ R89, R46.reuse, R7 ;  /* 0x000000072e597221 */ /* 0x040fe20000010000 */
[----:B------:R-:W-:Y:S01]  /*cc00*/  F2FP.BF16.PACK_AB R80, R46, R74 ;  /* 0x0000004a2e50723e */ /* 0x000fe200000010ff */
[----:B----4-:R-:W-:Y:S01]  /*cc10*/  FMUL.FTZ R4, R2, R180 ;  /* 0x000000b402047220 */ /* 0x010fe20000410000 */
[----:B------:R-:W-:Y:S01]  /*cc20*/  F2FP.BF16.PACK_AB R74, R152, R161 ;  /* 0x000000a1984a723e */ /* 0x000fe200000010ff */
[----:B------:R-:W-:Y:S01]  /*cc30*/  FMUL.FTZ R5, R2, R181 ;  /* 0x000000b502057220 */ /* 0x000fe20000410000 */
[----:B------:R-:W2:Y:S01]  /*cc40*/  MUFU.EX2 R0, R0 ;  /* 0x0000000000007308 */ /* 0x000ea20000000800 */
[----:B------:R-:W-:Y:S01]  /*cc50*/  F2FP.BF16.PACK_AB R75, R250, R153 ;  /* 0x00000099fa4b723e */ /* 0x000fe200000010ff */
[C---:B-1----:R-:W-:Y:S01]  /*cc60*/  FMUL.FTZ R6, R3.reuse, R182 ;  /* 0x000000b603067220 */ /* 0x042fe20000410000 */
[----:B------:R-:W-:Y:S01]  /*cc70*/  F2FP.BF16.PACK_AB R82, R222, R246 ;  /* 0x000000f6de52723e */ /* 0x000fe200000010ff */
[C---:B------:R-:W-:Y:S01]  /*cc80*/  FMUL.FTZ R7, R3.reuse, R183 ;  /* 0x000000b703077220 */ /* 0x040fe20000410000 */
[----:B------:R-:W-:Y:S01]  /*cc90*/  MOV R181, R18 ;  /* 0x0000001200b57202 */ /* 0x000fe20000000f00 */
[C---:B------:R-:W-:Y:S01]  /*cca0*/  FMUL.FTZ R18, R3.reuse, R174 ;  /* 0x000000ae03127220 */ /* 0x040fe20000410000 */
[----:B------:R-:W-:Y:S01]  /*ccb0*/  MOV R180, R67 ;  /* 0x0000004300b47202 */ /* 0x000fe20000000f00 */
[C---:B------:R-:W-:Y:S02]  /*ccc0*/  FMUL.FTZ R35, R3.reuse, R167 ;  /* 0x000000a703237220 */ /* 0x040fe40000410000 */
[----:B------:R-:W1:Y:S01]  /*ccd0*/  MUFU.EX2 R121, R14 ;  /* 0x0000000e00797308 */ /* 0x000e620000000800 */
[-C--:B------:R-:W-:Y:S05]  /*cce0*/  HMMA.16816.F32.BF16 R4, R72, R76.reuse, R4 ;  /* 0x0000004c4804723c */ /* 0x080fea0000041804 */
[C---:B------:R-:W-:Y:S01]  /*ccf0*/  FMUL.FTZ R48, R2.reuse, R160 ;  /* 0x000000a002307220 */ /* 0x040fe20000410000 */
[----:B------:R-:W-:Y:S01]  /*cd00*/  MOV R160, R15 ;  /* 0x0000000f00a07202 */ /* 0x000fe20000000f00 */
[C---:B------:R-:W-:Y:S01]  /*cd10*/  FMUL.FTZ R16, R2.reuse, R172 ;  /* 0x000000ac02107220 */ /* 0x040fe20000410000 */
[----:B------:R-:W-:Y:S01]  /*cd20*/  MOV R172, R19 ;  /* 0x0000001300ac7202 */ /* 0x000fe20000000f00 */
[----:B------:R-:W-:Y:S01]  /*cd30*/  FMUL.FTZ R19, R3, R175 ;  /* 0x000000af03137220 */ /* 0x000fe20000410000 */
[----:B------:R-:W3:Y:S02]  /*cd40*/  MUFU.EX2 R100, R93 ;  /* 0x0000005d00647308 */ /* 0x000ee40000000800 */
[----:B------:R-:W-:Y:S01]  /*cd50*/  FMUL.FTZ R17, R2, R173 ;  /* 0x000000ad02117220 */ /* 0x000fe20000410000 */
[----:B------:R-:W-:Y:S01]  /*cd60*/  MOV R173, R34 ;  /* 0x0000002200ad7202 */ /* 0x000fe20000000f00 */
[C---:B--2---:R-:W-:Y:S01]  /*cd70*/  FFMA.FTZ R88, R0.reuse, R23, R81 ;  /* 0x0000001700587223 */ /* 0x044fe20000010051 */
[----:B------:R-:W-:Y:S01]  /*cd80*/  F2FP.BF16.PACK_AB R81, R113, R81 ;  /* 0x000000517151723e */ /* 0x000fe200000010ff */
[C---:B------:R-:W-:Y:S02]  /*cd90*/  FMUL.FTZ R10, R0.reuse, R150 ;  /* 0x00000096000a7220 */ /* 0x040fe40000410000 */
[C---:B------:R-:W-:Y:S02]  /*cda0*/  FMUL.FTZ R11, R0.reuse, R151 ;  /* 0x00000097000b7220 */ /* 0x040fe40000410000 */
[----:B------:R-:W-:Y:S01]  /*cdb0*/  FMUL.FTZ R15, R0, R159 ;  /* 0x0000009f000f7220 */ /* 0x000fe20000410000 */
[----:B------:R-:W-:Y:S01]  /*cdc0*/  MUFU.EX2 R129, R102 ;  /* 0x0000006600817308 */ /* 0x000fe20000000800 */
[----:B------:R-:W-:Y:S01]  /*cdd0*/  FMUL.FTZ R20, R2, R176 ;  /* 0x000000b002147220 */ /* 0x000fe20000410000 */
[----:B-1----:R-:W-:Y:S01]  /*cde0*/  F2FP.BF16.PACK_AB R83, R121, R120 ;  /* 0x000000787953723e */ /* 0x002fe200000010ff */
[C---:B------:R-:W-:Y:S01]  /*cdf0*/  FMUL.FTZ R34, R3.reuse, R166 ;  /* 0x000000a603227220 */ /* 0x040fe20000410000 */
[----:B------:R-:W-:Y:S01]  /*ce00*/  MOV R176, R55 ;  /* 0x0000003700b07202 */ /* 0x000fe20000000f00 */
[C---:B------:R-:W-:Y:S02]  /*ce10*/  FMUL.FTZ R50, R3.reuse, R162 ;  /* 0x000000a203327220 */ /* 0x040fe40000410000 */
[----:B------:R-:W-:Y:S02]  /*ce20*/  FMUL.FTZ R51, R3, R163 ;  /* 0x000000a303337220 */ /* 0x000fe40000410000 */
[C---:B------:R-:W-:Y:S01]  /*ce30*/  HMMA.16816.F32.BF16 R8, R80.reuse, R76, R8 ;  /* 0x0000004c5008723c */ /* 0x040fe20000041808 */
[----:B------:R-:W1:Y:S03]  /*ce40*/  MUFU.EX2 R102, R92 ;  /* 0x0000005c00667308 */ /* 0x000e660000000800 */
[----:B------:R-:W-:Y:S02]  /*ce50*/  FMUL.FTZ R14, R0, R158 ;  /* 0x0000009e000e7220 */ /* 0x000fe40000410000 */
[----:B------:R-:W-:Y:S02]  /*ce60*/  FADD.FTZ R88, R113, R88 ;  /* 0x0000005871587221 */ /* 0x000fe40000010000 */
[C---:B------:R-:W-:Y:S01]  /*ce70*/  FMUL.FTZ R21, R2.reuse, R177 ;  /* 0x000000b102157220 */ /* 0x040fe20000410000 */
[----:B------:R-:W-:Y:S02]  /*ce80*/  MOV R177, R42 ;  /* 0x0000002a00b17202 */ /* 0x000fe40000000f00 */
[-C--:B------:R-:W-:Y:S01]  /*ce90*/  HMMA.16816.F32.BF16 R12, R80, R78.reuse, R12 ;  /* 0x0000004e500c723c */ /* 0x080fe2000004180c */
[----:B------:R2:W-:Y:S02]  /*cea0*/  MUFU.EX2 R133, R98 ;  /* 0x0000006200857308 */ /* 0x0005e40000000800 */
[C---:B------:R-:W-:Y:S01]  /*ceb0*/  FMUL.FTZ R37, R2.reuse, R169 ;  /* 0x000000a902257220 */ /* 0x040fe20000410000 */
[----:B------:R-:W-:Y:S01]  /*cec0*/  MOV R169, R22 ;  /* 0x0000001600a97202 */ /* 0x000fe20000000f00 */
[C---:B------:R-:W-:Y:S02]  /*ced0*/  FMUL.FTZ R22, R3.reuse, R178 ;  /* 0x000000b203167220 */ /* 0x040fe40000410000 */
[C---:B------:R-:W-:Y:S01]  /*cee0*/  FMUL.FTZ R23, R3.reuse, R179 ;  /* 0x000000b303177220 */ /* 0x040fe20000410000 */
[C---:B------:R-:W-:Y:S01]  /*cef0*/  HMMA.16816.F32.BF16 R16, R72.reuse, R78, R16 ;  /* 0x0000004e4810723c */ /* 0x040fe20000041810 */
[----:B------:R-:W4:Y:S03]  /*cf00*/  LDSM.16.MT88.4 R76, [R229] ;  /* 0x00000000e54c783b */ /* 0x000f260000004200 */
[C---:B------:R-:W-:Y:S01]  /*cf10*/  FMUL.FTZ R32, R2.reuse, R164 ;  /* 0x000000a402207220 */ /* 0x040fe20000410000 */
[----:B------:R-:W-:Y:S01]  /*cf20*/  MOV R164, R31 ;  /* 0x0000001f00a47202 */ /* 0x000fe20000000f00 */
[C---:B------:R-:W-:Y:S01]  /*cf30*/  FMUL.FTZ R33, R2.reuse, R165 ;  /* 0x000000a502217220 */ /* 0x040fe20000410000 */
[----:B------:R-:W-:Y:S01]  /*cf40*/  MOV R165, R43 ;  /* 0x0000002b00a57202 */ /* 0x000fe20000000f00 */
[C---:B------:R-:W-:Y:S01]  /*cf50*/  FMUL.FTZ R36, R2.reuse, R168 ;  /* 0x000000a802247220 */ /* 0x040fe20000410000 */
[----:B------:R-:W-:Y:S03]  /*cf60*/  MOV R168, R59 ;  /* 0x0000003b00a87202 */ /* 0x000fe60000000f00 */
[----:B------:R-:W-:Y:S02]  /*cf70*/  FMUL.FTZ R64, R2, R124 ;  /* 0x0000007c02407220 */ /* 0x000fe40000410000 */
[----:B------:R-:W-:Y:S01]  /*cf80*/  MUFU.EX2 R124, R87 ;  /* 0x00000057007c7308 */ /* 0x000fe20000000800 */
[----:B------:R-:W-:Y:S02]  /*cf90*/  FMUL.FTZ R27, R0, R143 ;  /* 0x0000008f001b7220 */ /* 0x000fe40000410000 */
[----:B--2---:R-:W-:Y:S02]  /*cfa0*/  FADD.FTZ R98, R120, R88 ;  /* 0x0000005878627221 */ /* 0x004fe40000010000 */
[C---:B------:R-:W-:Y:S02]  /*cfb0*/  FMUL.FTZ R30, R0.reuse, R146 ;  /* 0x00000092001e7220 */ /* 0x040fe40000410000 */
[C---:B------:R-:W-:Y:S02]  /*cfc0*/  FMUL.FTZ R31, R0.reuse, R147 ;  /* 0x00000093001f7220 */ /* 0x040fe40000410000 */
[C---:B------:R-:W-:Y:S02]  /*cfd0*/  FMUL.FTZ R38, R3.reuse, R170 ;  /* 0x000000aa03267220 */ /* 0x040fe40000410000 */
[C---:B------:R-:W-:Y:S02]  /*cfe0*/  FMUL.FTZ R39, R3.reuse, R171 ;  /* 0x000000ab03277220 */ /* 0x040fe40000410000 */
[C---:B------:R-:W-:Y:S02]  /*cff0*/  FMUL.FTZ R42, R0.reuse, R134 ;  /* 0x00000086002a7220 */ /* 0x040fe40000410000 */
[C---:B------:R-:W-:Y:S01]  /*d000*/  FMUL.FTZ R43, R0.reuse, R135 ;  /* 0x00000087002b7220 */ /* 0x040fe20000410000 */
[----:B------:R-:W-:Y:S01]  /*d010*/  MUFU.EX2 R134, R99 ;  /* 0x0000006300867308 */ /* 0x000fe20000000800 */
[C---:B------:R-:W-:Y:S02]  /*d020*/  FMUL.FTZ R46, R0.reuse, R138 ;  /* 0x0000008a002e7220 */ /* 0x040fe40000410000 */
[----:B------:R-:W-:Y:S02]  /*d030*/  FMUL.FTZ R47, R0, R139 ;  /* 0x0000008b002f7220 */ /* 0x000fe40000410000 */
[C---:B------:R-:W-:Y:S02]  /*d040*/  FMUL.FTZ R54, R3.reuse, R154 ;  /* 0x0000009a03367220 */ /* 0x040fe40000410000 */
[C---:B------:R-:W-:Y:S02]  /*d050*/  FMUL.FTZ R55, R3.reuse, R155 ;  /* 0x0000009b03377220 */ /* 0x040fe40000410000 */
[C---:B------:R-:W-:Y:S01]  /*d060*/  FMUL.FTZ R67, R3.reuse, R127 ;  /* 0x0000007f03437220 */ /* 0x040fe20000410000 */
[----:B------:R-:W-:Y:S01]  /*d070*/  MUFU.EX2 R135, R112 ;  /* 0x0000007000877308 */ /* 0x000fe20000000800 */
[-C--:B----4-:R-:W-:Y:S03]  /*d080*/  HMMA.16816.F32.BF16 R20, R72, R76.reuse, R20 ;  /* 0x0000004c4814723c */ /* 0x090fe60000041814 */
[----:B------:R-:W-:Y:S02]  /*d090*/  FMUL.FTZ R65, R2, R125 ;  /* 0x0000007d02417220 */ /* 0x000fe40000410000 */
[C---:B------:R-:W-:Y:S02]  /*d0a0*/  FFMA.FTZ R2, R3.reuse, R26, R66 ;  /* 0x0000001a03027223 */ /* 0x040fe40000010042 */
[C---:B------:R-:W-:Y:S02]  /*d0b0*/  FMUL.FTZ R26, R0.reuse, R142 ;  /* 0x0000008e001a7220 */ /* 0x040fe40000410000 */
[----:B------:R-:W-:Y:S01]  /*d0c0*/  FMUL.FTZ R66, R3, R126 ;  /* 0x0000007e03427220 */ /* 0x000fe20000410000 */
[----:B------:R-:W-:Y:S02]  /*d0d0*/  MUFU.EX2 R125, R104 ;  /* 0x00000068007d7308 */ /* 0x000fe40000000800 */
[----:B------:R-:W-:Y:S01]  /*d0e0*/  FADD.FTZ R3, R161, R84 ;  /* 0x00000054a1037221 */ /* 0x000fe20000010000 */
[----:B------:R-:W-:Y:S01]  /*d0f0*/  MOV R161, R160 ;  /* 0x000000a000a17202 */ /* 0x000fe20000000f00 */
[C---:B------:R-:W-:Y:S04]  /*d100*/  HMMA.16816.F32.BF16 R24, R80.reuse, R76, R24 ;  /* 0x0000004c5018723c */ /* 0x040fe80000041818 */
[----:B------:R-:W-:Y:S01]  /*d110*/  MOV R160, R169 ;  /* 0x000000a900a07202 */ /* 0x000fe20000000f00 */
[C---:B------:R-:W-:Y:S01]  /*d120*/  FMUL.FTZ R58, R0.reuse, R130 ;  /* 0x00000082003a7220 */ /* 0x040fe20000410000 */
[----:B------:R2:W-:Y:S01]  /*d130*/  MUFU.EX2 R126, R86 ;  /* 0x00000056007e7308 */ /* 0x0005e20000000800 */
[C---:B------:R-:W-:Y:S01]  /*d140*/  FMUL.FTZ R59, R0.reuse, R131 ;  /* 0x00000083003b7220 */ /* 0x040fe20000410000 */
[-C--:B------:R-:W-:Y:S04]  /*d150*/  HMMA.16816.F32.BF16 R28, R80, R78.reuse, R28 ;  /* 0x0000004e501c723c */ /* 0x080fe8000004181c */
[----:B------:R-:W-:Y:S01]  /*d160*/  FMUL.FTZ R63, R0, R123 ;  /* 0x0000007b003f7220 */ /* 0x000fe20000410000 */
[----:B------:R-:W-:Y:S01]  /*d170*/  MOV R169, R168 ;  /* 0x000000a800a97202 */ /* 0x000fe20000000f00 */
[----:B------:R-:W-:Y:S01]  /*d180*/  FADD.FTZ R2, R62, R2 ;  /* 0x000000023e027221 */ /* 0x000fe20000010000 */
[----:B------:R-:W-:Y:S01]  /*d190*/  MOV R168, R137 ;  /* 0x0000008900a87202 */ /* 0x000fe20000000f00 */
[C---:B------:R-:W-:Y:S01]  /*d1a0*/  HMMA.16816.F32.BF16 R32, R72.reuse, R78, R32 ;  /* 0x0000004e4820723c */ /* 0x040fe20000041820 */
[----:B------:R-:W4:Y:S01]  /*d1b0*/  LDSM.16.MT88.4 R76, [R226] ;  /* 0x00000000e24c783b */ /* 0x000f220000004200 */
[----:B------:R-:W-:Y:S02]  /*d1c0*/  MUFU.EX2 R104, R90 ;  /* 0x0000005a00687308 */ /* 0x000fe40000000800 */
[----:B------:R-:W-:Y:S02]  /*d1d0*/  FMUL.FTZ R62, R0, R122 ;  /* 0x0000007a003e7220 */ /* 0x000fe40000410000 */
[----:B------:R-:W-:Y:S02]  /*d1e0*/  FADD.FTZ R0, R246, R89 ;  /* 0x00000059f6007221 */ /* 0x000fe40000010000 */
[----:B------:R-:W-:Y:S01]  /*d1f0*/  FADD.FTZ R2, R153, R2 ;  /* 0x0000000299027221 */ /* 0x000fe20000010000 */
[----:B------:R-:W-:Y:S03]  /*d200*/  MOV R153, R136 ;  /* 0x0000008800997202 */ /* 0x000fe60000000f00 */
[----:B------:R-:W-:Y:S01]  /*d210*/  MUFU.EX2 R113, R161 ;  /* 0x000000a100717308 */ /* 0x000fe20000000800 */
[----:B--2---:R-:W-:Y:S09]  /*d220*/  LDSM.16.MT88.4 R84, [R225+0x800] ;  /* 0x00080000e154783b */ /* 0x004ff20000004200 */
[----:B------:R-:W-:Y:S10]  /*d230*/  MUFU.EX2 R122, R106 ;  /* 0x0000006a007a7308 */ /* 0x000ff40000000800 */
[----:B------:R-:W-:Y:S01]  /*d240*/  MUFU.EX2 R106, R95 ;  /* 0x0000005f006a7308 */ /* 0x000fe20000000800 */
[-C--:B----4-:R-:W-:Y:S09]  /*d250*/  HMMA.16816.F32.BF16 R36, R72, R76.reuse, R36 ;  /* 0x0000004c4824723c */ /* 0x090ff20000041824 */
[----:B------:R-:W-:Y:S01]  /*d260*/  MUFU.EX2 R127, R103 ;  /* 0x00000067007f7308 */ /* 0x000fe20000000800 */
[C---:B------:R-:W-:Y:S09]  /*d270*/  HMMA.16816.F32.BF16 R40, R80.reuse, R76, R40 ;  /* 0x0000004c5028723c */ /* 0x040ff20000041828 */
[----:B------:R2:W4:Y:S01]  /*d280*/  MUFU.EX2 R103, R91 ;  /* 0x0000005b00677308 */ /* 0x0005220000000800 */
[-C--:B------:R-:W-:Y:S09]  /*d290*/  HMMA.16816.F32.BF16 R44, R80, R78.reuse, R44 ;  /* 0x0000004e502c723c */ /* 0x080ff2000004182c */
[----:B------:R-:W-:Y:S01]  /*d2a0*/  MUFU.EX2 R123, R105 ;  /* 0x00000069007b7308 */ /* 0x000fe20000000800 */
[C---:B------:R-:W-:Y:S01]  /*d2b0*/  HMMA.16816.F32.BF16 R48, R72.reuse, R78, R48 ;  /* 0x0000004e4830723c */ /* 0x040fe20000041830 */
[----:B------:R-:W5:Y:S08]  /*d2c0*/  LDSM.16.MT88.4 R76, [R228] ;  /* 0x00000000e44c783b */ /* 0x000f700000004200 */
[----:B------:R1:W1:Y:S01]  /*d2d0*/  MUFU.EX2 R105, R94 ;  /* 0x0000005e00697308 */ /* 0x0002620000000800 */
[----:B--2---:R-:W-:Y:S09]  /*d2e0*/  LDSM.16.MT88.4 R88, [R226+0x800] ;  /* 0x00080000e258783b */ /* 0x004ff20000004200 */
[----:B------:R2:W-:Y:S10]  /*d2f0*/  MUFU.EX2 R131, R96 ;  /* 0x0000006000837308 */ /* 0x0005f40000000800 */
[----:B------:R-:W-:Y:S01]  /*d300*/  MUFU.EX2 R137, R111 ;  /* 0x0000006f00897308 */ /* 0x000fe20000000800 */
[----:B-1----:R-:W-:Y:S09]  /*d310*/  LDSM.16.MT88.4 R92, [R226+0x1000] ;  /* 0x00100000e25c783b */ /* 0x002ff20000004200 */
[----:B------:R1:W1:Y:S01]  /*d320*/  MUFU.EX2 R130, R97 ;  /* 0x0000006100827308 */ /* 0x0002620000000800 */
[-C--:B-----5:R-:W-:Y:S03]  /*d330*/  HMMA.16816.F32.BF16 R52, R72, R76.reuse, R52 ;  /* 0x0000004c4834723c */ /* 0x0a0fe60000041834 */
[----:B--2---:R-:W-:Y:S02]  /*d340*/  FADD.FTZ R96, R250, R2 ;  /* 0x00000002fa607221 */ /* 0x004fe40000010000 */
[----:B------:R-:W-:Y:S04]  /*d350*/  FADD.FTZ R2, R121, R98 ;  /* 0x0000006279027221 */ /* 0x000fe80000010000 */
[----:B------:R-:W-:Y:S01]  /*d360*/  MUFU.EX2 R136, R101 ;  /* 0x0000006500887308 */ /* 0x000fe20000000800 */
[C---:B------:R-:W-:Y:S04]  /*d370*/  HMMA.16816.F32.BF16 R56, R80.reuse, R76, R56 ;  /* 0x0000004c5038723c */ /* 0x040fe80000041838 */
[----:B---3--:R-:W-:Y:S03]  /*d380*/  FADD.FTZ R2, R100, R2 ;  /* 0x0000000264027221 */ /* 0x008fe60000010000 */
[----:B------:R-:W-:Y:S01]  /*d390*/  F2FP.BF16.PACK_AB R76, R186, R188 ;  /* 0x000000bcba4c723e */ /* 0x000fe200000010ff */
[-C--:B------:R-:W-:Y:S01]  /*d3a0*/  HMMA.16816.F32.BF16 R60, R80, R78.reuse, R60 ;  /* 0x0000004e503c723c */ /* 0x080fe2000004183c */
[----:B------:R-:W2:Y:S01]  /*d3b0*/  LDSM.16.MT88.4 R80, [R229+0x800] ;  /* 0x00080000e550783b */ /* 0x000ea20000004200 */
[----:B------:R-:W-:Y:S02]  /*d3c0*/  MUFU.EX2 R112, R169 ;  /* 0x000000a900707308 */ /* 0x000fe40000000800 */
[C---:B------:R-:W-:Y:S01]  /*d3d0*/  F2FP.BF16.PACK_AB R77, R102.reuse, R100 ;  /* 0x00000064664d723e */ /* 0x040fe200000010ff */
[----:B------:R-:W-:Y:S02]  /*d3e0*/  FADD.FTZ R2, R102, R2 ;  /* 0x0000000266027221 */ /* 0x000fe40000010000 */
[----:B-1----:R-:W-:Y:S01]  /*d3f0*/  FADD.FTZ R97, R152, R3 ;  /* 0x0000000398617221 */ /* 0x002fe20000010000 */
[----:B------:R-:W-:Y:S04]  /*d400*/  HMMA.16816.F32.BF16 R64, R72, R78, R64 ;  /* 0x0000004e4840723c */ /* 0x000fe80000041840 */
[----:B----4-:R-:W-:Y:S01]  /*d410*/  FADD.FTZ R2, R103, R2 ;  /* 0x0000000267027221 */ /* 0x010fe20000010000 */
[----:B------:R-:W-:Y:S01]  /*d420*/  MUFU.EX2 R102, R181 ;  /* 0x000000b500667308 */ /* 0x000fe20000000800 */
[----:B------:R-:W-:Y:S01]  /*d430*/  FADD.FTZ R3, R222, R0 ;  /* 0x00000000de037221 */ /* 0x000fe20000010000 */
[----:B------:R-:W-:Y:S01]  /*d440*/  F2FP.BF16.PACK_AB R72, R198, R199 ;  /* 0x000000c7c648723e */ /* 0x000fe200000010ff */
[----:B------:R-:W-:Y:S01]  /*d450*/  FADD.FTZ R2, R104, R2 ;  /* 0x0000000268027221 */ /* 0x000fe20000010000 */
[----:B------:R-:W-:Y:S03]  /*d460*/  F2FP.BF16.PACK_AB R73, R108, R109 ;  /* 0x0000006d6c49723e */ /* 0x000fe600000010ff */
[----:B------:R-:W-:Y:S01]  /*d470*/  F2FP.BF16.PACK_AB R74, R196, R197 ;  /* 0x000000c5c44a723e */ /* 0x000fe200000010ff */
[----:B------:R-:W-:Y:S01]  /*d480*/  FADD.FTZ R2, R110, R2 ;  /* 0x000000026e027221 */ /* 0x000fe20000010000 */
[----:B------:R-:W-:Y:S01]  /*d490*/  F2FP.BF16.PACK_AB R75, R122, R107 ;  /* 0x0000006b7a4b723e */ /* 0x000fe200000010ff */
[----:B------:R-:W-:Y:S01]  /*d4a0*/  MUFU.EX2 R152, R115 ;  /* 0x0000007300987308 */ /* 0x000fe20000000800 */
[----:B------:R-:W-:Y:S01]  /*d4b0*/  F2FP.BF16.PACK_AB R78, R106, R185 ;  /* 0x000000b96a4e723e */ /* 0x000fe200000010ff */
[----:B------:R-:W-:Y:S01]  /*d4c0*/  FADD.FTZ R3, R188, R3 ;  /* 0x00000003bc037221 */ /* 0x000fe20000010000 */
[----:B------:R-:W-:Y:S01]  /*d4d0*/  F2FP.BF16.PACK_AB R79, R104, R103 ;  /* 0x00000067684f723e */ /* 0x000fe200000010ff */
[----:B------:R-:W-:Y:S02]  /*d4e0*/  FADD.FTZ R2, R114, R2 ;  /* 0x0000000272027221 */ /* 0x000fe40000010000 */
[-C--:B------:R-:W-:Y:S03]  /*d4f0*/  HMMA.16816.F32.BF16 R4, R72, R84.reuse, R4 ;  /* 0x000000544804723c */ /* 0x080fe60000041804 */
[----:B------:R-:W-:Y:S01]  /*d500*/  FADD.FTZ R3, R186, R3 ;  /* 0x00000003ba037221 */ /* 0x000fe20000010000 */
[----:B------:R-:W-:Y:S01]  /*d510*/  MUFU.EX2 R104, R173 ;  /* 0x000000ad00687308 */ /* 0x000fe20000000800 */
[----:B------:R-:W-:Y:S02]  /*d520*/  FADD.FTZ R98, R119, R2 ;  /* 0x0000000277627221 */ /* 0x000fe40000010000 */
[----:B------:R-:W-:Y:S01]  /*d530*/  FADD.FTZ R3, R185, R3 ;  /* 0x00000003b9037221 */ /* 0x000fe20000010000 */
[C---:B------:R-:W-:Y:S04]  /*d540*/  HMMA.16816.F32.BF16 R8, R76.reuse, R84, R8 ;  /* 0x000000544c08723c */ /* 0x040fe80000041808 */
[----:B------:R-:W-:Y:S02]  /*d550*/  FADD.FTZ R3, R106, R3 ;  /* 0x000000036a037221 */ /* 0x000fe40000010000 */
[----:B------:R1:W-:Y:S01]  /*d560*/  MUFU.EX2 R103, R172 ;  /* 0x000000ac00677308 */ /* 0x0003e20000000800 */
[----:B------:R-:W-:Y:S01]  /*d570*/  FADD.FTZ R0, R199, R97 ;  /* 0x00000061c7007221 */ /* 0x000fe20000010000 */
[-C--:B------:R-:W-:Y:S04]  /*d580*/  HMMA.16816.F32.BF16 R12, R76, R86.reuse, R12 ;  /* 0x000000564c0c723c */ /* 0x080fe8000004180c */
[----:B------:R-:W-:Y:S02]  /*d590*/  FADD.FTZ R3, R105, R3 ;  /* 0x0000000369037221 */ /* 0x000fe40000010000 */
[----:B------:R-:W-:Y:S02]  /*d5a0*/  FADD.FTZ R0, R198, R0 ;  /* 0x00000000c6007221 */ /* 0x000fe40000010000 */
[C---:B------:R-:W-:Y:S01]  /*d5b0*/  HMMA.16816.F32.BF16 R16, R72.reuse, R86, R16 ;  /* 0x000000564810723c */ /* 0x040fe20000041810 */
[----:B------:R-:W3:Y:S01]  /*d5c0*/  LDSM.16.MT88.4 R84, [R228+0x800] ;  /* 0x00080000e454783b */ /* 0x000ee20000004200 */
[----:B------:R-:W-:Y:S02]  /*d5d0*/  MUFU.EX2 R106, R176 ;  /* 0x000000b0006a7308 */ /* 0x000fe40000000800 */
[----:B------:R-:W-:Y:S02]  /*d5e0*/  FADD.FTZ R3, R124, R3 ;  /* 0x000000037c037221 */ /* 0x000fe40000010000 */
[----:B------:R-:W-:Y:S02]  /*d5f0*/  FADD.FTZ R0, R197, R0 ;  /* 0x00000000c5007221 */ /* 0x000fe40000010000 */
[-C--:B--2---:R-:W-:Y:S04]  /*d600*/  HMMA.16816.F32.BF16 R20, R72, R80.reuse, R20 ;  /* 0x000000504814723c */ /* 0x084fe80000041814 */
[----:B------:R-:W-:Y:S01]  /*d610*/  FADD.FTZ R3, R126, R3 ;  /* 0x000000037e037221 */ /* 0x000fe20000010000 */
[----:B------:R-:W-:Y:S01]  /*d620*/  MUFU.EX2 R115, R153 ;  /* 0x0000009900737308 */ /* 0x000fe20000000800 */
[----:B-1----:R-:W-:Y:S01]  /*d630*/  LDSM.16.MT88.4 R172, [R225+0x3000] ;  /* 0x00300000e1ac783b */ /* 0x002fe20000004200 */
[----:B------:R-:W-:Y:S01]  /*d640*/  FADD.FTZ R0, R196, R0 ;  /* 0x00000000c4007221 */ /* 0x000fe20000010000 */
[C---:B------:R-:W-:Y:S04]  /*d650*/  HMMA.16816.F32.BF16 R24, R76.reuse, R80, R24 ;  /* 0x000000504c18723c */ /* 0x040fe80000041818 */
[----:B------:R-:W-:Y:S02]  /*d660*/  FADD.FTZ R2, R128, R3 ;  /* 0x0000000380027221 */ /* 0x000fe40000010000 */
[----:B------:R-:W-:Y:S01]  /*d670*/  FADD.FTZ R0, R195, R0 ;  /* 0x00000000c3007221 */ /* 0x000fe20000010000 */
[----:B------:R-:W-:Y:S01]  /*d680*/  MUFU.EX2 R111, R168 ;  /* 0x000000a8006f7308 */ /* 0x000fe20000000800 */
[-C--:B------:R-:W-:Y:S04]  /*d690*/  HMMA.16816.F32.BF16 R28, R76, R82.reuse, R28 ;  /* 0x000000524c1c723c */ /* 0x080fe8000004181c */
[----:B------:R-:W-:Y:S02]  /*d6a0*/  FADD.FTZ R2, R130, R2 ;  /* 0x0000000282027221 */ /* 0x000fe40000010000 */
[----:B------:R-:W-:Y:S02]  /*d6b0*/  FADD.FTZ R0, R194, R0 ;  /* 0x00000000c2007221 */ /* 0x000fe40000010000 */
[C---:B------:R-:W-:Y:S01]  /*d6c0*/  HMMA.16816.F32.BF16 R32, R72.reuse, R82, R32 ;  /* 0x000000524820723c */ /* 0x040fe20000041820 */
[----:B------:R-:W1:Y:S01]  /*d6d0*/  LDSM.16.MT88.4 R80, [R225+0x1000] ;  /* 0x00100000e150783b */ /* 0x000e620000004200 */
[----:B------:R-:W-:Y:S02]  /*d6e0*/  MUFU.EX2 R99, R141 ;  /* 0x0000008d00637308 */ /* 0x000fe40000000800 */
[----:B------:R-:W-:Y:S04]  /*d6f0*/  FADD.FTZ R0, R193, R0 ;  /* 0x00000000c1007221 */ /* 0x000fe80000010000 */
[-C--:B------:R-:W-:Y:S04]  /*d700*/  HMMA.16816.F32.BF16 R36, R72, R88.reuse, R36 ;  /* 0x000000584824723c */ /* 0x080fe80000041824 */
[----:B------:R-:W-:Y:S01]  /*d710*/  MUFU.EX2 R100, R144 ;  /* 0x0000009000647308 */ /* 0x000fe20000000800 */
[----:B------:R-:W-:Y:S02]  /*d720*/  FADD.FTZ R97, R192, R0 ;  /* 0x00000000c0617221 */ /* 0x000fe40000010000 */
[----:B------:R-:W-:Y:S01]  /*d730*/  FADD.FTZ R0, R187, R98 ;  /* 0x00000062bb007221 */ /* 0x000fe20000010000 */
[C---:B------:R-:W-:Y:S06]  /*d740*/  HMMA.16816.F32.BF16 R40, R76.reuse, R88, R40 ;  /* 0x000000584c28723c */ /* 0x040fec0000041828 */
[----:B------:R-:W2:Y:S02]  /*d750*/  MUFU.EX2 R101, R145 ;  /* 0x0000009100657308 */ /* 0x000ea40000000800 */
[-C--:B------:R-:W-:Y:S08]  /*d760*/  HMMA.16816.F32.BF16 R44, R76, R90.reuse, R44 ;  /* 0x0000005a4c2c723c */ /* 0x080ff0000004182c */
[C---:B------:R-:W-:Y:S01]  /*d770*/  HMMA.16816.F32.BF16 R48, R72.reuse, R90, R48 ;  /* 0x0000005a4830723c */ /* 0x040fe20000041830 */
[----:B------:R-:W4:Y:S07]  /*d780*/  LDSM.16.MT88.4 R88, [R229+0x1000] ;  /* 0x00100000e558783b */ /* 0x000f2e0000004200 */
[-C--:B---3--:R-:W-:Y:S04]  /*d790*/  HMMA.16816.F32.BF16 R52, R72, R84.reuse, R52 ;  /* 0x000000544834723c */ /* 0x088fe80000041834 */
[----:B--2---:R-:W-:Y:S04]  /*d7a0*/  F2FP.BF16.PACK_AB R120, R100, R101 ;  /* 0x000000656478723e */ /* 0x004fe800000010ff */
[C---:B------:R-:W-:Y:S08]  /*d7b0*/  HMMA.16816.F32.BF16 R56, R76.reuse, R84, R56 ;  /* 0x000000544c38723c */ /* 0x040ff00000041838 */
[-C--:B------:R-:W-:Y:S07]  /*d7c0*/  HMMA.16816.F32.BF16 R60, R76, R86.reuse, R60 ;  /* 0x000000564c3c723c */ /* 0x080fee000004183c */
[----:B------:R-:W-:Y:S01]  /*d7d0*/  FADD.FTZ R76, R109, R96 ;  /* 0x000000606d4c7221 */ /* 0x000fe20000010000 */
[----:B------:R-:W-:Y:S01]  /*d7e0*/  HMMA.16816.F32.BF16 R64, R72, R86, R64 ;  /* 0x000000564840723c */ /* 0x000fe20000041840 */
[----:B------:R-:W2:Y:S01]  /*d7f0*/  LDSM.16.MT88.4 R84, [R228+0x1000] ;  /* 0x00100000e454783b */ /* 0x000ea20000004200 */
[----:B------:R3:W-:Y:S02]  /*d800*/  MUFU.EX2 R109, R160 ;  /* 0x000000a0006d7308 */ /* 0x0007e40000000800 */
[----:B------:R-:W-:Y:S01]  /*d810*/  F2FP.BF16.PACK_AB R78, R128, R126 ;  /* 0x0000007e804e723e */ /* 0x000fe200000010ff */
[----:B------:R-:W-:Y:S01]  /*d820*/  FADD.FTZ R96, R108, R76 ;  /* 0x0000004c6c607221 */ /* 0x000fe20000010000 */
[----:B------:R-:W-:Y:S02]  /*d830*/  F2FP.BF16.PACK_AB R76, R124, R105 ;  /* 0x000000697c4c723e */ /* 0x000fe400000010ff */
[----:B------:R-:W-:Y:S04]  /*d840*/  F2FP.BF16.PACK_AB R72, R194, R195 ;  /* 0x000000c3c248723e */ /* 0x000fe800000010ff */
[----:B------:R-:W-:Y:S01]  /*d850*/  F2FP.BF16.PACK_AB R73, R125, R123 ;  /* 0x0000007b7d49723e */ /* 0x000fe200000010ff */
[----:B------:R-:W-:Y:S01]  /*d860*/  MUFU.EX2 R108, R164 ;  /* 0x000000a4006c7308 */ /* 0x000fe20000000800 */
[----:B------:R-:W-:Y:S02]  /*d870*/  F2FP.BF16.PACK_AB R74, R192, R193 ;  /* 0x000000c1c04a723e */ /* 0x000fe400000010ff */
[----:B------:R-:W-:Y:S02]  /*d880*/  F2FP.BF16.PACK_AB R75, R129, R127 ;  /* 0x0000007f814b723e */ /* 0x000fe400000010ff */
[----:B------:R-:W-:Y:S02]  /*d890*/  F2FP.BF16.PACK_AB R77, R114, R110 ;  /* 0x0000006e724d723e */ /* 0x000fe400000010ff */
[----:B------:R-:W-:Y:S02]  /*d8a0*/  F2FP.BF16.PACK_AB R79, R187, R119 ;  /* 0x00000077bb4f723e */ /* 0x000fe400000010ff */
[----:B------:R-:W-:Y:S01]  /*d8b0*/  F2FP.BF16.PACK_AB R124, R113, R115 ;  /* 0x00000073717c723e */ /* 0x000fe200000010ff */
[-C--:B-1----:R-:W-:Y:S01]  /*d8c0*/  HMMA.16816.F32.BF16 R4, R72, R80.reuse, R4 ;  /* 0x000000504804723c */ /* 0x082fe20000041804 */
[----:B------:R-:W1:Y:S01]  /*d8d0*/  MUFU.EX2 R110, R165 ;  /* 0x000000a5006e7308 */ /* 0x000e620000000800 */
[----:B---3--:R-:W-:Y:S01]  /*d8e0*/  LDSM.16.MT88.4 R160, [R226+0x3000] ;  /* 0x00300000e2a0783b */ /* 0x008fe20000004200 */
[----:B------:R-:W-:Y:S05]  /*d8f0*/  MOV R119, R68 ;  /* 0x0000004400777202 */ /* 0x000fea0000000f00 */
[C---:B------:R-:W-:Y:S03]  /*d900*/  HMMA.16816.F32.BF16 R8, R76.reuse, R80, R8 ;  /* 0x000000504c08723c */ /* 0x040fe60000041808 */
[----:B------:R-:W-:Y:S05]  /*d910*/  MUFU.EX2 R105, R180 ;  /* 0x000000b400697308 */ /* 0x000fea0000000800 */
[-C--:B------:R-:W-:Y:S08]  /*d920*/  HMMA.16816.F32.BF16 R12, R76, R82.reuse, R12 ;  /* 0x000000524c0c723c */ /* 0x080ff0000004180c */
[C---:B------:R-:W-:Y:S01]  /*d930*/  HMMA.16816.F32.BF16 R16, R72.reuse, R82, R16 ;  /* 0x000000524810723c */ /* 0x040fe20000041810 */
[----:B------:R-:W3:Y:S03]  /*d940*/  LDSM.16.MT88.4 R80, [R225+0x1800] ;  /* 0x00180000e150783b */ /* 0x000ee60000004200 */
[----:B-1----:R-:W-:Y:S04]  /*d950*/  F2FP.BF16.PACK_AB R126, R108, R110 ;  /* 0x0000006e6c7e723e */ /* 0x002fe800000010ff */
[-C--:B----4-:R-:W-:Y:S01]  /*d960*/  HMMA.16816.F32.BF16 R20, R72, R88.reuse, R20 ;  /* 0x000000584814723c */ /* 0x090fe20000041814 */
[----:B------:R-:W-:Y:S07]  /*d970*/  LDSM.16.MT88.4 R164, [R229+0x3000] ;  /* 0x00300000e5a4783b */ /* 0x000fee0000004200 */
        /* <DEDUP_REMOVED lines=8> */
[----:B------:R-:W4:Y:S07]  /*da00*/  LDSM.16.MT88.4 R92, [R226+0x1800] ;  /* 0x00180000e25c783b */ /* 0x000f2e0000004200 */
[-C--:B--2---:R-:W-:Y:S08]  /*da10*/  HMMA.16816.F32.BF16 R52, R72, R84.reuse, R52 ;  /* 0x000000544834723c */ /* 0x084ff00000041834 */
[C---:B------:R-:W-:Y:S08]  /*da20*/  HMMA.16816.F32.BF16 R56, R76.reuse, R84, R56 ;  /* 0x000000544c38723c */ /* 0x040ff00000041838 */
[-C--:B------:R-:W-:Y:S07]  /*da30*/  HMMA.16816.F32.BF16 R60, R76, R86.reuse, R60 ;  /* 0x000000564c3c723c */ /* 0x080fee000004183c */
[----:B------:R-:W-:Y:S01]  /*da40*/  F2FP.BF16.PACK_AB R78, R136, R134 ;  /* 0x00000086884e723e */ /* 0x000fe200000010ff */
[----:B------:R-:W-:Y:S01]  /*da50*/  HMMA.16816.F32.BF16 R64, R72, R86, R64 ;  /* 0x000000564840723c */ /* 0x000fe20000041840 */
[----:B------:R-:W2:Y:S03]  /*da60*/  LDSM.16.MT88.4 R84, [R228+0x1800] ;  /* 0x00180000e454783b */ /* 0x000ea60000004200 */
[----:B------:R-:W-:Y:S01]  /*da70*/  FADD.FTZ R76, R107, R96 ;  /* 0x000000606b4c7221 */ /* 0x000fe20000010000 */
[----:B------:R-:W-:Y:S01]  /*da80*/  F2FP.BF16.PACK_AB R77, R190, R189 ;  /* 0x000000bdbe4d723e */ /* 0x000fe200000010ff */
[----:B------:R-:W5:Y:S01]  /*da90*/  MUFU.EX2 R107, R177 ;  /* 0x000000b1006b7308 */ /* 0x000f620000000800 */
[----:B------:R-:W-:Y:S01]  /*daa0*/  F2FP.BF16.PACK_AB R72, R184, R191 ;  /* 0x000000bfb848723e */ /* 0x000fe200000010ff */
[----:B------:R-:W-:Y:S01]  /*dab0*/  FADD.FTZ R96, R122, R76 ;  /* 0x0000004c7a607221 */ /* 0x000fe20000010000 */
[----:B------:R-:W-:Y:S03]  /*dac0*/  F2FP.BF16.PACK_AB R73, R133, R132 ;  /* 0x000000848549723e */ /* 0x000fe600000010ff */
[----:B------:R-:W-:Y:S02]  /*dad0*/  F2FP.BF16.PACK_AB R74, R201, R200 ;  /* 0x000000c8c94a723e */ /* 0x000fe400000010ff */
[----:B------:R-:W-:Y:S02]  /*dae0*/  F2FP.BF16.PACK_AB R75, R137, R135 ;  /* 0x00000087894b723e */ /* 0x000fe400000010ff */
[----:B------:R-:W-:Y:S02]  /*daf0*/  F2FP.BF16.PACK_AB R76, R131, R130 ;  /* 0x00000082834c723e */ /* 0x000fe400000010ff */
[----:B------:R-:W-:Y:S03]  /*db00*/  F2FP.BF16.PACK_AB R79, R216, R214 ;  /* 0x000000d6d84f723e */ /* 0x000fe600000010ff */
[-C--:B---3--:R-:W-:Y:S08]  /*db10*/  HMMA.16816.F32.BF16 R4, R72, R80.reuse, R4 ;  /* 0x000000504804723c */ /* 0x088ff00000041804 */
[C---:B------:R-:W-:Y:S08]  /*db20*/  HMMA.16816.F32.BF16 R8, R76.reuse, R80, R8 ;  /* 0x000000504c08723c */ /* 0x040ff00000041808 */
[-C--:B------:R-:W-:Y:S08]  /*db30*/  HMMA.16816.F32.BF16 R12, R76, R82.reuse, R12 ;  /* 0x000000524c0c723c */ /* 0x080ff0000004180c */
[C---:B------:R-:W-:Y:S01]  /*db40*/  HMMA.16816.F32.BF16 R16, R72.reuse, R82, R16 ;  /* 0x000000524810723c */ /* 0x040fe20000041810 */
[----:B------:R-:W3:Y:S07]  /*db50*/  LDSM.16.MT88.4 R80, [R225+0x2000] ;  /* 0x00200000e150783b */ /* 0x000eee0000004200 */
[-C--:B-1----:R-:W-:Y:S08]  /*db60*/  HMMA.16816.F32.BF16 R20, R72, R88.reuse, R20 ;  /* 0x000000584814723c */ /* 0x082ff00000041814 */
[C---:B------:R-:W-:Y:S08]  /*db70*/  HMMA.16816.F32.BF16 R24, R76.reuse, R88, R24 ;  /* 0x000000584c18723c */ /* 0x040ff00000041818 */
[-C--:B------:R-:W-:Y:S08]  /*db80*/  HMMA.16816.F32.BF16 R28, R76, R90.reuse, R28 ;  /* 0x0000005a4c1c723c */ /* 0x080ff0000004181c */
[C---:B------:R-:W-:Y:S01]  /*db90*/  HMMA.16816.F32.BF16 R32, R72.reuse, R90, R32 ;  /* 0x0000005a4820723c */ /* 0x040fe20000041820 */
[----:B------:R-:W1:Y:S07]  /*dba0*/  LDSM.16.MT88.4 R88, [R229+0x2000] ;  /* 0x00200000e558783b */ /* 0x000e6e0000004200 */
[-C--:B----4-:R-:W-:Y:S08]  /*dbb0*/  HMMA.16816.F32.BF16 R36, R72, R92.reuse, R36 ;  /* 0x0000005c4824723c */ /* 0x090ff00000041824 */
        /* <DEDUP_REMOVED lines=11> */
[----:B------:R-:W-:Y:S02]  /*dc70*/  F2FP.BF16.PACK_AB R77, R249, R247 ;  /* 0x000000f7f94d723e */ /* 0x000fe400000010ff */
[----:B------:R-:W-:Y:S01]  /*dc80*/  F2FP.BF16.PACK_AB R72, R210, R208 ;  /* 0x000000d0d248723e */ /* 0x000fe200000010ff */
[----:B------:R-:W-:Y:S01]  /*dc90*/  FADD.FTZ R96, R125, R76 ;  /* 0x0000004c7d607221 */ /* 0x000fe20000010000 */
[----:B------:R-:W-:Y:S03]  /*dca0*/  F2FP.BF16.PACK_AB R73, R205, R206 ;  /* 0x000000cecd49723e */ /* 0x000fe600000010ff */
[----:B------:R-:W-:Y:S02]  /*dcb0*/  F2FP.BF16.PACK_AB R74, R212, R213 ;  /* 0x000000d5d44a723e */ /* 0x000fe400000010ff */
[----:B------:R-:W-:Y:S02]  /*dcc0*/  F2FP.BF16.PACK_AB R75, R203, R204 ;  /* 0x000000cccb4b723e */ /* 0x000fe400000010ff */
[----:B------:R-:W-:Y:S02]  /*dcd0*/  F2FP.BF16.PACK_AB R76, R117, R118 ;  /* 0x00000076754c723e */ /* 0x000fe400000010ff */
[----:B------:R-:W-:Y:S02]  /*dce0*/  F2FP.BF16.PACK_AB R79, R109, R251 ;  /* 0x000000fb6d4f723e */ /* 0x000fe400000010ff */
[----:B------:R-:W-:Y:S01]  /*dcf0*/  F2FP.BF16.PACK_AB R125, R111, R112 ;  /* 0x000000706f7d723e */ /* 0x000fe200000010ff */
        /* <DEDUP_REMOVED lines=26> */
[----:B------:R-:W-:Y:S01]  /*dea0*/  F2FP.BF16.PACK_AB R74, R220, R218 ;  /* 0x000000dadc4a723e */ /* 0x000fe200000010ff */
[----:B------:R-:W-:Y:S01]  /*deb0*/  FADD.FTZ R3, R132, R96 ;  /* 0x0000006084037221 */ /* 0x000fe20000010000 */
[----:B------:R-:W-:Y:S02]  /*dec0*/  F2FP.BF16.PACK_AB R75, R219, R217 ;  /* 0x000000d9db4b723e */ /* 0x000fe400000010ff */
[----:B------:R-:W-:Y:S01]  /*ded0*/  F2FP.BF16.PACK_AB R76, R221, R215 ;  /* 0x000000d7dd4c723e */ /* 0x000fe200000010ff */
[----:B------:R-:W-:Y:S01]  /*dee0*/  FADD.FTZ R3, R133, R3 ;  /* 0x0000000385037221 */ /* 0x000fe20000010000 */
[----:B------:R-:W-:Y:S02]  /*def0*/  F2FP.BF16.PACK_AB R79, R102, R103 ;  /* 0x00000067664f723e */ /* 0x000fe400000010ff */
[----:B-----5:R-:W-:Y:S01]  /*df00*/  F2FP.BF16.PACK_AB R127, R105, R107 ;  /* 0x0000006b697f723e */ /* 0x020fe200000010ff */
[-C--:B---3--:R-:W-:Y:S03]  /*df10*/  HMMA.16816.F32.BF16 R4, R72, R80.reuse, R4 ;  /* 0x000000504804723c */ /* 0x088fe60000041804 */
[----:B------:R-:W-:Y:S04]  /*df20*/  FADD.FTZ R3, R135, R3 ;  /* 0x0000000387037221 */ /* 0x000fe80000010000 */
[----:B------:R-:W-:Y:S01]  /*df30*/  FADD.FTZ R3, R137, R3 ;  /* 0x0000000389037221 */ /* 0x000fe20000010000 */
[C---:B------:R-:W-:Y:S01]  /*df40*/  HMMA.16816.F32.BF16 R8, R76.reuse, R80, R8 ;  /* 0x000000504c08723c */ /* 0x040fe20000041808 */
[----:B------:R-:W-:Y:S07]  /*df50*/  MUFU.EX2 R80, R148 ;  /* 0x0000009400507308 */ /* 0x000fee0000000800 */
[-C--:B------:R-:W-:Y:S03]  /*df60*/  HMMA.16816.F32.BF16 R12, R76, R82.reuse, R12 ;  /* 0x000000524c0c723c */ /* 0x080fe6000004180c */
[----:B------:R-:W3:Y:S05]  /*df70*/  MUFU.EX2 R81, R149 ;  /* 0x0000009500517308 */ /* 0x000eea0000000800 */
[C---:B------:R-:W-:Y:S05]  /*df80*/  HMMA.16816.F32.BF16 R16, R72.reuse, R82, R16 ;  /* 0x000000524810723c */ /* 0x040fea0000041810 */
[----:B------:R-:W-:Y:S03]  /*df90*/  MUFU.EX2 R82, R156 ;  /* 0x0000009c00527308 */ /* 0x000fe60000000800 */
[-C--:B-1----:R-:W-:Y:S07]  /*dfa0*/  HMMA.16816.F32.BF16 R20, R72, R88.reuse, R20 ;  /* 0x000000584814723c */ /* 0x082fee0000041814 */
[----:B------:R-:W1:Y:S01]  /*dfb0*/  MUFU.EX2 R83, R157 ;  /* 0x0000009d00537308 */ /* 0x000e620000000800 */
[C---:B------:R-:W-:Y:S04]  /*dfc0*/  HMMA.16816.F32.BF16 R24, R76.reuse, R88, R24 ;  /* 0x000000584c18723c */ /* 0x040fe80000041818 */
[----:B---3--:R-:W-:Y:S04]  /*dfd0*/  F2FP.BF16.PACK_AB R123, R80, R81 ;  /* 0x00000051507b723e */ /* 0x008fe800000010ff */
[-C--:B------:R-:W-:Y:S01]  /*dfe0*/  HMMA.16816.F32.BF16 R28, R76, R90.reuse, R28 ;  /* 0x0000005a4c1c723c */ /* 0x080fe2000004181c */
[----:B------:R-:W3:Y:S07]  /*dff0*/  MUFU.EX2 R88, R140 ;  /* 0x0000008c00587308 */ /* 0x000eee0000000800 */
[C---:B------:R-:W-:Y:S04]  /*e000*/  HMMA.16816.F32.BF16 R32, R72.reuse, R90, R32 ;  /* 0x0000005a4820723c */ /* 0x040fe80000041820 */
[----:B-1----:R-:W-:Y:S04]  /*e010*/  F2FP.BF16.PACK_AB R121, R82, R83 ;  /* 0x000000535279723e */ /* 0x002fe800000010ff */
[-C--:B----4-:R-:W-:Y:S08]  /*e020*/  HMMA.16816.F32.BF16 R36, R72, R92.reuse, R36 ;  /* 0x0000005c4824723c */ /* 0x090ff00000041824 */
[C---:B------:R-:W-:Y:S04]  /*e030*/  HMMA.16816.F32.BF16 R40, R76.reuse, R92, R40 ;  /* 0x0000005c4c28723c */ /* 0x040fe80000041828 */
[----:B---3--:R-:W-:Y:S04]  /*e040*/  F2FP.BF16.PACK_AB R122, R88, R99 ;  /* 0x00000063587a723e */ /* 0x008fe800000010ff */
[-C--:B------:R-:W-:Y:S08]  /*e050*/  HMMA.16816.F32.BF16 R44, R76, R94.reuse, R44 ;  /* 0x0000005e4c2c723c */ /* 0x080ff0000004182c */
[C---:B------:R-:W-:Y:S08]  /*e060*/  HMMA.16816.F32.BF16 R48, R72.reuse, R94, R48 ;  /* 0x0000005e4830723c */ /* 0x040ff00000041830 */
[-C--:B--2---:R-:W-:Y:S08]  /*e070*/  HMMA.16816.F32.BF16 R52, R72, R84.reuse, R52 ;  /* 0x000000544834723c */ /* 0x084ff00000041834 */
[C---:B------:R-:W-:Y:S01]  /*e080*/  HMMA.16816.F32.BF16 R56, R76.reuse, R84, R56 ;  /* 0x000000544c38723c */ /* 0x040fe20000041838 */
[----:B------:R-:W2:Y:S07]  /*e090*/  LDL R84, [R1+0x1c] ;  /* 0x00001c0001547983 */ /* 0x000eae0000100800 */
[-C--:B------:R-:W-:Y:S07]  /*e0a0*/  HMMA.16816.F32.BF16 R60, R76, R86.reuse, R60 ;  /* 0x000000564c3c723c */ /* 0x080fee000004183c */
[----:B------:R-:W-:Y:S01]  /*e0b0*/  FADD.FTZ R77, R189, R0 ;  /* 0x00000000bd4d7221 */ /* 0x000fe20000010000 */
[----:B------:R-:W-:Y:S04]  /*e0c0*/  HMMA.16816.F32.BF16 R64, R72, R86, R64 ;  /* 0x000000564840723c */ /* 0x000fe80000041840 */
[----:B------:R-:W-:Y:S03]  /*e0d0*/  FADD.FTZ R76, R191, R97 ;  /* 0x00000061bf4c7221 */ /* 0x000fe60000010000 */
[----:B------:R-:W-:Y:S01]  /*e0e0*/  FADD.FTZ R72, R131, R2 ;  /* 0x0000000283487221 */ /* 0x000fe20000010000 */
[-C--:B------:R-:W-:Y:S01]  /*e0f0*/  HMMA.16816.F32.BF16 R180, R124, R172.reuse, R4 ;  /* 0x000000ac7cb4723c */ /* 0x080fe20000041804 */
[----:B------:R-:W1:Y:S04]  /*e100*/  LDSM.16.MT88.4 R4, [R228+0x3000] ;  /* 0x00300000e404783b */ /* 0x000e680000004200 */
[----:B------:R-:W-:Y:S02]  /*e110*/  FADD.FTZ R2, R190, R77 ;  /* 0x0000004dbe027221 */ /* 0x000fe40000010000 */
[----:B------:R-:W-:Y:S01]  /*e120*/  FADD.FTZ R0, R184, R76 ;  /* 0x0000004cb8007221 */ /* 0x000fe20000010000 */
[C---:B------:R-:W-:Y:S04]  /*e130*/  HMMA.16816.F32.BF16 R148, R120.reuse, R172, R8 ;  /* 0x000000ac7894723c */ /* 0x040fe80000041808 */
[----:B------:R-:W-:Y:S03]  /*e140*/  FADD.FTZ R0, R200, R0 ;  /* 0x00000000c8007221 */ /* 0x000fe60000010000 */
[----:B------:R-:W-:Y:S01]  /*e150*/  FADD.FTZ R9, R134, R72 ;  /* 0x0000004886097221 */ /* 0x000fe20000010000 */
[-C--:B------:R-:W-:Y:S04]  /*e160*/  HMMA.16816.F32.BF16 R156, R120, R174.reuse, R12 ;  /* 0x000000ae789c723c */ /* 0x080fe8000004180c */
[----:B------:R-:W-:Y:S02]  /*e170*/  FADD.FTZ R8, R214, R2 ;  /* 0x00000002d6087221 */ /* 0x000fe40000010000 */
[----:B------:R-:W-:Y:S02]  /*e180*/  FADD.FTZ R2, R136, R9 ;  /* 0x0000000988027221 */ /* 0x000fe40000010000 */
[C---:B------:R-:W-:Y:S04]  /*e190*/  HMMA.16816.F32.BF16 R172, R124.reuse, R174, R16 ;  /* 0x000000ae7cac723c */ /* 0x040fe80000041810 */
[----:B------:R-:W-:Y:S02]  /*e1a0*/  FADD.FTZ R11, R201, R0 ;  /* 0x00000000c90b7221 */ /* 0x000fe40000010000 */
[----:B------:R-:W-:Y:S02]  /*e1b0*/  FADD.FTZ R0, R216, R8 ;  /* 0x00000008d8007221 */ /* 0x000fe40000010000 */
[-C--:B------:R-:W-:Y:S04]  /*e1c0*/  HMMA.16816.F32.BF16 R176, R124, R164.reuse, R20 ;  /* 0x000000a47cb0723c */ /* 0x080fe80000041814 */
[----:B------:R-:W-:Y:S02]  /*e1d0*/  FADD.FTZ R11, R208, R11 ;  /* 0x0000000bd00b7221 */ /* 0x000fe40000010000 */
[----:B------:R-:W-:Y:S01]  /*e1e0*/  FADD.FTZ R9, R118, R2 ;  /* 0x0000000276097221 */ /* 0x000fe20000010000 */
[----:B------:R-:W-:Y:S01]  /*e1f0*/  MOV R118, R69 ;  /* 0x0000004500767202 */ /* 0x000fe20000000f00 */
[----:B------:R-:W-:Y:S01]  /*e200*/  FADD.FTZ R10, R206, R3 ;  /* 0x00000003ce0a7221 */ /* 0x000fe20000010000 */
[C---:B------:R-:W-:Y:S04]  /*e210*/  HMMA.16816.F32.BF16 R140, R120.reuse, R164, R24 ;  /* 0x000000a4788c723c */ /* 0x040fe80000041818 */
[----:B------:R-:W-:Y:S02]  /*e220*/  FADD.FTZ R8, R247, R0 ;  /* 0x00000000f7087221 */ /* 0x000fe40000010000 */
[----:B------:R-:W-:Y:S02]  /*e230*/  FADD.FTZ R3, R210, R11 ;  /* 0x0000000bd2037221 */ /* 0x000fe40000010000 */
[----:B------:R-:W-:Y:S01]  /*e240*/  FADD.FTZ R0, R117, R9 ;  /* 0x0000000975007221 */ /* 0x000fe20000010000 */
[-C--:B------:R-:W-:Y:S03]  /*e250*/  HMMA.16816.F32.BF16 R144, R120, R166.reuse, R28 ;  /* 0x000000a67890723c */ /* 0x080fe6000004181c */
[----:B------:R-:W-:Y:S01]  /*e260*/  FADD.FTZ R2, R205, R10 ;  /* 0x0000000acd027221 */ /* 0x000fe20000010000 */
[----:B------:R-:W-:Y:S01]  /*e270*/  MOV R117, R70 ;  /* 0x0000004600757202 */ /* 0x000fe20000000f00 */
[----:B------:R-:W-:Y:S02]  /*e280*/  FADD.FTZ R11, R249, R8 ;  /* 0x00000008f90b7221 */ /* 0x000fe40000010000 */
[----:B------:R-:W-:Y:S01]  /*e290*/  FADD.FTZ R10, R213, R3 ;  /* 0x00000003d50a7221 */ /* 0x000fe20000010000 */
[C---:B------:R-:W-:Y:S04]  /*e2a0*/  HMMA.16816.F32.BF16 R164, R124.reuse, R166, R32 ;  /* 0x000000a67ca4723c */ /* 0x040fe80000041820 */
[----:B------:R-:W-:Y:S01]  /*e2b0*/  FADD.FTZ R8, R116, R0 ;  /* 0x0000000074087221 */ /* 0x000fe20000010000 */
[----:B------:R-:W-:Y:S01]  /*e2c0*/  MOV R116, R71 ;  /* 0x0000004700747202 */ /* 0x000fe20000000f00 */
        /* <DEDUP_REMOVED lines=18> */
[-C--:B-1----:R-:W-:Y:S03]  /*e3f0*/  HMMA.16816.F32.BF16 R152, R124, R4.reuse, R52 ;  /* 0x000000047c98723c */ /* 0x082fe60000041834 */
        /* <DEDUP_REMOVED lines=27> */
[----:B------:R-:W-:Y:S03]  /*e5b0*/  FADD.FTZ R0, R81, R0 ;  /* 0x0000000051007221 */ /* 0x000fe60000010000 */
[----:B------:R1:W-:Y:S01]  /*e5c0*/  STL [R1+0x20], R2 ;  /* 0x0000200201007387 */ /* 0x0003e20000100800 */
[----:B------:R-:W-:Y:S05]  /*e5d0*/  FADD.FTZ R0, R80, R0 ;  /* 0x0000000050007221 */ /* 0x000fea0000010000 */
[----:B------:R1:W-:Y:S01]  /*e5e0*/  STL [R1+0x2c], R0 ;  /* 0x00002c0001007387 */ /* 0x0003e20000100800 */
[C---:B--2---:R-:W-:Y:S02]  /*e5f0*/  ISETP.GT.AND P0, PT, R245.reuse, R84, PT ;  /* 0x00000054f500720c */ /* 0x044fe40003f04270 */
[----:B------:R-:W-:Y:S11]  /*e600*/  IADD3 R245, R245, -0x1, RZ ;  /* 0xfffffffff5f57810 */ /* 0x000ff60007ffe0ff */
[----:B-1----:R-:W-:-:S05]  /*e610*/  @P0 BRA `(.L_x_555) ;  /* 0xffff9c1000000947 */ /* 0x002fca000383ffff */
.L_x_544:
[----:B-1----:R-:W-:-:S13]  /*e620*/  ISETP.GE.AND P0, PT, R245, RZ, PT ;  /* 0x000000fff500720c */ /* 0x002fda0003f06270 */
[----:B------:R-:W-:Y:S05]  /*e630*/  @!P0 BRA `(.L_x_556) ;  /* 0x0000526000008947 */ /* 0x000fea0003800000 */
[----:B------:R-:W-:Y:S01]  /*e640*/  IMAD.MOV.U32 R118, RZ, RZ, R70 ;  /* 0x000000ffff767224 */ /* 0x000fe200078e0046 */
[----:B------:R-:W-:Y:S01]  /*e650*/  MOV R119, R68 ;  /* 0x0000004400777202 */ /* 0x000fe20000000f00 */
[----:B------:R-:W-:Y:S01]  /*e660*/  IMAD.MOV.U32 R117, RZ, RZ, R71 ;  /* 0x000000ffff757224 */ /* 0x000fe200078e0047 */
[----:B------:R-:W-:Y:S02]  /*e670*/  MOV R116, R69 ;  /* 0x0000004500747202 */ /* 0x000fe40000000f00 */
.L_x_563:
[----:B------:R-:W2:Y:S01]  /*e680*/  LDL.64 R6, [R1+0x48] ;  /* 0x0000480001067983 */ /* 0x000ea20000100a00 */
[----:B------:R-:W-:Y:S04]  /*e690*/  DEPBAR.LE SB0, 0x0 ;  /* 0x000080000000791a */ /* 0x000fe80000000000 */
[----:B------:R-:W3:Y:S01]  /*e6a0*/  LDL R5, [R1+0x58] ;  /* 0x0000580001057983 */ /* 0x000ee20000100800 */
[----:B------:R-:W-:Y:S01]  /*e6b0*/  WARPSYNC 0xffffffff ;  /* 0xffffffff00007948 */ /* 0x000fe20003800000 */
[----:B------:R-:W-:Y:S01]  /*e6c0*/  SHF.R.S32.HI R0, RZ, 0x1f, R252 ;  /* 0x0000001fff007819 */ /* 0x000fe200000114fc */
[----:B------:R-:W-:Y:S01]  /*e6d0*/  IMAD.WIDE.U32 R2, R252, c[0x0][0x208], RZ ;  /* 0x00008200fc027a25 */ /* 0x000fe200078e00ff */
[----:B------:R-:W-:Y:S01]  /*e6e0*/  BAR.SYNC.DEFER_BLOCKING 0x0 ;  /* 0x0000000000007b1d */ /* 0x000fe20000010000 */
[----:B------:R-:W-:Y:S02]  /*e6f0*/  SHF.R.S32.HI R4, RZ, 0x1f, R242 ;  /* 0x0000001fff047819 */ /* 0x000fe400000114f2 */
[----:B------:R-:W-:Y:S02]  /*e700*/  IMAD R0, R0, c[0x0][0x208], RZ ;  /* 0x0000820000007a24 */ /* 0x000fe400078e02ff */
[C---:B------:R-:W-:Y:S01]  /*e710*/  SHF.L.U64.HI R100, R242.reuse, 0x1, R4 ;  /* 0x00000001f2647819 */ /* 0x040fe20000010204 */
[----:B------:R-:W-:Y:S02]  /*e720*/  IMAD.SHL.U32 R104, R242, 0x2, RZ ;  /* 0x00000002f2687824 */ /* 0x000fe400078e00ff */
[----:B------:R-:W-:Y:S04]  /*e730*/  IMAD R0, R252, c[0x0][0x20c], R0 ;  /* 0x00008300fc007a24 */ /* 0x000fe800078e0200 */
[----:B------:R-:W-:Y:S01]  /*e740*/  IMAD.IADD R3, R3, 0x1, R0 ;  /* 0x0000000103037824 */ /* 0x000fe200078e0200 */
[----:B------:R-:W-:Y:S03]  /*e750*/  SHF.R.S32.HI R0, RZ, 0x1f, R244 ;  /* 0x0000001fff007819 */ /* 0x000fe600000114f4 */
[----:B------:R-:W-:Y:S04]  /*e760*/  IMAD.WIDE.U32 R2, R244, c[0x0][0x218], R2 ;  /* 0x00008600f4027a25 */ /* 0x000fe800078e0002 */
[----:B------:R-:W-:Y:S01]  /*e770*/  IMAD R0, R0, c[0x0][0x218], RZ ;  /* 0x0000860000007a24 */ /* 0x000fe200078e02ff */
[----:B------:R1:W4:Y:S03]  /*e780*/  LDSM.16.M88.4 R112, [R231] ;  /* 0x00000000e770783b */ /* 0x0003260000000200 */
[----:B------:R-:W-:Y:S01]  /*e790*/  IMAD R0, R244, c[0x0][0x21c], R0 ;  /* 0x00008700f4007a24 */ /* 0x000fe200078e0200 */
[----:B------:R1:W1:Y:S04]  /*e7a0*/  LDSM.16.M88.4 R108, [R231+0x2000] ;  /* 0x00200000e76c783b */ /* 0x0002680000000200 */
[----:B-----5:R1:W1:Y:S04]  /*e7b0*/  LDSM.16.M88.4 R16, [R224] ;  /* 0x00000000e010783b */ /* 0x0202680000000200 */
        /* <DEDUP_REMOVED lines=15> */
[----:B--2---:R-:W-:Y:S04]  /*e8b0*/  IADD3 R88, P0, R6, R2, RZ ;  /* 0x0000000206587210 */ /* 0x004fe80007f1e0ff */
[----:B---3--:R-:W-:Y:S02]  /*e8c0*/  IADD3.X R2, R5, R3, R0, P0, !PT ;  /* 0x0000000305027210 */ /* 0x008fe400007fe400 */
[C---:B------:R-:W-:Y:S04]  /*e8d0*/  LEA R0, P0, R88.reuse, c[0x0][0x1f8], 0x1 ;  /* 0x00007e0058007a11 */ /* 0x040fe800078008ff */
[----:B------:R-:W-:Y:S01]  /*e8e0*/  LEA.HI.X R88, R88, c[0x0][0x1fc], R2, 0x1, P0 ;  /* 0x00007f0058587a11 */ /* 0x000fe200000f0c02 */
[----:B------:R-:W-:-:S06]  /*e8f0*/  BRA.DIV ~URZ, `(.L_x_557) ;  /* 0x0000baf27f007947 */ /* 0x000fcc000b800000 */
[----:B-1--4-:R1:W2:Y:S02]  /*e900*/  SHFL.IDX PT, R85, R88, RZ, 0x181f ;  /* 0x00181fff58557589 */ /* 0x0122a400000e0000 */
.L_x_612:
[-C--:B------:R-:W-:Y:S01]  /*e910*/  HMMA.16816.F32.BF16 R4, R112, R16.reuse, RZ ;  /* 0x000000107004723c */ /* 0x080fe200000418ff */
[----:B------:R-:W3:Y:S01]  /*e920*/  SHFL.IDX PT, R84, R0, RZ, 0x181f ;  /* 0x00181fff00547589 */ /* 0x000ee200000e0000 */
[----:B------:R-:W-:Y:S06]  /*e930*/  BSSY B0, `(.L_x_558) ;  /* 0x00001d5000007945 */ /* 0x000fec0003800000 */
[C---:B------:R-:W-:Y:S01]  /*e940*/  HMMA.16816.F32.BF16 R8, R108.reuse, R16, RZ ;  /* 0x000000106c08723c */ /* 0x040fe200000418ff */
[----:B------:R-:W4:Y:S07]  /*e950*/  SHFL.IDX PT, R2, R0, 0x1, 0x181f ;  /* 0x00381f0000027f89 */ /* 0x000f2e00000e0000 */
[-C--:B------:R-:W-:Y:S01]  /*e960*/  HMMA.16816.F32.BF16 R12, R108, R18.reuse, RZ ;  /* 0x000000126c0c723c */ /* 0x080fe200000418ff */
[----:B------:R-:W5:Y:S07]  /*e970*/  SHFL.IDX PT, R3, R88, 0x1, 0x181f ;  /* 0x00381f0058037f89 */ /* 0x000f6e00000e0000 */
[C---:B------:R-:W-:Y:S01]  /*e980*/  HMMA.16816.F32.BF16 R16, R112.reuse, R18, RZ ;  /* 0x000000127010723c */ /* 0x040fe200000418ff */
[----:B------:R-:W1:Y:S07]  /*e990*/  SHFL.IDX PT, R90, R0, 0x2, 0x181f ;  /* 0x00581f00005a7f89 */ /* 0x000e6e00000e0000 */
[-C--:B------:R-:W-:Y:S01]  /*e9a0*/  HMMA.16816.F32.BF16 R20, R112, R32.reuse, RZ ;  /* 0x000000207014723c */ /* 0x080fe200000418ff */
[----:B------:R-:W-:Y:S07]  /*e9b0*/  SHFL.IDX PT, R86, R88, 0x2, 0x181f ;  /* 0x00581f0058567f89 */ /* 0x000fee00000e0000 */
[C---:B------:R-:W-:Y:S01]  /*e9c0*/  HMMA.16816.F32.BF16 R24, R108.reuse, R32, RZ ;  /* 0x000000206c18723c */ /* 0x040fe200000418ff */
[----:B------:R-:W2:Y:S07]  /*e9d0*/  SHFL.IDX PT, R94, R0, 0x3, 0x181f ;  /* 0x00781f00005e7f89 */ /* 0x000eae00000e0000 */
[-C--:B------:R-:W-:Y:S01]  /*e9e0*/  HMMA.16816.F32.BF16 R28, R108, R34.reuse, RZ ;  /* 0x000000226c1c723c */ /* 0x080fe200000418ff */
[----:B------:R-:W1:Y:S07]  /*e9f0*/  SHFL.IDX PT, R89, R88, 0x3, 0x181f ;  /* 0x00781f0058597f89 */ /* 0x000e6e00000e0000 */
[C---:B------:R-:W-:Y:S01]  /*ea00*/  HMMA.16816.F32.BF16 R32, R112.reuse, R34, RZ ;  /* 0x000000227020723c */ /* 0x040fe200000418ff */
[----:B------:R-:W1:Y:S07]  /*ea10*/  SHFL.IDX PT, R92, R0, 0x4, 0x181f ;  /* 0x00981f00005c7f89 */ /* 0x000e6e00000e0000 */
        /* <DEDUP_REMOVED lines=8> */
[-C--:B------:R-:W-:Y:S08]  /*eaa0*/  HMMA.16816.F32.BF16 R52, R112, R64.reuse, RZ ;  /* 0x000000407034723c */ /* 0x080ff000000418ff */
[C---:B------:R-:W-:Y:S08]  /*eab0*/  HMMA.16816.F32.BF16 R56, R108.reuse, R64, RZ ;  /* 0x000000406c38723c */ /* 0x040ff000000418ff */
[-C--:B------:R-:W-:Y:S01]  /*eac0*/  HMMA.16816.F32.BF16 R60, R108, R66.reuse, RZ ;  /* 0x000000426c3c723c */ /* 0x080fe200000418ff */
[-C--:B---3--:R-:W-:Y:S03]  /*ead0*/  IADD3 R84, P4, R84, R104.reuse, RZ ;  /* 0x0000006854547210 */ /* 0x088fe60007f9e0ff */
[----:B----4-:R-:W-:Y:S02]  /*eae0*/  IADD3 R2, P1, R2, R104, RZ ;  /* 0x0000006802027210 */ /* 0x010fe40007f3e0ff */
[-C--:B--2---:R-:W-:Y:S02]  /*eaf0*/  IADD3.X R85, R85, R100.reuse, RZ, P4, !PT ;  /* 0x0000006455557210 */ /* 0x084fe400027fe4ff */
[----:B-----5:R-:W-:Y:S01]  /*eb00*/  IADD3.X R3, R3, R100, RZ, P1, !PT ;  /* 0x0000006403037210 */ /* 0x020fe20000ffe4ff */
[C---:B------:R-:W-:Y:S02]  /*eb10*/  HMMA.16816.F32.BF16 R64, R112.reuse, R66, RZ ;  /* 0x000000427040723c */ /* 0x040fe400000418ff */
[----:B------:R2:W-:Y:S01]  /*eb20*/  LDGSTS.E.BYPASS.LTC128B.128 [R243+0x100], [R84.64], !P5 ;  /* 0x0010000054f37fae */ /* 0x0005e2000e901d46 */
[-C--:B-1----:R-:W-:Y:S02]  /*eb30*/  IADD3 R90, P0, R90, R104.reuse, RZ ;  /* 0x000000685a5a7210 */ /* 0x082fe40007f1e0ff */
[----:B------:R-:W-:Y:S02]  /*eb40*/  IADD3 R94, P6, R94, R104, RZ ;  /* 0x000000685e5e7210 */ /* 0x000fe40007fde0ff */
[-C--:B------:R-:W-:Y:S01]  /*eb50*/  IADD3.X R91, R86, R100.reuse, RZ, P0, !PT ;  /* 0x00000064565b7210 */ /* 0x080fe200007fe4ff */
[-C--:B------:R-:W-:Y:S01]  /*eb60*/  HMMA.16816.F32.BF16 R68, R112, R80.reuse, RZ ;  /* 0x000000507044723c */ /* 0x080fe200000418ff */
[----:B------:R-:W-:Y:S01]  /*eb70*/  IADD3.X R95, R89, R100, RZ, P6, !PT ;  /* 0x00000064595f7210 */ /* 0x000fe200037fe4ff */
[----:B------:R1:W-:Y:S02]  /*eb80*/  LDGSTS.E.BYPASS.LTC128B.128 [R243+0x900], [R2.64], !P5 ;  /* 0x0090000002f37fae */ /* 0x0003e4000e901d46 */
[-C--:B------:R-:W-:Y:S02]  /*eb90*/  IADD3 R92, P4, R92, R104.reuse, RZ ;  /* 0x000000685c5c7210 */ /* 0x080fe40007f9e0ff */
[-C--:B------:R-:W-:Y:S02]  /*eba0*/  IADD3 R102, P1, R102, R104.reuse, RZ ;  /* 0x0000006866667210 */ /* 0x080fe40007f3e0ff */
[----:B------:R-:W-:Y:S01]  /*ebb0*/  IADD3 R104, P0, R0, R104, RZ ;  /* 0x0000006800687210 */ /* 0x000fe20007f1e0ff */
[C---:B------:R-:W-:Y:S01]  /*ebc0*/  HMMA.16816.F32.BF16 R72, R108.reuse, R80, RZ ;  /* 0x000000506c48723c */ /* 0x040fe200000418ff */
[----:B------:R3:W-:Y:S02]  /*ebd0*/  LDGSTS.E.BYPASS.LTC128B.128 [R243+0x1100], [R90.64], !P5 ;  /* 0x011000005af37fae */ /* 0x0007e4000e901d46 */
[-C--:B------:R-:W-:Y:S02]  /*ebe0*/  IADD3.X R93, R93, R100.reuse, RZ, P4, !PT ;  /* 0x000000645d5d7210 */ /* 0x080fe400027fe4ff */
[-C--:B------:R-:W-:Y:S03]  /*ebf0*/  IADD3.X R103, R101, R100.reuse, RZ, P1, !PT ;  /* 0x0000006465677210 */ /* 0x080fe60000ffe4ff */
[-C--:B------:R-:W-:Y:S01]  /*ec00*/  HMMA.16816.F32.BF16 R76, R108, R82.reuse, RZ ;  /* 0x000000526c4c723c */ /* 0x080fe200000418ff */
[----:B------:R4:W-:Y:S07]  /*ec10*/  LDGSTS.E.BYPASS.LTC128B.128 [R243+0x1900], [R94.64], !P5 ;  /* 0x019000005ef37fae */ /* 0x0009ee000e901d46 */
[C---:B------:R-:W-:Y:S01]  /*ec20*/  HMMA.16816.F32.BF16 R80, R112.reuse, R82, RZ ;  /* 0x000000527050723c */ /* 0x040fe200000418ff */
[----:B------:R4:W-:Y:S07]  /*ec30*/  LDGSTS.E.BYPASS.LTC128B.128 [R243+0x2100], [R92.64], !P5 ;  /* 0x021000005cf37fae */ /* 0x0009ee000e901d46 */
[-C--:B--2---:R-:W-:Y:S01]  /*ec40*/  HMMA.16816.F32.BF16 R84, R112, R96.reuse, RZ ;  /* 0x000000607054723c */ /* 0x084fe200000418ff */
[----:B------:R2:W-:Y:S08]  /*ec50*/  LDGSTS.E.BYPASS.LTC128B.128 [R243+0x2900], [R102.64], !P5 ;  /* 0x0290000066f37fae */ /* 0x0005f0000e901d46 */
[----:B------:R3:W5:Y:S02]  /*ec60*/  SHFL.IDX PT, R0, R88, 0x6, 0x181f ;  /* 0x00d81f0058007f89 */ /* 0x00076400000e0000 */
[C---:B---3--:R-:W-:Y:S02]  /*ec70*/  HMMA.16816.F32.BF16 R88, R108.reuse, R96, RZ ;  /* 0x000000606c58723c */ /* 0x048fe400000418ff */
[----:B-----5:R-:W-:Y:S02]  /*ec80*/  IADD3.X R105, R0, R100, RZ, P0, !PT ;  /* 0x0000006400697210 */ /* 0x020fe400007fe4ff */
[----:B------:R-:W-:Y:S03]  /*ec90*/  ISETP.GE.AND P0, PT, R245, 0x1, PT ;  /* 0x00000001f500780c */ /* 0x000fe60003f06270 */
[----:B------:R3:W-:Y:S01]  /*eca0*/  LDGSTS.E.BYPASS.LTC128B.128 [R243+0x3100], [R104.64], !P5 ;  /* 0x0310000068f37fae */ /* 0x0007e2000e901d46 */
[-C--:B----4-:R-:W-:Y:S07]  /*ecb0*/  HMMA.16816.F32.BF16 R92, R108, R98.reuse, RZ ;  /* 0x000000626c5c723c */ /* 0x090fee00000418ff */
[----:B------:R-:W0:Y:S01]  /*ecc0*/  LDGDEPBAR ;  /* 0x00000000000079af */ /* 0x000e220000000000 */
[C---:B------:R-:W-:Y:S08]  /*ecd0*/  HMMA.16816.F32.BF16 R96, R112.reuse, R98, RZ ;  /* 0x000000627060723c */ /* 0x040ff000000418ff */
[-C--:B--2---:R-:W-:Y:S08]  /*ece0*/  HMMA.16816.F32.BF16 R100, R112, R184.reuse, RZ ;  /* 0x000000b87064723c */ /* 0x084ff000000418ff */
[C---:B---3--:R-:W-:Y:S08]  /*ecf0*/  HMMA.16816.F32.BF16 R104, R108.reuse, R184, RZ ;  /* 0x000000b86c68723c */ /* 0x048ff000000418ff */
[-C--:B------:R-:W-:Y:S08]  /*ed00*/  HMMA.16816.F32.BF16 R108, R108, R186.reuse, RZ ;  /* 0x000000ba6c6c723c */ /* 0x080ff000000418ff */
[----:B------:R-:W-:Y:S01]  /*ed10*/  HMMA.16816.F32.BF16 R112, R112, R186, RZ ;  /* 0x000000ba7070723c */ /* 0x000fe200000418ff */
[----:B------:R-:W-:Y:S07]  /*ed20*/  LDSM.16.M88.4 R184, [R232] ;  /* 0x00000000e8b8783b */ /* 0x000fee0000000200 */
[-C--:B------:R-:W-:Y:S08]  /*ed30*/  HMMA.16816.F32.BF16 R4, R188, R192.reuse, R4 ;  /* 0x000000c0bc04723c */ /* 0x080ff00000041804 */
[C---:B------:R-:W-:Y:S08]  /*ed40*/  HMMA.16816.F32.BF16 R8, R196.reuse, R192, R8 ;  /* 0x000000c0c408723c */ /* 0x040ff00000041808 */
[-C--:B------:R-:W-:Y:S08]  /*ed50*/  HMMA.16816.F32.BF16 R12, R196, R194.reuse, R12 ;  /* 0x000000c2c40c723c */ /* 0x080ff0000004180c */
[C---:B------:R-:W-:Y:S01]  /*ed60*/  HMMA.16816.F32.BF16 R16, R188.reuse, R194, R16 ;  /* 0x000000c2bc10723c */ /* 0x040fe20000041810 */
[----:B------:R-:W2:Y:S07]  /*ed70*/  LDSM.16.M88.4 R192, [R230] ;  /* 0x00000000e6c0783b */ /* 0x000eae0000000200 */
        /* <DEDUP_REMOVED lines=30> */
[----:B------:R-:W1:Y:S07]  /*ef60*/  LDSM.16.M88.4 R188, [R230+0x1800] ;  /* 0x00180000e6bc783b */ /* 0x000e6e0000000200 */
[-C--:B--2---:R-:W-:Y:S08]  /*ef70*/  HMMA.16816.F32.BF16 R4, R184, R192.reuse, R4 ;  /* 0x000000c0b804723c */ /* 0x084ff00000041804 */
[C---:B---3--:R-:W-:Y:S08]  /*ef80*/  HMMA.16816.F32.BF16 R8, R200.reuse, R192, R8 ;  /* 0x000000c0c808723c */ /* 0x048ff00000041808 */
        /* <DEDUP_REMOVED lines=8> */
[-C--:B-----5:R-:W-:Y:S08]  /*f010*/  HMMA.16816.F32.BF16 R36, R184, R208.reuse, R36 ;  /* 0x000000d0b824723c */ /* 0x0a0ff00000041824 */
[C---:B------:R-:W-:Y:S08]  /*f020*/  HMMA.16816.F32.BF16 R40, R200.reuse, R208, R40 ;  /* 0x000000d0c828723c */ /* 0x040ff00000041828 */
[-C--:B------:R-:W-:Y:S08]  /*f030*/  HMMA.16816.F32.BF16 R44, R200, R210.reuse, R44 ;  /* 0x000000d2c82c723c */ /* 0x080ff0000004182c */
[C---:B------:R-:W-:Y:S08]  /*f040*/  HMMA.16816.F32.BF16 R48, R184.reuse, R210, R48 ;  /* 0x000000d2b830723c */ /* 0x040ff00000041830 */
[-C--:B-1----:R-:W-:Y:S08]  /*f050*/  HMMA.16816.F32.BF16 R52, R184, R188.reuse, R52 ;  /* 0x000000bcb834723c */ /* 0x082ff00000041834 */
[C---:B------:R-:W-:Y:S08]  /*f060*/  HMMA.16816.F32.BF16 R56, R200.reuse, R188, R56 ;  /* 0x000000bcc838723c */ /* 0x040ff00000041838 */
[-C--:B------:R-:W-:Y:S08]  /*f070*/  HMMA.16816.F32.BF16 R60, R200, R190.reuse, R60 ;  /* 0x000000bec83c723c */ /* 0x080ff0000004183c */
[C---:B------:R-:W-:Y:S01]  /*f080*/  HMMA.16816.F32.BF16 R64, R184.reuse, R190, R64 ;  /* 0x000000beb840723c */ /* 0x040fe20000041840 */
[----:B------:R-:W1:Y:S07]  /*f090*/  LDSM.16.M88.4 R188, [R233+0x2000] ;  /* 0x00200000e9bc783b */ /* 0x000e6e0000000200 */
[-C--:B--2---:R-:W-:Y:S08]  /*f0a0*/  HMMA.16816.F32.BF16 R68, R184, R192.reuse, R68 ;  /* 0x000000c0b844723c */ /* 0x084ff00000041844 */
[C---:B------:R-:W-:Y:S08]  /*f0b0*/  HMMA.16816.F32.BF16 R72, R200.reuse, R192, R72 ;  /* 0x000000c0c848723c */ /* 0x040ff00000041848 */
[-C--:B------:R-:W-:Y:S08]  /*f0c0*/  HMMA.16816.F32.BF16 R76, R200, R194.reuse, R76 ;  /* 0x000000c2c84c723c */ /* 0x080ff0000004184c */
[C---:B------:R-:W-:Y:S08]  /*f0d0*/  HMMA.16816.F32.BF16 R80, R184.reuse, R194, R80 ;  /* 0x000000c2b850723c */ /* 0x040ff00000041850 */
[-C--:B------:R-:W-:Y:S08]  /*f0e0*/  HMMA.16816.F32.BF16 R84, R184, R196.reuse, R84 ;  /* 0x000000c4b854723c */ /* 0x080ff00000041854 */
[C---:B------:R-:W-:Y:S08]  /*f0f0*/  HMMA.16816.F32.BF16 R88, R200.reuse, R196, R88 ;  /* 0x000000c4c858723c */ /* 0x040ff00000041858 */
[-C--:B------:R-:W-:Y:S08]  /*f100*/  HMMA.16816.F32.BF16 R92, R200, R198.reuse, R92 ;  /* 0x000000c6c85c723c */ /* 0x080ff0000004185c */
[C---:B------:R-:W-:Y:S08]  /*f110*/  HMMA.16816.F32.BF16 R96, R184.reuse, R198, R96 ;  /* 0x000000c6b860723c */ /* 0x040ff00000041860 */
[-C--:B---3--:R-:W-:Y:S08]  /*f120*/  HMMA.16816.F32.BF16 R100, R184, R204.reuse, R100 ;  /* 0x000000ccb864723c */ /* 0x088ff00000041864 */
        /* <DEDUP_REMOVED lines=32> */
[----:B------:R1:W1:Y:S10]  /*f330*/  MUFU.TANH R218, R12 ;  /* 0x0000000c00da7308 */ /* 0x0002740000002400 */
[----:B------:R1:W1:Y:S01]  /*f340*/  MUFU.TANH R217, R13 ;  /* 0x0000000d00d97308 */ /* 0x0002620000002400 */
[----:B-----5:R-:W5:Y:S01]  /*f350*/  LDSM.16.M88.4 R8, [R227+0x1000] ;  /* 0x00100000e308783b */ /* 0x020f620000000200 */
[-C--:B----4-:R-:W-:Y:S08]  /*f360*/  HMMA.16816.F32.BF16 R20, R212, R4.reuse, R20 ;  /* 0x00000004d414723c */ /* 0x090ff00000041814 */
[----:B------:R4:W1:Y:S01]  /*f370*/  MUFU.TANH R223, R14 ;  /* 0x0000000e00df7308 */ /* 0x0008620000002400 */
[C---:B------:R-:W-:Y:S09]  /*f380*/  HMMA.16816.F32.BF16 R24, R188.reuse, R4, R24 ;  /* 0x00000004bc18723c */ /* 0x040ff20000041818 */
[----:B------:R4:W1:Y:S01]  /*f390*/  MUFU.TANH R222, R15 ;  /* 0x0000000f00de7308 */ /* 0x0008620000002400 */
[-C--:B------:R-:W-:Y:S08]  /*f3a0*/  HMMA.16816.F32.BF16 R28, R188, R6.reuse, R28 ;  /* 0x00000006bc1c723c */ /* 0x080ff0000004181c */
[C---:B------:R-:W-:Y:S01]  /*f3b0*/  HMMA.16816.F32.BF16 R32, R212.reuse, R6, R32 ;  /* 0x00000006d420723c */ /* 0x040fe20000041820 */
[----:B------:R4:W1:Y:S01]  /*f3c0*/  MUFU.TANH R185, R16 ;  /* 0x0000001000b97308 */ /* 0x0008620000002400 */
[----:B------:R-:W1:Y:S02]  /*f3d0*/  LDSM.16.M88.4 R4, [R227+0x1800] ;  /* 0x00180000e304783b */ /* 0x000e640000000200 */
[----:B------:R-:W-:Y:S02]  /*f3e0*/  FMUL.FTZ R20, R20, c[0x0][0x320] ;  /* 0x0000c80014147a20 */ /* 0x000fe40000410000 */
[----:B------:R-:W-:Y:S02]  /*f3f0*/  FMUL.FTZ R21, R21, c[0x0][0x320] ;  /* 0x0000c80015157a20 */ /* 0x000fe40000410000 */
[----:B------:R-:W-:Y:S03]  /*f400*/  FMUL.FTZ R22, R22, c[0x0][0x320] ;  /* 0x0000c80016167a20 */ /* 0x000fe60000410000 */
[----:B------:R4:W1:Y:S01]  /*f410*/  MUFU.TANH R184, R17 ;  /* 0x0000001100b87308 */ /* 0x0008620000002400 */
[----:B------:R-:W-:Y:S02]  /*f420*/  FMUL.FTZ R23, R23, c[0x0][0x320] ;  /* 0x0000c80017177a20 */ /* 0x000fe40000410000 */
[----:B------:R-:W-:Y:S01]  /*f430*/  FMUL.FTZ R24, R24, c[0x0][0x320] ;  /* 0x0000c80018187a20 */ /* 0x000fe20000410000 */
[-C--:B-----5:R-:W-:Y:S03]  /*f440*/  HMMA.16816.F32.BF16 R36, R212, R8.reuse, R36 ;  /* 0x00000008d424723c */ /* 0x0a0fe60000041824 */
[----:B------:R-:W-:Y:S02]  /*f450*/  FMUL.FTZ R25, R25, c[0x0][0x320] ;  /* 0x0000c80019197a20 */ /* 0x000fe40000410000 */
[----:B------:R-:W-:Y:S01]  /*f460*/  FMUL.FTZ R27, R27, c[0x0][0x320] ;  /* 0x0000c8001b1b7a20 */ /* 0x000fe20000410000 */
[----:B------:R4:W1:Y:S01]  /*f470*/  MUFU.TANH R202, R18 ;  /* 0x0000001200ca7308 */ /* 0x0008620000002400 */
        /* <DEDUP_REMOVED lines=10> */
[----:B------:R4:W2:Y:S01]  /*f520*/  MUFU.TANH R198, R20 ;  /* 0x0000001400c67308 */ /* 0x0008a20000002400 */
[----:B------:R-:W5:Y:S02]  /*f530*/  LDSM.16.M88.4 R8, [R227+0x2000] ;  /* 0x00200000e308783b */ /* 0x000f640000000200 */
[----:B------:R-:W-:Y:S02]  /*f540*/  FMUL.FTZ R34, R34, c[0x0][0x320] ;  /* 0x0000c80022227a20 */ /* 0x000fe40000410000 */
[----:B------:R-:W-:Y:S02]  /*f550*/  FMUL.FTZ R35, R35, c[0x0][0x320] ;  /* 0x0000c80023237a20 */ /* 0x000fe40000410000 */
[-C--:B-1----:R-:W-:Y:S03]  /*f560*/  HMMA.16816.F32.BF16 R52, R212, R4.reuse, R52 ;  /* 0x00000004d434723c */ /* 0x082fe60000041834 */
        /* <DEDUP_REMOVED lines=12> */
[----:B------:R-:W1:Y:S03]  /*f630*/  LDSM.16.M88.4 R4, [R227+0x2800] ;  /* 0x00280000e304783b */ /* 0x000e660000000200 */
[----:B------:R-:W-:Y:S02]  /*f640*/  FMUL.FTZ R42, R42, c[0x0][0x320] ;  /* 0x0000c8002a2a7a20 */ /* 0x000fe40000410000 */
[----:B------:R-:W-:Y:S02]  /*f650*/  FMUL.FTZ R43, R43, c[0x0][0x320] ;  /* 0x0000c8002b2b7a20 */ /* 0x000fe40000410000 */
[----:B------:R-:W-:Y:S01]  /*f660*/  FMUL.FTZ R44, R44, c[0x0][0x320] ;  /* 0x0000c8002c2c7a20 */ /* 0x000fe20000410000 */
[----:B------:R-:W1:Y:S01]  /*f670*/  MUFU.TANH R24, R24 ;  /* 0x0000001800187308 */ /* 0x000e620000002400 */
[-C--:B-----5:R-:W-:Y:S03]  /*f680*/  HMMA.16816.F32.BF16 R68, R212, R8.reuse, R68 ;  /* 0x00000008d444723c */ /* 0x0a0fe60000041844 */
[----:B------:R-:W-:Y:S02]  /*f690*/  FMUL.FTZ R45, R45, c[0x0][0x320] ;  /* 0x0000c8002d2d7a20 */ /* 0x000fe40000410000 */
[----:B------:R-:W-:Y:S02]  /*f6a0*/  FMUL.FTZ R46, R46, c[0x0][0x320] ;  /* 0x0000c8002e2e7a20 */ /* 0x000fe40000410000 */
[----:B------:R-:W-:Y:S01]  /*f6b0*/  FMUL.FTZ R47, R47, c[0x0][0x320] ;  /* 0x0000c8002f2f7a20 */ /* 0x000fe20000410000 */
[C---:B------:R-:W-:Y:S01]  /*f6c0*/  HMMA.16816.F32.BF16 R72, R188.reuse, R8, R72 ;  /* 0x00000008bc48723c */ /* 0x040fe20000041848 */
[----:B------:R-:W2:Y:S03]  /*f6d0*/  MUFU.TANH R25, R25 ;  /* 0x0000001900197308 */ /* 0x000ea60000002400 */
[----:B------:R-:W-:Y:S02]  /*f6e0*/  FMUL.FTZ R48, R48, c[0x0][0x320] ;  /* 0x0000c80030307a20 */ /* 0x000fe40000410000 */
[----:B------:R-:W-:Y:S02]  /*f6f0*/  FMUL.FTZ R49, R49, c[0x0][0x320] ;  /* 0x0000c80031317a20 */ /* 0x000fe40000410000 */
[-C--:B------:R-:W-:Y:S03]  /*f700*/  HMMA.16816.F32.BF16 R76, R188, R10.reuse, R76 ;  /* 0x0000000abc4c723c */ /* 0x080fe6000004184c */
[----:B------:R-:W2:Y:S01]  /*f710*/  MUFU.TANH R27, R27 ;  /* 0x0000001b001b7308 */ /* 0x000ea20000002400 */
[----:B------:R-:W-:Y:S02]  /*f720*/  FMUL.FTZ R50, R50, c[0x0][0x320] ;  /* 0x0000c80032327a20 */ /* 0x000fe40000410000 */
[----:B------:R-:W-:Y:S02]  /*f730*/  FMUL.FTZ R51, R51, c[0x0][0x320] ;  /* 0x0000c80033337a20 */ /* 0x000fe40000410000 */
[C---:B------:R-:W-:Y:S01]  /*f740*/  HMMA.16816.F32.BF16 R80, R212.reuse, R10, R80 ;  /* 0x0000000ad450723c */ /* 0x040fe20000041850 */
[----:B------:R-:W5:Y:S01]  /*f750*/  LDSM.16.M88.4 R8, [R227+0x3000] ;  /* 0x00300000e308783b */ /* 0x000f620000000200 */
[----:B------:R-:W-:Y:S04]  /*f760*/  DEPBAR.LE SB0, 0x0 ;  /* 0x000080000000791a */ /* 0x000fe80000000000 */
[----:B------:R-:W2:Y:S01]  /*f770*/  MUFU.TANH R28, R28 ;  /* 0x0000001c001c7308 */ /* 0x000ea20000002400 */
[----:B------:R-:W-:Y:S01]  /*f780*/  FMUL.FTZ R52, R52, c[0x0][0x320] ;  /* 0x0000c80034347a20 */ /* 0x000fe20000410000 */
[-C--:B-1----:R-:W-:Y:S01]  /*f790*/  HMMA.16816.F32.BF16 R84, R212, R4.reuse, R84 ;  /* 0x00000004d454723c */ /* 0x082fe20000041854 */
[----:B------:R-:W-:Y:S04]  /*f7a0*/  BAR.SYNC.DEFER_BLOCKING 0x0 ;  /* 0x0000000000007b1d */ /* 0x000fe80000010000 */
[----:B------:R-:W-:Y:S02]  /*f7b0*/  FMUL.FTZ R53, R53, c[0x0][0x320] ;  /* 0x0000c80035357a20 */ /* 0x000fe40000410000 */
[----:B------:R-:W-:Y:S01]  /*f7c0*/  FMUL.FTZ R54, R54, c[0x0][0x320] ;  /* 0x0000c80036367a20 */ /* 0x000fe20000410000 */
[----:B------:R-:W1:Y:S01]  /*f7d0*/  MUFU.TANH R29, R29 ;  /* 0x0000001d001d7308 */ /* 0x000e620000002400 */
[C---:B------:R-:W-:Y:S04]  /*f7e0*/  HMMA.16816.F32.BF16 R88, R188.reuse, R4, R88 ;  /* 0x00000004bc58723c */ /* 0x040fe80000041858 */
[----:B------:R-:W-:Y:S02]  /*f7f0*/  FMUL.FTZ R55, R55, c[0x0][0x320] ;  /* 0x0000c80037377a20 */ /* 0x000fe40000410000 */
[----:B------:R-:W-:Y:S02]  /*f800*/  FMUL.FTZ R56, R56, c[0x0][0x320] ;  /* 0x0000c80038387a20 */ /* 0x000fe40000410000 */
[-C--:B------:R-:W-:Y:S01]  /*f810*/  HMMA.16816.F32.BF16 R92, R188, R6.reuse, R92 ;  /* 0x00000006bc5c723c */ /* 0x080fe2000004185c */
[----:B------:R-:W1:Y:S03]  /*f820*/  MUFU.TANH R30, R30 ;  /* 0x0000001e001e7308 */ /* 0x000e660000002400 */
[----:B------:R-:W-:Y:S02]  /*f830*/  FMUL.FTZ R57, R57, c[0x0][0x320] ;  /* 0x0000c80039397a20 */ /* 0x000fe40000410000 */
[----:B------:R-:W-:Y:S02]  /*f840*/  FMUL.FTZ R59, R59, c[0x0][0x320] ;  /* 0x0000c8003b3b7a20 */ /* 0x000fe40000410000 */
[C---:B------:R-:W-:Y:S03]  /*f850*/  HMMA.16816.F32.BF16 R96, R212.reuse, R6, R96 ;  /* 0x00000006d460723c */ /* 0x040fe60000041860 */
[----:B------:R-:W1:Y:S01]  /*f860*/  MUFU.TANH R31, R31 ;  /* 0x0000001f001f7308 */ /* 0x000e620000002400 */
[----:B------:R-:W-:Y:S02]  /*f870*/  FMUL.FTZ R60, R60, c[0x0][0x320] ;  /* 0x0000c8003c3c7a20 */ /* 0x000fe40000410000 */
[----:B------:R-:W-:Y:S02]  /*f880*/  FMUL.FTZ R61, R61, c[0x0][0x320] ;  /* 0x0000c8003d3d7a20 */ /* 0x000fe40000410000 */
[-C--:B-----5:R-:W-:Y:S04]  /*f890*/  HMMA.16816.F32.BF16 R100, R212, R8.reuse, R100 ;  /* 0x00000008d464723c */ /* 0x0a0fe80000041864 */
[----:B------:R-:W-:Y:S01]  /*f8a0*/  FMUL.FTZ R62, R62, c[0x0][0x320] ;  /* 0x0000c8003e3e7a20 */ /* 0x000fe20000410000 */
[----:B------:R-:W1:Y:S01]  /*f8b0*/  MUFU.TANH R32, R32 ;  /* 0x0000002000207308 */ /* 0x000e620000002400 */
        /* <DEDUP_REMOVED lines=9> */
[----:B------:R-:W1:Y:S03]  /*f950*/  MUFU.TANH R34, R34 ;  /* 0x0000002200227308 */ /* 0x000e660000002400 */
[----:B------:R-:W-:Y:S02]  /*f960*/  FMUL.FTZ R72, R72, c[0x0][0x320] ;  /* 0x0000c80048487a20 */ /* 0x000fe40000410000 */
[----:B------:R-:W-:Y:S02]  /*f970*/  FMUL.FTZ R73, R73, c[0x0][0x320] ;  /* 0x0000c80049497a20 */ /* 0x000fe40000410000 */
[----:B------:R-:W-:Y:S03]  /*f980*/  FMUL.FTZ R74, R74, c[0x0][0x320] ;  /* 0x0000c8004a4a7a20 */ /* 0x000fe60000410000 */
        /* <DEDUP_REMOVED lines=56> */
[----:B------:R-:W-:Y:S07]  /*fd10*/  FMUL.FTZ R92, R92, c[0x0][0x320] ;  /* 0x0000c8005c5c7a20 */ /* 0x000fee0000410000 */
        /* <DEDUP_REMOVED lines=71> */
[----:B------:R-:W1:Y:S01]  /*10190*/  MUFU.TANH R115, R115 ;  /* 0x0000007300737308 */ /* 0x000e620000002400 */
[----:B------:R-:W-:-:S05]  /*101a0*/  @!P0 BRA `(.L_x_559) ;  /* 0x000004d000008947 */ /* 0x000fca0003800000 */
[----:B--234-:R-:W-:Y:S01]  /*101b0*/  IMAD.MOV.U32 R244, RZ, RZ, RZ ;  /* 0x000000fffff47224 */ /* 0x01cfe200078e00ff */
[----:B------:R-:W2:Y:S01]  /*101c0*/  LDL R3, [R1+0x34] ;  /* 0x0000340001037983 */ /* 0x000ea20000100800 */
[----:B------:R-:W-:Y:S03]  /*101d0*/  IMAD.SHL.U32 R7, R242, 0x2, RZ ;  /* 0x00000002f2077824 */ /* 0x000fe600078e00ff */
[----:B------:R-:W3:Y:S04]  /*101e0*/  LDL R249, [R1+0x30] ;  /* 0x0000300001f97983 */ /* 0x000ee80000100800 */
[----:B------:R-:W4:Y:S04]  /*101f0*/  LDL.64 R208, [R1+0x40] ;  /* 0x0000400001d07983 */ /* 0x000f280000100a00 */
        /* <DEDUP_REMOVED lines=9> */
[----:B-----5:R-:W-:Y:S02]  /*10290*/  @!P2 LEA.HI.X.SX32 R5, R4, R247, 0x1, P0 ;  /* 0x000000f70405a211 */ /* 0x020fe400000f0eff */
[C---:B------:R-:W-:Y:S02]  /*102a0*/  @!P2 LEA R2, P0, R3.reuse, c[0x0][0x2a0], 0x2 ;  /* 0x0000a8000302aa11 */ /* 0x040fe400078010ff */
[----:B------:R-:W-:Y:S02]  /*102b0*/  SHF.R.S32.HI R247, RZ, 0x1f, R242 ;  /* 0x0000001ffff77819 */ /* 0x000fe400000114f2 */
[----:B------:R-:W-:Y:S02]  /*102c0*/  @!P2 LEA.HI.X R3, R3, c[0x0][0x2a4], R5, 0x2, P0 ;  /* 0x0000a9000303aa11 */ /* 0x000fe400000f1405 */
[----:B------:R-:W-:Y:S03]  /*102d0*/  SHF.L.U64.HI R5, R242, 0x1, R247 ;  /* 0x00000001f2057819 */ /* 0x000fe600000102f7 */
[----:B------:R2:W3:Y:S02]  /*102e0*/  @!P2 LDG.E R244, [R2.64] ;  /* 0x0000000602f4a981 */ /* 0x0004e4000c1e1900 */
[----:B--2---:R-:W-:Y:S04]  /*102f0*/  IMAD.MOV R2, RZ, RZ, -R4 ;  /* 0x000000ffff027224 */ /* 0x004fe800078e0a04 */
[----:B------:R-:W-:Y:S04]  /*10300*/  IMAD R252, R2, c[0x0][0x2b8], R0 ;  /* 0x0000ae0002fc7a24 */ /* 0x000fe800078e0200 */
[----:B------:R-:W-:Y:S01]  /*10310*/  IMAD.WIDE.U32 R2, R252, c[0x0][0x1e0], RZ ;  /* 0x00007800fc027a25 */ /* 0x000fe200078e00ff */
[----:B------:R-:W-:Y:S05]  /*10320*/  SHF.R.S32.HI R0, RZ, 0x1f, R252 ;  /* 0x0000001fff007819 */ /* 0x000fea00000114fc */
[----:B------:R-:W-:Y:S04]  /*10330*/  IMAD R0, R0, c[0x0][0x1e0], RZ ;  /* 0x0000780000007a24 */ /* 0x000fe800078e02ff */
[----:B------:R-:W-:Y:S04]  /*10340*/  IMAD R0, R252, c[0x0][0x1e4], R0 ;  /* 0x00007900fc007a24 */ /* 0x000fe800078e0200 */
[----:B------:R-:W-:Y:S01]  /*10350*/  IMAD.IADD R3, R3, 0x1, R0 ;  /* 0x0000000103037824 */ /* 0x000fe200078e0200 */
[----:B---3--:R-:W-:Y:S03]  /*10360*/  SHF.R.S32.HI R4, RZ, 0x1f, R244 ;  /* 0x0000001fff047819 */ /* 0x008fe600000114f4 */
        /* <DEDUP_REMOVED lines=8> */
[----:B------:R2:W3:Y:S02]  /*103f0*/  SHFL.IDX PT, R6, R0, RZ, 0x181f ;  /* 0x00181fff00067589 */ /* 0x0004e400000e0000 */
.L_x_613:
[----:B------:R-:W-:-:S05]  /*10400*/  BRA.DIV ~URZ, `(.L_x_561) ;  /* 0x0000a0b27f007947 */ /* 0x000fca000b800000 */
[----:B------:R-:W4:Y:S02]  /*10410*/  SHFL.IDX PT, R2, R4, RZ, 0x181f ;  /* 0x00181fff04027589 */ /* 0x000f2400000e0000 */
[-C--:B----4-:R-:W-:Y:S05]  /*10420*/  IADD3 R2, P0, R2, R7.reuse, RZ ;  /* 0x0000000702027210 */ /* 0x090fea0007f1e0ff */
[--C-:B---3--:R-:W-:Y:S05]  /*10430*/  IMAD.X R3, R6, 0x1, R5.reuse, P0 ;  /* 0x0000000106037824 */ /* 0x108fea00000e0605 */
[----:B------:R-:W-:Y:S01]  /*10440*/  @!PT LDS RZ, [RZ] ;  /* 0x00000000fffff984 */ /* 0x000fe20000000800 */
[----:B------:R-:W-:Y:S01]  /*10450*/  @!PT LDS RZ, [RZ] ;  /* 0x00000000fffff984 */ /* 0x000fe20000000800 */
[----:B------:R3:W-:Y:S04]  /*10460*/  LDGSTS.E.BYPASS.LTC128B.128 [R243+0x3900], [R2.64], !P5 ;  /* 0x0390000002f37fae */ /* 0x0007e8000e901d46 */
[----:B---3--:R-:W3:Y:S04]  /*10470*/  SHFL.IDX PT, R2, R4, 0x1, 0x181f ;  /* 0x00381f0004027f89 */ /* 0x008ee800000e0000 */
[----:B------:R-:W4:Y:S01]  /*10480*/  SHFL.IDX PT, R3, R0, 0x1, 0x181f ;  /* 0x00381f0000037f89 */ /* 0x000f2200000e0000 */
[-C--:B---3--:R-:W-:Y:S05]  /*10490*/  IADD3 R2, P0, R2, R7.reuse, RZ ;  /* 0x0000000702027210 */ /* 0x088fea0007f1e0ff */
[--C-:B----4-:R-:W-:Y:S05]  /*104a0*/  IMAD.X R3, R3, 0x1, R5.reuse, P0 ;  /* 0x0000000103037824 */ /* 0x110fea00000e0605 */
        /* <DEDUP_REMOVED lines=17> */
[----:B------:R-:W4:Y:S04]  /*105c0*/  SHFL.IDX PT, R3, R0, 0x5, 0x181f ;  /* 0x00b81f0000037f89 */ /* 0x000f2800000e0000 */
[----:B------:R-:W2:Y:S04]  /*105d0*/  SHFL.IDX PT, R4, R4, 0x6, 0x181f ;  /* 0x00d81f0004047f89 */ /* 0x000ea800000e0000 */
[----:B--2---:R-:W2:Y:S01]  /*105e0*/  SHFL.IDX PT, R0, R0, 0x6, 0x181f ;  /* 0x00d81f0000007f89 */ /* 0x004ea200000e0000 */
[----:B---3--:R-:W-:Y:S05]  /*105f0*/  IADD3 R2, P0, R2, R7, RZ ;  /* 0x0000000702027210 */ /* 0x008fea0007f1e0ff */
[----:B----4-:R-:W-:Y:S05]  /*10600*/  IMAD.X R3, R3, 0x1, R5, P0 ;  /* 0x0000000103037824 */ /* 0x010fea00000e0605 */
[----:B------:R3:W-:Y:S03]  /*10610*/  LDGSTS.E.BYPASS.LTC128B.128 [R243+0x6100], [R2.64], !P5 ;  /* 0x0610000002f37fae */ /* 0x0007e6000e901d46 */
.L_x_614:
[----:B---3--:R-:W-:Y:S04]  /*10620*/  IADD3 R2, P0, R4, R7, RZ ;  /* 0x0000000704027210 */ /* 0x008fe80007f1e0ff */
[----:B--2---:R-:W-:Y:S05]  /*10630*/  IADD3.X R3, R0, R5, RZ, P0, !PT ;  /* 0x0000000500037210 */ /* 0x004fea00007fe4ff */
[----:B------:R-:W-:Y:S01]  /*10640*/  @!PT LDS RZ, [RZ] ;  /* 0x00000000fffff984 */ /* 0x000fe20000000800 */
[----:B------:R-:W-:Y:S01]  /*10650*/  @!PT LDS RZ, [RZ] ;  /* 0x00000000fffff984 */ /* 0x000fe20000000800 */
[----:B------:R-:W-:Y:S01]  /*10660*/  @!PT LDS RZ, [RZ] ;  /* 0x00000000fffff984 */ /* 0x000fe20000000800 */
[----:B------:R2:W-:Y:S04]  /*10670*/  LDGSTS.E.BYPASS.LTC128B.128 [R243+0x6900], [R2.64], !P5 ;  /* 0x0690000002f37fae */ /* 0x0005e8000e901d46 */
.L_x_559:
[----:B--234-:R-:W-:Y:S05]  /*10680*/  BSYNC B0 ;  /* 0x0000000000007941 */ /* 0x01cfea0003800000 */
.L_x_558:
        /* <DEDUP_REMOVED lines=113> */
[----:B------:R-:W-:-:S05]  /*10da0*/  BRA.DIV ~URZ, `(.L_x_562) ;  /* 0x00009de27f007947 */ /* 0x000fca000b800000 */
[----:B------:R-:W-:Y:S04]  /*10db0*/  SHFL.BFLY PT, R0, R4, 0x2, 0x1f ;  /* 0x0c401f0004007f89 */ /* 0x000fe800000e0000 */
[----:B------:R-:W1:Y:S02]  /*10dc0*/  SHFL.BFLY PT, R2, R70, 0x2, 0x1f ;  /* 0x0c401f0046027f89 */ /* 0x000e6400000e0000 */
[----:B-1----:R-:W-:Y:S02]  /*10dd0*/  FMNMX.FTZ R70, R70, R2, !PT ;  /* 0x0000000246467209 */ /* 0x002fe40007810000 */
[----:B------:R-:W-:Y:S02]  /*10de0*/  FMNMX.FTZ R4, R4, R0, !PT ;  /* 0x0000000004047209 */ /* 0x000fe40007810000 */
[----:B------:R-:W1:Y:S04]  /*10df0*/  SHFL.BFLY PT, R0, R69, 0x2, 0x1f ;  /* 0x0c401f0045007f89 */ /* 0x000e6800000e0000 */
[----:B------:R-:W2:Y:S04]  /*10e00*/  SHFL.BFLY PT, R71, R4, 0x1, 0x1f ;  /* 0x0c201f0004477f89 */ /* 0x000ea800000e0000 */
[----:B------:R-:W3:Y:S01]  /*10e10*/  SHFL.BFLY PT, R2, R70, 0x1, 0x1f ;  /* 0x0c201f0046027f89 */ /* 0x000ee200000e0000 */
[----:B-1----:R-:W-:Y:S02]  /*10e20*/  FMNMX.FTZ R69, R69, R0, !PT ;  /* 0x0000000045457209 */ /* 0x002fe40007810000 */
[----:B--2---:R-:W-:Y:S02]  /*10e30*/  FMNMX.FTZ R71, R4, R71, !PT ;  /* 0x0000004704477209 */ /* 0x004fe40007810000 */
[----:B------:R-:W1:Y:S01]  /*10e40*/  SHFL.BFLY PT, R4, R5, 0x2, 0x1f ;  /* 0x0c401f0005047f89 */ /* 0x000e6200000e0000 */
[----:B---3--:R-:W-:Y:S03]  /*10e50*/  FMNMX.FTZ R70, R70, R2, !PT ;  /* 0x0000000246467209 */ /* 0x008fe60007810000 */
[----:B------:R-:W2:Y:S01]  /*10e60*/  SHFL.BFLY PT, R2, R69, 0x1, 0x1f ;  /* 0x0c201f0045027f89 */ /* 0x000ea200000e0000 */
[----:B-1----:R-:W-:Y:S02]  /*10e70*/  FMNMX.FTZ R4, R5, R4, !PT ;  /* 0x0000000405047209 */ /* 0x002fe40007810000 */
[----:B--2---:R-:W-:Y:S03]  /*10e80*/  FMNMX.FTZ R69, R69, R2, !PT ;  /* 0x0000000245457209 */ /* 0x004fe60007810000 */
[----:B------:R1:W2:Y:S04]  /*10e90*/  SHFL.BFLY PT, R0, R4, 0x1, 0x1f ;  /* 0x0c201f0004007f89 */ /* 0x0002a800000e0000 */
.L_x_615:
[----:B--2---:R-:W-:Y:S01]  /*10ea0*/  FMNMX.FTZ R68, R0, R4, !PT ;  /* 0x0000000400447209 */ /* 0x004fe20007810000 */
[----:B------:R-:W-:Y:S01]  /*10eb0*/  FADD.FTZ R0, -R70, R118 ;  /* 0x0000007646007221 */ /* 0x000fe20000010100 */
[----:B------:R-:W2:Y:S01]  /*10ec0*/  LDL.LU R88, [R1+0x20] ;  /* 0x0000200001587983 */ /* 0x000ea20000300800 */
[----:B------:R-:W-:Y:S01]  /*10ed0*/  FMUL.FTZ R5, R69, c[0x0][0x2d0] ;  /* 0x0000b40045057a20 */ /* 0x000fe20000410000 */
[----:B------:R-:W-:Y:S01]  /*10ee0*/  WARPSYNC 0xffffffff ;  /* 0xffffffff00007948 */ /* 0x000fe20003800000 */
[----:B------:R-:W-:Y:S01]  /*10ef0*/  FMUL.FTZ R0, R0, c[0x0][0x2d0] ;  /* 0x0000b40000007a20 */ /* 0x000fe20000410000 */
[----:B------:R-:W-:Y:S01]  /*10f00*/  ISETP.GT.AND P0, PT, R245, RZ, PT ;  /* 0x000000fff500720c */ /* 0x000fe20003f04270 */
[--C-:B------:R-:W-:Y:S02]  /*10f10*/  FFMA.FTZ R6, R186, c[0x0][0x2d0], -R5.reuse ;  /* 0x0000b400ba067a23 */ /* 0x100fe40000010805 */
[----:B------:R3:W-:Y:S01]  /*10f20*/  MUFU.EX2 R58, R0 ;  /* 0x00000000003a7308 */ /* 0x0007e20000000800 */
[--C-:B------:R-:W-:Y:S02]  /*10f30*/  FFMA.FTZ R92, R24, c[0x0][0x2d0], -R5.reuse ;  /* 0x0000b400185c7a23 */ /* 0x100fe40000010805 */
[--C-:B------:R-:W-:Y:S02]  /*10f40*/  FFMA.FTZ R91, R25, c[0x0][0x2d0], -R5.reuse ;  /* 0x0000b400195b7a23 */ /* 0x100fe40000010805 */
[--C-:B------:R-:W-:Y:S02]  /*10f50*/  FFMA.FTZ R90, R28, c[0x0][0x2d0], -R5.reuse ;  /* 0x0000b4001c5a7a23 */ /* 0x100fe40000010805 */
[--C-:B------:R-:W-:Y:S02]  /*10f60*/  FFMA.FTZ R89, R29, c[0x0][0x2d0], -R5.reuse ;  /* 0x0000b4001d597a23 */ /* 0x100fe40000010805 */
[----:B-1----:R-:W-:Y:S01]  /*10f70*/  FMUL.FTZ R4, R71, c[0x0][0x2d0] ;  /* 0x0000b40047047a20 */ /* 0x002fe20000410000 */
[----:B------:R1:W-:Y:S01]  /*10f80*/  MUFU.EX2 R248, R6 ;  /* 0x0000000600f87308 */ /* 0x0003e20000000800 */
[----:B------:R-:W-:Y:S02]  /*10f90*/  FADD.FTZ R2, -R69, R116 ;  /* 0x0000007445027221 */ /* 0x000fe40000010100 */
[--C-:B------:R-:W-:Y:S02]  /*10fa0*/  FFMA.FTZ R10, R184, c[0x0][0x2d0], -R4.reuse ;  /* 0x0000b400b80a7a23 */ /* 0x100fe40000010804 */
[--C-:B------:R-:W-:Y:S02]  /*10fb0*/  FFMA.FTZ R213, R84, c[0x0][0x2d0], -R4.reuse ;  /* 0x0000b40054d57a23 */ /* 0x100fe40000010804 */
        /* <DEDUP_REMOVED lines=30> */
[----:B------:R-:W-:Y:S02]  /*111a0*/  FFMA.FTZ R33, R113, c[0x0][0x2d0], -R4 ;  /* 0x0000b40071217a23 */ /* 0x000fe40000010804 */
[----:B------:R-:W-:Y:S01]  /*111b0*/  FMUL.FTZ R4, R70, c[0x0][0x2d0] ;  /* 0x0000b40046047a20 */ /* 0x000fe20000410000 */
[----:B------:R-:W-:Y:S01]  /*111c0*/  MUFU.EX2 R196, R196 ;  /* 0x000000c400c47308 */ /* 0x000fe20000000800 */
[----:B------:R-:W-:Y:S02]  /*111d0*/  FMUL.FTZ R3, R2, c[0x0][0x2d0] ;  /* 0x0000b40002037a20 */ /* 0x000fe40000410000 */
[--C-:B---3--:R-:W-:Y:S02]  /*111e0*/  FFMA.FTZ R0, R204, c[0x0][0x2d0], -R4.reuse ;  /* 0x0000b400cc007a23 */ /* 0x108fe40000010804 */
[--C-:B-1----:R-:W-:Y:S02]  /*111f0*/  FFMA.FTZ R6, R203, c[0x0][0x2d0], -R4.reuse ;  /* 0x0000b400cb067a23 */ /* 0x102fe40000010804 */
[--C-:B------:R-:W-:Y:S02]  /*11200*/  FFMA.FTZ R184, R34, c[0x0][0x2d0], -R4.reuse ;  /* 0x0000b40022b87a23 */ /* 0x100fe40000010804 */
[----:B------:R-:W3:Y:S01]  /*11210*/  LDL.LU R34, [R1+0x24] ;  /* 0x0000240001227983 */ /* 0x000ee20000300800 */
[----:B------:R1:W-:Y:S01]  /*11220*/  MUFU.EX2 R18, R0 ;  /* 0x0000000000127308 */ /* 0x0003e20000000800 */
[--C-:B------:R-:W-:Y:S02]  /*11230*/  FFMA.FTZ R185, R23, c[0x0][0x2d0], -R4.reuse ;  /* 0x0000b40017b97a23 */ /* 0x100fe40000010804 */
[--C-:B------:R-:W-:Y:S02]  /*11240*/  FFMA.FTZ R85, R44, c[0x0][0x2d0], -R5.reuse ;  /* 0x0000b4002c557a23 */ /* 0x100fe40000010805 */
[--C-:B------:R-:W-:Y:S02]  /*11250*/  FFMA.FTZ R84, R45, c[0x0][0x2d0], -R5.reuse ;  /* 0x0000b4002d547a23 */ /* 0x100fe40000010805 */
[--C-:B------:R-:W-:Y:S02]  /*11260*/  FFMA.FTZ R81, R114, c[0x0][0x2d0], -R4.reuse ;  /* 0x0000b40072517a23 */ /* 0x100fe40000010804 */
[----:B------:R-:W-:Y:S01]  /*11270*/  FFMA.FTZ R114, R61, c[0x0][0x2d0], -R5 ;  /* 0x0000b4003d727a23 */ /* 0x000fe20000010805 */
[----:B------:R5:W-:Y:S01]  /*11280*/  MUFU.EX2 R23, R6 ;  /* 0x0000000600177308 */ /* 0x000be20000000800 */
[----:B------:R-:W-:Y:S02]  /*11290*/  FADD.FTZ R2, -R71, R117 ;  /* 0x0000007547027221 */ /* 0x000fe40000010100 */
[--C-:B------:R-:W-:Y:S02]  /*112a0*/  FFMA.FTZ R117, R38, c[0x0][0x2d0], -R4.reuse ;  /* 0x0000b40026757a23 */ /* 0x100fe40000010804 */
[--C-:B------:R-:W-:Y:S02]  /*112b0*/  FFMA.FTZ R8, R201, c[0x0][0x2d0], -R4.reuse ;  /* 0x0000b400c9087a23 */ /* 0x100fe40000010804 */
[--C-:B------:R-:W-:Y:S02]  /*112c0*/  FFMA.FTZ R201, R76, c[0x0][0x2d0], -R5.reuse ;  /* 0x0000b4004cc97a23 */ /* 0x100fe40000010805 */
[--C-:B------:R-:W-:Y:S01]  /*112d0*/  FFMA.FTZ R118, R35, c[0x0][0x2d0], -R4.reuse ;  /* 0x0000b40023767a23 */ /* 0x100fe20000010804 */
[----:B------:R-:W2:Y:S01]  /*112e0*/  MUFU.EX2 R3, R3 ;  /* 0x0000000300037308 */ /* 0x000ea20000000800 */
[--C-:B----4-:R-:W-:Y:S02]  /*112f0*/  FFMA.FTZ R7, R202, c[0x0][0x2d0], -R4.reuse ;  /* 0x0000b400ca077a23 */ /* 0x110fe40000010804 */
[--C-:B------:R-:W-:Y:S02]  /*11300*/  FFMA.FTZ R112, R51, c[0x0][0x2d0], -R4.reuse ;  /* 0x0000b40033707a23 */ /* 0x100fe40000010804 */
[----:B-1----:R-:W-:Y:S02]  /*11310*/  FMUL.FTZ R0, R68, c[0x0][0x2d0] ;  /* 0x0000b40044007a20 */ /* 0x002fe40000410000 */
[----:B------:R-:W-:Y:S02]  /*11320*/  FFMA.FTZ R204, R86, c[0x0][0x2d0], -R4 ;  /* 0x0000b40056cc7a23 */ /* 0x000fe40000010804 */
[----:B------:R-:W-:Y:S01]  /*11330*/  FFMA.FTZ R38, R111, c[0x0][0x2d0], -R0 ;  /* 0x0000b4006f267a23 */ /* 0x000fe20000010800 */
[----:B------:R-:W-:Y:S01]  /*11340*/  MUFU.EX2 R80, R7 ;  /* 0x0000000700507308 */ /* 0x000fe20000000800 */
[--C-:B------:R-:W-:Y:S02]  /*11350*/  FFMA.FTZ R206, R82, c[0x0][0x2d0], -R4.reuse ;  /* 0x0000b40052ce7a23 */ /* 0x100fe40000010804 */
[--C-:B------:R-:W-:Y:S02]  /*11360*/  FFMA.FTZ R86, R41, c[0x0][0x2d0], -R5.reuse ;  /* 0x0000b40029567a23 */ /* 0x100fe40000010805 */
[--C-:B-----5:R-:W-:Y:S02]  /*11370*/  FFMA.FTZ R6, R218, c[0x0][0x2d0], -R5.reuse ;  /* 0x0000b400da067a23 */ /* 0x120fe40000010805 */
[--C-:B------:R-:W-:Y:S02]  /*11380*/  FFMA.FTZ R209, R87, c[0x0][0x2d0], -R4.reuse ;  /* 0x0000b40057d17a23 */ /* 0x100fe40000010804 */
[--C-:B------:R-:W-:Y:S01]  /*11390*/  FFMA.FTZ R87, R40, c[0x0][0x2d0], -R5.reuse ;  /* 0x0000b40028577a23 */ /* 0x100fe20000010805 */
[----:B------:R1:W-:Y:S01]  /*113a0*/  MUFU.EX2 R111, R6 ;  /* 0x00000006006f7308 */ /* 0x0003e20000000800 */
[----:B------:R-:W-:Y:S02]  /*113b0*/  FFMA.FTZ R65, R115, c[0x0][0x2d0], -R4 ;  /* 0x0000b40073417a23 */ /* 0x000fe40000010804 */
[--C-:B------:R-:W-:Y:S02]  /*113c0*/  FFMA.FTZ R115, R77, c[0x0][0x2d0], -R5.reuse ;  /* 0x0000b4004d737a23 */ /* 0x100fe40000010805 */
[--C-:B------:R-:W-:Y:S02]  /*113d0*/  FFMA.FTZ R51, R108, c[0x0][0x2d0], -R5.reuse ;  /* 0x0000b4006c337a23 */ /* 0x100fe40000010805 */
[--C-:B------:R-:W-:Y:S02]  /*113e0*/  FFMA.FTZ R97, R27, c[0x0][0x2d0], -R0.reuse ;  /* 0x0000b4001b617a23 */ /* 0x100fe40000010800 */
[--C-:B------:R-:W-:Y:S01]  /*113f0*/  FFMA.FTZ R27, R79, c[0x0][0x2d0], -R0.reuse ;  /* 0x0000b4004f1b7a23 */ /* 0x100fe20000010800 */
[----:B------:R4:W-:Y:S01]  /*11400*/  MUFU.EX2 R82, R10 ;  /* 0x0000000a00527308 */ /* 0x0009e20000000800 */
[----:B------:R-:W-:Y:S02]  /*11410*/  FMUL.FTZ R2, R2, c[0x0][0x2d0] ;  /* 0x0000b40002027a20 */ /* 0x000fe40000410000 */
[--C-:B------:R-:W-:Y:S02]  /*11420*/  FFMA.FTZ R108, R46, c[0x0][0x2d0], -R0.reuse ;  /* 0x0000b4002e6c7a23 */ /* 0x100fe40000010800 */
[----:B------:R-:W-:Y:S02]  /*11430*/  FFMA.FTZ R46, R78, c[0x0][0x2d0], -R0 ;  /* 0x0000b4004e2e7a23 */ /* 0x000fe40000010800 */
[----:B------:R-:W5:Y:S01]  /*11440*/  LDSM.16.MT88.4 R76, [R225] ;  /* 0x00000000e14c783b */ /* 0x000f620000004200 */
[--C-:B------:R-:W-:Y:S02]  /*11450*/  FFMA.FTZ R37, R93, c[0x0][0x2d0], -R5.reuse ;  /* 0x0000b4005d257a23 */ /* 0x100fe40000010805 */
[----:B------:R-:W-:Y:S01]  /*11460*/  MUFU.EX2 R2, R2 ;  /* 0x0000000200027308 */ /* 0x000fe20000000800 */
[--C-:B------:R-:W-:Y:S02]  /*11470*/  FFMA.FTZ R186, R22, c[0x0][0x2d0], -R4.reuse ;  /* 0x0000b40016ba7a23 */ /* 0x100fe40000010804 */
[--C-:B------:R-:W-:Y:S02]  /*11480*/  FFMA.FTZ R116, R39, c[0x0][0x2d0], -R4.reuse ;  /* 0x0000b40027747a23 */ /* 0x100fe40000010804 */
[----:B-1----:R-:W2:Y:S01]  /*11490*/  LDL.LU R6, [R1+0x28] ;  /* 0x0000280001067983 */ /* 0x002ea20000300800 */
[--C-:B------:R-:W-:Y:S02]  /*114a0*/  FFMA.FTZ R113, R50, c[0x0][0x2d0], -R4.reuse ;  /* 0x0000b40032717a23 */ /* 0x100fe40000010804 */
[--C-:B------:R-:W-:Y:S02]  /*114b0*/  FFMA.FTZ R100, R55, c[0x0][0x2d0], -R4.reuse ;  /* 0x0000b40037647a23 */ /* 0x100fe40000010804 */
[----:B------:R-:W1:Y:S01]  /*114c0*/  MUFU.EX2 R22, R9 ;  /* 0x0000000900167308 */ /* 0x000e620000000800 */
        /* <DEDUP_REMOVED lines=12> */
[--C-:B------:R-:W-:Y:S02]  /*11590*/  FFMA.FTZ R4, R220, c[0x0][0x2d0], -R5.reuse ;  /* 0x0000b400dc047a23 */ /* 0x100fe40000010805 */
[--C-:B------:R-:W-:Y:S02]  /*115a0*/  FFMA.FTZ R98, R216, c[0x0][0x2d0], -R0.reuse ;  /* 0x0000b400d8627a23 */ /* 0x100fe40000010800 */
[--C-:B------:R-:W-:Y:S02]  /*115b0*/  FFMA.FTZ R7, R222, c[0x0][0x2d0], -R0.reuse ;  /* 0x0000b400de077a23 */ /* 0x100fe40000010800 */
[--C-:B------:R-:W-:Y:S01]  /*115c0*/  FFMA.FTZ R93, R31, c[0x0][0x2d0], -R0.reuse ;  /* 0x0000b4001f5d7a23 */ /* 0x100fe20000010800 */
[----:B------:R-:W-:Y:S01]  /*115d0*/  MOV R31, R64 ;  /* 0x00000040001f7202 */ /* 0x000fe20000000f00 */
[--C-:B------:R-:W-:Y:S01]  /*115e0*/  FFMA.FTZ R103, R60, c[0x0][0x2d0], -R5.reuse ;  /* 0x0000b4003c677a23 */ /* 0x100fe20000010805 */
[----:B------:R1:W-:Y:S01]  /*115f0*/  MUFU.EX2 R222, R8 ;  /* 0x0000000800de7308 */ /* 0x0003e20000000800 */
[--C-:B------:R-:W-:Y:S02]  /*11600*/  FFMA.FTZ R19, R105, c[0x0][0x2d0], -R5.reuse ;  /* 0x0000b40069137a23 */ /* 0x100fe40000010805 */
[--C-:B------:R-:W-:Y:S02]  /*11610*/  FFMA.FTZ R50, R109, c[0x0][0x2d0], -R5.reuse ;  /* 0x0000b4006d327a23 */ /* 0x100fe40000010805 */
[--C-:B------:R-:W-:Y:S01]  /*11620*/  FFMA.FTZ R109, R47, c[0x0][0x2d0], -R0.reuse ;  /* 0x0000b4002f6d7a23 */ /* 0x100fe20000010800 */
[----:B------:R-:W-:Y:S01]  /*11630*/  MOV R47, R52 ;  /* 0x00000034002f7202 */ /* 0x000fe20000000f00 */
        /* <DEDUP_REMOVED lines=9> */
[----:B------:R-:W-:Y:S02]  /*116d0*/  FFMA.FTZ R54, R104, c[0x0][0x2d0], -R5 ;  /* 0x0000b40068367a23 */ /* 0x000fe40000010805 */
[--C-:B------:R-:W-:Y:S02]  /*116e0*/  FFMA.FTZ R14, R221, c[0x0][0x2d0], -R0.reuse ;  /* 0x0000b400dd0e7a23 */ /* 0x100fe40000010800 */
[--C-:B------:R-:W-:Y:S02]  /*116f0*/  FFMA.FTZ R11, R246, c[0x0][0x2d0], -R0.reuse ;  /* 0x0000b400f60b7a23 */ /* 0x100fe40000010800 */
[--C-:B----4-:R-:W-:Y:S02]  /*11700*/  FFMA.FTZ R10, R223, c[0x0][0x2d0], -R0.reuse ;  /* 0x0000b400df0a7a23 */ /* 0x110fe40000010800 */
        /* <DEDUP_REMOVED lines=16> */
[----:B------:R-:W-:Y:S01]  /*11810*/  FFMA.FTZ R39, R106, c[0x0][0x2d0], -R0 ;  /* 0x0000b4006a277a23 */ /* 0x000fe20000010800 */
[----:B------:R-:W-:Y:S01]  /*11820*/  MUFU.EX2 R184, R184 ;  /* 0x000000b800b87308 */ /* 0x000fe20000000800 */
[----:B------:R-:W-:Y:S02]  /*11830*/  FADD.FTZ R0, -R68, R119 ;  /* 0x0000007744007221 */ /* 0x000fe40000010100 */
[--C-:B------:R-:W-:Y:S02]  /*11840*/  FFMA.FTZ R102, R56, c[0x0][0x2d0], -R5.reuse ;  /* 0x0000b40038667a23 */ /* 0x100fe40000010805 */
[----:B------:R-:W-:Y:S02]  /*11850*/  FMUL.FTZ R0, R0, c[0x0][0x2d0] ;  /* 0x0000b40000007a20 */ /* 0x000fe40000410000 */
[--C-:B------:R-:W-:Y:S02]  /*11860*/  FFMA.FTZ R36, R13, c[0x0][0x2d0], -R5.reuse ;  /* 0x0000b4000d247a23 */ /* 0x100fe40000010805 */
[--C-:B------:R-:W-:Y:S01]  /*11870*/  FFMA.FTZ R49, R12, c[0x0][0x2d0], -R5.reuse ;  /* 0x0000b4000c317a23 */ /* 0x100fe20000010805 */
[----:B------:R-:W-:Y:S01]  /*11880*/  MUFU.EX2 R106, R11 ;  /* 0x0000000b006a7308 */ /* 0x000fe20000000800 */
[--C-:B------:R-:W-:Y:S02]  /*11890*/  FFMA.FTZ R99, R57, c[0x0][0x2d0], -R5.reuse ;  /* 0x0000b40039637a23 */ /* 0x100fe40000010805 */
[--C-:B------:R-:W-:Y:S01]  /*118a0*/  FFMA.FTZ R203, R72, c[0x0][0x2d0], -R5.reuse ;  /* 0x0000b40048cb7a23 */ /* 0x100fe20000010805 */
[----:B------:R-:W-:Y:S01]  /*118b0*/  MOV R59, R49 ;  /* 0x00000031003b7202 */ /* 0x000fe20000000f00 */
[----:B------:R-:W-:Y:S05]  /*118c0*/  FFMA.FTZ R202, R73, c[0x0][0x2d0], -R5 ;  /* 0x0000b40049ca7a23 */ /* 0x000fea0000010805 */
        /* <DEDUP_REMOVED lines=40> */
[C---:B--2---:R-:W-:Y:S01]  /*11b50*/  FMUL.FTZ R61, R3.reuse, R121 ;  /* 0x00000079033d7220 */ /* 0x044fe20000410000 */
[----:B------:R-:W-:Y:S01]  /*11b60*/  MOV R74, R32 ;  /* 0x00000020004a7202 */ /* 0x000fe20000000f00 */
[----:B------:R-:W2:Y:S01]  /*11b70*/  LDL.LU R121, [R1+0x2c] ;  /* 0x00002c0001797983 */ /* 0x000ea20000300800 */
[C---:B------:R-:W-:Y:S01]  /*11b80*/  FMUL.FTZ R60, R3.reuse, R120 ;  /* 0x00000078033c7220 */ /* 0x040fe20000410000 */
[----:B-1----:R-:W-:Y:S01]  /*11b90*/  F2FP.BF16.PACK_AB R72, R22, R26 ;  /* 0x0000001a1648723e */ /* 0x002fe200000010ff */
[----:B------:R-:W-:Y:S01]  /*11ba0*/  FMUL.FTZ R64, R2, R124 ;  /* 0x0000007c02407220 */ /* 0x000fe20000410000 */
[----:B------:R-:W-:Y:S01]  /*11bb0*/  F2FP.BF16.PACK_AB R73, R18, R23 ;  /* 0x000000171249723e */ /* 0x000fe200000010ff */
[C---:B------:R-:W-:Y:S01]  /*11bc0*/  FMUL.FTZ R8, R3.reuse, R148 ;  /* 0x0000009403087220 */ /* 0x040fe20000410000 */
[----:B------:R-:W-:Y:S01]  /*11bd0*/  MOV R148, R36 ;  /* 0x0000002400947202 */ /* 0x000fe20000000f00 */
[----:B------:R-:W1:Y:S01]  /*11be0*/  MUFU.EX2 R120, R7 ;  /* 0x0000000700787308 */ /* 0x000e620000000800 */
        /* <DEDUP_REMOVED lines=9> */
[----:B------:R-:W4:Y:S01]  /*11c80*/  MUFU.EX2 R124, R15 ;  /* 0x0000000f007c7308 */ /* 0x000f220000000800 */
[C---:B------:R-:W-:Y:S01]  /*11c90*/  FMUL.FTZ R28, R3.reuse, R144 ;  /* 0x00000090031c7220 */ /* 0x040fe20000410000 */
[----:B------:R-:W-:Y:S01]  /*11ca0*/  MOV R144, R19 ;  /* 0x0000001300907202 */ /* 0x000fe20000000f00 */
[C---:B------:R-:W-:Y:S01]  /*11cb0*/  FMUL.FTZ R29, R3.reuse, R145 ;  /* 0x00000091031d7220 */ /* 0x040fe20000410000 */
[----:B------:R-:W-:Y:S01]  /*11cc0*/  MOV R141, R51 ;  /* 0x00000033008d7202 */ /* 0x000fe20000000f00 */
[C---:B------:R-:W-:Y:S01]  /*11cd0*/  FMUL.FTZ R40, R3.reuse, R132 ;  /* 0x0000008403287220 */ /* 0x040fe20000410000 */
[----:B------:R-:W-:Y:S01]  /*11ce0*/  MOV R145, R54 ;  /* 0x0000003600917202 */ /* 0x000fe20000000f00 */
[C---:B------:R-:W-:Y:S02]  /*11cf0*/  FMUL.FTZ R41, R3.reuse, R133 ;  /* 0x0000008503297220 */ /* 0x040fe40000410000 */
[C---:B------:R-:W-:Y:S01]  /*11d00*/  FMUL.FTZ R44, R3.reuse, R136 ;  /* 0x00000088032c7220 */ /* 0x040fe20000410000 */
[----:B------:R-:W-:Y:S01]  /*11d10*/  MOV R136, R148 ;  /* 0x0000009400887202 */ /* 0x000fe20000000f00 */
[C---:B------:R-:W-:Y:S01]  /*11d20*/  FMUL.FTZ R45, R3.reuse, R137 ;  /* 0x00000089032d7220 */ /* 0x040fe20000410000 */
[----:B------:R-:W-:Y:S01]  /*11d30*/  MOV R148, R38 ;  /* 0x0000002600947202 */ /* 0x000fe20000000f00 */
[C---:B------:R-:W-:Y:S01]  /*11d40*/  FFMA.FTZ R88, R3.reuse, R88, R248 ;  /* 0x0000005803587223 */ /* 0x040fe200000100f8 */
[----:B------:R-:W-:Y:S01]  /*11d50*/  MUFU.EX2 R132, R84 ;  /* 0x0000005400847308 */ /* 0x000fe20000000800 */
[C---:B------:R-:W-:Y:S01]  /*11d60*/  FMUL.FTZ R56, R3.reuse, R128 ;  /* 0x0000008003387220 */ /* 0x040fe20000410000 */
[----:B------:R-:W-:Y:S01]  /*11d70*/  MOV R128, R63 ;  /* 0x0000003f00807202 */ /* 0x000fe20000000f00 */
[----:B------:R-:W-:Y:S02]  /*11d80*/  FMUL.FTZ R57, R3, R129 ;  /* 0x0000008103397220 */ /* 0x000fe40000410000 */
[C---:B---3--:R-:W-:Y:S01]  /*11d90*/  FFMA.FTZ R3, R2.reuse, R34, R26 ;  /* 0x0000002202037223 */ /* 0x048fe2000001001a */
[----:B------:R-:W-:Y:S01]  /*11da0*/  MOV R34, R33 ;  /* 0x0000002100227202 */ /* 0x000fe20000000f00 */
[C---:B------:R-:W-:Y:S01]  /*11db0*/  FMUL.FTZ R4, R2.reuse, R180 ;  /* 0x000000b402047220 */ /* 0x040fe20000410000 */
[----:B------:R-:W-:Y:S01]  /*11dc0*/  MOV R180, R30 ;  /* 0x0000001e00b47202 */ /* 0x000fe20000000f00 */
[C---:B------:R-:W-:Y:S01]  /*11dd0*/  FMUL.FTZ R5, R2.reuse, R181 ;  /* 0x000000b502057220 */ /* 0x040fe20000410000 */
[----:B------:R-:W-:Y:S01]  /*11de0*/  MOV R181, R83 ;  /* 0x0000005300b57202 */ /* 0x000fe20000000f00 */
[----:B------:R-:W-:Y:S01]  /*11df0*/  FMUL.FTZ R16, R2, R172 ;  /* 0x000000ac02107220 */ /* 0x000fe20000410000 */
[----:B-1----:R-:W-:Y:S01]  /*11e00*/  F2FP.BF16.PACK_AB R83, R120, R110 ;  /* 0x0000006e7853723e */ /* 0x002fe200000010ff */
[C---:B------:R-:W-:Y:S01]  /*11e10*/  FMUL.FTZ R17, R2.reuse, R173 ;  /* 0x000000ad02117220 */ /* 0x040fe20000410000 */
[----:B------:R-:W-:Y:S01]  /*11e20*/  MOV R172, R67 ;  /* 0x0000004300ac7202 */ /* 0x000fe20000000f00 */
[C---:B------:R-:W-:Y:S01]  /*11e30*/  FMUL.FTZ R20, R2.reuse, R176 ;  /* 0x000000b002147220 */ /* 0x040fe20000410000 */
[----:B------:R-:W-:Y:S01]  /*11e40*/  MOV R176, R42 ;  /* 0x0000002a00b07202 */ /* 0x000fe20000000f00 */
[C---:B------:R-:W-:Y:S01]  /*11e50*/  FMUL.FTZ R21, R2.reuse, R177 ;  /* 0x000000b102157220 */ /* 0x040fe20000410000 */
        /* <DEDUP_REMOVED lines=17> */
[----:B------:R-:W-:Y:S01]  /*11f70*/  FMUL.FTZ R65, R2, R125 ;  /* 0x0000007d02417220 */ /* 0x000fe20000410000 */
[----:B------:R-:W-:Y:S01]  /*11f80*/  MOV R125, R47 ;  /* 0x0000002f007d7202 */ /* 0x000fe20000000f00 */
[C---:B------:R-:W-:Y:S01]  /*11f90*/  FFMA.FTZ R2, R58.reuse, R6, R23 ;  /* 0x000000063a027223 */ /* 0x040fe20000010017 */
[----:B------:R-:W1:Y:S01]  /*11fa0*/  MUFU.EX2 R107, R92 ;  /* 0x0000005c006b7308 */ /* 0x000e620000000800 */
[----:B------:R-:W-:Y:S01]  /*11fb0*/  FMUL.FTZ R6, R58, R182 ;  /* 0x000000b63a067220 */ /* 0x000fe20000410000 */
[----:B------:R-:W-:Y:S01]  /*11fc0*/  MOV R182, R82 ;  /* 0x0000005200b67202 */ /* 0x000fe20000000f00 */
[----:B------:R-:W-:Y:S01]  /*11fd0*/  FADD.FTZ R94, R18, R2 ;  /* 0x00000002125e7221 */ /* 0x000fe20000010000 */
[----:B------:R-:W-:Y:S01]  /*11fe0*/  MOV R2, R74 ;  /* 0x0000004a00027202 */ /* 0x000fe20000000f00 */
[----:B------:R-:W-:Y:S01]  /*11ff0*/  FMUL.FTZ R7, R58, R183 ;  /* 0x000000b73a077220 */ /* 0x000fe20000410000 */
[----:B------:R-:W-:Y:S01]  /*12000*/  MOV R183, R80 ;  /* 0x0000005000b77202 */ /* 0x000fe20000000f00 */
[----:B------:R-:W-:Y:S01]  /*12010*/  FMUL.FTZ R10, R0, R150 ;  /* 0x00000096000a7220 */ /* 0x000fe20000410000 */
[----:B------:R-:W-:Y:S01]  /*12020*/  F2FP.BF16.PACK_AB R74, R182, R2 ;  /* 0x00000002b64a723e */ /* 0x000fe200000010ff */
[----:B------:R-:W-:Y:S01]  /*12030*/  FMUL.FTZ R11, R0, R151 ;  /* 0x00000097000b7220 */ /* 0x000fe20000410000 */
[----:B------:R-:W-:Y:S01]  /*12040*/  F2FP.BF16.PACK_AB R75, R222, R183 ;  /* 0x000000b7de4b723e */ /* 0x000fe200000010ff */
[----:B------:R-:W-:Y:S01]  /*12050*/  FADD.FTZ R95, R22, R3 ;  /* 0x00000003165f7221 */ /* 0x000fe20000010000 */
[----:B------:R-:W-:Y:S01]  /*12060*/  F2FP.BF16.PACK_AB R80, R216, R248 ;  /* 0x000000f8d850723e */ /* 0x000fe200000010ff */
[----:B------:R-:W-:Y:S01]  /*12070*/  FMUL.FTZ R18, R58, R174 ;  /* 0x000000ae3a127220 */ /* 0x000fe20000410000 */
[----:B----4-:R-:W-:Y:S01]  /*12080*/  F2FP.BF16.PACK_AB R82, R124, R111 ;  /* 0x0000006f7c52723e */ /* 0x010fe200000010ff */
[C---:B------:R-:W-:Y:S01]  /*12090*/  FMUL.FTZ R19, R58.reuse, R175 ;  /* 0x000000af3a137220 */ /* 0x040fe20000410000 */
[----:B------:R-:W-:Y:S01]  /*120a0*/  MOV R168, R66 ;  /* 0x0000004200a87202 */ /* 0x000fe20000000f00 */
[-C--:B-----5:R-:W-:Y:S01]  /*120b0*/  HMMA.16816.F32.BF16 R4, R72, R76.reuse, R4 ;  /* 0x0000004c4804723c */ /* 0x0a0fe20000041804 */
[----:B------:R-:W-:Y:S04]  /*120c0*/  MUFU.EX2 R133, R101 ;  /* 0x0000006500857308 */ /* 0x000fe80000000800 */
[C---:B------:R-:W-:Y:S01]  /*120d0*/  FMUL.FTZ R34, R58.reuse, R166 ;  /* 0x000000a63a227220 */ /* 0x040fe20000410000 */
[----:B------:R-:W-:Y:S01]  /*120e0*/  MOV R152, R59 ;  /* 0x0000003b00987202 */ /* 0x000fe20000000f00 */
[----:B------:R-:W-:Y:S01]  /*120f0*/  FMUL.FTZ R35, R58, R167 ;  /* 0x000000a73a237220 */ /* 0x000fe20000410000 */
[C---:B------:R-:W-:Y:S03]  /*12100*/  HMMA.16816.F32.BF16 R8, R80.reuse, R76, R8 ;  /* 0x0000004c5008723c */ /* 0x040fe60000041808 */
[----:B------:R-:W-:Y:S01]  /*12110*/  MUFU.EX2 R137, R99 ;  /* 0x0000006300897308 */ /* 0x000fe20000000800 */
[----:B------:R-:W-:Y:S01]  /*12120*/  FMUL.FTZ R15, R0, R159 ;  /* 0x0000009f000f7220 */ /* 0x000fe20000410000 */
[----:B------:R-:W-:Y:S01]  /*12130*/  MOV R248, R152 ;  /* 0x0000009800f87202 */ /* 0x000fe20000000f00 */
[C---:B------:R-:W-:Y:S02]  /*12140*/  FMUL.FTZ R22, R58.reuse, R178 ;  /* 0x000000b23a167220 */ /* 0x040fe40000410000 */
[----:B------:R-:W-:Y:S04]  /*12150*/  FMUL.FTZ R23, R58, R179 ;  /* 0x000000b33a177220 */ /* 0x000fe80000410000 */
[C---:B------:R-:W-:Y:S01]  /*12160*/  FMUL.FTZ R26, R0.reuse, R142 ;  /* 0x0000008e001a7220 */ /* 0x040fe20000410000 */
[----:B------:R3:W4:Y:S01]  /*12170*/  MUFU.EX2 R99, R98 ;  /* 0x0000006200637308 */ /* 0x0007220000000800 */
[C---:B------:R-:W-:Y:S02]  /*12180*/  FMUL.FTZ R27, R0.reuse, R143 ;  /* 0x0000008f001b7220 */ /* 0x040fe40000410000 */
[C---:B------:R-:W-:Y:S02]  /*12190*/  FMUL.FTZ R30, R0.reuse, R146 ;  /* 0x00000092001e7220 */ /* 0x040fe40000410000 */
[----:B------:R-:W-:Y:S02]  /*121a0*/  FMUL.FTZ R31, R0, R147 ;  /* 0x00000093001f7220 */ /* 0x000fe40000410000 */
[C---:B------:R-:W-:Y:S02]  /*121b0*/  FMUL.FTZ R38, R58.reuse, R170 ;  /* 0x000000aa3a267220 */ /* 0x040fe40000410000 */
[----:B------:R-:W-:Y:S01]  /*121c0*/  FMUL.FTZ R39, R58, R171 ;  /* 0x000000ab3a277220 */ /* 0x000fe20000410000 */
[----:B------:R5:W-:Y:S01]  /*121d0*/  MUFU.EX2 R101, R96 ;  /* 0x0000006000657308 */ /* 0x000be20000000800 */
[C---:B------:R-:W-:Y:S02]  /*121e0*/  FMUL.FTZ R42, R0.reuse, R134 ;  /* 0x00000086002a7220 */ /* 0x040fe40000410000 */
[C---:B------:R-:W-:Y:S02]  /*121f0*/  FMUL.FTZ R43, R0.reuse, R135 ;  /* 0x00000087002b7220 */ /* 0x040fe40000410000 */
[C---:B------:R-:W-:Y:S02]  /*12200*/  FMUL.FTZ R46, R0.reuse, R138 ;  /* 0x0000008a002e7220 */ /* 0x040fe40000410000 */
[----:B------:R-:W-:Y:S02]  /*12210*/  FMUL.FTZ R47, R0, R139 ;  /* 0x0000008b002f7220 */ /* 0x000fe40000410000 */
[C---:B------:R-:W-:Y:S01]  /*12220*/  FMUL.FTZ R50, R58.reuse, R162 ;  /* 0x000000a23a327220 */ /* 0x040fe20000410000 */
[----:B------:R-:W-:Y:S01]  /*12230*/  MUFU.EX2 R135, R103 ;  /* 0x0000006700877308 */ /* 0x000fe20000000800 */
[C---:B------:R-:W-:Y:S02]  /*12240*/  FMUL.FTZ R51, R58.reuse, R163 ;  /* 0x000000a33a337220 */ /* 0x040fe40000410000 */
[C---:B------:R-:W-:Y:S02]  /*12250*/  FMUL.FTZ R66, R58.reuse, R126 ;  /* 0x0000007e3a427220 */ /* 0x040fe40000410000 */
[C---:B------:R-:W-:Y:S02]  /*12260*/  FMUL.FTZ R67, R58.reuse, R127 ;  /* 0x0000007f3a437220 */ /* 0x040fe40000410000 */
[C---:B------:R-:W-:Y:S02]  /*12270*/  FMUL.FTZ R54, R58.reuse, R154 ;  /* 0x0000009a3a367220 */ /* 0x040fe40000410000 */
[----:B------:R-:W-:Y:S01]  /*12280*/  FMUL.FTZ R55, R58, R155 ;  /* 0x0000009b3a377220 */ /* 0x000fe20000410000 */
[----:B------:R-:W-:Y:S01]  /*12290*/  MUFU.EX2 R126, R86 ;  /* 0x00000056007e7308 */ /* 0x000fe20000000800 */
[----:B------:R-:W-:Y:S02]  /*122a0*/  FMUL.FTZ R58, R0, R130 ;  /* 0x00000082003a7220 */ /* 0x000fe40000410000 */
[----:B------:R-:W-:Y:S02]  /*122b0*/  FADD.FTZ R88, R216, R88 ;  /* 0x00000058d8587221 */ /* 0x000fe40000010000 */
[----:B------:R-:W-:Y:S02]  /*122c0*/  FADD.FTZ R2, R2, R95 ;  /* 0x0000005f02027221 */ /* 0x000fe40000010000 */
[----:B---3--:R-:W-:Y:S02]  /*122d0*/  FADD.FTZ R98, R111, R88 ;  /* 0x000000586f627221 */ /* 0x008fe40000010000 */
[C---:B------:R-:W-:Y:S01]  /*122e0*/  FMUL.FTZ R59, R0.reuse, R131 ;  /* 0x00000083003b7220 */ /* 0x040fe20000410000 */
[----:B------:R-:W-:Y:S01]  /*122f0*/  MUFU.EX2 R127, R85 ;  /* 0x00000055007f7308 */ /* 0x000fe20000000800 */
[C---:B------:R-:W-:Y:S02]  /*12300*/  FMUL.FTZ R62, R0.reuse, R122 ;  /* 0x0000007a003e7220 */ /* 0x040fe40000410000 */
[----:B------:R-:W-:Y:S02]  /*12310*/  FMUL.FTZ R63, R0, R123 ;  /* 0x0000007b003f7220 */ /* 0x000fe40000410000 */
[----:B-----5:R-:W-:Y:S01]  /*12320*/  FADD.FTZ R96, R182, R2 ;  /* 0x00000002b6607221 */ /* 0x020fe20000010000 */
[----:B------:R-:W-:Y:S01]  /*12330*/  MOV R182, R125 ;  /* 0x0000007d00b67202 */ /* 0x000fe20000000f00 */
[----:B------:R-:W-:Y:S03]  /*12340*/  FADD.FTZ R2, R124, R98 ;  /* 0x000000627c027221 */ /* 0x000fe60000010000 */
[----:B------:R-:W-:Y:S01]  /*12350*/  MUFU.EX2 R130, R112 ;  /* 0x0000007000827308 */ /* 0x000fe20000000800 */
[----:B-1----:R-:W-:Y:S09]  /*12360*/  FADD.FTZ R2, R107, R2 ;  /* 0x000000026b027221 */ /* 0x002ff20000010000 */
[----:B------:R1:W-:Y:S10]  /*12370*/  MUFU.EX2 R112, R87 ;  /* 0x0000005700707308 */ /* 0x0003f40000000800 */
[----:B------:R-:W-:Y:S10]  /*12380*/  MUFU.EX2 R122, R89 ;  /* 0x00000059007a7308 */ /* 0x000ff40000000800 */
[----:B------:R-:W-:Y:S01]  /*12390*/  MUFU.EX2 R103, R172 ;  /* 0x000000ac00677308 */ /* 0x000fe20000000800 */
[----:B-1----:R-:W-:Y:S09]  /*123a0*/  LDSM.16.MT88.4 R84, [R225+0x800] ;  /* 0x00080000e154783b */ /* 0x002ff20000004200 */
[----:B------:R-:W-:Y:S10]  /*123b0*/  MUFU.EX2 R111, R165 ;  /* 0x000000a5006f7308 */ /* 0x000ff40000000800 */
[----:B------:R-:W-:Y:S10]  /*123c0*/  MUFU.EX2 R131, R102 ;  /* 0x0000006600837308 */ /* 0x000ff40000000800 */
[----:B------:R1:W-:Y:S10]  /*123d0*/  MUFU.EX2 R102, R93 ;  /* 0x0000005d00667308 */ /* 0x0003f40000000800 */
[----:B------:R-:W-:Y:S10]  /*123e0*/  MUFU.EX2 R125, R109 ;  /* 0x0000006d007d7308 */ /* 0x000ff40000000800 */
[----:B------:R-:W-:Y:S10]  /*123f0*/  MUFU.EX2 R109, R160 ;  /* 0x000000a0006d7308 */ /* 0x000ff40000000800 */
[----:B------:R-:W-:Y:S10]  /*12400*/  MUFU.EX2 R134, R100 ;  /* 0x0000006400867308 */ /* 0x000ff40000000800 */
[----:B------:R3:W5:Y:S10]  /*12410*/  MUFU.EX2 R100, R97 ;  /* 0x0000006100647308 */ /* 0x0007740000000800 */
[----:B------:R-:W-:Y:S10]  /*12420*/  MUFU.EX2 R123, R116 ;  /* 0x00000074007b7308 */ /* 0x000ff40000000800 */
[----:B------:R-:W-:Y:S10]  /*12430*/  MUFU.EX2 R116, R182 ;  /* 0x000000b600747308 */ /* 0x000ff40000000800 */
[----:B------:R-:W-:Y:S10]  /*12440*/  MUFU.EX2 R129, R113 ;  /* 0x0000007100817308 */ /* 0x000ff40000000800 */
[----:B------:R-:W-:Y:S01]  /*12450*/  MUFU.EX2 R152, R115 ;  /* 0x0000007300987308 */ /* 0x000fe20000000800 */
[C---:B--2---:R-:W-:Y:S02]  /*12460*/  FFMA.FTZ R3, R0.reuse, R121, R14 ;  /* 0x0000007900037223 */ /* 0x044fe4000001000e */
[----:B------:R-:W-:Y:S02]  /*12470*/  FMUL.FTZ R14, R0, R158 ;  /* 0x0000009e000e7220 */ /* 0x000fe40000410000 */
[----:B------:R-:W-:Y:S01]  /*12480*/  FADD.FTZ R0, R183, R94 ;  /* 0x0000005eb7007221 */ /* 0x000fe20000010000 */
[----:B------:R-:W-:Y:S01]  /*12490*/  MOV R183, R128 ;  /* 0x0000008000b77202 */ /* 0x000fe20000000f00 */
[----:B-1----:R-:W-:Y:S03]  /*124a0*/  LDSM.16.MT88.4 R92, [R226+0x1000] ;  /* 0x00100000e25c783b */ /* 0x002fe60000004200 */
[----:B------:R-:W1:Y:S01]  /*124b0*/  MUFU.EX2 R121, R118 ;  /* 0x0000007600797308 */ /* 0x000e620000000800 */
[----:B------:R-:W-:Y:S01]  /*124c0*/  FADD.FTZ R3, R106, R3 ;  /* 0x000000036a037221 */ /* 0x000fe20000010000 */
[-C--:B------:R-:W-:Y:S03]  /*124d0*/  HMMA.16816.F32.BF16 R12, R80, R78.reuse, R12 ;  /* 0x0000004e500c723c */ /* 0x080fe6000004180c */
[----:B---3--:R-:W-:Y:S01]  /*124e0*/  FADD.FTZ R97, R110, R3 ;  /* 0x000000036e617221 */ /* 0x008fe20000010000 */
[----:B------:R-:W-:Y:S01]  /*124f0*/  MOV R128, R136 ;  /* 0x0000008800807202 */ /* 0x000fe20000000f00 */
[----:B------:R-:W-:Y:S02]  /*12500*/  FADD.FTZ R3, R222, R0 ;  /* 0x00000000de037221 */ /* 0x000fe40000010000 */
[----:B------:R-:W-:Y:S01]  /*12510*/  FADD.FTZ R0, R120, R97 ;  /* 0x0000006178007221 */ /* 0x000fe20000010000 */
[C---:B------:R-:W-:Y:S01]  /*12520*/  HMMA.16816.F32.BF16 R16, R72.reuse, R78, R16 ;  /* 0x0000004e4810723c */ /* 0x040fe20000041810 */
[----:B------:R-:W2:Y:S01]  /*12530*/  LDSM.16.MT88.4 R76, [R229] ;  /* 0x00000000e54c783b */ /* 0x000ea20000004200 */
[----:B------:R3:W3:Y:S02]  /*12540*/  MUFU.EX2 R118, R91 ;  /* 0x0000005b00767308 */ /* 0x0006e40000000800 */
[----:B----4-:R-:W-:Y:S02]  /*12550*/  FADD.FTZ R0, R99, R0 ;  /* 0x0000000063007221 */ /* 0x010fe40000010000 */
[----:B------:R-:W-:Y:S02]  /*12560*/  FADD.FTZ R3, R186, R3 ;  /* 0x00000003ba037221 */ /* 0x000fe40000010000 */
[----:B-----5:R-:W-:Y:S04]  /*12570*/  FADD.FTZ R0, R100, R0 ;  /* 0x0000000064007221 */ /* 0x020fe80000010000 */
[----:B------:R4:W-:Y:S01]  /*12580*/  MUFU.EX2 R110, R161 ;  /* 0x000000a1006e7308 */ /* 0x0009e20000000800 */
[----:B------:R-:W-:Y:S02]  /*12590*/  FADD.FTZ R0, R101, R0 ;  /* 0x0000000065007221 */ /* 0x000fe40000010000 */
[----:B------:R-:W-:Y:S02]  /*125a0*/  FADD.FTZ R3, R185, R3 ;  /* 0x00000003b9037221 */ /* 0x000fe40000010000 */
[----:B------:R-:W-:Y:S02]  /*125b0*/  FADD.FTZ R0, R102, R0 ;  /* 0x0000000066007221 */ /* 0x000fe40000010000 */
[----:B------:R-:W-:Y:S02]  /*125c0*/  FADD.FTZ R3, R184, R3 ;  /* 0x00000003b8037221 */ /* 0x000fe40000010000 */
[----:B------:R-:W-:Y:S01]  /*125d0*/  FADD.FTZ R0, R104, R0 ;  /* 0x0000000068007221 */ /* 0x000fe20000010000 */
[----:B------:R-:W-:Y:S01]  /*125e0*/  MUFU.EX2 R136, R114 ;  /* 0x0000007200887308 */ /* 0x000fe20000000800 */
[----:B-1----:R-:W-:Y:S02]  /*125f0*/  FADD.FTZ R3, R121, R3 ;  /* 0x0000000379037221 */ /* 0x002fe40000010000 */
[----:B------:R-:W-:Y:S01]  /*12600*/  FADD.FTZ R0, R105, R0 ;  /* 0x0000000069007221 */ /* 0x000fe20000010000 */
[----:B---3--:R-:W-:Y:S01]  /*12610*/  LDSM.16.MT88.4 R88, [R226+0x800] ;  /* 0x00080000e258783b */ /* 0x008fe20000004200 */
[----:B------:R-:W-:Y:S02]  /*12620*/  FADD.FTZ R2, R118, R2 ;  /* 0x0000000276027221 */ /* 0x000fe40000010000 */
[----:B------:R-:W-:Y:S02]  /*12630*/  FADD.FTZ R3, R117, R3 ;  /* 0x0000000375037221 */ /* 0x000fe40000010000 */
[----:B------:R-:W-:Y:S01]  /*12640*/  FADD.FTZ R2, R119, R2 ;  /* 0x0000000277027221 */ /* 0x000fe20000010000 */
[----:B------:R-:W1:Y:S01]  /*12650*/  MUFU.EX2 R114, R108 ;  /* 0x0000006c00727308 */ /* 0x000e620000000800 */
[----:B------:R-:W-:Y:S02]  /*12660*/  FADD.FTZ R3, R123, R3 ;  /* 0x000000037b037221 */ /* 0x000fe40000010000 */
[----:B------:R-:W-:Y:S01]  /*12670*/  FADD.FTZ R2, R122, R2 ;  /* 0x000000027a027221 */ /* 0x000fe20000010000 */
[----:B----4-:R-:W-:Y:S01]  /*12680*/  LDSM.16.MT88.4 R160, [R226+0x3000] ;  /* 0x00300000e2a0783b */ /* 0x010fe20000004200 */
[----:B------:R-:W-:Y:S02]  /*12690*/  FADD.FTZ R3, R129, R3 ;  /* 0x0000000381037221 */ /* 0x000fe40000010000 */
[----:B------:R-:W-:Y:S01]  /*126a0*/  FADD.FTZ R2, R112, R2 ;  /* 0x0000000270027221 */ /* 0x000fe20000010000 */
[-C--:B--2---:R-:W-:Y:S02]  /*126b0*/  HMMA.16816.F32.BF16 R20, R72, R76.reuse, R20 ;  /* 0x0000004c4814723c */ /* 0x084fe40000041814 */
[----:B------:R2:W-:Y:S01]  /*126c0*/  MUFU.EX2 R108, R164 ;  /* 0x000000a4006c7308 */ /* 0x0005e20000000800 */
[----:B------:R-:W-:Y:S04]  /*126d0*/  FADD.FTZ R2, R126, R2 ;  /* 0x000000027e027221 */ /* 0x000fe80000010000 */
[----:B------:R-:W-:Y:S01]  /*126e0*/  FADD.FTZ R98, R127, R2 ;  /* 0x000000027f627221 */ /* 0x000fe20000010000 */
[C---:B------:R-:W-:Y:S04]  /*126f0*/  HMMA.16816.F32.BF16 R24, R80.reuse, R76, R24 ;  /* 0x0000004c5018723c */ /* 0x040fe80000041818 */
[----:B------:R-:W3:Y:S01]  /*12700*/  MUFU.EX2 R115, R153 ;  /* 0x0000009900737308 */ /* 0x000ee20000000800 */
[----:B------:R-:W-:Y:S02]  /*12710*/  FADD.FTZ R2, R130, R3 ;  /* 0x0000000382027221 */ /* 0x000fe40000010000 */
[----:B-1----:R-:W-:Y:S01]  /*12720*/  FADD.FTZ R97, R114, R0 ;  /* 0x0000000072617221 */ /* 0x002fe20000010000 */
[-C--:B------:R-:W-:Y:S04]  /*12730*/  HMMA.16816.F32.BF16 R28, R80, R78.reuse, R28 ;  /* 0x0000004e501c723c */ /* 0x080fe8000004181c */
[----:B------:R-:W-:Y:S02]  /*12740*/  FADD.FTZ R0, R132, R98 ;  /* 0x0000006284007221 */ /* 0x000fe40000010000 */
[----:B------:R-:W-:Y:S01]  /*12750*/  MUFU.EX2 R113, R169 ;  /* 0x000000a900717308 */ /* 0x000fe20000000800 */
[----:B------:R-:W-:Y:S01]  /*12760*/  FADD.FTZ R2, R133, R2 ;  /* 0x0000000285027221 */ /* 0x000fe20000010000 */
[C---:B------:R-:W-:Y:S01]  /*12770*/  HMMA.16816.F32.BF16 R32, R72.reuse, R78, R32 ;  /* 0x0000004e4820723c */ /* 0x040fe20000041820 */
[----:B------:R-:W1:Y:S07]  /*12780*/  LDSM.16.MT88.4 R76, [R226] ;  /* 0x00000000e24c783b */ /* 0x000e6e0000004200 */
[----:B------:R-:W-:Y:S01]  /*12790*/  MUFU.EX2 R128, R128 ;  /* 0x0000008000807308 */ /* 0x000fe20000000800 */
[----:B--2---:R-:W-:Y:S03]  /*127a0*/  LDSM.16.MT88.4 R164, [R229+0x3000] ;  /* 0x00300000e5a4783b */ /* 0x004fe60000004200 */
[----:B---3--:R-:W-:Y:S06]  /*127b0*/  F2FP.BF16.PACK_AB R124, R115, R116 ;  /* 0x00000074737c723e */ /* 0x008fec00000010ff */
[----:B------:R-:W-:Y:S01]  /*127c0*/  MUFU.EX2 R106, R176 ;  /* 0x000000b0006a7308 */ /* 0x000fe20000000800 */
[-C--:B-1----:R-:W-:Y:S08]  /*127d0*/  HMMA.16816.F32.BF16 R36, R72, R76.reuse, R36 ;  /* 0x0000004c4824723c */ /* 0x082ff00000041824 */
[C---:B------:R-:W-:Y:S08]  /*127e0*/  HMMA.16816.F32.BF16 R40, R80.reuse, R76, R40 ;  /* 0x0000004c5028723c */ /* 0x040ff00000041828 */
[-C--:B------:R-:W-:Y:S08]  /*127f0*/  HMMA.16816.F32.BF16 R44, R80, R78.reuse, R44 ;  /* 0x0000004e502c723c */ /* 0x080ff0000004182c */
[C---:B------:R-:W-:Y:S01]  /*12800*/  HMMA.16816.F32.BF16 R48, R72.reuse, R78, R48 ;  /* 0x0000004e4830723c */ /* 0x040fe20000041830 */
[----:B------:R-:W1:Y:S07]  /*12810*/  LDSM.16.MT88.4 R76, [R228] ;  /* 0x00000000e44c783b */ /* 0x000e6e0000004200 */
[-C--:B-1----:R-:W-:Y:S08]  /*12820*/  HMMA.16816.F32.BF16 R52, R72, R76.reuse, R52 ;  /* 0x0000004c4834723c */ /* 0x082ff00000041834 */
[C---:B------:R-:W-:Y:S07]  /*12830*/  HMMA.16816.F32.BF16 R56, R80.reuse, R76, R56 ;  /* 0x0000004c5038723c */ /* 0x040fee0000041838 */
[----:B------:R-:W-:Y:S01]  /*12840*/  F2FP.BF16.PACK_AB R76, R118, R107 ;  /* 0x0000006b764c723e */ /* 0x000fe200000010ff */
[-C--:B------:R-:W-:Y:S01]  /*12850*/  HMMA.16816.F32.BF16 R60, R80, R78.reuse, R60 ;  /* 0x0000004e503c723c */ /* 0x080fe2000004183c */
[----:B------:R-:W1:Y:S01]  /*12860*/  LDSM.16.MT88.4 R80, [R229+0x800] ;  /* 0x00080000e550783b */ /* 0x000e620000004200 */
[----:B------:R-:W-:Y:S02]  /*12870*/  MUFU.EX2 R118, R183 ;  /* 0x000000b700767308 */ /* 0x000fe40000000800 */
[----:B------:R-:W-:Y:S04]  /*12880*/  F2FP.BF16.PACK_AB R77, R100, R99 ;  /* 0x00000063644d723e */ /* 0x000fe800000010ff */
[----:B------:R-:W-:Y:S04]  /*12890*/  HMMA.16816.F32.BF16 R64, R72, R78, R64 ;  /* 0x0000004e4840723c */ /* 0x000fe80000041840 */
[----:B------:R-:W-:Y:S03]  /*128a0*/  MUFU.EX2 R107, R177 ;  /* 0x000000b1006b7308 */ /* 0x000fe60000000800 */
[----:B------:R-:W-:Y:S02]  /*128b0*/  F2FP.BF16.PACK_AB R72, R197, R198 ;  /* 0x000000c6c548723e */ /* 0x000fe400000010ff */
[----:B------:R-:W-:Y:S03]  /*128c0*/  F2FP.BF16.PACK_AB R73, R185, R186 ;  /* 0x000000bab949723e */ /* 0x000fe600000010ff */
[----:B------:R-:W-:Y:S02]  /*128d0*/  F2FP.BF16.PACK_AB R74, R195, R196 ;  /* 0x000000c4c34a723e */ /* 0x000fe400000010ff */
[----:B------:R-:W-:Y:S01]  /*128e0*/  F2FP.BF16.PACK_AB R75, R121, R184 ;  /* 0x000000b8794b723e */ /* 0x000fe200000010ff */
[----:B------:R-:W-:Y:S01]  /*128f0*/  MUFU.EX2 R99, R141 ;  /* 0x0000008d00637308 */ /* 0x000fe20000000800 */
[----:B------:R-:W-:Y:S02]  /*12900*/  F2FP.BF16.PACK_AB R78, R122, R119 ;  /* 0x000000777a4e723e */ /* 0x000fe400000010ff */
[----:B------:R-:W-:Y:S03]  /*12910*/  F2FP.BF16.PACK_AB R79, R102, R101 ;  /* 0x00000065664f723e */ /* 0x000fe600000010ff */
[-C--:B------:R-:W-:Y:S04]  /*12920*/  HMMA.16816.F32.BF16 R4, R72, R84.reuse, R4 ;  /* 0x000000544804723c */ /* 0x080fe80000041804 */
[----:B------:R-:W-:Y:S04]  /*12930*/  MUFU.EX2 R102, R181 ;  /* 0x000000b500667308 */ /* 0x000fe80000000800 */
[C---:B------:R-:W-:Y:S06]  /*12940*/  HMMA.16816.F32.BF16 R8, R76.reuse, R84, R8 ;  /* 0x000000544c08723c */ /* 0x040fec0000041808 */
[----:B------:R-:W-:Y:S02]  /*12950*/  MUFU.EX2 R100, R144 ;  /* 0x0000009000647308 */ /* 0x000fe40000000800 */
[-C--:B------:R-:W-:Y:S08]  /*12960*/  HMMA.16816.F32.BF16 R12, R76, R86.reuse, R12 ;  /* 0x000000564c0c723c */ /* 0x080ff0000004180c */
[C---:B------:R-:W-:Y:S01]  /*12970*/  HMMA.16816.F32.BF16 R16, R72.reuse, R86, R16 ;  /* 0x000000564810723c */ /* 0x040fe20000041810 */
[----:B------:R-:W2:Y:S01]  /*12980*/  LDSM.16.MT88.4 R84, [R228+0x800] ;  /* 0x00080000e454783b */ /* 0x000ea20000004200 */
[----:B------:R-:W-:Y:S06]  /*12990*/  MUFU.EX2 R119, R248 ;  /* 0x000000f800777308 */ /* 0x000fec0000000800 */
[-C--:B-1----:R-:W-:Y:S04]  /*129a0*/  HMMA.16816.F32.BF16 R20, R72, R80.reuse, R20 ;  /* 0x000000504814723c */ /* 0x082fe80000041814 */
[----:B------:R-:W1:Y:S04]  /*129b0*/  MUFU.EX2 R101, R145 ;  /* 0x0000009100657308 */ /* 0x000e680000000800 */
[C---:B------:R-:W-:Y:S08]  /*129c0*/  HMMA.16816.F32.BF16 R24, R76.reuse, R80, R24 ;  /* 0x000000504c18723c */ /* 0x040ff00000041818 */
[-C--:B------:R-:W-:Y:S08]  /*129d0*/  HMMA.16816.F32.BF16 R28, R76, R82.reuse, R28 ;  /* 0x000000524c1c723c */ /* 0x080ff0000004181c */
[C---:B------:R-:W-:Y:S01]  /*129e0*/  HMMA.16816.F32.BF16 R32, R72.reuse, R82, R32 ;  /* 0x000000524820723c */ /* 0x040fe20000041820 */
[----:B------:R-:W3:Y:S03]  /*129f0*/  LDSM.16.MT88.4 R80, [R225+0x1000] ;  /* 0x00100000e150783b */ /* 0x000ee60000004200 */
[----:B-1----:R-:W-:Y:S04]  /*12a00*/  F2FP.BF16.PACK_AB R120, R100, R101 ;  /* 0x000000656478723e */ /* 0x002fe800000010ff */
[-C--:B------:R-:W-:Y:S08]  /*12a10*/  HMMA.16816.F32.BF16 R36, R72, R88.reuse, R36 ;  /* 0x000000584824723c */ /* 0x080ff00000041824 */
[C---:B------:R-:W-:Y:S08]  /*12a20*/  HMMA.16816.F32.BF16 R40, R76.reuse, R88, R40 ;  /* 0x000000584c28723c */ /* 0x040ff00000041828 */
[-C--:B------:R-:W-:Y:S08]  /*12a30*/  HMMA.16816.F32.BF16 R44, R76, R90.reuse, R44 ;  /* 0x0000005a4c2c723c */ /* 0x080ff0000004182c */
[C---:B------:R-:W-:Y:S01]  /*12a40*/  HMMA.16816.F32.BF16 R48, R72.reuse, R90, R48 ;  /* 0x0000005a4830723c */ /* 0x040fe20000041830 */
[----:B------:R-:W1:Y:S07]  /*12a50*/  LDSM.16.MT88.4 R88, [R229+0x1000] ;  /* 0x00100000e558783b */ /* 0x000e6e0000004200 */
        /* <DEDUP_REMOVED lines=10> */
[----:B------:R-:W-:Y:S01]  /*12b00*/  F2FP.BF16.PACK_AB R73, R123, R117 ;  /* 0x000000757b49723e */ /* 0x000fe200000010ff */
[----:B------:R4:W-:Y:S02]  /*12b10*/  MUFU.EX2 R104, R173 ;  /* 0x000000ad00687308 */ /* 0x0009e40000000800 */
[----:B------:R-:W-:Y:S02]  /*12b20*/  F2FP.BF16.PACK_AB R74, R191, R192 ;  /* 0x000000c0bf4a723e */ /* 0x000fe400000010ff */
[----:B------:R-:W-:Y:S02]  /*12b30*/  F2FP.BF16.PACK_AB R75, R130, R129 ;  /* 0x00000081824b723e */ /* 0x000fe400000010ff */
[----:B------:R-:W-:Y:S02]  /*12b40*/  F2FP.BF16.PACK_AB R76, R126, R112 ;  /* 0x000000707e4c723e */ /* 0x000fe400000010ff */
[----:B------:R-:W-:Y:S02]  /*12b50*/  F2FP.BF16.PACK_AB R79, R125, R114 ;  /* 0x000000727d4f723e */ /* 0x000fe400000010ff */
[----:B------:R-:W5:Y:S01]  /*12b60*/  MUFU.EX2 R105, R180 ;  /* 0x000000b400697308 */ /* 0x000f620000000800 */
[-C--:B---3--:R-:W-:Y:S03]  /*12b70*/  HMMA.16816.F32.BF16 R4, R72, R80.reuse, R4 ;  /* 0x000000504804723c */ /* 0x088fe60000041804 */
[----:B------:R-:W-:Y:S02]  /*12b80*/  F2FP.BF16.PACK_AB R126, R108, R111 ;  /* 0x0000006f6c7e723e */ /* 0x000fe400000010ff */
[----:B------:R-:W-:Y:S03]  /*12b90*/  MOV R117, R71 ;  /* 0x0000004700757202 */ /* 0x000fe60000000f00 */
[C---:B------:R-:W-:Y:S01]  /*12ba0*/  HMMA.16816.F32.BF16 R8, R76.reuse, R80, R8 ;  /* 0x000000504c08723c */ /* 0x040fe20000041808 */
[----:B------:R-:W-:Y:S01]  /*12bb0*/  MUFU.EX2 R112, R168 ;  /* 0x000000a800707308 */ /* 0x000fe20000000800 */
[----:B----4-:R-:W-:Y:S06]  /*12bc0*/  LDSM.16.MT88.4 R172, [R225+0x3000] ;  /* 0x00300000e1ac783b */ /* 0x010fec0000004200 */
[-C--:B------:R-:W-:Y:S04]  /*12bd0*/  HMMA.16816.F32.BF16 R12, R76, R82.reuse, R12 ;  /* 0x000000524c0c723c */ /* 0x080fe8000004180c */
[----:B-----5:R-:W-:Y:S04]  /*12be0*/  F2FP.BF16.PACK_AB R127, R105, R107 ;  /* 0x0000006b697f723e */ /* 0x020fe800000010ff */
[C---:B------:R-:W-:Y:S01]  /*12bf0*/  HMMA.16816.F32.BF16 R16, R72.reuse, R82, R16 ;  /* 0x000000524810723c */ /* 0x040fe20000041810 */
[----:B------:R-:W3:Y:S07]  /*12c00*/  LDSM.16.MT88.4 R80, [R225+0x1800] ;  /* 0x00180000e150783b */ /* 0x000eee0000004200 */
[-C--:B-1----:R-:W-:Y:S08]  /*12c10*/  HMMA.16816.F32.BF16 R20, R72, R88.reuse, R20 ;  /* 0x000000584814723c */ /* 0x082ff00000041814 */
        /* <DEDUP_REMOVED lines=83> */
[----:B------:R-:W-:Y:S02]  /*13150*/  F2FP.BF16.PACK_AB R76, R128, R219 ;  /* 0x000000db804c723e */ /* 0x000fe400000010ff */
[----:B------:R-:W-:Y:S03]  /*13160*/  F2FP.BF16.PACK_AB R79, R102, R103 ;  /* 0x00000067664f723e */ /* 0x000fe600000010ff */
[-C--:B---3--:R-:W-:Y:S08]  /*13170*/  HMMA.16816.F32.BF16 R4, R72, R80.reuse, R4 ;  /* 0x000000504804723c */ /* 0x088ff00000041804 */
        /* <DEDUP_REMOVED lines=20> */
[C---:B------:R-:W-:Y:S08]  /*132c0*/  HMMA.16816.F32.BF16 R56, R76.reuse, R84, R56 ;  /* 0x000000544c38723c */ /* 0x040ff00000041838 */
[-C--:B------:R-:W-:Y:S07]  /*132d0*/  HMMA.16816.F32.BF16 R60, R76, R86.reuse, R60 ;  /* 0x000000564c3c723c */ /* 0x080fee000004183c */
[----:B------:R-:W-:Y:S01]  /*132e0*/  FADD.FTZ R76, R125, R97 ;  /* 0x000000617d4c7221 */ /* 0x000fe20000010000 */
[----:B------:R-:W-:Y:S04]  /*132f0*/  HMMA.16816.F32.BF16 R64, R72, R86, R64 ;  /* 0x000000564840723c */ /* 0x000fe80000041840 */
[----:B------:R-:W-:Y:S01]  /*13300*/  F2FP.BF16.PACK_AB R125, R112, R113 ;  /* 0x00000071707d723e */ /* 0x000fe200000010ff */
[----:B------:R-:W-:Y:S02]  /*13310*/  FADD.FTZ R77, R131, R0 ;  /* 0x00000000834d7221 */ /* 0x000fe40000010000 */
[----:B------:R-:W-:Y:S02]  /*13320*/  FADD.FTZ R72, R134, R2 ;  /* 0x0000000286487221 */ /* 0x000fe40000010000 */
[----:B------:R-:W-:Y:S02]  /*13330*/  FADD.FTZ R0, R189, R3 ;  /* 0x00000003bd007221 */ /* 0x000fe40000010000 */
[-C--:B------:R-:W-:Y:S01]  /*13340*/  HMMA.16816.F32.BF16 R180, R124, R172.reuse, R4 ;  /* 0x000000ac7cb4723c */ /* 0x080fe20000041804 */
[----:B------:R-:W1:Y:S04]  /*13350*/  LDSM.16.MT88.4 R4, [R228+0x3000] ;  /* 0x00300000e404783b */ /* 0x000e680000004200 */
[----:B------:R-:W-:Y:S02]  /*13360*/  FADD.FTZ R3, R137, R77 ;  /* 0x0000004d89037221 */ /* 0x000fe40000010000 */
[----:B------:R-:W-:Y:S01]  /*13370*/  FADD.FTZ R76, R217, R76 ;  /* 0x0000004cd94c7221 */ /* 0x000fe20000010000 */
[C---:B------:R-:W-:Y:S04]  /*13380*/  HMMA.16816.F32.BF16 R148, R120.reuse, R172, R8 ;  /* 0x000000ac7894723c */ /* 0x040fe80000041808 */
[----:B------:R-:W-:Y:S02]  /*13390*/  FADD.FTZ R2, R218, R76 ;  /* 0x0000004cda027221 */ /* 0x000fe40000010000 */
[----:B------:R-:W-:Y:S02]  /*133a0*/  FADD.FTZ R0, R199, R0 ;  /* 0x00000000c7007221 */ /* 0x000fe40000010000 */
[-C--:B------:R-:W-:Y:S04]  /*133b0*/  HMMA.16816.F32.BF16 R156, R120, R174.reuse, R12 ;  /* 0x000000ae789c723c */ /* 0x080fe8000004180c */
        /* <DEDUP_REMOVED lines=50> */
[----:B------:R-:W-:Y:S01]  /*136e0*/  FADD.FTZ R2, R119, R10 ;  /* 0x0000000a77027221 */ /* 0x000fe20000010000 */
[----:B------:R-:W-:Y:S01]  /*136f0*/  MOV R119, R68 ;  /* 0x0000004400777202 */ /* 0x000fe20000000f00 */
[----:B------:R-:W-:Y:S01]  /*13700*/  FADD.FTZ R3, R115, R3 ;  /* 0x0000000373037221 */ /* 0x000fe20000010000 */
[----:B------:R-:W-:Y:S04]  /*13710*/  HMMA.16816.F32.BF16 R124, R124, R6, R64 ;  /* 0x000000067c7c723c */ /* 0x000fe80000041840 */
[----:B------:R-:W-:Y:S02]  /*13720*/  FADD.FTZ R3, R111, R3 ;  /* 0x000000036f037221 */ /* 0x000fe40000010000 */
[----:B------:R-:W-:Y:S01]  /*13730*/  FADD.FTZ R4, R118, R2 ;  /* 0x0000000276047221 */ /* 0x000fe20000010000 */
[----:B------:R-:W-:Y:S01]  /*13740*/  MOV R118, R70 ;  /* 0x0000004600767202 */ /* 0x000fe20000000f00 */
[----:B------:R-:W-:Y:S04]  /*13750*/  FADD.FTZ R3, R108, R3 ;  /* 0x000000036c037221 */ /* 0x000fe80000010000 */
[----:B------:R-:W-:Y:S01]  /*13760*/  FADD.FTZ R5, R102, R0 ;  /* 0x0000000066057221 */ /* 0x000fe20000010000 */
[----:B------:R1:W-:Y:S01]  /*13770*/  STL [R1+0x24], R3 ;  /* 0x0000240301007387 */ /* 0x0003e20000100800 */
        /* <DEDUP_REMOVED lines=10> */
[----:B------:R-:W-:Y:S02]  /*13820*/  IADD3 R0, R245, -0x1, RZ ;  /* 0xfffffffff5007810 */ /* 0x000fe40007ffe0ff */
[----:B------:R2:W-:Y:S01]  /*13830*/  STL [R1+0x28], R5 ;  /* 0x0000280501007387 */ /* 0x0005e20000100800 */
[----:B------:R-:W-:Y:S01]  /*13840*/  FADD.FTZ R2, R80, R2 ;  /* 0x0000000250027221 */ /* 0x000fe20000010000 */
[----:B------:R-:W-:Y:S01]  /*13850*/  MOV R245, R0 ;  /* 0x0000000000f57202 */ /* 0x000fe20000000f00 */
[----:B-1----:R-:W-:Y:S05]  /*13860*/  FADD.FTZ R3, R88, R4 ;  /* 0x0000000458037221 */ /* 0x002fea0000010000 */
[----:B------:R2:W-:Y:S04]  /*13870*/  STL [R1+0x20], R3 ;  /* 0x0000200301007387 */ /* 0x0005e80000100800 */
[----:B------:R2:W-:Y:S02]  /*13880*/  STL [R1+0x2c], R2 ;  /* 0x00002c0201007387 */ /* 0x0005e40000100800 */
[----:B--2---:R-:W-:-:S05]  /*13890*/  @P0 BRA `(.L_x_563) ;  /* 0xffffade000000947 */ /* 0x004fca000383ffff */
.L_x_556:
[----:B------:R-:W-:Y:S05]  /*138a0*/  BRA.DIV ~URZ, `(.L_x_564) ;  /* 0x000075127f007947 */ /* 0x000fea000b800000 */
[----:B------:R-:W2:Y:S04]  /*138b0*/  LDL R0, [R1+0x24] ;  /* 0x0000240001007983 */ /* 0x000ea80000100800 */
[----:B--2---:R1:W2:Y:S02]  /*138c0*/  SHFL.BFLY PT, R5, R0, 0x2, 0x1f ;  /* 0x0c401f0000057f89 */ /* 0x0042a400000e0000 */
.L_x_616:
[----:B-1----:R-:W3:Y:S02]  /*138d0*/  LDL.LU R0, [R1+0x24] ;  /* 0x0000240001007983 */ /* 0x002ee40000300800 */
[----:B--23--:R-:W-:Y:S01]  /*138e0*/  FADD.FTZ R5, R5, R0 ;  /* 0x0000000005057221 */ /* 0x00cfe20000010000 */
[----:B------:R-:W-:Y:S05]  /*138f0*/  BRA.DIV ~URZ, `(.L_x_565) ;  /* 0x000075227f007947 */ /* 0x000fea000b800000 */
[----:B------:R-:W2:Y:S04]  /*13900*/  LDL.LU R2, [R1+0x28] ;  /* 0x0000280001027983 */ /* 0x000ea80000300800 */
[----:B------:R-:W3:Y:S04]  /*13910*/  LDL.LU R0, [R1+0x20] ;  /* 0x0000200001007983 */ /* 0x000ee80000300800 */
[----:B------:R-:W4:Y:S04]  /*13920*/  LDL.LU R9, [R1+0x2c] ;  /* 0x00002c0001097983 */ /* 0x000f280000300800 */
[----:B--2---:R-:W1:Y:S04]  /*13930*/  SHFL.BFLY PT, R6, R2, 0x2, 0x1f ;  /* 0x0c401f0002067f89 */ /* 0x004e6800000e0000 */
[----:B---3--:R-:W2:Y:S04]  /*13940*/  SHFL.BFLY PT, R7, R0, 0x2, 0x1f ;  /* 0x0c401f0000077f89 */ /* 0x008ea800000e0000 */
[----:B----4-:R-:W3:Y:S01]  /*13950*/  SHFL.BFLY PT, R4, R9, 0x2, 0x1f ;  /* 0x0c401f0009047f89 */ /* 0x010ee200000e0000 */
[----:B-1----:R-:W-:-:S02]  /*13960*/  FADD.FTZ R6, R6, R2 ;  /* 0x0000000206067221 */ /* 0x002fc40000010000 */
[----:B--2---:R-:W-:-:S03]  /*13970*/  FADD.FTZ R7, R7, R0 ;  /* 0x0000000007077221 */ /* 0x004fc60000010000 */
[----:B------:R-:W1:Y:S01]  /*13980*/  SHFL.BFLY PT, R2, R6, 0x1, 0x1f ;  /* 0x0c201f0006027f89 */ /* 0x000e6200000e0000 */
[----:B---3--:R-:W-:-:S03]  /*13990*/  FADD.FTZ R4, R4, R9 ;  /* 0x0000000904047221 */ /* 0x008fc60000010000 */
[----:B------:R-:W2:Y:S04]  /*139a0*/  SHFL.BFLY PT, R0, R5, 0x1, 0x1f ;  /* 0x0c201f0005007f89 */ /* 0x000ea800000e0000 */
[----:B------:R-:W3:Y:S04]  /*139b0*/  SHFL.BFLY PT, R3, R7, 0x1, 0x1f ;  /* 0x0c201f0007037f89 */ /* 0x000ee800000e0000 */
[----:B------:R4:W4:Y:S01]  /*139c0*/  SHFL.BFLY PT, R8, R4, 0x1, 0x1f ;  /* 0x0c201f0004087f89 */ /* 0x00092200000e0000 */
[----:B-1----:R-:W-:Y:S02]  /*139d0*/  FADD.FTZ R6, R6, R2 ;  /* 0x0000000206067221 */ /* 0x002fe40000010000 */
[----:B--2---:R-:W-:-:S02]  /*139e0*/  FADD.FTZ R5, R5, R0 ;  /* 0x0000000005057221 */ /* 0x004fc40000010000 */
[----:B---3--:R-:W-:-:S03]  /*139f0*/  FADD.FTZ R7, R7, R3 ;  /* 0x0000000307077221 */ /* 0x008fc60000010000 */
.L_x_617:
[----:B------:R-:W-:Y:S01]  /*13a00*/  FSETP.NE.FTZ.AND P3, PT, R5, RZ, PT ;  /* 0x000000ff0500720b */ /* 0x000fe20003f75000 */
[----:B------:R-:W-:Y:S01]  /*13a10*/  CS2R R2, SRZ ;  /* 0x0000000000027805 */ /* 0x000fe2000001ff00 */
[----:B------:R-:W-:Y:S01]  /*13a20*/  FSETP.NE.FTZ.AND P2, PT, R6, RZ, PT ;  /* 0x000000ff0600720b */ /* 0x000fe20003f55000 */
[----:B----4-:R-:W-:Y:S01]  /*13a30*/  FADD.FTZ R4, R8, R4 ;  /* 0x0000000408047221 */ /* 0x010fe20000010000 */
[----:B------:R-:W-:Y:S02]  /*13a40*/  FSETP.NE.FTZ.AND P1, PT, R7, RZ, PT ;  /* 0x000000ff0700720b */ /* 0x000fe40003f35000 */
[----:B------:R-:W-:Y:S02]  /*13a50*/  MOV R0, RZ ;  /* 0x000000ff00007202 */ /* 0x000fe40000000f00 */
[----:B------:R-:W-:Y:S02]  /*13a60*/  FSETP.NE.FTZ.AND P0, PT, R4, RZ, PT ;  /* 0x000000ff0400720b */ /* 0x000fe40003f15000 */
[----:B------:R-:W-:-:S02]  /*13a70*/  MOV R34, 0xff800000 ;  /* 0xff80000000227802 */ /* 0x000fc40000000f00 */
[----:B------:R-:W-:Y:S01]  /*13a80*/  MOV R32, 0xff800000 ;  /* 0xff80000000207802 */ /* 0x000fe20000000f00 */
[----:B------:R-:W1:Y:S01]  /*13a90*/  @P3 MUFU.RCP R0, R5 ;  /* 0x0000000500003308 */ /* 0x000e620000001000 */
[----:B------:R-:W-:Y:S02]  /*13aa0*/  MOV R33, 0xff800000 ;  /* 0xff80000000217802 */ /* 0x000fe40000000f00 */
[----:B------:R-:W-:Y:S02]  /*13ab0*/  MOV R31, 0xff800000 ;  /* 0xff800000001f7802 */ /* 0x000fe40000000f00 */
[----:B------:R-:W-:-:S03]  /*13ac0*/  @P1 MOV R17, 0x3f317218 ;  /* 0x3f31721800111802 */ /* 0x000fc60000000f00 */
[----:B------:R-:W2:Y:S08]  /*13ad0*/  @P2 MUFU.RCP R3, R6 ;  /* 0x0000000600032308 */ /* 0x000eb00000001000 */
[----:B------:R-:W3:Y:S01]  /*13ae0*/  @P1 MUFU.RCP R2, R7 ;  /* 0x0000000700021308 */ /* 0x000ee20000001000 */
[C---:B-1----:R-:W-:Y:S02]  /*13af0*/  FMUL.FTZ R180, R0.reuse, R180 ;  /* 0x000000b400b47220 */ /* 0x042fe40000410000 */
        /* <DEDUP_REMOVED lines=8> */
[----:B------:R1:W4:Y:S01]  /*13b80*/  @P2 MUFU.LG2 R5, R6 ;  /* 0x0000000600052308 */ /* 0x0003220000000c00 */
[----:B------:R-:W-:-:S02]  /*13b90*/  FMUL.FTZ R168, R0, R168 ;  /* 0x000000a800a87220 */ /* 0x000fc40000410000 */
[C---:B------:R-:W-:Y:S02]  /*13ba0*/  FMUL.FTZ R16, R0.reuse, R169 ;  /* 0x000000a900107220 */ /* 0x040fe40000410000 */
[C---:B------:R-:W-:Y:S02]  /*13bb0*/  FMUL.FTZ R160, R0.reuse, R160 ;  /* 0x000000a000a07220 */ /* 0x040fe40000410000 */
[C---:B------:R-:W-:Y:S01]  /*13bc0*/  FMUL.FTZ R12, R0.reuse, R161 ;  /* 0x000000a1000c7220 */ /* 0x040fe20000410000 */
[----:B------:R-:W3:Y:S01]  /*13bd0*/  @P1 MUFU.LG2 R7, R7 ;  /* 0x0000000700071308 */ /* 0x000ee20000000c00 */
[C---:B------:R-:W-:Y:S02]  /*13be0*/  FMUL.FTZ R152, R0.reuse, R152 ;  /* 0x0000009800987220 */ /* 0x040fe40000410000 */
[C---:B------:R-:W-:Y:S02]  /*13bf0*/  FMUL.FTZ R8, R0.reuse, R153 ;  /* 0x0000009900087220 */ /* 0x040fe40000410000 */
[----:B------:R-:W-:-:S02]  /*13c00*/  FMUL.FTZ R124, R0, R124 ;  /* 0x0000007c007c7220 */ /* 0x000fc40000410000 */
[----:B------:R-:W-:Y:S01]  /*13c10*/  FMUL.FTZ R125, R0, R125 ;  /* 0x0000007d007d7220 */ /* 0x000fe20000410000 */
[----:B------:R-:W-:Y:S01]  /*13c20*/  MOV R0, RZ ;  /* 0x000000ff00007202 */ /* 0x000fe20000000f00 */
[C---:B--2---:R-:W-:Y:S01]  /*13c30*/  FMUL.FTZ R182, R3.reuse, R182 ;  /* 0x000000b603b67220 */ /* 0x044fe20000410000 */
[----:B-1----:R-:W-:Y:S01]  /*13c40*/  @P3 MOV R6, 0x3f317218 ;  /* 0x3f31721800063802 */ /* 0x002fe20000000f00 */
[C---:B------:R-:W-:Y:S02]  /*13c50*/  FMUL.FTZ R29, R3.reuse, R183 ;  /* 0x000000b7031d7220 */ /* 0x040fe40000410000 */
[C---:B------:R-:W-:Y:S01]  /*13c60*/  FMUL.FTZ R174, R3.reuse, R174 ;  /* 0x000000ae03ae7220 */ /* 0x040fe20000410000 */
[----:B------:R-:W-:Y:S01]  /*13c70*/  @P0 MUFU.RCP R0, R4 ;  /* 0x0000000400000308 */ /* 0x000fe20000001000 */
        /* <DEDUP_REMOVED lines=12> */
[----:B------:R-:W-:Y:S01]  /*13d40*/  FMUL.FTZ R127, R3, R127 ;  /* 0x0000007f037f7220 */ /* 0x000fe20000410000 */
[----:B------:R-:W-:Y:S01]  /*13d50*/  @P2 MOV R3, 0x3f317218 ;  /* 0x3f31721800032802 */ /* 0x000fe20000000f00 */
[----:B---3--:R-:W-:-:S02]  /*13d60*/  FMUL.FTZ R148, R2, R148 ;  /* 0x0000009402947220 */ /* 0x008fc40000410000 */
        /* <DEDUP_REMOVED lines=14> */
[----:B------:R-:W-:Y:S02]  /*13e50*/  FMUL.FTZ R121, R2, R121 ;  /* 0x0000007902797220 */ /* 0x000fe40000410000 */
[----:B------:R1:W2:Y:S01]  /*13e60*/  @P0 MUFU.LG2 R2, R4 ;  /* 0x0000000400020308 */ /* 0x0002a20000000c00 */
[----:B----4-:R-:W-:Y:S02]  /*13e70*/  @P2 FMUL.FTZ R9, R5, 0.69314718246459960938 ;  /* 0x3f31721805092820 */ /* 0x010fe40000410000 */
[----:B------:R-:W-:Y:S02]  /*13e80*/  @P2 FMUL.FTZ R5, R3, c[0x0][0x2d0] ;  /* 0x0000b40003052a20 */ /* 0x000fe40000410000 */
[----:B------:R-:W-:-:S02]  /*13e90*/  @P1 FMUL.FTZ R7, R7, 0.69314718246459960938 ;  /* 0x3f31721807071820 */ /* 0x000fc40000410000 */
[----:B------:R-:W-:Y:S02]  /*13ea0*/  @P1 FMUL.FTZ R3, R17, c[0x0][0x2d0] ;  /* 0x0000b40011031a20 */ /* 0x000fe40000410000 */
[----:B------:R-:W-:Y:S02]  /*13eb0*/  @P3 FMUL.FTZ R13, R13, 0.69314718246459960938 ;  /* 0x3f3172180d0d3820 */ /* 0x000fe40000410000 */
[----:B------:R-:W-:Y:S01]  /*13ec0*/  @P1 FFMA.FTZ R34, R3, R69, R7 ;  /* 0x0000004503221223 */ /* 0x000fe20000010007 */
[----:B------:R-:W-:Y:S01]  /*13ed0*/  @P0 MOV R3, 0x3f317218 ;  /* 0x3f31721800030802 */ /* 0x000fe20000000f00 */
[----:B------:R-:W-:Y:S02]  /*13ee0*/  @P3 FMUL.FTZ R6, R6, c[0x0][0x2d0] ;  /* 0x0000b40006063a20 */ /* 0x000fe40000410000 */
[----:B------:R-:W-:Y:S01]  /*13ef0*/  @P2 FFMA.FTZ R33, R5, R70, R9 ;  /* 0x0000004605212223 */ /* 0x000fe20000010009 */
[----:B-1----:R-:W-:Y:S01]  /*13f00*/  MOV R4, 0x1 ;  /* 0x0000000100047802 */ /* 0x002fe20000000f00 */
[----:B--2---:R-:W-:-:S02]  /*13f10*/  @P0 FMUL.FTZ R2, R2, 0.69314718246459960938 ;  /* 0x3f31721802020820 */ /* 0x004fc40000410000 */
[----:B------:R-:W-:Y:S02]  /*13f20*/  @P0 FMUL.FTZ R3, R3, c[0x0][0x2d0] ;  /* 0x0000b40003030a20 */ /* 0x000fe40000410000 */
[----:B------:R-:W-:Y:S02]  /*13f30*/  @P3 FFMA.FTZ R32, R6, R71, R13 ;  /* 0x0000004706203223 */ /* 0x000fe4000001000d */
        /* <DEDUP_REMOVED lines=15> */
[----:B------:R-:W-:Y:S01]  /*14030*/  FMUL.FTZ R123, R0, R123 ;  /* 0x0000007b007b7220 */ /* 0x000fe20000410000 */
[----:B------:R-:W-:Y:S01]  /*14040*/  PRMT R0, R4, 0x7610, R0 ;  /* 0x0000761004007816 */ /* 0x000fe20000000000 */
[----:B------:R-:W-:-:S02]  /*14050*/  @P0 FFMA.FTZ R31, R3, R68, R2 ;  /* 0x00000044031f0223 */ /* 0x000fc40000010002 */
.L_x_509:
[----:B-1----:R1:W5:Y:S01]  /*14060*/  LDL R35, [R1+0x70] ;  /* 0x0000700001237983 */ /* 0x0023620000100800 */
[----:B------:R-:W-:Y:S03]  /*14070*/  BSSY B0, `(.L_x_566) ;  /* 0x0000012000007945 */ /* 0x000fe60003800000 */
[----:B------:R-:W2:Y:S02]  /*14080*/  S2R R36, SR_TID.X ;  /* 0x0000000000247919 */ /* 0x000ea40000002100 */
[----:B--2---:R-:W-:-:S13]  /*14090*/  LOP3.LUT P6, RZ, R36, 0x7f, RZ, 0xc0, !PT ;  /* 0x0000007f24ff7812 */ /* 0x004fda00078cc0ff */
[----:B------:R-:W-:Y:S05]  /*140a0*/  @P6 BRA `(.L_x_567) ;  /* 0x000000e000006947 */ /* 0x000fea0003800000 */
[----:B-1----:R-:W1:Y:S01]  /*140b0*/  S2R R4, SR_LANEID ;  /* 0x0000000000047919 */ /* 0x002e620000000000 */
[----:B------:R-:W-:Y:S01]  /*140c0*/  VOTEU.ANY UR4, UPT, PT ;  /* 0x0000000000047886 */ /* 0x000fe200038e0100 */
[----:B------:R-:W-:Y:S01]  /*140d0*/  IMAD.MOV.U32 R6, RZ, RZ, c[0x0][0x580] ;  /* 0x00016000ff067624 */ /* 0x000fe200078e00ff */
[----:B------:R-:W1:Y:S01]  /*140e0*/  FLO.U32 R3, UR4 ;  /* 0x0000000400037d00 */ /* 0x000e6200080e0000 */
[----:B------:R-:W-:-:S07]  /*140f0*/  IMAD.MOV.U32 R7, RZ, RZ, c[0x0][0x584] ;  /* 0x00016100ff077624 */ /* 0x000fce00078e00ff */
[----:B------:R-:W2:Y:S01]  /*14100*/  POPC R2, UR4 ;  /* 0x0000000400027d09 */ /* 0x000ea20008000000 */
[----:B-1----:R-:W-:-:S13]  /*14110*/  ISETP.EQ.U32.AND P0, PT, R3, R4, PT ;  /* 0x000000040300720c */ /* 0x002fda0003f02070 */
[----:B--2---:R-:W2:Y:S04]  /*14120*/  @P0 ATOMG.E.ADD.STRONG.GPU PT, R2, [R6.64], R2 ;  /* 0x00000002060209a8 */ /* 0x004ea800081ee1c6 */
[----:B------:R-:W1:Y:S04]  /*14130*/  S2R R4, SR_LTMASK ;  /* 0x0000000000047919 */ /* 0x000e680000003900 */
[----:B--2---:R1:W2:Y:S02]  /*14140*/  SHFL.IDX PT, R3, R2, R3, 0x1f ;  /* 0x00001f0302037589 */ /* 0x0042a400000e0000 */
[----:B-1----:R-:W-:-:S06]  /*14150*/  LOP3.LUT R2, R4, UR4, RZ, 0xc0, !PT ;  /* 0x0000000404027c12 */ /* 0x002fcc000f8ec0ff */
[----:B------:R-:W2:Y:S02]  /*14160*/  POPC R2, R2 ;  /* 0x0000000200027309 */ /* 0x000ea40000000000 */
[----:B--2--5:R-:W-:-:S05]  /*14170*/  IADD3 R35, R3, c[0x0][0xc], R2 ;  /* 0x0000030003237a10 */ /* 0x024fca0007ffe002 */
[----:B------:R1:W-:Y:S02]  /*14180*/  STL [R1+0x70], R35 ;  /* 0x0000702301007387 */ /* 0x0003e40000100800 */
.L_x_567:
[----:B-1----:R-:W-:Y:S05]  /*14190*/  BSYNC B0 ;  /* 0x0000000000007941 */ /* 0x002fea0003800000 */
.L_x_566:
[----:B------:R-:W-:Y:S01]  /*141a0*/  PRMT R0, R0, 0x9910, RZ ;  /* 0x0000991000007816 */ /* 0x000fe200000000ff */
[----:B------:R-:W-:Y:S01]  /*141b0*/  BSSY B1, `(.L_x_568) ;  /* 0x0000197000017945 */ /* 0x000fe20003800000 */
[----:B-----5:R-:W-:Y:S02]  /*141c0*/  IMAD.MOV.U32 R47, RZ, RZ, R35 ;  /* 0x000000ffff2f7224 */ /* 0x020fe400078e0023 */
[----:B------:R-:W-:-:S13]  /*141d0*/  ISETP.NE.AND P0, PT, R0, RZ, PT ;  /* 0x000000ff0000720c */ /* 0x000fda0003f05270 */
[----:B------:R-:W-:Y:S05]  /*141e0*/  @!P0 BRA `(.L_x_569) ;  /* 0x00000f7000008947 */ /* 0x000fea0003800000 */
[----:B------:R-:W2:Y:S04]  /*141f0*/  LDL R44, [R1+0x74] ;  /* 0x00007400012c7983 */ /* 0x000ea80000100800 */
[----:B------:R-:W3:Y:S04]  /*14200*/  LDL R43, [R1+0x84] ;  /* 0x00008400012b7983 */ /* 0x000ee80000100800 */
[----:B------:R-:W4:Y:S04]  /*14210*/  LDL R42, [R1+0x8c] ;  /* 0x00008c00012a7983 */ /* 0x000f280000100800 */
[----:B------:R-:W5:Y:S04]  /*14220*/  LDL R41, [R1+0x88] ;  /* 0x0000880001297983 */ /* 0x000f680000100800 */
[----:B------:R-:W4:Y:S04]  /*14230*/  LDL R40, [R1+0x78] ;  /* 0x0000780001287983 */ /* 0x000f280000100800 */
[----:B------:R-:W4:Y:S04]  /*14240*/  LDL R39, [R1+0x80] ;  /* 0x0000800001277983 */ /* 0x000f280000100800 */
[----:B------:R-:W4:Y:S04]  /*14250*/  LDL R38, [R1+0x7c] ;  /* 0x00007c0001267983 */ /* 0x000f280000100800 */
[----:B------:R-:W4:Y:S04]  /*14260*/  LDL R37, [R1+0x90] ;  /* 0x0000900001257983 */ /* 0x000f280000100800 */
[----:B------:R-:W4:Y:S01]  /*14270*/  LDL R35, [R1+0x94] ;  /* 0x0000940001237983 */ /* 0x000f220000100800 */
[----:B------:R-:W-:Y:S01]  /*14280*/  WARPSYNC 0xffffffff ;  /* 0xffffffff00007948 */ /* 0x000fe20003800000 */
[----:B------:R-:W-:-:S02]  /*14290*/  F2FP.BF16.PACK_AB R30, R30, R180 ;  /* 0x000000b41e1e723e */ /* 0x000fc400000010ff */
[----:B------:R-:W-:Y:S01]  /*142a0*/  BAR.SYNC.DEFER_BLOCKING 0x1, 0x80 ;  /* 0x0042000000007b1d */ /* 0x000fe20000010000 */
[----:B------:R-:W-:Y:S02]  /*142b0*/  F2FP.BF16.PACK_AB R29, R29, R182 ;  /* 0x000000b61d1d723e */ /* 0x000fe400000010ff */
[----:B------:R-:W-:Y:S02]  /*142c0*/  F2FP.BF16.PACK_AB R27, R27, R172 ;  /* 0x000000ac1b1b723e */ /* 0x000fe400000010ff */
[----:B------:R-:W-:Y:S02]  /*142d0*/  F2FP.BF16.PACK_AB R26, R26, R174 ;  /* 0x000000ae1a1a723e */ /* 0x000fe400000010ff */
[----:B------:R-:W-:Y:S02]  /*142e0*/  F2FP.BF16.PACK_AB R28, R28, R148 ;  /* 0x000000941c1c723e */ /* 0x000fe400000010ff */
[----:B------:R-:W-:Y:S02]  /*142f0*/  F2FP.BF16.PACK_AB R150, R151, R150 ;  /* 0x000000969796723e */ /* 0x000fe400000010ff */
        /* <DEDUP_REMOVED lines=26> */
[----:B--2---:R1:W-:Y:S04]  /*144a0*/  STS [R44], R30 ;  /* 0x0000001e2c007388 */ /* 0x0043e80000000800 */
[----:B------:R1:W-:Y:S04]  /*144b0*/  STS [R44+0x400], R29 ;  /* 0x0004001d2c007388 */ /* 0x0003e80000000800 */
[----:B---3--:R1:W-:Y:S04]  /*144c0*/  STS [R43], R27 ;  /* 0x0000001b2b007388 */ /* 0x0083e80000000800 */
[----:B------:R1:W-:Y:S04]  /*144d0*/  STS [R43+0x400], R26 ;  /* 0x0004001a2b007388 */ /* 0x0003e80000000800 */
[----:B------:R1:W-:Y:S04]  /*144e0*/  STS [R44+0x2000], R28 ;  /* 0x0020001c2c007388 */ /* 0x0003e80000000800 */
[----:B------:R1:W-:Y:S04]  /*144f0*/  STS [R44+0x2400], R150 ;  /* 0x002400962c007388 */ /* 0x0003e80000000800 */
[----:B------:R1:W-:Y:S04]  /*14500*/  STS [R43+0x2000], R25 ;  /* 0x002000192b007388 */ /* 0x0003e80000000800 */
[----:B------:R1:W-:Y:S04]  /*14510*/  STS [R43+0x2400], R158 ;  /* 0x0024009e2b007388 */ /* 0x0003e80000000800 */
[----:B----4-:R1:W-:Y:S04]  /*14520*/  STS [R42], R24 ;  /* 0x000000182a007388 */ /* 0x0103e80000000800 */
[----:B------:R1:W-:Y:S04]  /*14530*/  STS [R42+0x400], R23 ;  /* 0x000400172a007388 */ /* 0x0003e80000000800 */
[----:B-----5:R1:W-:Y:S04]  /*14540*/  STS [R41], R20 ;  /* 0x0000001429007388 */ /* 0x0203e80000000800 */
[----:B------:R1:W-:Y:S04]  /*14550*/  STS [R41+0x400], R19 ;  /* 0x0004001329007388 */ /* 0x0003e80000000800 */
[----:B------:R1:W-:Y:S04]  /*14560*/  STS [R42+0x2000], R22 ;  /* 0x002000162a007388 */ /* 0x0003e80000000800 */
[----:B------:R1:W-:Y:S04]  /*14570*/  STS [R42+0x2400], R21 ;  /* 0x002400152a007388 */ /* 0x0003e80000000800 */
[----:B------:R1:W-:Y:S04]  /*14580*/  STS [R41+0x2000], R18 ;  /* 0x0020001229007388 */ /* 0x0003e80000000800 */
[----:B------:R1:W-:Y:S04]  /*14590*/  STS [R41+0x2400], R17 ;  /* 0x0024001129007388 */ /* 0x0003e80000000800 */
[----:B------:R1:W-:Y:S04]  /*145a0*/  STS [R40], R16 ;  /* 0x0000001028007388 */ /* 0x0003e80000000800 */
[----:B------:R1:W-:Y:S04]  /*145b0*/  STS [R40+0x400], R15 ;  /* 0x0004000f28007388 */ /* 0x0003e80000000800 */
[----:B------:R1:W-:Y:S04]  /*145c0*/  STS [R39], R12 ;  /* 0x0000000c27007388 */ /* 0x0003e80000000800 */
        /* <DEDUP_REMOVED lines=13> */
[----:B------:R-:W-:Y:S06]  /*146a0*/  BAR.SYNC.DEFER_BLOCKING 0x1, 0x80 ;  /* 0x0042000000007b1d */ /* 0x000fec0000010000 */
[----:B------:R-:W-:Y:S05]  /*146b0*/  BRA.CONV ~URZ, `(.L_x_570) ;  /* 0x000000837f007947 */ /* 0x000fea000b800000 */
[----:B-1----:R-:W-:Y:S01]  /*146c0*/  SHF.R.S32.HI R35, RZ, 0x1f, R36 ;  /* 0x0000001fff237819 */ /* 0x002fe20000011424 */
[----:B------:R-:W-:Y:S01]  /*146d0*/  IMAD.MOV.U32 R58, RZ, RZ, RZ ;  /* 0x000000ffff3a7224 */ /* 0x000fe200078e00ff */
[----:B------:R-:W-:Y:S01]  /*146e0*/  MOV R2, 0x14740 ;  /* 0x0001474000027802 */ /* 0x000fe20000000f00 */
[----:B------:R-:W-:Y:S01]  /*146f0*/  IMAD.MOV.U32 R3, RZ, RZ, 0x1f ;  /* 0x0000001fff037424 */ /* 0x000fe200078e00ff */
[----:B------:R-:W-:-:S04]  /*14700*/  LEA.HI R35, R35, R36, RZ, 0x7 ;  /* 0x0000002423237211 */ /* 0x000fc800078f38ff */
[----:B------:R-:W-:-:S05]  /*14710*/  SHF.R.S32.HI R35, RZ, 0x7, R35 ;  /* 0x00000007ff237819 */ /* 0x000fca0000011423 */
[----:B------:R-:W-:Y:S02]  /*14720*/  IMAD.MOV.U32 R88, RZ, RZ, R35 ;  /* 0x000000ffff587224 */ /* 0x000fe400078e0023 */
[----:B------:R-:W-:Y:S05]  /*14730*/  CALL.REL.NOINC `($__internal_1_$__cuda_sm70_shflsync_idx_p) ;  /* 0x000070d000007944 */ /* 0x000fea0003c00000 */
.L_x_570:
[----:B-1----:R-:W2:Y:S04]  /*14740*/  LDL R2, [R1+0x6c] ;  /* 0x00006c0001027983 */ /* 0x002ea80000100800 */
[----:B------:R-:W3:Y:S04]  /*14750*/  LDL R5, [R1+0x30] ;  /* 0x0000300001057983 */ /* 0x000ee80000100800 */
[----:B------:R-:W4:Y:S04]  /*14760*/  LDL.LU R4, [R1+0x64] ;  /* 0x0000640001047983 */ /* 0x000f280000300800 */
[----:B------:R-:W2:Y:S04]  /*14770*/  LDL.LU R15, [R1+0x60] ;  /* 0x00006000010f7983 */ /* 0x000ea80000300800 */
[----:B------:R-:W3:Y:S01]  /*14780*/  LDL.LU R17, [R1+0x5c] ;  /* 0x00005c0001117983 */ /* 0x000ee20000300800 */
[----:B-----5:R-:W-:-:S03]  /*14790*/  IMAD.MOV.U32 R0, RZ, RZ, 0x1 ;  /* 0x00000001ff007424 */ /* 0x020fc600078e00ff */
[----:B------:R-:W3:Y:S02]  /*147a0*/  LDL R14, [R1+0x9c] ;  /* 0x00009c00010e7983 */ /* 0x000ee40000100800 */
[----:B------:R-:W-:Y:S02]  /*147b0*/  ISETP.NE.AND P0, PT, R0, c[0x0][0x4e8], PT ;  /* 0x00013a0000007a0c */ /* 0x000fe40003f05270 */
[----:B------:R-:W1:Y:S04]  /*147c0*/  S2R R16, SR_TID.X ;  /* 0x0000000000107919 */ /* 0x000e680000002100 */
[----:B------:R-:W1:Y:S01]  /*147d0*/  S2R R18, SR_TID.X ;  /* 0x0000000000127919 */ /* 0x000e620000002100 */
[----:B------:R-:W-:Y:S02]  /*147e0*/  ULDC UR5, c[0x0][0x4e8] ;  /* 0x00013a0000057ab9 */ /* 0x000fe40000000800 */
[----:B------:R-:W-:-:S02]  /*147f0*/  ULDC UR4, c[0x0][0x388] ;  /* 0x0000e20000047ab9 */ /* 0x000fc40000000800 */
[----:B------:R-:W-:Y:S01]  /*14800*/  UIMAD UR4, UR5, UR4, URZ ;  /* 0x00000004050472a4 */ /* 0x000fe2000f8e023f */
[----:B------:R-:W-:Y:S02]  /*14810*/  ISETP.GE.AND P5, PT, R242, c[0x0][0x3c8], PT ;  /* 0x0000f200f2007a0c */ /* 0x000fe40003fa6270 */
[----:B------:R-:W-:Y:S02]  /*14820*/  SHF.R.S32.HI R48, RZ, 0x1f, R242 ;  /* 0x0000001fff307819 */ /* 0x000fe400000114f2 */
[----:B----4-:R-:W-:Y:S01]  /*14830*/  SHF.R.S32.HI R0, RZ, 0x1f, R4 ;  /* 0x0000001fff007819 */ /* 0x010fe20000011404 */
[----:B------:R-:W-:Y:S01]  /*14840*/  IMAD.WIDE.U32 R6, R4, c[0x0][0x490], RZ ;  /* 0x0001240004067a25 */ /* 0x000fe200078e00ff */
[----:B--2---:R-:W-:-:S03]  /*14850*/  SHF.R.S32.HI R8, RZ, 0x1f, R15 ;  /* 0x0000001fff087819 */ /* 0x004fc6000001140f */
[----:B---3--:R-:W-:Y:S02]  /*14860*/  IMAD.IADD R3, R2, 0x1, R17 ;  /* 0x0000000102037824 */ /* 0x008fe400078e0211 */
[C---:B------:R-:W-:Y:S02]  /*14870*/  IMAD R2, R0.reuse, c[0x0][0x490], RZ ;  /* 0x0001240000027a24 */ /* 0x040fe400078e02ff */
[----:B------:R-:W-:Y:S02]  /*14880*/  IMAD R0, R0, c[0x0][0x3e8], RZ ;  /* 0x0000fa0000007a24 */ /* 0x000fe400078e02ff */
[----:B------:R-:W-:-:S04]  /*14890*/  @P0 IMAD.HI.U32 R12, R3, c[0x0][0x4ec], RZ ;  /* 0x00013b00030c0a27 */ /* 0x000fc800078e00ff */
[----:B------:R-:W-:Y:S02]  /*148a0*/  IMAD.IADD R10, R5, 0x1, R17 ;  /* 0x00000001050a7824 */ /* 0x000fe400078e0211 */
[C---:B------:R-:W-:Y:S02]  /*148b0*/  IMAD R9, R4.reuse, c[0x0][0x494], R2 ;  /* 0x0001250004097a24 */ /* 0x040fe400078e0202 */
[C---:B------:R-:W-:Y:S02]  /*148c0*/  IMAD R11, R4.reuse, c[0x0][0x3ec], R0 ;  /* 0x0000fb00040b7a24 */ /* 0x040fe400078e0200 */
[----:B------:R-:W-:Y:S01]  /*148d0*/  IMAD.MOV.U32 R2, RZ, RZ, R3 ;  /* 0x000000ffff027224 */ /* 0x000fe200078e0003 */
[----:B------:R-:W-:Y:S01]  /*148e0*/  @P0 SHF.R.U32.HI R2, RZ, c[0x0][0x4f0], R12 ;  /* 0x00013c00ff020a19 */ /* 0x000fe2000001160c */
[----:B------:R-:W-:-:S04]  /*148f0*/  IMAD.WIDE.U32 R4, R4, c[0x0][0x3e8], RZ ;  /* 0x0000fa0004047a25 */ /* 0x000fc800078e00ff */
[----:B------:R-:W-:-:S04]  /*14900*/  @P0 IMAD.HI.U32 R13, R10, c[0x0][0x4ec], RZ ;  /* 0x00013b000a0d0a27 */ /* 0x000fc800078e00ff */
[----:B------:R-:W-:Y:S02]  /*14910*/  IMAD.IADD R7, R7, 0x1, R9 ;  /* 0x0000000107077824 */ /* 0x000fe400078e0209 */
[C---:B------:R-:W-:Y:S02]  /*14920*/  IMAD R9, R8.reuse, c[0x0][0x498], RZ ;  /* 0x0001260008097a24 */ /* 0x040fe400078e02ff */
[----:B------:R-:W-:Y:S02]  /*14930*/  IMAD R8, R8, c[0x0][0x3f0], RZ ;  /* 0x0000fc0008087a24 */ /* 0x000fe400078e02ff */
[----:B------:R-:W-:Y:S01]  /*14940*/  IMAD.MOV.U32 R0, RZ, RZ, R10 ;  /* 0x000000ffff007224 */ /* 0x000fe200078e000a */
[----:B------:R-:W-:Y:S01]  /*14950*/  @P0 SHF.R.U32.HI R0, RZ, c[0x0][0x4f0], R13 ;  /* 0x00013c00ff000a19 */ /* 0x000fe2000001160d */
[----:B------:R-:W-:Y:S02]  /*14960*/  IMAD.IADD R5, R5, 0x1, R11 ;  /* 0x0000000105057824 */ /* 0x000fe400078e020b */
[----:B------:R-:W-:-:S02]  /*14970*/  IMAD.MOV R11, RZ, RZ, -R2 ;  /* 0x000000ffff0b7224 */ /* 0x000fc400078e0a02 */
[C---:B------:R-:W-:Y:S02]  /*14980*/  IMAD R13, R15.reuse, c[0x0][0x49c], R9 ;  /* 0x000127000f0d7a24 */ /* 0x040fe400078e0209 */
[C---:B------:R-:W-:Y:S02]  /*14990*/  IMAD R12, R15.reuse, c[0x0][0x3f4], R8 ;  /* 0x0000fd000f0c7a24 */ /* 0x040fe400078e0208 */
[----:B------:R-:W-:Y:S01]  /*149a0*/  IMAD.WIDE.U32 R8, R15, c[0x0][0x3f0], R4 ;  /* 0x0000fc000f087a25 */ /* 0x000fe200078e0004 */
[----:B------:R-:W-:-:S03]  /*149b0*/  SHF.R.S32.HI R5, RZ, 0x1f, R0 ;  /* 0x0000001fff057819 */ /* 0x000fc60000011400 */
[----:B------:R-:W-:-:S04]  /*149c0*/  IMAD.WIDE.U32 R6, R15, c[0x0][0x498], R6 ;  /* 0x000126000f067a25 */ /* 0x000fc800078e0006 */
[----:B------:R-:W-:Y:S01]  /*149d0*/  IMAD R4, R11, c[0x0][0x4e8], R3 ;  /* 0x00013a000b047a24 */ /* 0x000fe200078e0203 */
[----:B------:R-:W-:Y:S01]  /*149e0*/  SHF.R.S32.HI R11, RZ, 0x1f, R2 ;  /* 0x0000001fff0b7819 */ /* 0x000fe20000011402 */
[----:B------:R-:W-:Y:S01]  /*149f0*/  IMAD.IADD R3, R9, 0x1, R12 ;  /* 0x0000000109037824 */ /* 0x000fe200078e020c */
[----:B------:R-:W-:Y:S01]  /*14a00*/  IADD3 R6, P0, R2, R6, RZ ;  /* 0x0000000602067210 */ /* 0x000fe20007f1e0ff */
[----:B------:R-:W-:Y:S01]  /*14a10*/  IMAD R5, R5, c[0x0][0x3e0], RZ ;  /* 0x0000f80005057a24 */ /* 0x000fe200078e02ff */
[----:B------:R-:W-:Y:S01]  /*14a20*/  SHF.R.S32.HI R9, RZ, 0x1f, R4 ;  /* 0x0000001fff097819 */ /* 0x000fe20000011404 */
[----:B------:R-:W-:Y:S01]  /*14a30*/  IMAD.MOV.U32 R2, RZ, RZ, R8 ;  /* 0x000000ffff027224 */ /* 0x000fe200078e0008 */
[----:B------:R-:W-:Y:S01]  /*14a40*/  IADD3.X R7, R11, R7, R13, P0, !PT ;  /* 0x000000070b077210 */ /* 0x000fe200007fe40d */
[----:B------:R-:W-:Y:S01]  /*14a50*/  IMAD R12, R0, c[0x0][0x3e4], R5 ;  /* 0x0000f900000c7a24 */ /* 0x000fe200078e0205 */
[----:B-1----:R-:W-:Y:S01]  /*14a60*/  SHF.R.S32.HI R15, RZ, 0x1f, R16 ;  /* 0x0000001fff0f7819 */ /* 0x002fe20000011410 */
[----:B------:R-:W-:-:S02]  /*14a70*/  IMAD R5, R9, c[0x0][0x488], RZ ;  /* 0x0001220009057a24 */ /* 0x000fc400078e02ff */
[----:B------:R-:W-:Y:S01]  /*14a80*/  IMAD.WIDE.U32 R8, R0, c[0x0][0x3e0], R2 ;  /* 0x0000f80000087a25 */ /* 0x000fe200078e0002 */
[----:B------:R-:W-:-:S03]  /*14a90*/  LEA.HI R15, R15, R16, RZ, 0x5 ;  /* 0x000000100f0f7211 */ /* 0x000fc600078f28ff */
[----:B------:R-:W-:Y:S02]  /*14aa0*/  IMAD.MOV R0, RZ, RZ, -R0 ;  /* 0x000000ffff007224 */ /* 0x000fe400078e0a00 */
[C---:B------:R-:W-:Y:S02]  /*14ab0*/  IMAD R11, R4.reuse, c[0x0][0x48c], R5 ;  /* 0x00012300040b7a24 */ /* 0x040fe400078e0205 */
[----:B------:R-:W-:Y:S01]  /*14ac0*/  IMAD.WIDE.U32 R2, R4, c[0x0][0x488], R6 ;  /* 0x0001220004027a25 */ /* 0x000fe200078e0006 */
[----:B------:R-:W-:-:S03]  /*14ad0*/  LOP3.LUT R15, R15, 0xffffffe0, RZ, 0xc0, !PT ;  /* 0xffffffe00f0f7812 */ /* 0x000fc600078ec0ff */
[----:B------:R-:W-:Y:S02]  /*14ae0*/  IMAD R6, R0, c[0x0][0x4e8], R10 ;  /* 0x00013a0000067a24 */ /* 0x000fe400078e020a */
[----:B------:R-:W-:Y:S01]  /*14af0*/  IMAD.IADD R0, R3, 0x1, R11 ;  /* 0x0000000103007824 */ /* 0x000fe200078e020b */
[----:B------:R-:W-:Y:S01]  /*14b00*/  LEA R3, P0, R2, c[0x0][0x450], 0x2 ;  /* 0x0001140002037a11 */ /* 0x000fe200078010ff */
[----:B------:R-:W-:-:S03]  /*14b10*/  IMAD.IADD R15, R16, 0x1, -R15 ;  /* 0x00000001100f7824 */ /* 0x000fc600078e0a0f */
[----:B------:R-:W-:Y:S01]  /*14b20*/  LEA.HI.X R2, R2, c[0x0][0x454], R0, 0x2, P0 ;  /* 0x0001150002027a11 */ /* 0x000fe200000f1400 */
[----:B------:R-:W-:Y:S01]  /*14b30*/  IMAD.IADD R0, R14, 0x1, R17 ;  /* 0x000000010e007824 */ /* 0x000fe200078e0211 */
[----:B------:R-:W-:Y:S01]  /*14b40*/  LOP3.LUT P1, RZ, R15, 0x3, RZ, 0xc0, !PT ;  /* 0x000000030fff7812 */ /* 0x000fe2000782c0ff */
[----:B------:R-:W-:Y:S01]  /*14b50*/  IMAD.IADD R5, R9, 0x1, R12 ;  /* 0x0000000109057824 */ /* 0x000fe200078e020c */
[----:B------:R-:W-:Y:S01]  /*14b60*/  SHFL.IDX PT, R14, R3, RZ, 0x1c1f ;  /* 0x001c1fff030e7589 */ /* 0x000fe200000e0000 */
[----:B------:R-:W-:-:S03]  /*14b70*/  IMAD.MOV.U32 R4, RZ, RZ, R8 ;  /* 0x000000ffff047224 */ /* 0x000fc600078e0008 */
[----:B------:R-:W1:Y:S04]  /*14b80*/  SHFL.IDX PT, R15, R2, RZ, 0x1c1f ;  /* 0x001c1fff020f7589 */ /* 0x000e6800000e0000 */
[----:B------:R-:W-:Y:S04]  /*14b90*/  SHFL.IDX PT, R12, R3, 0x1, 0x1c1f ;  /* 0x003c1f00030c7f89 */ /* 0x000fe800000e0000 */
[----:B------:R-:W2:Y:S04]  /*14ba0*/  SHFL.IDX PT, R13, R2, 0x1, 0x1c1f ;  /* 0x003c1f00020d7f89 */ /* 0x000ea800000e0000 */
[----:B------:R-:W-:Y:S04]  /*14bb0*/  SHFL.IDX PT, R10, R3, 0x2, 0x1c1f ;  /* 0x005c1f00030a7f89 */ /* 0x000fe800000e0000 */
[----:B------:R-:W3:Y:S04]  /*14bc0*/  SHFL.IDX PT, R11, R2, 0x2, 0x1c1f ;  /* 0x005c1f00020b7f89 */ /* 0x000ee800000e0000 */
[----:B------:R4:W-:Y:S04]  /*14bd0*/  SHFL.IDX PT, R8, R3, 0x3, 0x1c1f ;  /* 0x007c1f0003087f89 */ /* 0x0009e800000e0000 */
[----:B------:R1:W2:Y:S01]  /*14be0*/  SHFL.IDX PT, R9, R2, 0x3, 0x1c1f ;  /* 0x007c1f0002097f89 */ /* 0x0002a200000e0000 */
[----:B------:R-:W-:-:S02]  /*14bf0*/  SHF.R.S32.HI R7, RZ, 0x1f, R6 ;  /* 0x0000001fff077819 */ /* 0x000fc40000011406 */
[----:B------:R-:W-:-:S03]  /*14c00*/  ISETP.GE.OR P4, PT, R0, UR4, P1 ;  /* 0x0000000400007c0c */ /* 0x000fc60008f86670 */
[----:B------:R-:W-:Y:S01]  /*14c10*/  IMAD R7, R7, c[0x0][0x3d8], RZ ;  /* 0x0000f60007077a24 */ /* 0x000fe200078e02ff */
[----:B------:R-:W-:Y:S01]  /*14c20*/  SHF.R.S32.HI R16, RZ, 0x1f, R18 ;  /* 0x0000001fff107819 */ /* 0x000fe20000011412 */
[----:B------:R-:W-:Y:S01]  /*14c30*/  IMAD.WIDE.U32 R4, R6, c[0x0][0x3d8], R4 ;  /* 0x0000f60006047a25 */ /* 0x000fe200078e0004 */
[C---:B----4-:R-:W-:Y:S02]  /*14c40*/  IADD3 R3, R0.reuse, 0x8, RZ ;  /* 0x0000000800037810 */ /* 0x050fe40007ffe0ff */
[C---:B-1----:R-:W-:Y:S02]  /*14c50*/  IADD3 R2, R0.reuse, 0x40, RZ ;  /* 0x0000004000027810 */ /* 0x042fe40007ffe0ff */
[----:B------:R-:W-:Y:S02]  /*14c60*/  IADD3 R0, R0, 0x48, RZ ;  /* 0x0000004800007810 */ /* 0x000fe40007ffe0ff */
[----:B------:R-:W-:Y:S02]  /*14c70*/  ISETP.GE.OR P3, PT, R3, UR4, P1 ;  /* 0x0000000403007c0c */ /* 0x000fe40008f66670 */
[----:B------:R-:W-:-:S02]  /*14c80*/  ISETP.GE.OR P2, PT, R2, UR4, P1 ;  /* 0x0000000402007c0c */ /* 0x000fc40008f46670 */
[----:B------:R-:W-:Y:S01]  /*14c90*/  ISETP.GE.OR P1, PT, R0, UR4, P1 ;  /* 0x0000000400007c0c */ /* 0x000fe20008f26670 */
[----:B------:R-:W-:Y:S01]  /*14ca0*/  IMAD R7, R6, c[0x0][0x3dc], R7 ;  /* 0x0000f70006077a24 */ /* 0x000fe200078e0207 */
[----:B------:R-:W-:Y:S01]  /*14cb0*/  LEA.HI R16, R16, R18, RZ, 0x3 ;  /* 0x0000001210107211 */ /* 0x000fe200078f18ff */
[----:B------:R-:W-:Y:S01]  /*14cc0*/  @!P4 ST.E [R14.64], R32 ;  /* 0x000000200e00c985 */ /* 0x000fe2000c101906 */
[----:B------:R-:W-:Y:S01]  /*14cd0*/  LEA R2, P0, R4, c[0x0][0x380], 0x1 ;  /* 0x0000e00004027a11 */ /* 0x000fe200078008ff */
[----:B------:R-:W-:Y:S01]  /*14ce0*/  IMAD.IADD R0, R5, 0x1, R7 ;  /* 0x0000000105007824 */ /* 0x000fe200078e0207 */
[----:B------:R-:W-:-:S03]  /*14cf0*/  SHF.R.S32.HI R16, RZ, 0x3, R16 ;  /* 0x00000003ff107819 */ /* 0x000fc60000011410 */
[----:B--2---:R-:W-:Y:S01]  /*14d00*/  @!P3 ST.E [R12.64], R33 ;  /* 0x000000210c00b985 */ /* 0x004fe2000c101906 */
[----:B------:R-:W-:-:S03]  /*14d10*/  LEA.HI.X R0, R4, c[0x0][0x384], R0, 0x1, P0 ;  /* 0x0000e10004007a11 */ /* 0x000fc600000f0c00 */
[----:B---3--:R-:W-:Y:S01]  /*14d20*/  @!P2 ST.E [R10.64], R34 ;  /* 0x000000220a00a985 */ /* 0x008fe2000c101906 */
[----:B------:R-:W-:-:S03]  /*14d30*/  IMAD.IADD R3, R16, 0x1, R17 ;  /* 0x0000000110037824 */ /* 0x000fc600078e0211 */
[----:B------:R-:W-:Y:S04]  /*14d40*/  @!P1 ST.E [R8.64], R31 ;  /* 0x0000001f08009985 */ /* 0x000fe8000c101906 */
[----:B------:R-:W1:Y:S04]  /*14d50*/  SHFL.IDX PT, R8, R2, RZ, 0x181f ;  /* 0x00181fff02087589 */ /* 0x000e6800000e0000 */
[----:B------:R-:W-:Y:S01]  /*14d60*/  LDS.128 R20, [R243+0x80] ;  /* 0x00008000f3147984 */ /* 0x000fe20000000c00 */
[----:B------:R-:W-:-:S03]  /*14d70*/  IADD3 R4, R3, 0x10, RZ ;  /* 0x0000001003047810 */ /* 0x000fc60007ffe0ff */
[----:B------:R-:W2:Y:S04]  /*14d80*/  SHFL.IDX PT, R7, R0, RZ, 0x181f ;  /* 0x00181fff00077589 */ /* 0x000ea800000e0000 */
[----:B------:R-:W3:Y:S04]  /*14d90*/  SHFL.IDX PT, R6, R2, 0x1, 0x181f ;  /* 0x00381f0002067f89 */ /* 0x000ee800000e0000 */
[----:B------:R-:W4:Y:S01]  /*14da0*/  SHFL.IDX PT, R5, R2, 0x2, 0x181f ;  /* 0x00581f0002057f89 */ /* 0x000f2200000e0000 */
[----:B------:R-:W-:-:S03]  /*14db0*/  ISETP.GE.OR P2, PT, R4, UR4, P5 ;  /* 0x0000000404007c0c */ /* 0x000fc6000af46670 */
[----:B------:R-:W4:Y:S01]  /*14dc0*/  SHFL.IDX PT, R11, R0, 0x1, 0x181f ;  /* 0x00381f00000b7f89 */ /* 0x000f2200000e0000 */
[----:B------:R-:W-:-:S03]  /*14dd0*/  ISETP.GE.OR P3, PT, R3, UR4, P5 ;  /* 0x0000000403007c0c */ /* 0x000fc6000af66670 */
[----:B------:R-:W4:Y:S01]  /*14de0*/  SHFL.IDX PT, R10, R0, 0x2, 0x181f ;  /* 0x00581f00000a7f89 */ /* 0x000f2200000e0000 */
[----:B------:R-:W-:-:S03]  /*14df0*/  IADD3 R4, R3, 0x20, RZ ;  /* 0x0000002003047810 */ /* 0x000fc60007ffe0ff */
[----:B------:R-:W4:Y:S01]  /*14e00*/  LDS.128 R16, [R243+0x880] ;  /* 0x00088000f3107984 */ /* 0x000f220000000c00 */
[----:B------:R-:W-:-:S03]  /*14e10*/  ISETP.GE.OR P0, PT, R4, UR4, P5 ;  /* 0x0000000404007c0c */ /* 0x000fc6000af06670 */
[----:B------:R-:W4:Y:S02]  /*14e20*/  LDS.128 R12, [R243+0x1080] ;  /* 0x00108000f30c7984 */ /* 0x000f240000000c00 */
[C---:B-1----:R-:W-:Y:S02]  /*14e30*/  @!P3 LEA R8, P4, R242.reuse, R8, 0x1 ;  /* 0x00000008f208b211 */ /* 0x042fe400078808ff */
[----:B------:R-:W-:Y:S01]  /*14e40*/  LDS.128 R24, [R243+0x1880] ;  /* 0x00188000f3187984 */ /* 0x000fe20000000c00 */
[C---:B------:R-:W-:Y:S02]  /*14e50*/  IADD3 R29, R3.reuse, 0x30, RZ ;  /* 0x00000030031d7810 */ /* 0x040fe40007ffe0ff */
[C---:B--2---:R-:W-:Y:S01]  /*14e60*/  @!P3 LEA.HI.X R9, R242.reuse, R7, R48, 0x1, P4 ;  /* 0x00000007f209b211 */ /* 0x044fe200020f0c30 */
[----:B------:R-:W1:Y:S01]  /*14e70*/  SHFL.IDX PT, R45, R2, 0x3, 0x181f ;  /* 0x00781f00022d7f89 */ /* 0x000e6200000e0000 */
[C---:B---3--:R-:W-:Y:S02]  /*14e80*/  @!P2 LEA R6, P1, R242.reuse, R6, 0x1 ;  /* 0x00000006f206a211 */ /* 0x048fe400078208ff */
[----:B------:R-:W-:Y:S01]  /*14e90*/  IADD3 R28, R3, 0x40, RZ ;  /* 0x00000040031c7810 */ /* 0x000fe20007ffe0ff */
[----:B------:R-:W2:Y:S01]  /*14ea0*/  SHFL.IDX PT, R46, R0, 0x3, 0x181f ;  /* 0x00781f00002e7f89 */ /* 0x000ea200000e0000 */
[----:B----4-:R-:W-:-:S02]  /*14eb0*/  @!P0 LEA R4, P4, R242, R5, 0x1 ;  /* 0x00000005f2048211 */ /* 0x010fc400078808ff */
[C-C-:B------:R-:W-:Y:S01]  /*14ec0*/  @!P2 LEA.HI.X R7, R242.reuse, R11, R48.reuse, 0x1, P1 ;  /* 0x0000000bf207a211 */ /* 0x140fe200008f0c30 */
[----:B------:R-:W-:Y:S01]  /*14ed0*/  LDS.128 R32, [R243+0x2880] ;  /* 0x00288000f3207984 */ /* 0x000fe20000000c00 */
[----:B------:R-:W-:Y:S02]  /*14ee0*/  @!P0 LEA.HI.X R5, R242, R10, R48, 0x1, P4 ;  /* 0x0000000af2058211 */ /* 0x000fe400020f0c30 */
[----:B------:R-:W-:Y:S01]  /*14ef0*/  ISETP.GE.OR P1, PT, R29, UR4, P5 ;  /* 0x000000041d007c0c */ /* 0x000fe2000af26670 */
[----:B------:R-:W-:Y:S01]  /*14f00*/  LDS.128 R36, [R243+0x3080] ;  /* 0x00308000f3247984 */ /* 0x000fe20000000c00 */
[----:B------:R-:W-:-:S03]  /*14f10*/  ISETP.GE.OR P4, PT, R28, UR4, P5 ;  /* 0x000000041c007c0c */ /* 0x000fc6000af86670 */
[----:B------:R-:W-:Y:S04]  /*14f20*/  LDS.128 R28, [R243+0x2080] ;  /* 0x00208000f31c7984 */ /* 0x000fe80000000c00 */
[----:B------:R-:W3:Y:S04]  /*14f30*/  SHFL.IDX PT, R44, R2, 0x4, 0x181f ;  /* 0x00981f00022c7f89 */ /* 0x000ee800000e0000 */
[----:B------:R-:W-:Y:S04]  /*14f40*/  LDS.128 R40, [R243+0x3880] ;  /* 0x00388000f3287984 */ /* 0x000fe80000000c00 */
[----:B------:R4:W-:Y:S04]  /*14f50*/  @!P3 ST.E.128 [R8.64], R20 ;  /* 0x000000140800b985 */ /* 0x0009e8000c101d06 */
[----:B------:R-:W1:Y:S04]  /*14f60*/  SHFL.IDX PT, R9, R2, 0x5, 0x181f ;  /* 0x00b81f0002097f89 */ /* 0x000e6800000e0000 */
[----:B------:R-:W1:Y:S04]  /*14f70*/  SHFL.IDX PT, R11, R0, 0x4, 0x181f ;  /* 0x00981f00000b7f89 */ /* 0x000e6800000e0000 */
[----:B------:R-:W-:Y:S04]  /*14f80*/  SHFL.IDX PT, R10, R2, 0x6, 0x181f ;  /* 0x00d81f00020a7f89 */ /* 0x000fe800000e0000 */
[----:B------:R-:W1:Y:S04]  /*14f90*/  SHFL.IDX PT, R21, R0, 0x5, 0x181f ;  /* 0x00b81f0000157f89 */ /* 0x000e6800000e0000 */
[----:B------:R-:W1:Y:S04]  /*14fa0*/  SHFL.IDX PT, R20, R0, 0x6, 0x181f ;  /* 0x00d81f0000147f89 */ /* 0x000e6800000e0000 */
[----:B------:R-:W-:Y:S01]  /*14fb0*/  @!P2 ST.E.128 [R6.64], R16 ;  /* 0x000000100600a985 */ /* 0x000fe2000c101d06 */
[----:B----4-:R-:W-:-:S02]  /*14fc0*/  IADD3 R22, R3, 0x50, RZ ;  /* 0x0000005003167810 */ /* 0x010fc40007ffe0ff */
[C---:B------:R-:W-:Y:S02]  /*14fd0*/  IADD3 R8, R3.reuse, 0x60, RZ ;  /* 0x0000006003087810 */ /* 0x040fe40007ffe0ff */
[----:B------:R-:W-:Y:S01]  /*14fe0*/  ISETP.GE.OR P3, PT, R22, UR4, P5 ;  /* 0x0000000416007c0c */ /* 0x000fe2000af66670 */
[----:B------:R1:W-:Y:S01]  /*14ff0*/  @!P0 ST.E.128 [R4.64], R12 ;  /* 0x0000000c04008985 */ /* 0x0003e2000c101d06 */
[----:B------:R-:W-:Y:S02]  /*15000*/  ISETP.GE.OR P2, PT, R8, UR4, P5 ;  /* 0x0000000408007c0c */ /* 0x000fe4000af46670 */
[----:B------:R-:W-:-:S04]  /*15010*/  IADD3 R3, R3, 0x70, RZ ;  /* 0x0000007003037810 */ /* 0x000fc80007ffe0ff */
[----:B------:R-:W-:Y:S02]  /*15020*/  ISETP.GE.OR P5, PT, R3, UR4, P5 ;  /* 0x0000000403007c0c */ /* 0x000fe4000afa6670 */
[----:B-1----:R-:W-:-:S04]  /*15030*/  @!P1 LEA R4, P0, R242, R45, 0x1 ;  /* 0x0000002df2049211 */ /* 0x002fc800078008ff */
[C---:B--2---:R-:W-:Y:S02]  /*15040*/  @!P1 LEA.HI.X R5, R242.reuse, R46, R48, 0x1, P0 ;  /* 0x0000002ef2059211 */ /* 0x044fe400000f0c30 */
[----:B---3--:R-:W-:-:S03]  /*15050*/  @!P4 LEA R8, P0, R242, R44, 0x1 ;  /* 0x0000002cf208c211 */ /* 0x008fc600078008ff */
[----:B------:R1:W-:Y:S01]  /*15060*/  @!P1 ST.E.128 [R4.64], R24 ;  /* 0x0000001804009985 */ /* 0x0003e2000c101d06 */
[C---:B------:R-:W-:Y:S02]  /*15070*/  @!P3 LEA R6, P1, R242.reuse, R9, 0x1 ;  /* 0x00000009f206b211 */ /* 0x040fe400078208ff */
[C-C-:B------:R-:W-:Y:S02]  /*15080*/  @!P4 LEA.HI.X R9, R242.reuse, R11, R48.reuse, 0x1, P0 ;  /* 0x0000000bf209c211 */ /* 0x140fe400000f0c30 */
[----:B------:R-:W-:-:S03]  /*15090*/  @!P3 LEA.HI.X R7, R242, R21, R48, 0x1, P1 ;  /* 0x00000015f207b211 */ /* 0x000fc600008f0c30 */
[----:B------:R2:W-:Y:S04]  /*150a0*/  @!P4 ST.E.128 [R8.64], R28 ;  /* 0x0000001c0800c985 */ /* 0x0005e8000c101d06 */
[----:B------:R2:W-:Y:S01]  /*150b0*/  @!P3 ST.E.128 [R6.64], R32 ;  /* 0x000000200600b985 */ /* 0x0005e2000c101d06 */
[----:B-1----:R-:W-:-:S04]  /*150c0*/  @!P2 LEA R4, P0, R242, R10, 0x1 ;  /* 0x0000000af204a211 */ /* 0x002fc800078008ff */
[----:B------:R-:W-:-:S05]  /*150d0*/  @!P2 LEA.HI.X R5, R242, R20, R48, 0x1, P0 ;  /* 0x00000014f205a211 */ /* 0x000fca00000f0c30 */
[----:B------:R2:W-:Y:S04]  /*150e0*/  @!P2 ST.E.128 [R4.64], R36 ;  /* 0x000000240400a985 */ /* 0x0005e8000c101d06 */
[----:B------:R-:W1:Y:S04]  /*150f0*/  SHFL.IDX PT, R2, R2, 0x7, 0x181f ;  /* 0x00f81f0002027f89 */ /* 0x000e6800000e0000 */
[----:B------:R-:W3:Y:S01]  /*15100*/  SHFL.IDX PT, R0, R0, 0x7, 0x181f ;  /* 0x00f81f0000007f89 */ /* 0x000ee200000e0000 */
[----:B------:R-:W-:Y:S05]  /*15110*/  @P5 BRA `(.L_x_571) ;  /* 0x00000a0000005947 */ /* 0x000fea0003800000 */
[----:B-1----:R-:W-:-:S04]  /*15120*/  LEA R2, P0, R242, R2, 0x1 ;  /* 0x00000002f2027211 */ /* 0x002fc800078008ff */
[----:B---3--:R-:W-:-:S05]  /*15130*/  LEA.HI.X R3, R242, R0, R48, 0x1, P0 ;  /* 0x00000000f2037211 */ /* 0x008fca00000f0c30 */
[----:B------:R1:W-:Y:S01]  /*15140*/  ST.E.128 [R2.64], R40 ;  /* 0x0000002802007985 */ /* 0x0003e2000c101d06 */
[----:B------:R-:W-:Y:S05]  /*15150*/  BRA `(.L_x_571) ;  /* 0x000009c000007947 */ /* 0x000fea0003800000 */
.L_x_569:
[----:B------:R-:W2:Y:S04]  /*15160*/  LDL R2, [R1+0x64] ;  /* 0x0000640001027983 */ /* 0x000ea80000100800 */
[----:B------:R-:W3:Y:S04]  /*15170*/  LDL R0, [R1+0x60] ;  /* 0x0000600001007983 */ /* 0x000ee80000100800 */
[----:B------:R-:W4:Y:S04]  /*15180*/  LDL R4, [R1+0x5c] ;  /* 0x00005c0001047983 */ /* 0x000f280000100800 */
[----:B------:R-:W1:Y:S01]  /*15190*/  S2R R3, SR_TID.X ;  /* 0x0000000000037919 */ /* 0x000e620000002100 */
[----:B------:R-:W-:Y:S01]  /*151a0*/  BSSY B0, `(.L_x_572) ;  /* 0x0000026000007945 */ /* 0x000fe20003800000 */
[----:B-1----:R-:W-:Y:S01]  /*151b0*/  ISETP.GE.AND P0, PT, R3, 0x80, PT ;  /* 0x000000800300780c */ /* 0x002fe20003f06270 */
[----:B--2---:R-:W-:-:S02]  /*151c0*/  IMAD.MOV.U32 R12, RZ, RZ, R2 ;  /* 0x000000ffff0c7224 */ /* 0x004fc400078e0002 */
[----:B---3--:R-:W-:-:S03]  /*151d0*/  IMAD.MOV.U32 R11, RZ, RZ, R0 ;  /* 0x000000ffff0b7224 */ /* 0x008fc600078e0000 */
[----:B------:R-:W-:Y:S01]  /*151e0*/  SHF.R.S32.HI R7, RZ, 0x1f, R12 ;  /* 0x0000001fff077819 */ /* 0x000fe2000001140c */
[----:B----4-:R-:W-:Y:S01]  /*151f0*/  IMAD.MOV.U32 R13, RZ, RZ, R4 ;  /* 0x000000ffff0d7224 */ /* 0x010fe200078e0004 */
[----:B------:R-:W-:-:S05]  /*15200*/  SHF.R.S32.HI R10, RZ, 0x1f, R11 ;  /* 0x0000001fff0a7819 */ /* 0x000fca000001140b */
[----:B------:R-:W-:Y:S05]  /*15210*/  @P0 BRA `(.L_x_573) ;  /* 0x000001e000000947 */ /* 0x000fea0003800000 */
[----:B------:R-:W-:Y:S02]  /*15220*/  MOV R2, c[0x0][0x4e8] ;  /* 0x00013a0000027a02 */ /* 0x000fe40000000f00 */
[----:B------:R-:W-:-:S03]  /*15230*/  IADD3 R6, R13, R3, RZ ;  /* 0x000000030d067210 */ /* 0x000fc60007ffe0ff */
[----:B------:R-:W-:-:S05]  /*15240*/  IMAD R0, R2, c[0x0][0x388], RZ ;  /* 0x0000e20002007a24 */ /* 0x000fca00078e02ff */
[----:B------:R-:W-:-:S13]  /*15250*/  ISETP.GE.AND P0, PT, R6, R0, PT ;  /* 0x000000000600720c */ /* 0x000fda0003f06270 */
[----:B------:R-:W-:Y:S05]  /*15260*/  @P0 BRA `(.L_x_573) ;  /* 0x0000019000000947 */ /* 0x000fea0003800000 */
[----:B------:R-:W-:Y:S01]  /*15270*/  ISETP.NE.AND P0, PT, R2, 0x1, PT ;  /* 0x000000010200780c */ /* 0x000fe20003f05270 */
[----:B------:R-:W-:Y:S01]  /*15280*/  IMAD R4, R7, c[0x0][0x490], RZ ;  /* 0x0001240007047a24 */ /* 0x000fe200078e02ff */
[----:B------:R-:W-:Y:S01]  /*15290*/  MOV R0, R6 ;  /* 0x0000000600007202 */ /* 0x000fe20000000f00 */
[----:B------:R-:W-:-:S04]  /*152a0*/  IMAD.WIDE.U32 R2, R12, c[0x0][0x490], RZ ;  /* 0x000124000c027a25 */ /* 0x000fc800078e00ff */
[----:B------:R-:W-:Y:S02]  /*152b0*/  IMAD R4, R12, c[0x0][0x494], R4 ;  /* 0x000125000c047a24 */ /* 0x000fe400078e0204 */
[----:B------:R-:W-:-:S03]  /*152c0*/  IMAD R9, R10, c[0x0][0x498], RZ ;  /* 0x000126000a097a24 */ /* 0x000fc600078e02ff */
[----:B------:R-:W-:Y:S01]  /*152d0*/  IADD3 R3, R3, R4, RZ ;  /* 0x0000000403037210 */ /* 0x000fe20007ffe0ff */
[----:B------:R-:W-:-:S05]  /*152e0*/  @P0 IMAD.HI.U32 R5, R6, c[0x0][0x4ec], RZ ;  /* 0x00013b0006050a27 */ /* 0x000fca00078e00ff */
[----:B------:R-:W-:Y:S01]  /*152f0*/  @P0 SHF.R.U32.HI R0, RZ, c[0x0][0x4f0], R5 ;  /* 0x00013c00ff000a19 */ /* 0x000fe20000011605 */
[----:B------:R-:W-:-:S03]  /*15300*/  IMAD.WIDE.U32 R4, R11, c[0x0][0x498], R2 ;  /* 0x000126000b047a25 */ /* 0x000fc600078e0002 */
[C---:B------:R-:W-:Y:S01]  /*15310*/  IADD3 R8, -R0.reuse, RZ, RZ ;  /* 0x000000ff00087210 */ /* 0x040fe20007ffe1ff */
[----:B------:R-:W-:Y:S01]  /*15320*/  IMAD R3, R11, c[0x0][0x49c], R9 ;  /* 0x000127000b037a24 */ /* 0x000fe200078e0209 */
[----:B------:R-:W-:-:S03]  /*15330*/  IADD3 R4, P0, R0, R4, RZ ;  /* 0x0000000400047210 */ /* 0x000fc60007f1e0ff */
[----:B------:R-:W-:Y:S01]  /*15340*/  IMAD R2, R8, c[0x0][0x4e8], R6 ;  /* 0x00013a0008027a24 */ /* 0x000fe200078e0206 */
[----:B------:R-:W-:-:S04]  /*15350*/  SHF.R.S32.HI R6, RZ, 0x1f, R0 ;  /* 0x0000001fff067819 */ /* 0x000fc80000011400 */
[----:B------:R-:W-:Y:S02]  /*15360*/  SHF.R.S32.HI R0, RZ, 0x1f, R2 ;  /* 0x0000001fff007819 */ /* 0x000fe40000011402 */
[----:B------:R-:W-:-:S03]  /*15370*/  IADD3.X R5, R6, R5, R3, P0, !PT ;  /* 0x0000000506057210 */ /* 0x000fc600007fe403 */
[----:B------:R-:W-:-:S04]  /*15380*/  IMAD R0, R0, c[0x0][0x488], RZ ;  /* 0x0001220000007a24 */ /* 0x000fc800078e02ff */
[C---:B------:R-:W-:Y:S02]  /*15390*/  IMAD R0, R2.reuse, c[0x0][0x48c], R0 ;  /* 0x0001230002007a24 */ /* 0x040fe400078e0200 */
[----:B------:R-:W-:-:S05]  /*153a0*/  IMAD.WIDE.U32 R2, R2, c[0x0][0x488], R4 ;  /* 0x0001220002027a25 */ /* 0x000fca00078e0004 */
[----:B------:R-:W-:Y:S02]  /*153b0*/  IADD3 R0, R3, R0, RZ ;  /* 0x0000000003007210 */ /* 0x000fe40007ffe0ff */
[----:B------:R-:W-:-:S04]  /*153c0*/  LEA R4, P0, R2, c[0x0][0x450], 0x2 ;  /* 0x0001140002047a11 */ /* 0x000fc800078010ff */
[----:B------:R-:W-:Y:S02]  /*153d0*/  LEA.HI.X R5, R2, c[0x0][0x454], R0, 0x2, P0 ;  /* 0x0001150002057a11 */ /* 0x000fe400000f1400 */
[----:B------:R-:W-:-:S05]  /*153e0*/  MOV R0, 0xff800000 ;  /* 0xff80000000007802 */ /* 0x000fca0000000f00 */
[----:B------:R1:W-:Y:S02]  /*153f0*/  STG.E [R4.64], R0 ;  /* 0x0000000004007986 */ /* 0x0003e4000c101906 */
.L_x_573:
[----:B------:R-:W-:Y:S05]  /*15400*/  BSYNC B0 ;  /* 0x0000000000007941 */ /* 0x000fea0003800000 */
.L_x_572:
[----:B------:R-:W2:Y:S01]  /*15410*/  LDL R2, [R1+0x30] ;  /* 0x0000300001027983 */ /* 0x000ea20000100800 */
[----:B-1----:R-:W-:Y:S01]  /*15420*/  MOV R0, c[0x0][0x4e8] ;  /* 0x00013a0000007a02 */ /* 0x002fe20000000f00 */
[----:B------:R-:W-:-:S03]  /*15430*/  IMAD R6, R10, c[0x0][0x3f0], RZ ;  /* 0x0000fc000a067a24 */ /* 0x000fc600078e02ff */
[----:B------:R-:W-:Y:S01]  /*15440*/  ISETP.NE.AND P0, PT, R0, 0x1, PT ;  /* 0x000000010000780c */ /* 0x000fe20003f05270 */
[----:B------:R-:W-:Y:S02]  /*15450*/  IMAD R0, R7, c[0x0][0x3e8], RZ ;  /* 0x0000fa0007007a24 */ /* 0x000fe400078e02ff */
[----:B------:R-:W-:Y:S02]  /*15460*/  IMAD R8, R11, c[0x0][0x3f4], R6 ;  /* 0x0000fd000b087a24 */ /* 0x000fe400078e0206 */
[----:B------:R-:W-:Y:S01]  /*15470*/  IMAD R5, R12, c[0x0][0x3ec], R0 ;  /* 0x0000fb000c057a24 */ /* 0x000fe200078e0200 */
[----:B--2---:R-:W-:Y:S01]  /*15480*/  IADD3 R4, R2, R13, RZ ;  /* 0x0000000d02047210 */ /* 0x004fe20007ffe0ff */
[----:B------:R-:W-:-:S03]  /*15490*/  IMAD.WIDE.U32 R2, R12, c[0x0][0x3e8], RZ ;  /* 0x0000fa000c027a25 */ /* 0x000fc600078e00ff */
[----:B------:R-:W-:-:S03]  /*154a0*/  MOV R0, R4 ;  /* 0x0000000400007202 */ /* 0x000fc60000000f00 */
[----:B------:R-:W-:Y:S01]  /*154b0*/  @P0 IMAD.HI.U32 R7, R4, c[0x0][0x4ec], RZ ;  /* 0x00013b0004070a27 */ /* 0x000fe200078e00ff */
[----:B------:R-:W-:-:S04]  /*154c0*/  IADD3 R3, R3, R5, RZ ;  /* 0x0000000503037210 */ /* 0x000fc80007ffe0ff */
[----:B------:R-:W-:Y:S01]  /*154d0*/  @P0 SHF.R.U32.HI R0, RZ, c[0x0][0x4f0], R7 ;  /* 0x00013c00ff000a19 */ /* 0x000fe20000011607 */
[----:B------:R-:W-:Y:S01]  /*154e0*/  IMAD.WIDE.U32 R2, R11, c[0x0][0x3f0], R2 ;  /* 0x0000fc000b027a25 */ /* 0x000fe200078e0002 */
[----:B------:R-:W-:Y:S02]  /*154f0*/  ISETP.GE.AND P0, PT, R242, c[0x0][0x3c8], PT ;  /* 0x0000f200f2007a0c */ /* 0x000fe40003f06270 */
[----:B------:R-:W-:Y:S02]  /*15500*/  SHF.R.S32.HI R6, RZ, 0x1f, R0 ;  /* 0x0000001fff067819 */ /* 0x000fe40000011400 */
[----:B------:R-:W-:Y:S02]  /*15510*/  IADD3 R5, -R0, RZ, RZ ;  /* 0x000000ff00057210 */ /* 0x000fe40007ffe1ff */
[----:B------:R-:W-:Y:S01]  /*15520*/  IADD3 R3, R3, R8, RZ ;  /* 0x0000000803037210 */ /* 0x000fe20007ffe0ff */
[----:B------:R-:W-:Y:S02]  /*15530*/  IMAD R6, R6, c[0x0][0x3e0], RZ ;  /* 0x0000f80006067a24 */ /* 0x000fe400078e02ff */
[----:B------:R-:W-:-:S02]  /*15540*/  IMAD R4, R5, c[0x0][0x4e8], R4 ;  /* 0x00013a0005047a24 */ /* 0x000fc400078e0204 */
        /* <DEDUP_REMOVED lines=12> */
.L_x_618:
[----:B------:R-:W-:Y:S05]  /*15610*/  BRA.DIV ~URZ, `(.L_x_575) ;  /* 0x00005ad27f007947 */ /* 0x000fea000b800000 */
[----:B------:R3:W4:Y:S02]  /*15620*/  SHFL.IDX PT, R2, R5, RZ, 0x181f ;  /* 0x00181fff05027589 */ /* 0x00072400000e0000 */
.L_x_619:
[----:B------:R-:W5:Y:S04]  /*15630*/  LDL.LU R3, [R1+0x5c] ;  /* 0x00005c0001037983 */ /* 0x000f680000300800 */
[----:B------:R-:W1:Y:S02]  /*15640*/  S2R R7, SR_TID.X ;  /* 0x0000000000077919 */ /* 0x000e640000002100 */
[----:B-1----:R-:W-:-:S04]  /*15650*/  SHF.R.S32.HI R0, RZ, 0x1f, R7 ;  /* 0x0000001fff007819 */ /* 0x002fc80000011407 */
[----:B------:R-:W-:Y:S01]  /*15660*/  LEA.HI R0, R0, R7, RZ, 0x3 ;  /* 0x0000000700007211 */ /* 0x000fe200078f18ff */
[----:B------:R-:W-:-:S03]  /*15670*/  IMAD.MOV.U32 R7, RZ, RZ, c[0x0][0x4e8] ;  /* 0x00013a00ff077624 */ /* 0x000fc600078e00ff */
[----:B------:R-:W-:Y:S01]  /*15680*/  SHF.R.S32.HI R0, RZ, 0x3, R0 ;  /* 0x00000003ff007819 */ /* 0x000fe20000011400 */
[----:B------:R-:W-:Y:S01]  /*15690*/  IMAD R7, R7, c[0x0][0x388], RZ ;  /* 0x0000e20007077a24 */ /* 0x000fe200078e02ff */
[----:B------:R-:W-:-:S03]  /*156a0*/  SHF.R.S32.HI R8, RZ, 0x1f, R242 ;  /* 0x0000001fff087819 */ /* 0x000fc600000114f2 */
[----:B-----5:R-:W-:-:S05]  /*156b0*/  IMAD.IADD R0, R0, 0x1, R3 ;  /* 0x0000000100007824 */ /* 0x020fca00078e0203 */
[----:B------:R-:W-:-:S13]  /*156c0*/  ISETP.GE.OR P2, PT, R0, R7, P0 ;  /* 0x000000070000720c */ /* 0x000fda0000746670 */
[----:B----4-:R-:W-:-:S04]  /*156d0*/  @!P2 LEA R2, P1, R242, R2, 0x1 ;  /* 0x00000002f202a211 */ /* 0x010fc800078208ff */
[----:B--2---:R-:W-:-:S05]  /*156e0*/  @!P2 LEA.HI.X R3, R242, R6, R8, 0x1, P1 ;  /* 0x00000006f203a211 */ /* 0x004fca00008f0c08 */
[----:B------:R1:W-:Y:S01]  /*156f0*/  @!P2 ST.E.128 [R2.64], RZ ;  /* 0x000000ff0200a985 */ /* 0x0003e2000c101d06 */
[----:B------:R-:W-:Y:S05]  /*15700*/  BRA.DIV ~URZ, `(.L_x_576) ;  /* 0x00005a527f007947 */ /* 0x000fea000b800000 */
[----:B------:R2:W4:Y:S04]  /*15710*/  SHFL.IDX PT, R6, R4, 0x1, 0x181f ;  /* 0x00381f0004067f89 */ /* 0x00052800000e0000 */
[----:B-1----:R2:W1:Y:S02]  /*15720*/  SHFL.IDX PT, R2, R5, 0x1, 0x181f ;  /* 0x00381f0005027f89 */ /* 0x00246400000e0000 */
.L_x_620:
[----:B------:R-:W-:Y:S02]  /*15730*/  IADD3 R3, R0, 0x10, RZ ;  /* 0x0000001000037810 */ /* 0x000fe40007ffe0ff */
[----:B------:R-:W-:Y:S02]  /*15740*/  SHF.R.S32.HI R8, RZ, 0x1f, R242 ;  /* 0x0000001fff087819 */ /* 0x000fe400000114f2 */
[----:B------:R-:W-:-:S13]  /*15750*/  ISETP.GE.OR P2, PT, R3, R7, P0 ;  /* 0x000000070300720c */ /* 0x000fda0000746670 */
[----:B-1----:R-:W-:-:S04]  /*15760*/  @!P2 LEA R2, P1, R242, R2, 0x1 ;  /* 0x00000002f202a211 */ /* 0x002fc800078208ff */
[----:B----4-:R-:W-:-:S05]  /*15770*/  @!P2 LEA.HI.X R3, R242, R6, R8, 0x1, P1 ;  /* 0x00000006f203a211 */ /* 0x010fca00008f0c08 */
[----:B------:R1:W-:Y:S01]  /*15780*/  @!P2 ST.E.128 [R2.64], RZ ;  /* 0x000000ff0200a985 */ /* 0x0003e2000c101d06 */
[----:B------:R-:W-:Y:S05]  /*15790*/  BRA.DIV ~URZ, `(.L_x_577) ;  /* 0x00005a927f007947 */ /* 0x000fea000b800000 */
[----:B------:R4:W1:Y:S02]  /*157a0*/  SHFL.IDX PT, R6, R4, 0x2, 0x181f ;  /* 0x00581f0004067f89 */ /* 0x00086400000e0000 */
.L_x_621:
[----:B------:R-:W-:Y:S05]  /*157b0*/  BRA.DIV ~URZ, `(.L_x_578) ;  /* 0x00005ae27f007947 */ /* 0x000fea000b800000 */
[----:B-1----:R1:W2:Y:S02]  /*157c0*/  SHFL.IDX PT, R2, R5, 0x2, 0x181f ;  /* 0x00581f0005027f89 */ /* 0x0022a400000e0000 */
.L_x_622:
[----:B------:R-:W-:Y:S02]  /*157d0*/  IADD3 R3, R0, 0x20, RZ ;  /* 0x0000002000037810 */ /* 0x000fe40007ffe0ff */
[----:B------:R-:W-:Y:S02]  /*157e0*/  SHF.R.S32.HI R8, RZ, 0x1f, R242 ;  /* 0x0000001fff087819 */ /* 0x000fe400000114f2 */
[----:B------:R-:W-:-:S13]  /*157f0*/  ISETP.GE.OR P2, PT, R3, R7, P0 ;  /* 0x000000070300720c */ /* 0x000fda0000746670 */
[----:B--2---:R-:W-:-:S04]  /*15800*/  @!P2 LEA R2, P1, R242, R2, 0x1 ;  /* 0x00000002f202a211 */ /* 0x004fc800078208ff */
[----:B------:R-:W-:-:S05]  /*15810*/  @!P2 LEA.HI.X R3, R242, R6, R8, 0x1, P1 ;  /* 0x00000006f203a211 */ /* 0x000fca00008f0c08 */
[----:B------:R2:W-:Y:S01]  /*15820*/  @!P2 ST.E.128 [R2.64], RZ ;  /* 0x000000ff0200a985 */ /* 0x0005e2000c101d06 */
[----:B------:R-:W-:Y:S05]  /*15830*/  BRA.DIV ~URZ, `(.L_x_579) ;  /* 0x00005ad27f007947 */ /* 0x000fea000b800000 */
[----:B------:R1:W2:Y:S04]  /*15840*/  SHFL.IDX PT, R6, R4, 0x3, 0x181f ;  /* 0x00781f0004067f89 */ /* 0x0002a800000e0000 */
[----:B--2---:R1:W2:Y:S02]  /*15850*/  SHFL.IDX PT, R2, R5, 0x3, 0x181f ;  /* 0x00781f0005027f89 */ /* 0x0042a400000e0000 */
.L_x_623:
[----:B------:R-:W-:Y:S02]  /*15860*/  IADD3 R3, R0, 0x30, RZ ;  /* 0x0000003000037810 */ /* 0x000fe40007ffe0ff */
[----:B------:R-:W-:Y:S02]  /*15870*/  SHF.R.S32.HI R8, RZ, 0x1f, R242 ;  /* 0x0000001fff087819 */ /* 0x000fe400000114f2 */
[----:B------:R-:W-:-:S13]  /*15880*/  ISETP.GE.OR P2, PT, R3, R7, P0 ;  /* 0x000000070300720c */ /* 0x000fda0000746670 */
[----:B--2---:R-:W-:-:S04]  /*15890*/  @!P2 LEA R2, P1, R242, R2, 0x1 ;  /* 0x00000002f202a211 */ /* 0x004fc800078208ff */
[----:B------:R-:W-:-:S05]  /*158a0*/  @!P2 LEA.HI.X R3, R242, R6, R8, 0x1, P1 ;  /* 0x00000006f203a211 */ /* 0x000fca00008f0c08 */
[----:B------:R2:W-:Y:S01]  /*158b0*/  @!P2 ST.E.128 [R2.64], RZ ;  /* 0x000000ff0200a985 */ /* 0x0005e2000c101d06 */
[----:B------:R-:W-:Y:S05]  /*158c0*/  BRA.DIV ~URZ, `(.L_x_580) ;  /* 0x00005b127f007947 */ /* 0x000fea000b800000 */
[----:B------:R1:W2:Y:S02]  /*158d0*/  SHFL.IDX PT, R6, R4, 0x4, 0x181f ;  /* 0x00981f0004067f89 */ /* 0x0002a400000e0000 */
.L_x_624:
[----:B------:R-:W-:Y:S05]  /*158e0*/  BRA.DIV ~URZ, `(.L_x_581) ;  /* 0x00005b627f007947 */ /* 0x000fea000b800000 */
[----:B--2---:R2:W1:Y:S02]  /*158f0*/  SHFL.IDX PT, R2, R5, 0x4, 0x181f ;  /* 0x00981f0005027f89 */ /* 0x00446400000e0000 */
.L_x_625:
[----:B------:R-:W-:Y:S02]  /*15900*/  IADD3 R3, R0, 0x40, RZ ;  /* 0x0000004000037810 */ /* 0x000fe40007ffe0ff */
[----:B------:R-:W-:Y:S02]  /*15910*/  SHF.R.S32.HI R8, RZ, 0x1f, R242 ;  /* 0x0000001fff087819 */ /* 0x000fe400000114f2 */
[----:B------:R-:W-:-:S13]  /*15920*/  ISETP.GE.OR P2, PT, R3, R7, P0 ;  /* 0x000000070300720c */ /* 0x000fda0000746670 */
[----:B-1----:R-:W-:-:S04]  /*15930*/  @!P2 LEA R2, P1, R242, R2, 0x1 ;  /* 0x00000002f202a211 */ /* 0x002fc800078208ff */
[----:B------:R-:W-:-:S05]  /*15940*/  @!P2 LEA.HI.X R3, R242, R6, R8, 0x1, P1 ;  /* 0x00000006f203a211 */ /* 0x000fca00008f0c08 */
[----:B------:R1:W-:Y:S01]  /*15950*/  @!P2 ST.E.128 [R2.64], RZ ;  /* 0x000000ff0200a985 */ /* 0x0003e2000c101d06 */
[----:B------:R-:W-:Y:S05]  /*15960*/  BRA.DIV ~URZ, `(.L_x_582) ;  /* 0x00005b527f007947 */ /* 0x000fea000b800000 */
[----:B------:R1:W2:Y:S04]  /*15970*/  SHFL.IDX PT, R6, R4, 0x5, 0x181f ;  /* 0x00b81f0004067f89 */ /* 0x0002a800000e0000 */
[----:B-1----:R1:W3:Y:S02]  /*15980*/  SHFL.IDX PT, R2, R5, 0x5, 0x181f ;  /* 0x00b81f0005027f89 */ /* 0x0022e400000e0000 */
.L_x_626:
[----:B------:R-:W-:Y:S02]  /*15990*/  IADD3 R3, R0, 0x50, RZ ;  /* 0x0000005000037810 */ /* 0x000fe40007ffe0ff */
[----:B------:R-:W-:Y:S02]  /*159a0*/  SHF.R.S32.HI R8, RZ, 0x1f, R242 ;  /* 0x0000001fff087819 */ /* 0x000fe400000114f2 */
[----:B------:R-:W-:-:S13]  /*159b0*/  ISETP.GE.OR P2, PT, R3, R7, P0 ;  /* 0x000000070300720c */ /* 0x000fda0000746670 */
[----:B---3--:R-:W-:-:S04]  /*159c0*/  @!P2 LEA R2, P1, R242, R2, 0x1 ;  /* 0x00000002f202a211 */ /* 0x008fc800078208ff */
[----:B--2---:R-:W-:-:S05]  /*159d0*/  @!P2 LEA.HI.X R3, R242, R6, R8, 0x1, P1 ;  /* 0x00000006f203a211 */ /* 0x004fca00008f0c08 */
[----:B------:R2:W-:Y:S01]  /*159e0*/  @!P2 ST.E.128 [R2.64], RZ ;  /* 0x000000ff0200a985 */ /* 0x0005e2000c101d06 */
[----:B------:R-:W-:Y:S05]  /*159f0*/  BRA.DIV ~URZ, `(.L_x_583) ;  /* 0x00005b927f007947 */ /* 0x000fea000b800000 */
[----:B------:R3:W1:Y:S02]  /*15a00*/  SHFL.IDX PT, R6, R4, 0x6, 0x181f ;  /* 0x00d81f0004067f89 */ /* 0x00066400000e0000 */
.L_x_627:
[----:B------:R-:W-:Y:S05]  /*15a10*/  BRA.DIV ~URZ, `(.L_x_584) ;  /* 0x00005be27f007947 */ /* 0x000fea000b800000 */
[----:B--2---:R2:W3:Y:S02]  /*15a20*/  SHFL.IDX PT, R2, R5, 0x6, 0x181f ;  /* 0x00d81f0005027f89 */ /* 0x0044e400000e0000 */
.L_x_628:
[----:B------:R-:W-:Y:S02]  /*15a30*/  IADD3 R3, R0, 0x60, RZ ;  /* 0x0000006000037810 */ /* 0x000fe40007ffe0ff */
[----:B------:R-:W-:Y:S02]  /*15a40*/  SHF.R.S32.HI R8, RZ, 0x1f, R242 ;  /* 0x0000001fff087819 */ /* 0x000fe400000114f2 */
[----:B------:R-:W-:-:S13]  /*15a50*/  ISETP.GE.OR P2, PT, R3, R7, P0 ;  /* 0x000000070300720c */ /* 0x000fda0000746670 */
[----:B---3--:R-:W-:-:S04]  /*15a60*/  @!P2 LEA R2, P1, R242, R2, 0x1 ;  /* 0x00000002f202a211 */ /* 0x008fc800078208ff */
[----:B-1----:R-:W-:-:S05]  /*15a70*/  @!P2 LEA.HI.X R3, R242, R6, R8, 0x1, P1 ;  /* 0x00000006f203a211 */ /* 0x002fca00008f0c08 */
[----:B------:R1:W-:Y:S01]  /*15a80*/  @!P2 ST.E.128 [R2.64], RZ ;  /* 0x000000ff0200a985 */ /* 0x0003e2000c101d06 */
[----:B------:R-:W-:Y:S05]  /*15a90*/  BRA.DIV ~URZ, `(.L_x_585) ;  /* 0x00005bd27f007947 */ /* 0x000fea000b800000 */
[----:B----4-:R-:W3:Y:S04]  /*15aa0*/  SHFL.IDX PT, R4, R4, 0x7, 0x181f ;  /* 0x00f81f0004047f89 */ /* 0x010ee800000e0000 */
[----:B-1----:R1:W4:Y:S02]  /*15ab0*/  SHFL.IDX PT, R2, R5, 0x7, 0x181f ;  /* 0x00f81f0005027f89 */ /* 0x00232400000e0000 */
.L_x_629:
[----:B------:R-:W-:Y:S02]  /*15ac0*/  IADD3 R0, R0, 0x70, RZ ;  /* 0x0000007000007810 */ /* 0x000fe40007ffe0ff */
[----:B-12---:R-:W-:Y:S02]  /*15ad0*/  SHF.R.S32.HI R5, RZ, 0x1f, R242 ;  /* 0x0000001fff057819 */ /* 0x006fe400000114f2 */
[----:B------:R-:W-:-:S13]  /*15ae0*/  ISETP.GE.OR P1, PT, R0, R7, P0 ;  /* 0x000000070000720c */ /* 0x000fda0000726670 */
[----:B----4-:R-:W-:-:S04]  /*15af0*/  @!P1 LEA R2, P0, R242, R2, 0x1 ;  /* 0x00000002f2029211 */ /* 0x010fc800078008ff */
[----:B---3--:R-:W-:-:S05]  /*15b00*/  @!P1 LEA.HI.X R3, R242, R4, R5, 0x1, P0 ;  /* 0x00000004f2039211 */ /* 0x008fca00000f0c05 */
[----:B------:R1:W-:Y:S04]  /*15b10*/  @!P1 ST.E.128 [R2.64], RZ ;  /* 0x000000ff02009985 */ /* 0x0003e8000c101d06 */
.L_x_571:
[----:B------:R-:W-:Y:S05]  /*15b20*/  BSYNC B1 ;  /* 0x0000000000017941 */ /* 0x000fea0003800000 */
.L_x_568:
[----:B---3--:R-:W3:Y:S02]  /*15b30*/  LDL R0, [R1+0x98] ;  /* 0x0000980001007983 */ /* 0x008ee40000100800 */
[----:B---3--:R-:W-:-:S13]  /*15b40*/  ISETP.NE.AND P0, PT, R0, RZ, PT ;  /* 0x000000ff0000720c */ /* 0x008fda0003f05270 */
[----:B------:R-:W-:Y:S01]  /*15b50*/  @P0 WARPSYNC 0xffffffff ;  /* 0xffffffff00000948 */ /* 0x000fe20003800000 */
[----:B------:R-:W-:Y:S06]  /*15b60*/  @P0 BAR.SYNC.DEFER_BLOCKING 0x5, 0x80 ;  /* 0x0142000000000b1d */ /* 0x000fec0000010000 */
[----:B------:R-:W3:Y:S04]  /*15b70*/  @P0 LDS R0, [0xb100] ;  /* 0x00b10000ff000984 */ /* 0x000ee80000000800 */
[----:B---3--:R3:W-:Y:S04]  /*15b80*/  @P0 STL [R1+0x70], R0 ;  /* 0x0000700001000387 */ /* 0x0087e80000100800 */
[----:B------:R-:W-:Y:S06]  /*15b90*/  @P0 BAR.ARV 0x4, 0x80 ;  /* 0x0102000000000b1d */ /* 0x000fec0000002000 */
[----:B------:R-:W-:Y:S05]  /*15ba0*/  @P0 BRA `(.L_x_586) ;  /* 0x0000007000000947 */ /* 0x000fea0003800000 */
[----:B------:R-:W-:Y:S05]  /*15bb0*/  BRA.DIV ~URZ, `(.L_x_587) ;  /* 0x00005b827f007947 */ /* 0x000fea000b800000 */
[----:B---3--:R3:W4:Y:S02]  /*15bc0*/  SHFL.IDX PT, R0, R47, RZ, 0x1f ;  /* 0x00001fff2f007589 */ /* 0x00872400000e0000 */
.L_x_630:
[----:B------:R-:W-:Y:S01]  /*15bd0*/  WARPSYNC 0xffffffff ;  /* 0xffffffff00007948 */ /* 0x000fe20003800000 */
[----:B------:R-:W-:Y:S06]  /*15be0*/  BAR.SYNC.DEFER_BLOCKING 0x4, 0x80 ;  /* 0x0102000000007b1d */ /* 0x000fec0000010000 */
[----:B----4-:R4:W-:Y:S04]  /*15bf0*/  STL [R1+0x70], R0 ;  /* 0x0000700001007387 */ /* 0x0109e80000100800 */
[----:B------:R4:W-:Y:S04]  /*15c00*/  @!P6 STS [0xb100], R47 ;  /* 0x00b1002fff00e388 */ /* 0x0009e80000000800 */
[----:B------:R-:W-:Y:S06]  /*15c10*/  BAR.ARV 0x5, 0x80 ;  /* 0x0142000000007b1d */ /* 0x000fec0000002000 */
.L_x_586:
[----:B---34-:R-:W3:Y:S02]  /*15c20*/  LDL R0, [R1+0x70] ;  /* 0x0000700001007983 */ /* 0x018ee40000100800 */
[----:B---3--:R-:W-:-:S13]  /*15c30*/  ISETP.GE.AND P0, PT, R0, c[0x0][0x538], PT ;  /* 0x00014e0000007a0c */ /* 0x008fda0003f06270 */
[----:B-12---:R-:W-:Y:S01]  /*15c40*/  @P0 CALL.REL.NOINC `(.L_x_588) ;  /* 0x0000001000000944 */ /* 0x006fe20003c00000 */
[----:B------:R-:W-:Y:S05]  /*15c50*/  BRA `(.L_x_589) ;  /* 0xfffead2000007947 */ /* 0x000fea000383ffff */
.L_x_588:
[----:B------:R-:W-:Y:S05]  /*15c60*/  EXIT ;  /* 0x000000000000794d */ /* 0x000fea0003800000 */
.L_x_512:
[----:B------:R-:W-:Y:S01]  /*15c70*/  IMAD.MOV.U32 R88, RZ, RZ, R4 ;  /* 0x000000ffff587224 */ /* 0x000fe200078e0004 */
[----:B------:R-:W-:Y:S01]  /*15c80*/  MOV R58, RZ ;  /* 0x000000ff003a7202 */ /* 0x000fe20000000f00 */
[----:B------:R-:W-:Y:S01]  /*15c90*/  IMAD.MOV.U32 R3, RZ, RZ, 0x181f ;  /* 0x0000181fff037424 */ /* 0x000fe200078e00ff */
[----:B------:R-:W-:Y:S02]  /*15ca0*/  MOV R2, 0x15cc0 ;  /* 0x00015cc000027802 */ /* 0x000fe40000000f00 */
[----:B-----5:R-:W-:Y:S05]  /*15cb0*/  CALL.REL.NOINC `($__internal_1_$__cuda_sm70_shflsync_idx_p) ;  /* 0x00005b5000007944 */ /* 0x020fea0003c00000 */
[----:B------:R-:W-:Y:S01]  /*15cc0*/  MOV R6, R58 ;  /* 0x0000003a00067202 */ /* 0x000fe20000000f00 */
[----:B-1---5:R-:W-:Y:S05]  /*15cd0*/  BRA `(.L_x_590) ;  /* 0xfffeb69000007947 */ /* 0x022fea000383ffff */
.L_x_513:
[----:B------:R-:W-:Y:S01]  /*15ce0*/  IMAD.MOV.U32 R88, RZ, RZ, R5 ;  /* 0x000000ffff587224 */ /* 0x000fe200078e0005 */
[----:B------:R-:W-:Y:S01]  /*15cf0*/  MOV R58, RZ ;  /* 0x000000ff003a7202 */ /* 0x000fe20000000f00 */
[----:B------:R-:W-:Y:S01]  /*15d00*/  IMAD.MOV.U32 R3, RZ, RZ, 0x181f ;  /* 0x0000181fff037424 */ /* 0x000fe200078e00ff */
[----:B------:R-:W-:Y:S02]  /*15d10*/  MOV R2, 0x15d30 ;  /* 0x00015d3000027802 */ /* 0x000fe40000000f00 */
[----:B-12--5:R-:W-:Y:S05]  /*15d20*/  CALL.REL.NOINC `($__internal_1_$__cuda_sm70_shflsync_idx_p) ;  /* 0x00005ae000007944 */ /* 0x026fea0003c00000 */
[----:B------:R-:W-:Y:S01]  /*15d30*/  MOV R2, R58 ;  /* 0x0000003a00027202 */ /* 0x000fe20000000f00 */
[----:B-1---5:R-:W-:Y:S05]  /*15d40*/  BRA `(.L_x_591) ;  /* 0xfffeb64000007947 */ /* 0x022fea000383ffff */
.L_x_516:
[----:B------:R-:W-:Y:S01]  /*15d50*/  IMAD.MOV.U32 R88, RZ, RZ, R4 ;  /* 0x000000ffff587224 */ /* 0x000fe200078e0004 */
[----:B------:R-:W-:Y:S01]  /*15d60*/  MOV R58, 0x1 ;  /* 0x00000001003a7802 */ /* 0x000fe20000000f00 */
[----:B-1----:R-:W-:Y:S01]  /*15d70*/  IMAD.MOV.U32 R3, RZ, RZ, 0x181f ;  /* 0x0000181fff037424 */ /* 0x002fe200078e00ff */
[----:B----4-:R-:W-:-:S02]  /*15d80*/  MOV R2, 0x15da0 ;  /* 0x00015da000027802 */ /* 0x010fc40000000f00 */
[----:B--2--5:R-:W-:Y:S05]  /*15d90*/  CALL.REL.NOINC `($__internal_1_$__cuda_sm70_shflsync_idx_p) ;  /* 0x00005a7000007944 */ /* 0x024fea0003c00000 */
[----:B------:R-:W-:Y:S01]  /*15da0*/  IMAD.MOV.U32 R6, RZ, RZ, R58 ;  /* 0x000000ffff067224 */ /* 0x000fe200078e003a */
[----:B------:R-:W-:Y:S01]  /*15db0*/  MOV R58, 0x1 ;  /* 0x00000001003a7802 */ /* 0x000fe20000000f00 */
[----:B------:R-:W-:Y:S01]  /*15dc0*/  IMAD.MOV.U32 R88, RZ, RZ, R5 ;  /* 0x000000ffff587224 */ /* 0x000fe200078e0005 */
[----:B------:R-:W-:-:S02]  /*15dd0*/  MOV R3, 0x181f ;  /* 0x0000181f00037802 */ /* 0x000fc40000000f00 */
[----:B------:R-:W-:Y:S02]  /*15de0*/  MOV R2, 0x15e00 ;  /* 0x00015e0000027802 */ /* 0x000fe40000000f00 */
[----:B-1---5:R-:W-:Y:S05]  /*15df0*/  CALL.REL.NOINC `($__internal_1_$__cuda_sm70_shflsync_idx_p) ;  /* 0x00005a1000007944 */ /* 0x022fea0003c00000 */
[----:B------:R-:W-:Y:S01]  /*15e00*/  MOV R2, R58 ;  /* 0x0000003a00027202 */ /* 0x000fe20000000f00 */
[----:B-1---5:R-:W-:Y:S05]  /*15e10*/  BRA `(.L_x_592) ;  /* 0xfffeb6d000007947 */ /* 0x022fea000383ffff */
.L_x_519:
[----:B------:R-:W-:Y:S01]  /*15e20*/  IMAD.MOV.U32 R88, RZ, RZ, R4 ;  /* 0x000000ffff587224 */ /* 0x000fe200078e0004 */
[----:B------:R-:W-:Y:S01]  /*15e30*/  MOV R58, 0x2 ;  /* 0x00000002003a7802 */ /* 0x000fe20000000f00 */
[----:B-1----:R-:W-:Y:S01]  /*15e40*/  IMAD.MOV.U32 R3, RZ, RZ, 0x181f ;  /* 0x0000181fff037424 */ /* 0x002fe200078e00ff */
[----:B------:R-:W-:Y:S02]  /*15e50*/  MOV R2, 0x15e70 ;  /* 0x00015e7000027802 */ /* 0x000fe40000000f00 */
[----:B--23-5:R-:W-:Y:S05]  /*15e60*/  CALL.REL.NOINC `($__internal_1_$__cuda_sm70_shflsync_idx_p) ;  /* 0x000059a000007944 */ /* 0x02cfea0003c00000 */
[----:B------:R-:W-:Y:S01]  /*15e70*/  MOV R6, R58 ;  /* 0x0000003a00067202 */ /* 0x000fe20000000f00 */
[----:B-1---5:R-:W-:Y:S05]  /*15e80*/  BRA `(.L_x_593) ;  /* 0xfffeb74000007947 */ /* 0x022fea000383ffff */
.L_x_520:
[----:B------:R-:W-:Y:S01]  /*15e90*/  IMAD.MOV.U32 R88, RZ, RZ, R5 ;  /* 0x000000ffff587224 */ /* 0x000fe200078e0005 */
[----:B------:R-:W-:Y:S01]  /*15ea0*/  MOV R58, 0x2 ;  /* 0x00000002003a7802 */ /* 0x000fe20000000f00 */
[----:B-1----:R-:W-:Y:S01]  /*15eb0*/  IMAD.MOV.U32 R3, RZ, RZ, 0x181f ;  /* 0x0000181fff037424 */ /* 0x002fe200078e00ff */
[----:B------:R-:W-:Y:S02]  /*15ec0*/  MOV R2, 0x15ee0 ;  /* 0x00015ee000027802 */ /* 0x000fe40000000f00 */
[----:B--2345:R-:W-:Y:S05]  /*15ed0*/  CALL.REL.NOINC `($__internal_1_$__cuda_sm70_shflsync_idx_p) ;  /* 0x0000593000007944 */ /* 0x03cfea0003c00000 */
[----:B------:R-:W-:Y:S01]  /*15ee0*/  MOV R2, R58 ;  /* 0x0000003a00027202 */ /* 0x000fe20000000f00 */
[----:B-1---5:R-:W-:Y:S05]  /*15ef0*/  BRA `(.L_x_594) ;  /* 0xfffeb6f000007947 */ /* 0x022fea000383ffff */
.L_x_523:
[----:B------:R-:W-:Y:S01]  /*15f00*/  IMAD.MOV.U32 R88, RZ, RZ, R4 ;  /* 0x000000ffff587224 */ /* 0x000fe200078e0004 */
[----:B------:R-:W-:Y:S01]  /*15f10*/  MOV R58, 0x3 ;  /* 0x00000003003a7802 */ /* 0x000fe20000000f00 */
[----:B--2---:R-:W-:Y:S01]  /*15f20*/  IMAD.MOV.U32 R3, RZ, RZ, 0x181f ;  /* 0x0000181fff037424 */ /* 0x004fe200078e00ff */
[----:B------:R-:W-:-:S02]  /*15f30*/  MOV R2, 0x15f50 ;  /* 0x00015f5000027802 */ /* 0x000fc40000000f00 */
[----:B-1-345:R-:W-:Y:S05]  /*15f40*/  CALL.REL.NOINC `($__internal_1_$__cuda_sm70_shflsync_idx_p) ;  /* 0x000058c000007944 */ /* 0x03afea0003c00000 */
        /* <DEDUP_REMOVED lines=8> */
.L_x_526:
[----:B------:R-:W-:Y:S01]  /*15fd0*/  IMAD.MOV.U32 R88, RZ, RZ, R4 ;  /* 0x000000ffff587224 */ /* 0x000fe200078e0004 */
[----:B------:R-:W-:Y:S01]  /*15fe0*/  MOV R58, 0x4 ;  /* 0x00000004003a7802 */ /* 0x000fe20000000f00 */
[----:B-1----:R-:W-:Y:S01]  /*15ff0*/  IMAD.MOV.U32 R3, RZ, RZ, 0x181f ;  /* 0x0000181fff037424 */ /* 0x002fe200078e00ff */
[----:B--2---:R-:W-:Y:S02]  /*16000*/  MOV R2, 0x16020 ;  /* 0x0001602000027802 */ /* 0x004fe40000000f00 */
[----:B---345:R-:W-:Y:S05]  /*16010*/  CALL.REL.NOINC `($__internal_1_$__cuda_sm70_shflsync_idx_p) ;  /* 0x000057f000007944 */ /* 0x038fea0003c00000 */
[----:B------:R-:W-:Y:S01]  /*16020*/  MOV R6, R58 ;  /* 0x0000003a00067202 */ /* 0x000fe20000000f00 */
[----:B-1---5:R-:W-:Y:S05]  /*16030*/  BRA `(.L_x_596) ;  /* 0xfffeb78000007947 */ /* 0x022fea000383ffff */
.L_x_527:
[----:B------:R-:W-:Y:S01]  /*16040*/  IMAD.MOV.U32 R88, RZ, RZ, R5 ;  /* 0x000000ffff587224 */ /* 0x000fe200078e0005 */
[----:B------:R-:W-:Y:S01]  /*16050*/  MOV R58, 0x4 ;  /* 0x00000004003a7802 */ /* 0x000fe20000000f00 */
[----:B------:R-:W-:Y:S01]  /*16060*/  IMAD.MOV.U32 R3, RZ, RZ, 0x181f ;  /* 0x0000181fff037424 */ /* 0x000fe200078e00ff */
[----:B--2---:R-:W-:Y:S02]  /*16070*/  MOV R2, 0x16090 ;  /* 0x0001609000027802 */ /* 0x004fe40000000f00 */
[----:B-1-345:R-:W-:Y:S05]  /*16080*/  CALL.REL.NOINC `($__internal_1_$__cuda_sm70_shflsync_idx_p) ;  /* 0x0000578000007944 */ /* 0x03afea0003c00000 */
[----:B------:R-:W-:Y:S01]  /*16090*/  MOV R2, R58 ;  /* 0x0000003a00027202 */ /* 0x000fe20000000f00 */
[----:B-1---5:R-:W-:Y:S05]  /*160a0*/  BRA `(.L_x_597) ;  /* 0xfffeb73000007947 */ /* 0x022fea000383ffff */
.L_x_530:
[----:B------:R-:W-:Y:S01]  /*160b0*/  IMAD.MOV.U32 R88, RZ, RZ, R4 ;  /* 0x000000ffff587224 */ /* 0x000fe200078e0004 */
[----:B------:R-:W-:Y:S01]  /*160c0*/  MOV R58, 0x5 ;  /* 0x00000005003a7802 */ /* 0x000fe20000000f00 */
[----:B-1----:R-:W-:Y:S01]  /*160d0*/  IMAD.MOV.U32 R3, RZ, RZ, 0x181f ;  /* 0x0000181fff037424 */ /* 0x002fe200078e00ff */
[----:B------:R-:W-:-:S02]  /*160e0*/  MOV R2, 0x16100 ;  /* 0x0001610000027802 */ /* 0x000fc40000000f00 */
[----:B--2345:R-:W-:Y:S05]  /*160f0*/  CALL.REL.NOINC `($__internal_1_$__cuda_sm70_shflsync_idx_p) ;  /* 0x0000571000007944 */ /* 0x03cfea0003c00000 */
        /* <DEDUP_REMOVED lines=8> */
.L_x_533:
[----:B------:R-:W-:Y:S01]  /*16180*/  IMAD.MOV.U32 R88, RZ, RZ, R4 ;  /* 0x000000ffff587224 */ /* 0x000fe200078e0004 */
[----:B------:R-:W-:Y:S01]  /*16190*/  MOV R58, 0x6 ;  /* 0x00000006003a7802 */ /* 0x000fe20000000f00 */
[----:B-1----:R-:W-:Y:S01]  /*161a0*/  IMAD.MOV.U32 R3, RZ, RZ, 0x181f ;  /* 0x0000181fff037424 */ /* 0x002fe200078e00ff */
[----:B------:R-:W-:Y:S02]  /*161b0*/  MOV R2, 0x161d0 ;  /* 0x000161d000027802 */ /* 0x000fe40000000f00 */
[----:B--2345:R-:W-:Y:S05]  /*161c0*/  CALL.REL.NOINC `($__internal_1_$__cuda_sm70_shflsync_idx_p) ;  /* 0x0000564000007944 */ /* 0x03cfea0003c00000 */
[----:B------:R-:W-:Y:S01]  /*161d0*/  MOV R6, R58 ;  /* 0x0000003a00067202 */ /* 0x000fe20000000f00 */
[----:B-1---5:R-:W-:Y:S05]  /*161e0*/  BRA `(.L_x_599) ;  /* 0xfffeb7c000007947 */ /* 0x022fea000383ffff */
.L_x_534:
[----:B------:R-:W-:Y:S01]  /*161f0*/  IMAD.MOV.U32 R88, RZ, RZ, R5 ;  /* 0x000000ffff587224 */ /* 0x000fe200078e0005 */
[----:B------:R-:W-:Y:S01]  /*16200*/  MOV R58, 0x6 ;  /* 0x00000006003a7802 */ /* 0x000fe20000000f00 */
[----:B-1----:R-:W-:Y:S01]  /*16210*/  IMAD.MOV.U32 R3, RZ, RZ, 0x181f ;  /* 0x0000181fff037424 */ /* 0x002fe200078e00ff */
[----:B------:R-:W-:Y:S02]  /*16220*/  MOV R2, 0x16240 ;  /* 0x0001624000027802 */ /* 0x000fe40000000f00 */
[----:B--2345:R-:W-:Y:S05]  /*16230*/  CALL.REL.NOINC `($__internal_1_$__cuda_sm70_shflsync_idx_p) ;  /* 0x000055d000007944 */ /* 0x03cfea0003c00000 */
[----:B------:R-:W-:Y:S01]  /*16240*/  MOV R2, R58 ;  /* 0x0000003a00027202 */ /* 0x000fe20000000f00 */
[----:B-1---5:R-:W-:Y:S05]  /*16250*/  BRA `(.L_x_600) ;  /* 0xfffeb77000007947 */ /* 0x022fea000383ffff */
.L_x_537:
        /* <DEDUP_REMOVED lines=13> */
.L_x_540:
[----:B------:R-:W-:Y:S01]  /*16330*/  IMAD.MOV.U32 R88, RZ, RZ, R0 ;  /* 0x000000ffff587224 */ /* 0x000fe200078e0000 */
[----:B------:R-:W-:Y:S01]  /*16340*/  MOV R58, RZ ;  /* 0x000000ff003a7202 */ /* 0x000fe20000000f00 */
[----:B------:R-:W-:Y:S01]  /*16350*/  IMAD.MOV.U32 R3, RZ, RZ, 0x181f ;  /* 0x0000181fff037424 */ /* 0x000fe200078e00ff */
[----:B------:R-:W-:Y:S02]  /*16360*/  MOV R2, 0x16380 ;  /* 0x0001638000027802 */ /* 0x000fe40000000f00 */
[----:B-1----:R-:W-:Y:S05]  /*16370*/  CALL.REL.NOINC `($__internal_1_$__cuda_sm70_shflsync_idx_p) ;  /* 0x0000549000007944 */ /* 0x002fea0003c00000 */
[----:B------:R-:W-:Y:S01]  /*16380*/  MOV R5, R58 ;  /* 0x0000003a00057202 */ /* 0x000fe20000000f00 */
[----:B-1---5:R-:W-:Y:S05]  /*16390*/  BRA `(.L_x_602) ;  /* 0xfffedc0000007947 */ /* 0x022fea000383ffff */
.L_x_541:
[----:B------:R-:W-:Y:S01]  /*163a0*/  IMAD.MOV.U32 R88, RZ, RZ, R4 ;  /* 0x000000ffff587224 */ /* 0x000fe200078e0004 */
[----:B------:R-:W-:Y:S01]  /*163b0*/  MOV R58, RZ ;  /* 0x000000ff003a7202 */ /* 0x000fe20000000f00 */
[----:B------:R-:W-:Y:S01]  /*163c0*/  IMAD.MOV.U32 R3, RZ, RZ, 0x181f ;  /* 0x0000181fff037424 */ /* 0x000fe200078e00ff */
[----:B------:R-:W-:Y:S02]  /*163d0*/  MOV R2, 0x163f0 ;  /* 0x000163f000027802 */ /* 0x000fe40000000f00 */
[----:B-123--:R-:W-:Y:S05]  /*163e0*/  CALL.REL.NOINC `($__internal_1_$__cuda_sm70_shflsync_idx_p) ;  /* 0x0000542000007944 */ /* 0x00efea0003c00000 */
[----:B------:R-:W-:Y:S01]  /*163f0*/  IADD3 R2, P0, R58, R170, RZ ;  /* 0x000000aa3a027210 */ /* 0x000fe20007f1e0ff */
[----:B-----5:R-:W-:Y:S01]  /*16400*/  IMAD.MOV.U32 R88, RZ, RZ, R0 ;  /* 0x000000ffff587224 */ /* 0x020fe200078e0000 */
[----:B------:R-:W-:-:S03]  /*16410*/  MOV R58, 0x1 ;  /* 0x00000001003a7802 */ /* 0x000fc60000000f00 */
[----:B------:R-:W-:-:S05]  /*16420*/  IMAD.X R3, R5, 0x1, R36, P0 ;  /* 0x0000000105037824 */ /* 0x000fca00000e0624 */
[----:B------:R-:W-:Y:S01]  /*16430*/  @!PT LDS RZ, [RZ] ;  /* 0x00000000fffff984 */ /* 0x000fe20000000800 */
[----:B------:R-:W-:Y:S01]  /*16440*/  @!PT LDS RZ, [RZ] ;  /* 0x00000000fffff984 */ /* 0x000fe20000000800 */
[----:B------:R-:W-:Y:S01]  /*16450*/  @!PT LDS RZ, [RZ] ;  /* 0x00000000fffff984 */ /* 0x000fe20000000800 */
[----:B------:R2:W-:Y:S02]  /*16460*/  LDGSTS.E.BYPASS.LTC128B.128 [R243+0x3900], [R2.64], !P5 ;  /* 0x0390000002f37fae */ /* 0x0005e4000e901d46 */
[----:B--2---:R-:W-:Y:S01]  /*16470*/  IMAD.MOV.U32 R3, RZ, RZ, 0x181f ;  /* 0x0000181fff037424 */ /* 0x004fe200078e00ff */
[----:B------:R-:W-:Y:S02]  /*16480*/  MOV R2, 0x164a0 ;  /* 0x000164a000027802 */ /* 0x000fe40000000f00 */
[----:B-1----:R-:W-:Y:S05]  /*16490*/  CALL.REL.NOINC `($__internal_1_$__cuda_sm70_shflsync_idx_p) ;  /* 0x0000537000007944 */ /* 0x002fea0003c00000 */
[----:B------:R-:W-:Y:S01]  /*164a0*/  IMAD.MOV.U32 R5, RZ, RZ, R58 ;  /* 0x000000ffff057224 */ /* 0x000fe200078e003a */
[----:B------:R-:W-:Y:S01]  /*164b0*/  MOV R58, 0x1 ;  /* 0x00000001003a7802 */ /* 0x000fe20000000f00 */
[----:B------:R-:W-:Y:S01]  /*164c0*/  IMAD.MOV.U32 R88, RZ, RZ, R4 ;  /* 0x000000ffff587224 */ /* 0x000fe200078e0004 */
[----:B------:R-:W-:Y:S02]  /*164d0*/  MOV R3, 0x181f ;  /* 0x0000181f00037802 */ /* 0x000fe40000000f00 */
[----:B------:R-:W-:Y:S02]  /*164e0*/  MOV R2, 0x16500 ;  /* 0x0001650000027802 */ /* 0x000fe40000000f00 */
[----:B-1---5:R-:W-:Y:S05]  /*164f0*/  CALL.REL.NOINC `($__internal_1_$__cuda_sm70_shflsync_idx_p) ;  /* 0x0000531000007944 */ /* 0x022fea0003c00000 */
        /* <DEDUP_REMOVED lines=79> */
[----:B-----5:R-:W-:Y:S01]  /*169f0*/  IMAD.MOV.U32 R0, RZ, RZ, R58 ;  /* 0x000000ffff007224 */ /* 0x020fe200078e003a */
[----:B------:R-:W-:Y:S01]  /*16a00*/  MOV R58, 0x6 ;  /* 0x00000006003a7802 */ /* 0x000fe20000000f00 */
[----:B------:R-:W-:Y:S01]  /*16a10*/  IMAD.MOV.U32 R88, RZ, RZ, R4 ;  /* 0x000000ffff587224 */ /* 0x000fe200078e0004 */
[----:B------:R-:W-:Y:S02]  /*16a20*/  MOV R3, 0x181f ;  /* 0x0000181f00037802 */ /* 0x000fe40000000f00 */
[----:B------:R-:W-:Y:S02]  /*16a30*/  MOV R2, 0x16a50 ;  /* 0x00016a5000027802 */ /* 0x000fe40000000f00 */
[----:B-1----:R-:W-:Y:S05]  /*16a40*/  CALL.REL.NOINC `($__internal_1_$__cuda_sm70_shflsync_idx_p) ;  /* 0x00004dc000007944 */ /* 0x002fea0003c00000 */
[----:B------:R-:W-:Y:S01]  /*16a50*/  MOV R4, R58 ;  /* 0x0000003a00047202 */ /* 0x000fe20000000f00 */
[----:B-1---5:R-:W-:Y:S05]  /*16a60*/  BRA `(.L_x_603) ;  /* 0xfffed73000007947 */ /* 0x022fea000383ffff */
.L_x_542:
[----:B------:R-:W-:Y:S01]  /*16a70*/  IMAD.MOV.U32 R58, RZ, RZ, RZ ;  /* 0x000000ffff3a7224 */ /* 0x000fe200078e00ff */
[----:B------:R-:W-:-:S02]  /*16a80*/  MOV R3, 0x1c1f ;  /* 0x00001c1f00037802 */ /* 0x000fc40000000f00 */
[----:B------:R-:W-:Y:S02]  /*16a90*/  MOV R2, 0x16ab0 ;  /* 0x00016ab000027802 */ /* 0x000fe40000000f00 */
[----:B------:R-:W-:Y:S05]  /*16aa0*/  CALL.REL.NOINC `($__internal_1_$__cuda_sm70_shflsync_idx_p) ;  /* 0x00004d6000007944 */ /* 0x000fea0003c00000 */
[----:B-----5:R-:W-:Y:S01]  /*16ab0*/  MOV R0, R58 ;  /* 0x0000003a00007202 */ /* 0x020fe20000000f00 */
[----:B-1----:R-:W-:Y:S05]  /*16ac0*/  BRA `(.L_x_604) ;  /* 0xfffed80000007947 */ /* 0x002fea000383ffff */
.L_x_543:
[----:B------:R-:W-:Y:S01]  /*16ad0*/  IMAD.MOV.U32 R58, RZ, RZ, 0x1 ;  /* 0x00000001ff3a7424 */ /* 0x000fe200078e00ff */
[----:B------:R-:W-:Y:S02]  /*16ae0*/  MOV R3, 0x1c1f ;  /* 0x00001c1f00037802 */ /* 0x000fe40000000f00 */
[----:B------:R-:W-:Y:S02]  /*16af0*/  MOV R2, 0x16b10 ;  /* 0x00016b1000027802 */ /* 0x000fe40000000f00 */
[----:B-1----:R-:W-:Y:S05]  /*16b00*/  CALL.REL.NOINC `($__internal_1_$__cuda_sm70_shflsync_idx_p) ;  /* 0x00004d0000007944 */ /* 0x002fea0003c00000 */
[----:B-----5:R-:W-:Y:S01]  /*16b10*/  IMAD.IADD R0, R4, 0x1, R58 ;  /* 0x0000000104007824 */ /* 0x020fe200078e023a */
[----:B------:R-:W-:Y:S01]  /*16b20*/  MOV R2, 0x16ef0 ;  /* 0x00016ef000027802 */ /* 0x000fe20000000f00 */
[----:B------:R-:W-:Y:S02]  /*16b30*/  IMAD.MOV.U32 R58, RZ, RZ, 0x2 ;  /* 0x00000002ff3a7424 */ /* 0x000fe400078e00ff */
[----:B------:R-:W-:Y:S01]  /*16b40*/  IMAD.MOV.U32 R3, RZ, RZ, 0x1c1f ;  /* 0x00001c1fff037424 */ /* 0x000fe200078e00ff */
        /* <DEDUP_REMOVED lines=120> */
[----:B------:R-:W-:Y:S01]  /*172d0*/  IMAD.IADD R4, R4, 0x1, R58 ;  /* 0x0000000104047824 */ /* 0x000fe200078e023a */
[----:B------:R-:W-:Y:S02]  /*172e0*/  FMNMX.FTZ R2, R7, R8, !PT ;  /* 0x0000000807027209 */ /* 0x000fe40007810000 */
[----:B-----5:R-:W-:Y:S02]  /*172f0*/  FMNMX.FTZ R0, R9, R10, !PT ;  /* 0x0000000a09007209 */ /* 0x020fe40007810000 */
[----:B------:R-:W-:Y:S02]  /*17300*/  IMNMX R5, R5, R4, PT ;  /* 0x0000000405057217 */ /* 0x000fe40003800200 */
[----:B------:R-:W-:Y:S02]  /*17310*/  FMNMX.FTZ R4, R24, R26, !PT ;  /* 0x0000001a18047209 */ /* 0x000fe40007810000 */
[----:B------:R-:W-:-:S02]  /*17320*/  ISETP.GT.AND P0, PT, R5, RZ, PT ;  /* 0x000000ff0500720c */ /* 0x000fc40003f04270 */
[C---:B------:R-:W-:Y:S02]  /*17330*/  ISETP.GT.AND P6, PT, R5.reuse, 0x1, PT ;  /* 0x000000010500780c */ /* 0x040fe40003fc4270 */
[----:B------:R-:W-:Y:S02]  /*17340*/  FSEL R18, R202, -INF , P0 ;  /* 0xff800000ca127808 */ /* 0x000fe40000000000 */
        /* <DEDUP_REMOVED lines=47> */
[----:B------:R-:W-:Y:S02]  /*17640*/  FMNMX.FTZ R3, R11, R2, !PT ;  /* 0x000000020b037209 */ /* 0x000fe40007810000 */
[C---:B------:R-:W-:Y:S02]  /*17650*/  ISETP.GT.AND P6, PT, R5.reuse, 0x61, PT ;  /* 0x000000610500780c */ /* 0x040fe40003fc4270 */
[C---:B------:R-:W-:Y:S02]  /*17660*/  ISETP.GT.AND P1, PT, R5.reuse, 0x68, PT ;  /* 0x000000680500780c */ /* 0x040fe40003f24270 */
[----:B------:R-:W-:Y:S02]  /*17670*/  ISETP.GT.AND P0, PT, R5, 0x69, PT ;  /* 0x000000690500780c */ /* 0x000fe40003f04270 */
[----:B------:R-:W-:-:S02]  /*17680*/  FMNMX.FTZ R2, R29, R4, !PT ;  /* 0x000000041d027209 */ /* 0x000fc40007810000 */
[----:B------:R-:W-:Y:S01]  /*17690*/  FMNMX.FTZ R5, R13, R0, !PT ;  /* 0x000000000d057209 */ /* 0x000fe20007810000 */
[----:B------:R-:W-:Y:S01]  /*176a0*/  IMAD.MOV.U32 R0, RZ, RZ, 0x2 ;  /* 0x00000002ff007424 */ /* 0x000fe200078e00ff */
        /* <DEDUP_REMOVED lines=93> */
[----:B------:R-:W-:Y:S02]  /*17c80*/  FMNMX.FTZ R71, R168, R71, !PT ;  /* 0x00000047a8477209 */ /* 0x000fe40007810000 */
[----:B------:R-:W-:-:S02]  /*17c90*/  FMNMX.FTZ R2, R155, R2, !PT ;  /* 0x000000029b027209 */ /* 0x000fc40007810000 */
[----:B------:R-:W-:Y:S02]  /*17ca0*/  FMNMX.FTZ R70, R146, R70, !PT ;  /* 0x0000004692467209 */ /* 0x000fe40007810000 */
[----:B------:R-:W-:Y:S02]  /*17cb0*/  FMNMX.FTZ R69, R181, R69, !PT ;  /* 0x00000045b5457209 */ /* 0x000fe40007810000 */
[----:B------:R-:W-:Y:S02]  /*17cc0*/  FSEL R147, R44, -INF , P0 ;  /* 0xff8000002c937808 */ /* 0x000fe40000000000 */
[----:B------:R-:W-:Y:S02]  /*17cd0*/  FMNMX.FTZ R71, R144, R71, !PT ;  /* 0x0000004790477209 */ /* 0x000fe40007810000 */
[----:B------:R-:W-:Y:S02]  /*17ce0*/  FMNMX.FTZ R2, R184, R2, !PT ;  /* 0x00000002b8027209 */ /* 0x000fe40007810000 */
[----:B------:R-:W-:Y:S01]  /*17cf0*/  FMNMX.FTZ R70, R148, R70, !PT ;  /* 0x0000004694467209 */ /* 0x000fe20007810000 */
[----:B------:R-:W-:Y:S01]  /*17d00*/  IMAD.MOV.U32 R4, RZ, RZ, R71 ;  /* 0x000000ffff047224 */ /* 0x000fe200078e0047 */
[----:B------:R-:W-:-:S02]  /*17d10*/  FMNMX.FTZ R69, R180, R69, !PT ;  /* 0x00000045b4457209 */ /* 0x000fc40007810000 */
[----:B------:R-:W-:Y:S02]  /*17d20*/  FMNMX.FTZ R6, R147, R2, !PT ;  /* 0x0000000293067209 */ /* 0x000fe40007810000 */
[----:B------:R-:W-:Y:S02]  /*17d30*/  FMNMX.FTZ R70, R149, R70, !PT ;  /* 0x0000004695467209 */ /* 0x000fe40007810000 */
[----:B------:R-:W-:Y:S02]  /*17d40*/  FMNMX.FTZ R69, R179, R69, !PT ;  /* 0x00000045b3457209 */ /* 0x000fe40007810000 */
[----:B------:R-:W-:Y:S02]  /*17d50*/  MOV R2, 0x17d70 ;  /* 0x00017d7000027802 */ /* 0x000fe40000000f00 */
[----:B-1----:R-:W-:Y:S05]  /*17d60*/  CALL.REL.NOINC `($__internal_0_$__cuda_sm70_shflsync_bfly_p) ;  /* 0x00003a4000007944 */ /* 0x002fea0003c00000 */
[----:B------:R-:W-:Y:S01]  /*17d70*/  FMNMX.FTZ R71, R71, R0, !PT ;  /* 0x0000000047477209 */ /* 0x000fe20007810000 */
[----:B------:R-:W-:Y:S01]  /*17d80*/  IMAD.MOV.U32 R0, RZ, RZ, 0x1 ;  /* 0x00000001ff007424 */ /* 0x000fe200078e00ff */
[----:B------:R-:W-:-:S03]  /*17d90*/  MOV R2, 0x17dc0 ;  /* 0x00017dc000027802 */ /* 0x000fc60000000f00 */
[----:B------:R-:W-:Y:S02]  /*17da0*/  IMAD.MOV.U32 R4, RZ, RZ, R71 ;  /* 0x000000ffff047224 */ /* 0x000fe400078e0047 */
[----:B------:R-:W-:Y:S05]  /*17db0*/  CALL.REL.NOINC `($__internal_0_$__cuda_sm70_shflsync_bfly_p) ;  /* 0x000039f000007944 */ /* 0x000fea0003c00000 */
[----:B------:R-:W-:Y:S01]  /*17dc0*/  FMNMX.FTZ R71, R71, R0, !PT ;  /* 0x0000000047477209 */ /* 0x000fe20007810000 */
[----:B------:R-:W-:Y:S01]  /*17dd0*/  IMAD.MOV.U32 R4, RZ, RZ, R70 ;  /* 0x000000ffff047224 */ /* 0x000fe200078e0046 */
[----:B------:R-:W-:Y:S01]  /*17de0*/  MOV R2, 0x17e10 ;  /* 0x00017e1000027802 */ /* 0x000fe20000000f00 */
[----:B------:R-:W-:Y:S02]  /*17df0*/  IMAD.MOV.U32 R0, RZ, RZ, 0x2 ;  /* 0x00000002ff007424 */ /* 0x000fe400078e00ff */
[----:B------:R-:W-:Y:S05]  /*17e00*/  CALL.REL.NOINC `($__internal_0_$__cuda_sm70_shflsync_bfly_p) ;  /* 0x000039a000007944 */ /* 0x000fea0003c00000 */
        /* <DEDUP_REMOVED lines=25> */
[----:B------:R-:W-:Y:S01]  /*17fa0*/  MOV R68, R0 ;  /* 0x0000000000447202 */ /* 0x000fe20000000f00 */
[----:B------:R-:W-:Y:S05]  /*17fb0*/  BRA `(.L_x_605) ;  /* 0xfffed98000007947 */ /* 0x000fea000383ffff */
.L_x_547:
[----:B------:R-:W-:Y:S01]  /*17fc0*/  MOV R58, RZ ;  /* 0x000000ff003a7202 */ /* 0x000fe20000000f00 */
[----:B------:R-:W-:Y:S01]  /*17fd0*/  IMAD.MOV.U32 R88, RZ, RZ, R0 ;  /* 0x000000ffff587224 */ /* 0x000fe200078e0000 */
[----:B------:R-:W-:Y:S01]  /*17fe0*/  MOV R2, 0x18010 ;  /* 0x0001801000027802 */ /* 0x000fe20000000f00 */
[----:B------:R-:W-:Y:S02]  /*17ff0*/  IMAD.MOV.U32 R3, RZ, RZ, 0x181f ;  /* 0x0000181fff037424 */ /* 0x000fe400078e00ff */
[----:B-1----:R-:W-:Y:S05]  /*18000*/  CALL.REL.NOINC `($__internal_1_$__cuda_sm70_shflsync_idx_p) ;  /* 0x0000380000007944 */ /* 0x002fea0003c00000 */
[----:B------:R-:W-:Y:S01]  /*18010*/  MOV R7, R58 ;  /* 0x0000003a00077202 */ /* 0x000fe20000000f00 */
[----:B-1---5:R-:W-:-:S05]  /*18020*/  BRA `(.L_x_606) ;  /* 0xffff04c000007947 */ /* 0x022fca000383ffff */
.L_x_548:
[----:B------:R-:W-:Y:S01]  /*18030*/  MOV R58, RZ ;  /* 0x000000ff003a7202 */ /* 0x000fe20000000f00 */
[----:B------:R-:W-:Y:S01]  /*18040*/  IMAD.MOV.U32 R88, RZ, RZ, R4 ;  /* 0x000000ffff587224 */ /* 0x000fe200078e0004 */
[----:B------:R-:W-:Y:S01]  /*18050*/  MOV R2, 0x18080 ;  /* 0x0001808000027802 */ /* 0x000fe20000000f00 */
[----:B------:R-:W-:Y:S02]  /*18060*/  IMAD.MOV.U32 R3, RZ, RZ, 0x181f ;  /* 0x0000181fff037424 */ /* 0x000fe400078e00ff */
[----:B-123--:R-:W-:Y:S05]  /*18070*/  CALL.REL.NOINC `($__internal_1_$__cuda_sm70_shflsync_idx_p) ;  /* 0x0000379000007944 */ /* 0x00efea0003c00000 */
[----:B-----5:R-:W-:Y:S01]  /*18080*/  IMAD.MOV.U32 R88, RZ, RZ, R0 ;  /* 0x000000ffff587224 */ /* 0x020fe200078e0000 */
[----:B------:R-:W-:Y:S02]  /*18090*/  IADD3 R2, P0, R58, R20, RZ ;  /* 0x000000143a027210 */ /* 0x000fe40007f1e0ff */
[----:B------:R-:W-:Y:S03]  /*180a0*/  MOV R58, 0x1 ;  /* 0x00000001003a7802 */ /* 0x000fe60000000f00 */
[----:B------:R-:W-:Y:S05]  /*180b0*/  IMAD.X R3, R7, 0x1, R5, P0 ;  /* 0x0000000107037824 */ /* 0x000fea00000e0605 */
[----:B------:R-:W-:Y:S01]  /*180c0*/  @!PT LDS RZ, [RZ] ;  /* 0x00000000fffff984 */ /* 0x000fe20000000800 */
[----:B------:R-:W-:Y:S01]  /*180d0*/  @!PT LDS RZ, [RZ] ;  /* 0x00000000fffff984 */ /* 0x000fe20000000800 */
[----:B------:R-:W-:Y:S01]  /*180e0*/  @!PT LDS RZ, [RZ] ;  /* 0x00000000fffff984 */ /* 0x000fe20000000800 */
[----:B------:R2:W-:Y:S02]  /*180f0*/  LDGSTS.E.BYPASS.LTC128B.128 [R243+0x100], [R2.64], !P5 ;  /* 0x0010000002f37fae */ /* 0x0005e4000e901d46 */
[----:B--2---:R-:W-:Y:S01]  /*18100*/  MOV R2, 0x18130 ;  /* 0x0001813000027802 */ /* 0x004fe20000000f00 */
[----:B------:R-:W-:Y:S02]  /*18110*/  IMAD.MOV.U32 R3, RZ, RZ, 0x181f ;  /* 0x0000181fff037424 */ /* 0x000fe400078e00ff */
[----:B-1----:R-:W-:Y:S05]  /*18120*/  CALL.REL.NOINC `($__internal_1_$__cuda_sm70_shflsync_idx_p) ;  /* 0x000036e000007944 */ /* 0x002fea0003c00000 */
[----:B------:R-:W-:Y:S01]  /*18130*/  MOV R3, 0x181f ;  /* 0x0000181f00037802 */ /* 0x000fe20000000f00 */
[----:B------:R-:W-:Y:S01]  /*18140*/  IMAD.MOV.U32 R6, RZ, RZ, R58 ;  /* 0x000000ffff067224 */ /* 0x000fe200078e003a */
[----:B------:R-:W-:Y:S01]  /*18150*/  MOV R58, 0x1 ;  /* 0x00000001003a7802 */ /* 0x000fe20000000f00 */
[----:B------:R-:W-:Y:S01]  /*18160*/  IMAD.MOV.U32 R88, RZ, RZ, R4 ;  /* 0x000000ffff587224 */ /* 0x000fe200078e0004 */
[----:B------:R-:W-:Y:S02]  /*18170*/  MOV R2, 0x18190 ;  /* 0x0001819000027802 */ /* 0x000fe40000000f00 */
[----:B-1---5:R-:W-:Y:S05]  /*18180*/  CALL.REL.NOINC `($__internal_1_$__cuda_sm70_shflsync_idx_p) ;  /* 0x0000368000007944 */ /* 0x022fea0003c00000 */
        /* <DEDUP_REMOVED lines=80> */
[----:B-----5:R-:W-:Y:S01]  /*18690*/  IMAD.MOV.U32 R0, RZ, RZ, R58 ;  /* 0x000000ffff007224 */ /* 0x020fe200078e003a */
[----:B------:R-:W-:Y:S01]  /*186a0*/  MOV R58, 0x6 ;  /* 0x00000006003a7802 */ /* 0x000fe20000000f00 */
[----:B------:R-:W-:Y:S01]  /*186b0*/  IMAD.MOV.U32 R88, RZ, RZ, R4 ;  /* 0x000000ffff587224 */ /* 0x000fe200078e0004 */
[----:B------:R-:W-:Y:S02]  /*186c0*/  MOV R2, 0x186e0 ;  /* 0x000186e000027802 */ /* 0x000fe40000000f00 */
[----:B-1----:R-:W-:Y:S05]  /*186d0*/  CALL.REL.NOINC `($__internal_1_$__cuda_sm70_shflsync_idx_p) ;  /* 0x0000313000007944 */ /* 0x002fea0003c00000 */
[----:B------:R-:W-:Y:S01]  /*186e0*/  MOV R4, R58 ;  /* 0x0000003a00047202 */ /* 0x000fe20000000f00 */
[----:B-1---5:R-:W-:-:S05]  /*186f0*/  BRA `(.L_x_607) ;  /* 0xfffefff000007947 */ /* 0x022fca000383ffff */
.L_x_551:
[----:B------:R-:W-:Y:S01]  /*18700*/  MOV R58, RZ ;  /* 0x000000ff003a7202 */ /* 0x000fe20000000f00 */
[----:B------:R-:W-:Y:S01]  /*18710*/  IMAD.MOV.U32 R88, RZ, RZ, R0 ;  /* 0x000000ffff587224 */ /* 0x000fe200078e0000 */
[----:B------:R-:W-:Y:S01]  /*18720*/  MOV R2, 0x18750 ;  /* 0x0001875000027802 */ /* 0x000fe20000000f00 */
[----:B------:R-:W-:Y:S02]  /*18730*/  IMAD.MOV.U32 R3, RZ, RZ, 0x181f ;  /* 0x0000181fff037424 */ /* 0x000fe400078e00ff */
[----:B------:R-:W-:Y:S05]  /*18740*/  CALL.REL.NOINC `($__internal_1_$__cuda_sm70_shflsync_idx_p) ;  /* 0x000030c000007944 */ /* 0x000fea0003c00000 */
[----:B------:R-:W-:Y:S01]  /*18750*/  MOV R6, R58 ;  /* 0x0000003a00067202 */ /* 0x000fe20000000f00 */
[----:B-1---5:R-:W-:-:S05]  /*18760*/  BRA `(.L_x_608) ;  /* 0xffff194000007947 */ /* 0x022fca000383ffff */
.L_x_552:
[----:B------:R-:W-:Y:S01]  /*18770*/  MOV R58, RZ ;  /* 0x000000ff003a7202 */ /* 0x000fe20000000f00 */
[----:B------:R-:W-:Y:S01]  /*18780*/  IMAD.MOV.U32 R88, RZ, RZ, R4 ;  /* 0x000000ffff587224 */ /* 0x000fe200078e0004 */
[----:B------:R-:W-:Y:S01]  /*18790*/  MOV R2, 0x187c0 ;  /* 0x000187c000027802 */ /* 0x000fe20000000f00 */
[----:B------:R-:W-:Y:S02]  /*187a0*/  IMAD.MOV.U32 R3, RZ, RZ, 0x181f ;  /* 0x0000181fff037424 */ /* 0x000fe400078e00ff */
[----:B-12---:R-:W-:Y:S05]  /*187b0*/  CALL.REL.NOINC `($__internal_1_$__cuda_sm70_shflsync_idx_p) ;  /* 0x0000305000007944 */ /* 0x006fea0003c00000 */
        /* <DEDUP_REMOVED lines=104> */
.L_x_553:
[----:B------:R-:W-:Y:S01]  /*18e40*/  MOV R58, RZ ;  /* 0x000000ff003a7202 */ /* 0x000fe20000000f00 */
[----:B------:R-:W-:Y:S01]  /*18e50*/  IMAD.MOV.U32 R88, RZ, RZ, R5 ;  /* 0x000000ffff587224 */ /* 0x000fe200078e0005 */
[----:B------:R-:W-:Y:S01]  /*18e60*/  MOV R2, 0x18e90 ;  /* 0x00018e9000027802 */ /* 0x000fe20000000f00 */
[----:B------:R-:W-:Y:S02]  /*18e70*/  IMAD.MOV.U32 R3, RZ, RZ, 0x1c1f ;  /* 0x00001c1fff037424 */ /* 0x000fe400078e00ff */
[----:B------:R-:W-:Y:S05]  /*18e80*/  CALL.REL.NOINC `($__internal_1_$__cuda_sm70_shflsync_idx_p) ;  /* 0x0000298000007944 */ /* 0x000fea0003c00000 */
[----:B-----5:R-:W-:Y:S01]  /*18e90*/  MOV R0, R58 ;  /* 0x0000003a00007202 */ /* 0x020fe20000000f00 */
[----:B-1----:R-:W-:-:S05]  /*18ea0*/  BRA `(.L_x_610) ;  /* 0xffff158000007947 */ /* 0x002fca000383ffff */
.L_x_554:
[----:B------:R-:W-:Y:S01]  /*18eb0*/  MOV R58, 0x1 ;  /* 0x00000001003a7802 */ /* 0x000fe20000000f00 */
[----:B------:R-:W-:Y:S01]  /*18ec0*/  IMAD.MOV.U32 R88, RZ, RZ, R5 ;  /* 0x000000ffff587224 */ /* 0x000fe200078e0005 */
[----:B------:R-:W-:Y:S01]  /*18ed0*/  MOV R2, 0x18f00 ;  /* 0x00018f0000027802 */ /* 0x000fe20000000f00 */
[----:B------:R-:W-:Y:S02]  /*18ee0*/  IMAD.MOV.U32 R3, RZ, RZ, 0x1c1f ;  /* 0x00001c1fff037424 */ /* 0x000fe400078e00ff */
[----:B-1----:R-:W-:Y:S05]  /*18ef0*/  CALL.REL.NOINC `($__internal_1_$__cuda_sm70_shflsync_idx_p) ;  /* 0x0000291000007944 */ /* 0x002fea0003c00000 */
[----:B------:R-:W-:Y:S01]  /*18f00*/  MOV R2, 0x192e0 ;  /* 0x000192e000027802 */ /* 0x000fe20000000f00 */
[----:B------:R-:W-:Y:S02]  /*18f10*/  IMAD.IADD R58, R4, 0x1, R58 ;  /* 0x00000001043a7824 */ /* 0x000fe400078e023a */
[----:B------:R-:W-:Y:S02]  /*18f20*/  IMAD.MOV.U32 R88, RZ, RZ, R5 ;  /* 0x000000ffff587224 */ /* 0x000fe400078e0005 */
[----:B------:R-:W-:Y:S01]  /*18f30*/  IMAD.MOV.U32 R3, RZ, RZ, 0x1c1f ;  /* 0x00001c1fff037424 */ /* 0x000fe200078e00ff */
        /* <DEDUP_REMOVED lines=52> */
[----:B------:R-:W-:Y:S01]  /*19280*/  ISETP.GT.AND P0, PT, R58, 0x69, PT ;  /* 0x000000693a00780c */ /* 0x000fe20003f04270 */
[----:B------:R-:W-:Y:S01]  /*19290*/  IMAD.MOV.U32 R58, RZ, RZ, 0x2 ;  /* 0x00000002ff3a7424 */ /* 0x000fe200078e00ff */
[----:B------:R-:W-:Y:S02]  /*192a0*/  FSEL R40, R40, -INF , P6 ;  /* 0xff80000028287808 */ /* 0x000fe40003000000 */
[----:B------:R-:W-:Y:S02]  /*192b0*/  FSEL R36, R36, -INF , P1 ;  /* 0xff80000024247808 */ /* 0x000fe40000800000 */
[----:B------:R-:W-:Y:S02]  /*192c0*/  FSEL R35, R35, -INF , P0 ;  /* 0xff80000023237808 */ /* 0x000fe40000000000 */
[----:B-1---5:R-:W-:Y:S05]  /*192d0*/  CALL.REL.NOINC `($__internal_1_$__cuda_sm70_shflsync_idx_p) ;  /* 0x0000253000007944 */ /* 0x022fea0003c00000 */
[----:B------:R-:W-:Y:S01]  /*192e0*/  MOV R2, 0x196d0 ;  /* 0x000196d000027802 */ /* 0x000fe20000000f00 */
[----:B-----5:R-:W2:Y:S01]  /*192f0*/  LDL.LU R0, [R1+0x8] ;  /* 0x0000080001007983 */ /* 0x020ea20000300800 */
[----:B------:R-:W-:Y:S02]  /*19300*/  IMAD.IADD R58, R4, 0x1, R58 ;  /* 0x00000001043a7824 */ /* 0x000fe400078e023a */
[----:B------:R-:W-:Y:S02]  /*19310*/  IMAD.MOV.U32 R88, RZ, RZ, R5 ;  /* 0x000000ffff587224 */ /* 0x000fe400078e0005 */
[----:B------:R-:W-:Y:S01]  /*19320*/  IMAD.MOV.U32 R3, RZ, RZ, 0x1c1f ;  /* 0x00001c1fff037424 */ /* 0x000fe200078e00ff */
[C---:B------:R-:W-:Y:S02]  /*19330*/  ISETP.GT.AND P0, PT, R58.reuse, RZ, PT ;  /* 0x000000ff3a00720c */ /* 0x040fe40003f04270 */
[C---:B------:R-:W-:Y:S02]  /*19340*/  ISETP.GT.AND P6, PT, R58.reuse, 0x1, PT ;  /* 0x000000013a00780c */ /* 0x040fe40003fc4270 */
        /* <DEDUP_REMOVED lines=34> */
[----:B------:R-:W-:Y:S02]  /*19570*/  FSEL R33, R33, -INF , P1 ;  /* 0xff80000021217808 */ /* 0x000fe40000800000 */
[----:B--2---:R-:W-:Y:S02]  /*19580*/  FSEL R79, R0, -INF , P0 ;  /* 0xff800000004f7808 */ /* 0x004fe40000000000 */
[C---:B------:R-:W-:Y:S04]  /*19590*/  ISETP.GT.AND P0, PT, R58.reuse, 0x9, PT ;  /* 0x000000093a00780c */ /* 0x040fe80003f04270 */
[----:B------:R-:W-:Y:S02]  /*195a0*/  FSEL R189, R247, -INF , P0 ;  /* 0xff800000f7bd7808 */ /* 0x000fe40000000000 */
[----:B------:R-:W-:Y:S04]  /*195b0*/  ISETP.GT.AND P0, PT, R58, 0x18, PT ;  /* 0x000000183a00780c */ /* 0x000fe80003f04270 */
[----:B------:R-:W-:Y:S02]  /*195c0*/  FSEL R185, R208, -INF , P0 ;  /* 0xff800000d0b97808 */ /* 0x000fe40000000000 */
[C---:B------:R-:W-:Y:S04]  /*195d0*/  ISETP.GT.AND P0, PT, R58.reuse, 0x21, PT ;  /* 0x000000213a00780c */ /* 0x040fe80003f04270 */
[----:B------:R-:W-:Y:S02]  /*195e0*/  FSEL R82, R201, -INF , P0 ;  /* 0xff800000c9527808 */ /* 0x000fe40000000000 */
[----:B------:R-:W-:Y:S04]  /*195f0*/  ISETP.GT.AND P0, PT, R58, 0x30, PT ;  /* 0x000000303a00780c */ /* 0x000fe80003f04270 */
[----:B------:R-:W-:Y:S02]  /*19600*/  FSEL R75, R28, -INF , P0 ;  /* 0xff8000001c4b7808 */ /* 0x000fe40000000000 */
[C---:B------:R-:W-:Y:S04]  /*19610*/  ISETP.GT.AND P0, PT, R58.reuse, 0x39, PT ;  /* 0x000000393a00780c */ /* 0x040fe80003f04270 */
[----:B------:R-:W-:Y:S02]  /*19620*/  FSEL R65, R25, -INF , P0 ;  /* 0xff80000019417808 */ /* 0x000fe40000000000 */
[C---:B------:R-:W-:Y:S04]  /*19630*/  ISETP.GT.AND P0, PT, R58.reuse, 0x48, PT ;  /* 0x000000483a00780c */ /* 0x040fe80003f04270 */
[----:B------:R-:W-:Y:S02]  /*19640*/  FSEL R59, R59, -INF , P0 ;  /* 0xff8000003b3b7808 */ /* 0x000fe40000000000 */
[----:B------:R-:W-:Y:S04]  /*19650*/  ISETP.GT.AND P0, PT, R58, 0x51, PT ;  /* 0x000000513a00780c */ /* 0x000fe80003f04270 */
[----:B------:R-:W-:Y:S02]  /*19660*/  FSEL R44, R44, -INF , P0 ;  /* 0xff8000002c2c7808 */ /* 0x000fe40000000000 */
[C---:B------:R-:W-:Y:S04]  /*19670*/  ISETP.GT.AND P0, PT, R58.reuse, 0x60, PT ;  /* 0x000000603a00780c */ /* 0x040fe80003f04270 */
[----:B------:R-:W-:Y:S02]  /*19680*/  FSEL R39, R39, -INF , P0 ;  /* 0xff80000027277808 */ /* 0x000fe40000000000 */
[----:B------:R-:W-:Y:S01]  /*19690*/  ISETP.GT.AND P0, PT, R58, 0x69, PT ;  /* 0x000000693a00780c */ /* 0x000fe20003f04270 */
[----:B------:R-:W-:Y:S03]  /*196a0*/  IMAD.MOV.U32 R58, RZ, RZ, 0x3 ;  /* 0x00000003ff3a7424 */ /* 0x000fe600078e00ff */
[----:B------:R-:W-:Y:S04]  /*196b0*/  FSEL R31, R31, -INF , P0 ;  /* 0xff8000001f1f7808 */ /* 0x000fe80000000000 */
[----:B-1----:R-:W-:Y:S05]  /*196c0*/  CALL.REL.NOINC `($__internal_1_$__cuda_sm70_shflsync_idx_p) ;  /* 0x0000214000007944 */ /* 0x002fea0003c00000 */
[----:B------:R-:W2:Y:S01]  /*196d0*/  LDL.LU R8, [R1+0x14] ;  /* 0x0000140001087983 */ /* 0x000ea20000300800 */
[----:B------:R-:W-:Y:S03]  /*196e0*/  IMAD.IADD R4, R4, 0x1, R58 ;  /* 0x0000000104047824 */ /* 0x000fe600078e023a */
[----:B------:R-:W3:Y:S02]  /*196f0*/  LDL.LU R7, [R1+0x18] ;  /* 0x0000180001077983 */ /* 0x000ee40000300800 */
[C---:B------:R-:W-:Y:S02]  /*19700*/  ISETP.GT.AND P0, PT, R4.reuse, RZ, PT ;  /* 0x000000ff0400720c */ /* 0x040fe40003f04270 */
[C---:B------:R-:W-:Y:S01]  /*19710*/  ISETP.GT.AND P6, PT, R4.reuse, 0x1, PT ;  /* 0x000000010400780c */ /* 0x040fe20003fc4270 */
[----:B------:R-:W4:Y:S01]  /*19720*/  LDL.LU R5, [R1+0x10] ;  /* 0x0000100001057983 */ /* 0x000f220000300800 */
[----:B------:R-:W-:Y:S03]  /*19730*/  ISETP.GT.AND P1, PT, R4, 0x8, PT ;  /* 0x000000080400780c */ /* 0x000fe60003f24270 */
[----:B------:R-:W4:Y:S04]  /*19740*/  LDL.LU R3, [R1+0xc] ;  /* 0x00000c0001037983 */ /* 0x000f280000300800 */
[----:B------:R-:W4:Y:S04]  /*19750*/  LDL.LU R2, [R1+0x4] ;  /* 0x0000040001027983 */ /* 0x000f280000300800 */
[----:B-----5:R-:W4:Y:S01]  /*19760*/  LDL.LU R0, [R1] ;  /* 0x0000000001007983 */ /* 0x020f220000300800 */
[----:B--2---:R-:W-:Y:S02]  /*19770*/  FSEL R47, R8, -INF , P0 ;  /* 0xff800000082f7808 */ /* 0x004fe40000000000 */
[C---:B------:R-:W-:Y:S02]  /*19780*/  ISETP.GT.AND P0, PT, R4.reuse, 0x9, PT ;  /* 0x000000090400780c */ /* 0x040fe40003f04270 */
[----:B---3--:R-:W-:Y:S02]  /*19790*/  FSEL R58, R7, -INF , P6 ;  /* 0xff800000073a7808 */ /* 0x008fe40003000000 */
[C---:B------:R-:W-:Y:S02]  /*197a0*/  ISETP.GT.AND P6, PT, R4.reuse, 0x10, PT ;  /* 0x000000100400780c */ /* 0x040fe40003fc4270 */
[----:B----4-:R-:W-:Y:S02]  /*197b0*/  FSEL R51, R5, -INF , P1 ;  /* 0xff80000005337808 */ /* 0x010fe40000800000 */
        /* <DEDUP_REMOVED lines=43> */
[C---:B------:R-:W-:Y:S02]  /*19a70*/  ISETP.GT.AND P1, PT, R4.reuse, 0x68, PT ;  /* 0x000000680400780c */ /* 0x040fe40003f24270 */
[----:B------:R-:W-:Y:S02]  /*19a80*/  FSEL R17, R17, -INF , P0 ;  /* 0xff80000011117808 */ /* 0x000fe40000000000 */
[----:B------:R-:W-:Y:S02]  /*19a90*/  ISETP.GT.AND P0, PT, R4, 0x69, PT ;  /* 0x000000690400780c */ /* 0x000fe40003f04270 */
[----:B------:R-:W-:Y:S02]  /*19aa0*/  FMNMX.FTZ R2, R79, R118, !PT ;  /* 0x000000764f027209 */ /* 0x000fe40007810000 */
[----:B------:R-:W-:Y:S01]  /*19ab0*/  FMNMX.FTZ R4, R13, R0, !PT ;  /* 0x000000000d047209 */ /* 0x000fe20007810000 */
[----:B------:R-:W-:Y:S01]  /*19ac0*/  IMAD.MOV.U32 R0, RZ, RZ, 0x2 ;  /* 0x00000002ff007424 */ /* 0x000fe200078e00ff */
        /* <DEDUP_REMOVED lines=93> */
[----:B------:R-:W-:Y:S02]  /*1a0a0*/  FSEL R9, R9, -INF , P6 ;  /* 0xff80000009097808 */ /* 0x000fe40003000000 */
        /* <DEDUP_REMOVED lines=18> */
[----:B------:R-:W-:Y:S02]  /*1a1d0*/  MOV R2, 0x1a1f0 ;  /* 0x0001a1f000027802 */ /* 0x000fe40000000f00 */
[----:B-1----:R-:W-:Y:S05]  /*1a1e0*/  CALL.REL.NOINC `($__internal_0_$__cuda_sm70_shflsync_bfly_p) ;  /* 0x000015c000007944 */ /* 0x002fea0003c00000 */
[----:B------:R-:W-:Y:S01]  /*1a1f0*/  FMNMX.FTZ R4, R4, R0, !PT ;  /* 0x0000000004047209 */ /* 0x000fe20007810000 */
[----:B------:R-:W-:Y:S01]  /*1a200*/  IMAD.MOV.U32 R0, RZ, RZ, 0x1 ;  /* 0x00000001ff007424 */ /* 0x000fe200078e00ff */
[----:B------:R-:W-:Y:S02]  /*1a210*/  MOV R2, 0x1a230 ;  /* 0x0001a23000027802 */ /* 0x000fe40000000f00 */
        /* <DEDUP_REMOVED lines=28> */
[----:B------:R-:W-:-:S05]  /*1a3e0*/  BRA `(.L_x_611) ;  /* 0xffff172000007947 */ /* 0x000fca000383ffff */
.L_x_557:
[----:B-1--4-:R-:W-:Y:S01]  /*1a3f0*/  MOV R3, 0x181f ;  /* 0x0000181f00037802 */ /* 0x012fe20000000f00 */
[----:B------:R-:W-:Y:S01]  /*1a400*/  IMAD.MOV.U32 R58, RZ, RZ, RZ ;  /* 0x000000ffff3a7224 */ /* 0x000fe200078e00ff */
[----:B------:R-:W-:Y:S02]  /*1a410*/  MOV R2, 0x1a430 ;  /* 0x0001a43000027802 */ /* 0x000fe40000000f00 */
[----:B------:R-:W-:Y:S05]  /*1a420*/  CALL.REL.NOINC `($__internal_1_$__cuda_sm70_shflsync_idx_p) ;  /* 0x000013e000007944 */ /* 0x000fea0003c00000 */
[----:B------:R-:W-:Y:S01]  /*1a430*/  MOV R85, R58 ;  /* 0x0000003a00557202 */ /* 0x000fe20000000f00 */
[----:B-1---5:R-:W-:-:S05]  /*1a440*/  BRA `(.L_x_612) ;  /* 0xffff44c000007947 */ /* 0x022fca000383ffff */
.L_x_560:
[----:B------:R-:W-:Y:S01]  /*1a450*/  MOV R58, RZ ;  /* 0x000000ff003a7202 */ /* 0x000fe20000000f00 */
[----:B------:R-:W-:Y:S01]  /*1a460*/  IMAD.MOV.U32 R88, RZ, RZ, R0 ;  /* 0x000000ffff587224 */ /* 0x000fe200078e0000 */
[----:B------:R-:W-:Y:S01]  /*1a470*/  MOV R2, 0x1a4a0 ;  /* 0x0001a4a000027802 */ /* 0x000fe20000000f00 */
[----:B------:R-:W-:Y:S02]  /*1a480*/  IMAD.MOV.U32 R3, RZ, RZ, 0x181f ;  /* 0x0000181fff037424 */ /* 0x000fe400078e00ff */
[----:B-1----:R-:W-:Y:S05]  /*1a490*/  CALL.REL.NOINC `($__internal_1_$__cuda_sm70_shflsync_idx_p) ;  /* 0x0000137000007944 */ /* 0x002fea0003c00000 */
[----:B------:R-:W-:Y:S01]  /*1a4a0*/  MOV R6, R58 ;  /* 0x0000003a00067202 */ /* 0x000fe20000000f00 */
[----:B-1---5:R-:W-:-:S05]  /*1a4b0*/  BRA `(.L_x_613) ;  /* 0xffff5f4000007947 */ /* 0x022fca000383ffff */
.L_x_561:
        /* <DEDUP_REMOVED lines=109> */
.L_x_562:
[----:B------:R-:W-:Y:S02]  /*1ab90*/  MOV R0, 0x2 ;  /* 0x0000000200007802 */ /* 0x000fe40000000f00 */
[----:B------:R-:W-:Y:S02]  /*1aba0*/  MOV R2, 0x1abc0 ;  /* 0x0001abc000027802 */ /* 0x000fe40000000f00 */
        /* <DEDUP_REMOVED lines=33> */
.L_x_564:
[----:B------:R1:W5:Y:S01]  /*1adc0*/  LDL R4, [R1+0x24] ;  /* 0x0000240001047983 */ /* 0x0003620000100800 */
[----:B------:R-:W-:-:S02]  /*1add0*/  MOV R0, 0x2 ;  /* 0x0000000200007802 */ /* 0x000fc40000000f00 */
[----:B------:R-:W-:Y:S02]  /*1ade0*/  MOV R2, 0x1ae00 ;  /* 0x0001ae0000027802 */ /* 0x000fe40000000f00 */
[----:B-1---5:R-:W-:Y:S05]  /*1adf0*/  CALL.REL.NOINC `($__internal_0_$__cuda_sm70_shflsync_bfly_p) ;  /* 0x000009b000007944 */ /* 0x022fea0003c00000 */
[----:B------:R-:W-:Y:S01]  /*1ae00*/  MOV R5, R0 ;  /* 0x0000000000057202 */ /* 0x000fe20000000f00 */
[----:B------:R-:W-:Y:S05]  /*1ae10*/  BRA `(.L_x_616) ;  /* 0xffff8ab000007947 */ /* 0x000fea000383ffff */
.L_x_565:
[----:B------:R-:W-:Y:S01]  /*1ae20*/  IMAD.MOV.U32 R4, RZ, RZ, R5 ;  /* 0x000000ffff047224 */ /* 0x000fe200078e0005 */
[----:B------:R-:W-:Y:S02]  /*1ae30*/  MOV R0, 0x1 ;  /* 0x0000000100007802 */ /* 0x000fe40000000f00 */
[----:B------:R-:W-:Y:S02]  /*1ae40*/  MOV R2, 0x1ae60 ;  /* 0x0001ae6000027802 */ /* 0x000fe40000000f00 */
[----:B-----5:R-:W-:Y:S05]  /*1ae50*/  CALL.REL.NOINC `($__internal_0_$__cuda_sm70_shflsync_bfly_p) ;  /* 0x0000095000007944 */ /* 0x020fea0003c00000 */
[----:B------:R1:W5:Y:S01]  /*1ae60*/  LDL R4, [R1+0x28] ;  /* 0x0000280001047983 */ /* 0x0003620000100800 */
[----:B------:R-:W-:Y:S01]  /*1ae70*/  FADD.FTZ R5, R5, R0 ;  /* 0x0000000005057221 */ /* 0x000fe20000010000 */
[----:B------:R-:W-:Y:S02]  /*1ae80*/  MOV R0, 0x2 ;  /* 0x0000000200007802 */ /* 0x000fe40000000f00 */
[----:B------:R-:W-:Y:S02]  /*1ae90*/  MOV R2, 0x1aeb0 ;  /* 0x0001aeb000027802 */ /* 0x000fe40000000f00 */
[----:B-1---5:R-:W-:Y:S05]  /*1aea0*/  CALL.REL.NOINC `($__internal_0_$__cuda_sm70_shflsync_bfly_p) ;  /* 0x0000090000007944 */ /* 0x022fea0003c00000 */
[----:B------:R-:W2:Y:S02]  /*1aeb0*/  LDL.LU R2, [R1+0x28] ;  /* 0x0000280001027983 */ /* 0x000ea40000300800 */
[----:B--2---:R-:W-:Y:S01]  /*1aec0*/  FADD.FTZ R6, R2, R0 ;  /* 0x0000000002067221 */ /* 0x004fe20000010000 */
[----:B------:R-:W-:-:S02]  /*1aed0*/  MOV R0, 0x1 ;  /* 0x0000000100007802 */ /* 0x000fc40000000f00 */
[----:B------:R-:W-:Y:S02]  /*1aee0*/  MOV R2, 0x1af10 ;  /* 0x0001af1000027802 */ /* 0x000fe40000000f00 */
[----:B------:R-:W-:Y:S02]  /*1aef0*/  MOV R4, R6 ;  /* 0x0000000600047202 */ /* 0x000fe40000000f00 */
[----:B------:R-:W-:Y:S05]  /*1af00*/  CALL.REL.NOINC `($__internal_0_$__cuda_sm70_shflsync_bfly_p) ;  /* 0x000008a000007944 */ /* 0x000fea0003c00000 */
[----:B------:R1:W5:Y:S01]  /*1af10*/  LDL R4, [R1+0x20] ;  /* 0x0000200001047983 */ /* 0x0003620000100800 */
[----:B------:R-:W-:Y:S01]  /*1af20*/  FADD.FTZ R6, R6, R0 ;  /* 0x0000000006067221 */ /* 0x000fe20000010000 */
[----:B------:R-:W-:Y:S02]  /*1af30*/  MOV R0, 0x2 ;  /* 0x0000000200007802 */ /* 0x000fe40000000f00 */
[----:B------:R-:W-:Y:S02]  /*1af40*/  MOV R2, 0x1af60 ;  /* 0x0001af6000027802 */ /* 0x000fe40000000f00 */
[----:B-1---5:R-:W-:Y:S05]  /*1af50*/  CALL.REL.NOINC `($__internal_0_$__cuda_sm70_shflsync_bfly_p) ;  /* 0x0000085000007944 */ /* 0x022fea0003c00000 */
[----:B------:R-:W2:Y:S02]  /*1af60*/  LDL.LU R2, [R1+0x20] ;  /* 0x0000200001027983 */ /* 0x000ea40000300800 */
[----:B--2---:R-:W-:Y:S01]  /*1af70*/  FADD.FTZ R7, R2, R0 ;  /* 0x0000000002077221 */ /* 0x004fe20000010000 */
[----:B------:R-:W-:Y:S02]  /*1af80*/  MOV R0, 0x1 ;  /* 0x0000000100007802 */ /* 0x000fe40000000f00 */
[----:B------:R-:W-:-:S02]  /*1af90*/  MOV R2, 0x1afc0 ;  /* 0x0001afc000027802 */ /* 0x000fc40000000f00 */
        /* <DEDUP_REMOVED lines=10> */
[----:B------:R-:W-:Y:S02]  /*1b040*/  MOV R2, 0x1b060 ;  /* 0x0001b06000027802 */ /* 0x000fe40000000f00 */
[----:B------:R-:W-:Y:S05]  /*1b050*/  CALL.REL.NOINC `($__internal_0_$__cuda_sm70_shflsync_bfly_p) ;  /* 0x0000075000007944 */ /* 0x000fea0003c00000 */
[----:B------:R-:W-:Y:S01]  /*1b060*/  MOV R8, R0 ;  /* 0x0000000000087202 */ /* 0x000fe20000000f00 */
[----:B------:R-:W-:Y:S05]  /*1b070*/  BRA `(.L_x_617) ;  /* 0xffff898000007947 */ /* 0x000fea000383ffff */
.L_x_574:
[----:B------:R-:W-:Y:S01]  /*1b080*/  IMAD.MOV.U32 R88, RZ, RZ, R4 ;  /* 0x000000ffff587224 */ /* 0x000fe200078e0004 */
[----:B------:R-:W-:Y:S01]  /*1b090*/  MOV R58, RZ ;  /* 0x000000ff003a7202 */ /* 0x000fe20000000f00 */
[----:B------:R-:W-:Y:S01]  /*1b0a0*/  IMAD.MOV.U32 R3, RZ, RZ, 0x181f ;  /* 0x0000181fff037424 */ /* 0x000fe200078e00ff */
[----:B------:R-:W-:-:S02]  /*1b0b0*/  MOV R2, 0x1b0d0 ;  /* 0x0001b0d000027802 */ /* 0x000fc40000000f00 */
[----:B------:R-:W-:Y:S05]  /*1b0c0*/  CALL.REL.NOINC `($__internal_1_$__cuda_sm70_shflsync_idx_p) ;  /* 0x0000074000007944 */ /* 0x000fea0003c00000 */
[----:B------:R-:W-:Y:S01]  /*1b0d0*/  MOV R6, R58 ;  /* 0x0000003a00067202 */ /* 0x000fe20000000f00 */
[----:B-1---5:R-:W-:Y:S05]  /*1b0e0*/  BRA `(.L_x_618) ;  /* 0xffffa52000007947 */ /* 0x022fea000383ffff */
.L_x_575:
[----:B------:R-:W-:Y:S01]  /*1b0f0*/  IMAD.MOV.U32 R88, RZ, RZ, R5 ;  /* 0x000000ffff587224 */ /* 0x000fe200078e0005 */
[----:B------:R-:W-:Y:S01]  /*1b100*/  MOV R58, RZ ;  /* 0x000000ff003a7202 */ /* 0x000fe20000000f00 */
[----:B------:R-:W-:Y:S01]  /*1b110*/  IMAD.MOV.U32 R3, RZ, RZ, 0x181f ;  /* 0x0000181fff037424 */ /* 0x000fe200078e00ff */
[----:B------:R-:W-:-:S02]  /*1b120*/  MOV R2, 0x1b140 ;  /* 0x0001b14000027802 */ /* 0x000fc40000000f00 */
[----:B-12---:R-:W-:Y:S05]  /*1b130*/  CALL.REL.NOINC `($__internal_1_$__cuda_sm70_shflsync_idx_p) ;  /* 0x000006d000007944 */ /* 0x006fea0003c00000 */
[----:B------:R-:W-:Y:S01]  /*1b140*/  MOV R2, R58 ;  /* 0x0000003a00027202 */ /* 0x000fe20000000f00 */
[----:B-1---5:R-:W-:Y:S05]  /*1b150*/  BRA `(.L_x_619) ;  /* 0xffffa4d000007947 */ /* 0x022fea000383ffff */
.L_x_576:
[----:B------:R-:W-:Y:S01]  /*1b160*/  IMAD.MOV.U32 R88, RZ, RZ, R4 ;  /* 0x000000ffff587224 */ /* 0x000fe200078e0004 */
[----:B------:R-:W-:Y:S01]  /*1b170*/  MOV R58, 0x1 ;  /* 0x00000001003a7802 */ /* 0x000fe20000000f00 */
[----:B-1----:R-:W-:Y:S01]  /*1b180*/  IMAD.MOV.U32 R3, RZ, RZ, 0x181f ;  /* 0x0000181fff037424 */ /* 0x002fe200078e00ff */
[----:B------:R-:W-:-:S02]  /*1b190*/  MOV R2, 0x1b1b0 ;  /* 0x0001b1b000027802 */ /* 0x000fc40000000f00 */
[----:B---3--:R-:W-:Y:S05]  /*1b1a0*/  CALL.REL.NOINC `($__internal_1_$__cuda_sm70_shflsync_idx_p) ;  /* 0x0000066000007944 */ /* 0x008fea0003c00000 */
        /* <DEDUP_REMOVED lines=8> */
.L_x_577:
[----:B------:R-:W-:Y:S01]  /*1b230*/  IMAD.MOV.U32 R88, RZ, RZ, R4 ;  /* 0x000000ffff587224 */ /* 0x000fe200078e0004 */
[----:B------:R-:W-:Y:S01]  /*1b240*/  MOV R58, 0x2 ;  /* 0x00000002003a7802 */ /* 0x000fe20000000f00 */
[----:B-1----:R-:W-:Y:S01]  /*1b250*/  IMAD.MOV.U32 R3, RZ, RZ, 0x181f ;  /* 0x0000181fff037424 */ /* 0x002fe200078e00ff */
[----:B------:R-:W-:Y:S02]  /*1b260*/  MOV R2, 0x1b280 ;  /* 0x0001b28000027802 */ /* 0x000fe40000000f00 */
[----:B--23--:R-:W-:Y:S05]  /*1b270*/  CALL.REL.NOINC `($__internal_1_$__cuda_sm70_shflsync_idx_p) ;  /* 0x0000059000007944 */ /* 0x00cfea0003c00000 */
[----:B------:R-:W-:Y:S01]  /*1b280*/  MOV R6, R58 ;  /* 0x0000003a00067202 */ /* 0x000fe20000000f00 */
[----:B-1---5:R-:W-:Y:S05]  /*1b290*/  BRA `(.L_x_621) ;  /* 0xffffa51000007947 */ /* 0x022fea000383ffff */
.L_x_578:
[----:B------:R-:W-:Y:S01]  /*1b2a0*/  IMAD.MOV.U32 R88, RZ, RZ, R5 ;  /* 0x000000ffff587224 */ /* 0x000fe200078e0005 */
[----:B------:R-:W-:Y:S01]  /*1b2b0*/  MOV R58, 0x2 ;  /* 0x00000002003a7802 */ /* 0x000fe20000000f00 */
[----:B-1----:R-:W-:Y:S01]  /*1b2c0*/  IMAD.MOV.U32 R3, RZ, RZ, 0x181f ;  /* 0x0000181fff037424 */ /* 0x002fe200078e00ff */
[----:B------:R-:W-:Y:S02]  /*1b2d0*/  MOV R2, 0x1b2f0 ;  /* 0x0001b2f000027802 */ /* 0x000fe40000000f00 */
[----:B--234-:R-:W-:Y:S05]  /*1b2e0*/  CALL.REL.NOINC `($__internal_1_$__cuda_sm70_shflsync_idx_p) ;  /* 0x0000052000007944 */ /* 0x01cfea0003c00000 */
[----:B------:R-:W-:Y:S01]  /*1b2f0*/  MOV R2, R58 ;  /* 0x0000003a00027202 */ /* 0x000fe20000000f00 */
[----:B-1---5:R-:W-:Y:S05]  /*1b300*/  BRA `(.L_x_622) ;  /* 0xffffa4c000007947 */ /* 0x022fea000383ffff */
.L_x_579:
[----:B------:R-:W-:Y:S01]  /*1b310*/  IMAD.MOV.U32 R88, RZ, RZ, R4 ;  /* 0x000000ffff587224 */ /* 0x000fe200078e0004 */
[----:B------:R-:W-:Y:S01]  /*1b320*/  MOV R58, 0x3 ;  /* 0x00000003003a7802 */ /* 0x000fe20000000f00 */
[----:B--2---:R-:W-:Y:S01]  /*1b330*/  IMAD.MOV.U32 R3, RZ, RZ, 0x181f ;  /* 0x0000181fff037424 */ /* 0x004fe200078e00ff */
[----:B------:R-:W-:-:S02]  /*1b340*/  MOV R2, 0x1b360 ;  /* 0x0001b36000027802 */ /* 0x000fc40000000f00 */
[----:B-1-34-:R-:W-:Y:S05]  /*1b350*/  CALL.REL.NOINC `($__internal_1_$__cuda_sm70_shflsync_idx_p) ;  /* 0x000004b000007944 */ /* 0x01afea0003c00000 */
        /* <DEDUP_REMOVED lines=8> */
.L_x_580:
[----:B------:R-:W-:Y:S01]  /*1b3e0*/  IMAD.MOV.U32 R88, RZ, RZ, R4 ;  /* 0x000000ffff587224 */ /* 0x000fe200078e0004 */
[----:B------:R-:W-:Y:S01]  /*1b3f0*/  MOV R58, 0x4 ;  /* 0x00000004003a7802 */ /* 0x000fe20000000f00 */
[----:B--2---:R-:W-:Y:S01]  /*1b400*/  IMAD.MOV.U32 R3, RZ, RZ, 0x181f ;  /* 0x0000181fff037424 */ /* 0x004fe200078e00ff */
[----:B------:R-:W-:Y:S02]  /*1b410*/  MOV R2, 0x1b430 ;  /* 0x0001b43000027802 */ /* 0x000fe40000000f00 */
[----:B-1-34-:R-:W-:Y:S05]  /*1b420*/  CALL.REL.NOINC `($__internal_1_$__cuda_sm70_shflsync_idx_p) ;  /* 0x000003e000007944 */ /* 0x01afea0003c00000 */
[----:B------:R-:W-:Y:S01]  /*1b430*/  MOV R6, R58 ;  /* 0x0000003a00067202 */ /* 0x000fe20000000f00 */
[----:B-1---5:R-:W-:Y:S05]  /*1b440*/  BRA `(.L_x_624) ;  /* 0xffffa49000007947 */ /* 0x022fea000383ffff */
.L_x_581:
[----:B------:R-:W-:Y:S01]  /*1b450*/  IMAD.MOV.U32 R88, RZ, RZ, R5 ;  /* 0x000000ffff587224 */ /* 0x000fe200078e0005 */
[----:B------:R-:W-:Y:S01]  /*1b460*/  MOV R58, 0x4 ;  /* 0x00000004003a7802 */ /* 0x000fe20000000f00 */
[----:B--2---:R-:W-:Y:S01]  /*1b470*/  IMAD.MOV.U32 R3, RZ, RZ, 0x181f ;  /* 0x0000181fff037424 */ /* 0x004fe200078e00ff */
[----:B------:R-:W-:Y:S02]  /*1b480*/  MOV R2, 0x1b4a0 ;  /* 0x0001b4a000027802 */ /* 0x000fe40000000f00 */
[----:B-1-34-:R-:W-:Y:S05]  /*1b490*/  CALL.REL.NOINC `($__internal_1_$__cuda_sm70_shflsync_idx_p) ;  /* 0x0000037000007944 */ /* 0x01afea0003c00000 */
[----:B------:R-:W-:Y:S01]  /*1b4a0*/  MOV R2, R58 ;  /* 0x0000003a00027202 */ /* 0x000fe20000000f00 */
[----:B-1---5:R-:W-:Y:S05]  /*1b4b0*/  BRA `(.L_x_625) ;  /* 0xffffa44000007947 */ /* 0x022fea000383ffff */
.L_x_582:
[----:B------:R-:W-:Y:S01]  /*1b4c0*/  IMAD.MOV.U32 R88, RZ, RZ, R4 ;  /* 0x000000ffff587224 */ /* 0x000fe200078e0004 */
[----:B------:R-:W-:Y:S01]  /*1b4d0*/  MOV R58, 0x5 ;  /* 0x00000005003a7802 */ /* 0x000fe20000000f00 */
[----:B-1----:R-:W-:Y:S01]  /*1b4e0*/  IMAD.MOV.U32 R3, RZ, RZ, 0x181f ;  /* 0x0000181fff037424 */ /* 0x002fe200078e00ff */
[----:B------:R-:W-:-:S02]  /*1b4f0*/  MOV R2, 0x1b510 ;  /* 0x0001b51000027802 */ /* 0x000fc40000000f00 */
[----:B--234-:R-:W-:Y:S05]  /*1b500*/  CALL.REL.NOINC `($__internal_1_$__cuda_sm70_shflsync_idx_p) ;  /* 0x0000030000007944 */ /* 0x01cfea0003c00000 */
        /* <DEDUP_REMOVED lines=8> */
.L_x_583:
[----:B------:R-:W-:Y:S01]  /*1b590*/  IMAD.MOV.U32 R88, RZ, RZ, R4 ;  /* 0x000000ffff587224 */ /* 0x000fe200078e0004 */
[----:B------:R-:W-:Y:S01]  /*1b5a0*/  MOV R58, 0x6 ;  /* 0x00000006003a7802 */ /* 0x000fe20000000f00 */
[----:B--2---:R-:W-:Y:S01]  /*1b5b0*/  IMAD.MOV.U32 R3, RZ, RZ, 0x181f ;  /* 0x0000181fff037424 */ /* 0x004fe200078e00ff */
[----:B------:R-:W-:Y:S02]  /*1b5c0*/  MOV R2, 0x1b5e0 ;  /* 0x0001b5e000027802 */ /* 0x000fe40000000f00 */
[----:B-1--4-:R-:W-:Y:S05]  /*1b5d0*/  CALL.REL.NOINC `($__internal_1_$__cuda_sm70_shflsync_idx_p) ;  /* 0x0000023000007944 */ /* 0x012fea0003c00000 */
[----:B------:R-:W-:Y:S01]  /*1b5e0*/  MOV R6, R58 ;  /* 0x0000003a00067202 */ /* 0x000fe20000000f00 */
[----:B-1---5:R-:W-:Y:S05]  /*1b5f0*/  BRA `(.L_x_627) ;  /* 0xffffa41000007947 */ /* 0x022fea000383ffff */
.L_x_584:
[----:B------:R-:W-:Y:S01]  /*1b600*/  IMAD.MOV.U32 R88, RZ, RZ, R5 ;  /* 0x000000ffff587224 */ /* 0x000fe200078e0005 */
[----:B------:R-:W-:Y:S01]  /*1b610*/  MOV R58, 0x6 ;  /* 0x00000006003a7802 */ /* 0x000fe20000000f00 */
[----:B--2---:R-:W-:Y:S01]  /*1b620*/  IMAD.MOV.U32 R3, RZ, RZ, 0x181f ;  /* 0x0000181fff037424 */ /* 0x004fe200078e00ff */
[----:B------:R-:W-:Y:S02]  /*1b630*/  MOV R2, 0x1b650 ;  /* 0x0001b65000027802 */ /* 0x000fe40000000f00 */
[----:B-1-34-:R-:W-:Y:S05]  /*1b640*/  CALL.REL.NOINC `($__internal_1_$__cuda_sm70_shflsync_idx_p) ;  /* 0x000001c000007944 */ /* 0x01afea0003c00000 */
[----:B------:R-:W-:Y:S01]  /*1b650*/  MOV R2, R58 ;  /* 0x0000003a00027202 */ /* 0x000fe20000000f00 */
[----:B-1---5:R-:W-:Y:S05]  /*1b660*/  BRA `(.L_x_628) ;  /* 0xffffa3c000007947 */ /* 0x022fea000383ffff */
.L_x_585:
[----:B------:R-:W-:Y:S01]  /*1b670*/  IMAD.MOV.U32 R88, RZ, RZ, R4 ;  /* 0x000000ffff587224 */ /* 0x000fe200078e0004 */
[----:B------:R-:W-:Y:S01]  /*1b680*/  MOV R58, 0x7 ;  /* 0x00000007003a7802 */ /* 0x000fe20000000f00 */
[----:B-1----:R-:W-:Y:S01]  /*1b690*/  IMAD.MOV.U32 R3, RZ, RZ, 0x181f ;  /* 0x0000181fff037424 */ /* 0x002fe200078e00ff */
[----:B------:R-:W-:-:S02]  /*1b6a0*/  MOV R2, 0x1b6c0 ;  /* 0x0001b6c000027802 */ /* 0x000fc40000000f00 */
[----:B--2-4-:R-:W-:Y:S05]  /*1b6b0*/  CALL.REL.NOINC `($__internal_1_$__cuda_sm70_shflsync_idx_p) ;  /* 0x0000015000007944 */ /* 0x014fea0003c00000 */
        /* <DEDUP_REMOVED lines=8> */
.L_x_587:
[----:B------:R-:W-:Y:S01]  /*1b740*/  IMAD.MOV.U32 R88, RZ, RZ, R47 ;  /* 0x000000ffff587224 */ /* 0x000fe200078e002f */
[----:B------:R-:W-:Y:S01]  /*1b750*/  MOV R58, RZ ;  /* 0x000000ff003a7202 */ /* 0x000fe20000000f00 */
[----:B-1----:R-:W-:Y:S01]  /*1b760*/  IMAD.MOV.U32 R3, RZ, RZ, 0x1f ;  /* 0x0000001fff037424 */ /* 0x002fe200078e00ff */
[----:B------:R-:W-:Y:S02]  /*1b770*/  MOV R2, 0x1b790 ;  /* 0x0001b79000027802 */ /* 0x000fe40000000f00 */
[----:B--23--:R-:W-:Y:S05]  /*1b780*/  CALL.REL.NOINC `($__internal_1_$__cuda_sm70_shflsync_idx_p) ;  /* 0x0000008000007944 */ /* 0x00cfea0003c00000 */
[----:B-----5:R-:W-:Y:S01]  /*1b790*/  MOV R0, R58 ;  /* 0x0000003a00007202 */ /* 0x020fe20000000f00 */
[----:B-1----:R-:W-:Y:S05]  /*1b7a0*/  BRA `(.L_x_630) ;  /* 0xffffa42000007947 */ /* 0x002fea000383ffff */
        .weak           $__internal_0_$__cuda_sm70_shflsync_bfly_p
        .type           $__internal_0_$__cuda_sm70_shflsync_bfly_p,@function
        .size           $__internal_0_$__cuda_sm70_shflsync_bfly_p,($__internal_1_$__cuda_sm70_shflsync_idx_p - $__internal_0_$__cuda_sm70_shflsync_bfly_p)
$__internal_0_$__cuda_sm70_shflsync_bfly_p:
[----:B------:R-:W-:Y:S02]  /*1b7b0*/  MOV R193, 0xffffffff ;  /* 0xffffffff00c17802 */ /* 0x000fe40000000f00 */
[----:B------:R-:W-:Y:S02]  /*1b7c0*/  MOV R3, 0x1f ;  /* 0x0000001f00037802 */ /* 0x000fe40000000f00 */
[----:B------:R-:W-:Y:S04]  /*1b7d0*/  WARPSYNC R193 ;  /* 0x000000c100007348 */ /* 0x000fe80003800000 */
[----:B------:R1:W2:Y:S02]  /*1b7e0*/  SHFL.BFLY PT, R0, R4, R0, R3 ;  /* 0x0c00000004007389 */ /* 0x0002a400000e0003 */
[----:B-1----:R-:W-:-:S04]  /*1b7f0*/  MOV R3, 0x0 ;  /* 0x0000000000037802 */ /* 0x002fc80000000f00 */
[----:B--2---:R-:W-:Y:S05]  /*1b800*/  RET.REL.NODEC R2 `(_ZN7cutlass13device_kernelIN5flash19enable_sm80_to_sm89INS1_16FlashAttnFwdSm80INS1_25CollectiveMainloopFwdSm80ILi4ELi1ELb0EN4cute5tupleIJNS5_1CILi128EEENS7_ILi112EEENS7_ILi64EEEEEELi64ENS_10bfloat16_tEfNS_4arch4Sm80ELb1ELb0ELb1ELb0ELb1ELb0ELb1ELb0EEENS1_21CollectiveEpilogueFwdINS6_IJS8_SA_S9_EEENS6_IJNS7_ILi1EEESI_SI_EEESC_SE_Li128ELb0ELb1ELb0ELb0EEENS1_30DynamicPersistentTileSchedulerILi128ELi128ELb0ELb1ELb0EEEEEEEEEvNT_6ParamsE) ;  /* 0xfffe47f002007950 */ /* 0x004fea0003c3ffff */
        .weak           $__internal_1_$__cuda_sm70_shflsync_idx_p
        .type           $__internal_1_$__cuda_sm70_shflsync_idx_p,@function
        .size           $__internal_1_$__cuda_sm70_shflsync_idx_p,(.L_x_804 - $__internal_1_$__cuda_sm70_shflsync_idx_p)
$__internal_1_$__cuda_sm70_shflsync_idx_p:
[----:B------:R1:W-:Y:S02]  /*1b810*/  STL [R1+0xa0], R0 ;  /* 0x0000a00001007387 */ /* 0x0003e40000100800 */
[----:B-1----:R-:W-:-:S04]  /*1b820*/  MOV R0, 0xffffffff ;  /* 0xffffffff00007802 */ /* 0x002fc80000000f00 */
[----:B------:R-:W-:Y:S04]  /*1b830*/  WARPSYNC R0 ;  /* 0x0000000000007348 */ /* 0x000fe80003800000 */
[----:B------:R1:W2:Y:S04]  /*1b840*/  SHFL.IDX PT, R58, R88, R58, R3 ;  /* 0x0000003a583a7389 */ /* 0x0002a800000e0003 */
[----:B-1----:R1:W5:Y:S01]  /*1b850*/  LDL.LU R0, [R1+0xa0] ;  /* 0x0000a00001007983 */ /* 0x0023620000300800 */
[----:B------:R-:W-:-:S04]  /*1b860*/  MOV R3, 0x0 ;  /* 0x0000000000037802 */ /* 0x000fc80000000f00 */
[----:B--2---:R-:W-:Y:S05]  /*1b870*/  RET.REL.NODEC R2 `(_ZN7cutlass13device_kernelIN5flash19enable_sm80_to_sm89INS1_16FlashAttnFwdSm80INS1_25CollectiveMainloopFwdSm80ILi4ELi1ELb0EN4cute5tupleIJNS5_1CILi128EEENS7_ILi112EEENS7_ILi64EEEEEELi64ENS_10bfloat16_tEfNS_4arch4Sm80ELb1ELb0ELb1ELb0ELb1ELb0ELb1ELb0EEENS1_21CollectiveEpilogueFwdINS6_IJS8_SA_S9_EEENS6_IJNS7_ILi1EEESI_SI_EEESC_SE_Li128ELb0ELb1ELb0ELb0EEENS1_30DynamicPersistentTileSchedulerILi128ELi128ELb0ELb1ELb0EEEEEEEEEvNT_6ParamsE) ;  /* 0xfffe478002007950 */ /* 0x004fea0003c3ffff */
.L_x_631:
        /* <DEDUP_REMOVED lines=16> */
.L_x_804:


//--------------------- .text._ZN7cutlass13device_kernelIN5flash19enable_sm80_to_sm89INS1_16FlashAttnFwdSm80INS1_25CollectiveMainloopFwdSm80ILi4ELi1ELb0EN4cute5tupleIJNS5_1CILi128EEENS7_ILi112EEENS7_ILi64EEEEEELi64ENS_10bfloat16_tEfNS_4arch4Sm80ELb1ELb0ELb1ELb1ELb1ELb0ELb1ELb0EEENS1_21CollectiveEpilogueFwdINS6_IJS8_SA_S9_EEENS6_IJNS7_ILi1EEESI_SI_EEESC_SE_Li128ELb1ELb1ELb0ELb0EEENS1_19SingleTileSchedulerILb1ELb0ELb1ELi128EEEEEEEEEvNT_6ParamsE --------------------------
	.section	.text._ZN7cutlass13device_kernelIN5flash19enable_sm80_to_sm89INS1_16FlashAttnFwdSm80INS1_25CollectiveMainloopFwdSm80ILi4ELi1ELb0EN4cute5tupleIJNS5_1CILi128EEENS7_ILi112EEENS7_ILi64EEEEEELi64ENS_10bfloat16_tEfNS_4arch4Sm80ELb1ELb0ELb1ELb1ELb1ELb0ELb1ELb0EEENS1_21CollectiveEpilogueFwdINS6_IJS8_SA_S9_EEENS6_IJNS7_ILi1EEESI_SI_EEESC_SE_Li128ELb1ELb1ELb0ELb0EEENS1_19SingleTileSchedulerILb1ELb0ELb1ELi128EEEEEEEEEvNT_6ParamsE,"ax",@progbits
	.sectioninfo	@"SHI_REGISTERS=255"
	.align	128
.text._ZN7cutlass13device_kernelIN5flash19enable_sm80_to_sm89INS1_16FlashAttnFwdSm80INS1_25CollectiveMainloopFwdSm80ILi4ELi1ELb0EN4cute5tupleIJNS5_1CILi128EEENS7_ILi112EEENS7_ILi64EEEEEELi64ENS_10bfloat16_tEfNS_4arch4Sm80ELb1ELb0ELb1ELb1ELb1ELb0ELb1ELb0EEENS1_21CollectiveEpilogueFwdINS6_IJS8_SA_S9_EEENS6_IJNS7_ILi1EEESI_SI_EEESC_SE_Li128ELb1ELb1ELb0ELb0EEENS1_19SingleTileSchedulerILb1ELb0ELb1ELi128EEEEEEEEEvNT_6ParamsE:
        .type           _ZN7cutlass13device_kernelIN5flash19enable_sm80_to_sm89INS1_16FlashAttnFwdSm80INS1_25CollectiveMainloopFwdSm80ILi4ELi1ELb0EN4cute5tupleIJNS5_1CILi128EEENS7_ILi112EEENS7_ILi64EEEEEELi64ENS_10bfloat16_tEfNS_4arch4Sm80ELb1ELb0ELb1ELb1ELb1ELb0ELb1ELb0EEENS1_21CollectiveEpilogueFwdINS6_IJS8_SA_S9_EEENS6_IJNS7_ILi1EEESI_SI_EEESC_SE_Li128ELb1ELb1ELb0ELb0EEENS1_19SingleTileSchedulerILb1ELb0ELb1ELi128EEEEEEEEEvNT_6ParamsE,@function
        .size           _ZN7cutlass13device_kernelIN5flash19enable_sm80_to_sm89INS1_16FlashAttnFwdSm80INS1_25CollectiveMainloopFwdSm80ILi4ELi1ELb0EN4cute5tupleIJNS5_1CILi128EEENS7_ILi112EEENS7_ILi64EEEEEELi64ENS_10bfloat16_tEfNS_4arch4Sm80ELb1ELb0ELb1ELb1ELb1ELb0ELb1ELb0EEENS1_21CollectiveEpilogueFwdINS6_IJS8_SA_S9_EEENS6_IJNS7_ILi1EEESI_SI_EEESC_SE_Li128ELb1ELb1ELb0ELb0EEENS1_19SingleTileSchedulerILb1ELb0ELb1ELi128EEEEEEEEEvNT_6ParamsE,(.L_x_807 - _ZN7cutlass13device_kernelIN5flash19enable_sm80_to_sm89INS1_16FlashAttnFwdSm80INS1_25CollectiveMainloopFwdSm80ILi4ELi1ELb0EN4cute5tupleIJNS5_1CILi128EEENS7_ILi112EEENS7_ILi64EEEEEELi64ENS_10bfloat16_tEfNS_4arch4Sm80ELb1ELb0ELb1ELb1ELb1ELb0ELb1ELb0EEENS1_21CollectiveEpilogueFwdINS6_IJS8_SA_S9_EEENS6_IJNS7_ILi1EEESI_SI_EEESC_SE_Li128ELb1ELb1ELb0ELb0EEENS1_19SingleTileSchedulerILb1ELb0ELb1ELi128EEEEEEEEEvNT_6ParamsE)
        .other          _ZN7cutlass13device_kernelIN5flash19enable_sm80_to_sm89INS1_16FlashAttnFwdSm80INS1_25CollectiveMainloopFwdSm80ILi4ELi1ELb0EN4cute5tupleIJNS5_1CILi128EEENS7_ILi112EEENS7_ILi64EEEEEELi64ENS_10bfloat16_tEfNS_4arch4Sm80ELb1ELb0ELb1ELb1ELb1ELb0ELb1ELb0EEENS1_21CollectiveEpilogueFwdINS6_IJS8_SA_S9_EEENS6_IJNS7_ILi1EEESI_SI_EEESC_SE_Li128ELb1ELb1ELb0ELb0EEENS1_19SingleTileSchedulerILb1ELb0ELb1ELi128EEEEEEEEEvNT_6ParamsE,@"STO_CUDA_ENTRY STV_DEFAULT"
_ZN7cutlass13device_kernelIN5flash19enable_sm80_to_sm89INS1_16FlashAttnFwdSm80INS1_25CollectiveMainloopFwdSm80ILi4ELi1ELb0EN4cute5tupleIJNS5_1CILi128EEENS7_ILi112EEENS7_ILi64EEEEEELi64ENS_10bfloat16_tEfNS_4arch4Sm80ELb1ELb0ELb1ELb1ELb1ELb0ELb1ELb0EEENS1_21CollectiveEpilogueFwdINS6_IJS8_SA_S9_EEENS6_IJNS7_ILi1EEESI_SI_EEESC_SE_Li128ELb1ELb1ELb0ELb0EEENS1_19SingleTileSchedulerILb1ELb0ELb1ELi128EEEEEEEEEvNT_6ParamsE:
        /* <DEDUP_REMOVED lines=21> */
.L_x_633:
        /* <DEDUP_REMOVED lines=13> */
.L_x_635:
[----:B------:R-:W-:Y:S02]  /*0220*/  ULDC UR5, c[0x0][0x54c] ;  /* 0x0001530000057ab9 */ /* 0x000fe40000000800 */
.L_x_634:
[----:B------:R-:W-:Y:S02]  /*0230*/  ULDC UR4, c[0x0][0x548] ;  /* 0x0001520000047ab9 */ /* 0x000fe40000000800 */
[----:B------:R-:W-:-:S02]  /*0240*/  USHF.L.U32 UR10, UR10, 0x7, URZ ;  /* 0x000000070a0a7899 */ /* 0x000fc4000800063f */
[----:B------:R-:W-:-:S04]  /*0250*/  UIMAD UR4, UR5, UR4, URZ ;  /* 0x00000004050472a4 */ /* 0x000fc8000f8e023f */
[----:B------:R-:W-:-:S04]  /*0260*/  UISETP.GE.AND UP0, UPT, UR10, UR4, UPT ;  /* 0x000000040a00728c */ /* 0x000fc8000bf06270 */
[----:B------:R-:W-:Y:S01]  /*0270*/  USEL UR13, UR13, 0xffffffff, !UP0 ;  /* 0xffffffff0d0d7887 */ /* 0x000fe2000c000000 */
[----:B------:R-:W-:Y:S05]  /*0280*/  BRA `(.L_x_636) ;  /* 0x000001b000007947 */ /* 0x000fea0003800000 */
.L_x_632:
        /* <DEDUP_REMOVED lines=8> */
.L_x_637:
        /* <DEDUP_REMOVED lines=13> */
.L_x_639:
[----:B------:R-:W-:Y:S02]  /*03e0*/  ULDC UR5, c[0x0][0x54c] ;  /* 0x0001530000057ab9 */ /* 0x000fe40000000800 */
.L_x_638:
[----:B------:R-:W-:Y:S02]  /*03f0*/  ULDC UR4, c[0x0][0x548] ;  /* 0x0001520000047ab9 */ /* 0x000fe40000000800 */
[----:B------:R-:W-:-:S02]  /*0400*/  USHF.L.U32 UR10, UR10, 0x7, URZ ;  /* 0x000000070a0a7899 */ /* 0x000fc4000800063f */
[----:B------:R-:W-:-:S04]  /*0410*/  UIMAD UR4, UR5, UR4, URZ ;  /* 0x00000004050472a4 */ /* 0x000fc8000f8e023f */
[----:B------:R-:W-:-:S04]  /*0420*/  UISETP.GE.AND UP0, UPT, UR10, UR4, UPT ;  /* 0x000000040a00728c */ /* 0x000fc8000bf06270 */
[----:B------:R-:W-:-:S06]  /*0430*/  USEL UR13, UR13, 0xffffffff, !UP0 ;  /* 0xffffffff0d0d7887 */ /* 0x000fcc000c000000 */
.L_x_636:
        /* <DEDUP_REMOVED lines=47> */
.L_x_640:
        /* <DEDUP_REMOVED lines=10> */
.L_x_641:
        /* <DEDUP_REMOVED lines=12> */
.L_x_642:
[----:B------:R-:W-:Y:S01]  /*0890*/  ULDC UR4, c[0x0][0x2c4] ;  /* 0x0000b10000047ab9 */ /* 0x000fe20000000800 */
[----:B------:R-:W-:Y:S01]  /*08a0*/  PLOP3.LUT P4, PT, PT, PT, PT, 0x80, 0x0 ;  /* 0x000000000000781c */ /* 0x000fe20003f8f070 */
[----:B------:R-:W-:Y:S01]  /*08b0*/  UISETP.NE.AND UP1, UPT, UR4, 0x1, UPT ;  /* 0x000000010400788c */ /* 0x000fe2000bf25270 */
[----:B------:R-:W-:Y:S01]  /*08c0*/  CS2R R178, SRZ ;  /* 0x0000000000b27805 */ /* 0x000fe2000001ff00 */
[----:B------:R-:W-:Y:S01]  /*08d0*/  UIADD3 UR7, -UR11, UR7, URZ ;  /* 0x000000070b077290 */ /* 0x000fe2000fffe13f */
[----:B------:R-:W-:Y:S01]  /*08e0*/  CS2R R176, SRZ ;  /* 0x0000000000b07805 */ /* 0x000fe2000001ff00 */
[----:B------:R-:W-:Y:S01]  /*08f0*/  ULDC.64 UR4, c[0x0][0x2c8] ;  /* 0x0000b20000047ab9 */ /* 0x000fe20000000a00 */
[----:B------:R-:W-:Y:S01]  /*0900*/  CS2R R182, SRZ ;  /* 0x0000000000b67805 */ /* 0x000fe2000001ff00 */
[----:B------:R-:W-:Y:S01]  /*0910*/  CS2R R180, SRZ ;  /* 0x0000000000b47805 */ /* 0x000fe2000001ff00 */
[----:B------:R-:W-:Y:S01]  /*0920*/  IMAD.MOV.U32 R15, RZ, RZ, RZ ;  /* 0x000000ffff0f7224 */ /* 0x000fe200078e00ff */
[----:B------:R-:W-:Y:S01]  /*0930*/  MOV R11, RZ ;  /* 0x000000ff000b7202 */ /* 0x000fe20000000f00 */
[----:B------:R-:W-:Y:S01]  /*0940*/  IMAD.MOV.U32 R174, RZ, RZ, RZ ;  /* 0x000000ffffae7224 */ /* 0x000fe200078e00ff */
[----:B------:R-:W-:Y:S01]  /*0950*/  CS2R R16, SRZ ;  /* 0x0000000000107805 */ /* 0x000fe2000001ff00 */
[----:B------:R-:W-:Y:S01]  /*0960*/  @UP1 UIADD3 UR18, UR10, 0x7f, URZ ;  /* 0x0000007f0a121890 */ /* 0x000fe2000fffe03f */
[----:B------:R-:W-:Y:S01]  /*0970*/  IMAD.MOV.U32 R172, RZ, RZ, RZ ;  /* 0x000000ffffac7224 */ /* 0x000fe200078e00ff */
[----:B------:R-:W-:Y:S01]  /*0980*/  MOV R170, RZ ;  /* 0x000000ff00aa7202 */ /* 0x000fe20000000f00 */
[----:B------:R-:W-:Y:S01]  /*0990*/  IMAD.MOV.U32 R168, RZ, RZ, RZ ;  /* 0x000000ffffa87224 */ /* 0x000fe200078e00ff */
[----:B------:R-:W-:Y:S01]  /*09a0*/  UIMAD.WIDE.U32 UR18, UR18, UR4, URZ ;  /* 0x00000004121272a5 */ /* 0x000fe2000f8e003f */
[----:B------:R-:W-:Y:S01]  /*09b0*/  CS2R R18, SRZ ;  /* 0x0000000000127805 */ /* 0x000fe2000001ff00 */
[----:B------:R-:W-:Y:S01]  /*09c0*/  UIADD3 UR4, UR10, 0x7f, URZ ;  /* 0x0000007f0a047890 */ /* 0x000fe2000fffe03f */
[----:B------:R-:W-:Y:S01]  /*09d0*/  MOV R162, RZ ;  /* 0x000000ff00a27202 */ /* 0x000fe20000000f00 */
[----:B------:R-:W-:Y:S01]  /*09e0*/  @UP1 USHF.R.U32.HI UR4, URZ, UR5, UR19 ;  /* 0x000000053f041299 */ /* 0x000fe20008011613 */
[----:B------:R-:W-:Y:S01]  /*09f0*/  CS2R R12, SRZ ;  /* 0x00000000000c7805 */ /* 0x000fe2000001ff00 */
[----:B---3--:R-:W-:Y:S01]  /*0a00*/  UIADD3 UR5, UR7, 0x70, -UR12 ;  /* 0x0000007007057890 */ /* 0x008fe2000fffe80c */
[----:B------:R-:W-:Y:S01]  /*0a10*/  IMAD.MOV.U32 R160, RZ, RZ, RZ ;  /* 0x000000ffffa07224 */ /* 0x000fe200078e00ff */
[----:B------:R-:W-:Y:S01]  /*0a20*/  UIADD3 UR19, UR7, 0x6f, URZ ;  /* 0x0000006f07137890 */ /* 0x000fe2000fffe03f */
[----:B------:R-:W-:Y:S01]  /*0a30*/  MOV R166, RZ ;  /* 0x000000ff00a67202 */ /* 0x000fe20000000f00 */
[----:B------:R-:W-:Y:S01]  /*0a40*/  UIADD3 UR5, UR5, UR4, URZ ;  /* 0x0000000405057290 */ /* 0x000fe2000fffe03f */
[----:B------:R-:W-:Y:S01]  /*0a50*/  IMAD.MOV.U32 R164, RZ, RZ, RZ ;  /* 0x000000ffffa47224 */ /* 0x000fe200078e00ff */
[----:B------:R-:W-:Y:S01]  /*0a60*/  UMOV UR18, URZ ;  /* 0x0000003f00127c82 */ /* 0x000fe20008000000 */
[----:B------:R-:W-:Y:S01]  /*0a70*/  CS2R R158, SRZ ;  /* 0x00000000009e7805 */ /* 0x000fe2000001ff00 */
[----:B------:R-:W-:Y:S01]  /*0a80*/  UMOV UR4, URZ ;  /* 0x0000003f00047c82 */ /* 0x000fe20008000000 */
[----:B------:R-:W-:Y:S01]  /*0a90*/  CS2R R22, SRZ ;  /* 0x0000000000167805 */ /* 0x000fe2000001ff00 */
[----:B------:R-:W-:Y:S01]  /*0aa0*/  UIMAD.WIDE UR18, UR19, -0x6db6db6d, UR18 ;  /* 0x92492493131278a5 */ /* 0x000fe2000f8e0212 */
[----:B------:R-:W-:Y:S01]  /*0ab0*/  MOV R156, RZ ;  /* 0x000000ff009c7202 */ /* 0x000fe20000000f00 */
[----:B------:R-:W-:Y:S01]  /*0ac0*/  UIMAD.WIDE UR4, UR5, -0x6db6db6d, UR4 ;  /* 0x92492493050478a5 */ /* 0x000fe2000f8e0204 */
[----:B------:R-:W-:Y:S01]  /*0ad0*/  IMAD.MOV.U32 R154, RZ, RZ, RZ ;  /* 0x000000ffff9a7224 */ /* 0x000fe200078e00ff */
[----:B------:R-:W-:Y:S01]  /*0ae0*/  USHF.R.U32.HI UR6, URZ, 0x1f, UR19 ;  /* 0x0000001f3f067899 */ /* 0x000fe20008011613 */
[----:B------:R-:W-:Y:S01]  /*0af0*/  CS2R R24, SRZ ;  /* 0x0000000000187805 */ /* 0x000fe2000001ff00 */
[----:B------:R-:W-:Y:S01]  /*0b00*/  USHF.R.U32.HI UR4, URZ, 0x1f, UR5 ;  /* 0x0000001f3f047899 */ /* 0x000fe20008011605 */
[----:B------:R-:W-:Y:S01]  /*0b10*/  MOV R152, RZ ;  /* 0x000000ff00987202 */ /* 0x000fe20000000f00 */
[----:B------:R-:W-:Y:S01]  /*0b20*/  ULEA.HI.SX32 UR6, UR19, UR6, 0x1a ;  /* 0x0000000613067291 */ /* 0x000fe2000f8fd23f */
[----:B------:R-:W-:Y:S01]  /*0b30*/  CS2R R146, SRZ ;  /* 0x0000000000927805 */ /* 0x000fe2000001ff00 */
[----:B------:R-:W-:Y:S01]  /*0b40*/  ULEA.HI.SX32 UR4, UR5, UR4, 0x1a ;  /* 0x0000000405047291 */ /* 0x000fe2000f8fd23f */
[----:B------:R-:W-:Y:S01]  /*0b50*/  IMAD.MOV.U32 R144, RZ, RZ, RZ ;  /* 0x000000ffff907224 */ /* 0x000fe200078e00ff */
[----:B------:R-:W-:Y:S01]  /*0b60*/  CS2R R20, SRZ ;  /* 0x0000000000147805 */ /* 0x000fe2000001ff00 */
[----:B------:R-:W-:Y:S01]  /*0b70*/  MOV R150, RZ ;  /* 0x000000ff00967202 */ /* 0x000fe20000000f00 */
[----:B------:R-:W-:Y:S01]  /*0b80*/  UISETP.LT.AND UP0, UPT, UR6, UR4, UPT ;  /* 0x000000040600728c */ /* 0x000fe2000bf01270 */
[----:B------:R-:W-:Y:S01]  /*0b90*/  IMAD.MOV.U32 R148, RZ, RZ, RZ ;  /* 0x000000ffff947224 */ /* 0x000fe200078e00ff */
[----:B------:R-:W-:Y:S01]  /*0ba0*/  CS2R R142, SRZ ;  /* 0x00000000008e7805 */ /* 0x000fe2000001ff00 */
[----:B------:R-:W-:Y:S01]  /*0bb0*/  CS2R R28, SRZ ;  /* 0x00000000001c7805 */ /* 0x000fe2000001ff00 */
[----:B------:R-:W-:Y:S01]  /*0bc0*/  USEL UR6, UR6, UR4, UP0 ;  /* 0x0000000406067287 */ /* 0x000fe20008000000 */
[----:B------:R-:W-:Y:S01]  /*0bd0*/  MOV R140, RZ ;  /* 0x000000ff008c7202 */ /* 0x000fe20000000f00 */
[----:B------:R-:W-:Y:S01]  /*0be0*/  IMAD.MOV.U32 R138, RZ, RZ, RZ ;  /* 0x000000ffff8a7224 */ /* 0x000fe200078e00ff */
[----:B------:R-:W-:Y:S01]  /*0bf0*/  CS2R R30, SRZ ;  /* 0x00000000001e7805 */ /* 0x000fe2000001ff00 */
[----:B------:R-:W-:Y:S01]  /*0c00*/  UISETP.GE.AND UP0, UPT, UR6, 0x1, UPT ;  /* 0x000000010600788c */ /* 0x000fe2000bf06270 */
[----:B------:R-:W-:Y:S01]  /*0c10*/  MOV R136, RZ ;  /* 0x000000ff00887202 */ /* 0x000fe20000000f00 */
[----:B------:R-:W-:Y:S01]  /*0c20*/  CS2R R130, SRZ ;  /* 0x0000000000827805 */ /* 0x000fe2000001ff00 */
[----:B------:R-:W-:Y:S01]  /*0c30*/  CS2R R32, SRZ ;  /* 0x0000000000207805 */ /* 0x000fe2000001ff00 */
[----:B------:R-:W-:Y:S01]  /*0c40*/  IMAD.MOV.U32 R128, RZ, RZ, RZ ;  /* 0x000000ffff807224 */ /* 0x000fe200078e00ff */
[----:B------:R-:W-:Y:S01]  /*0c50*/  MOV R134, RZ ;  /* 0x000000ff00867202 */ /* 0x000fe20000000f00 */
[----:B------:R-:W-:Y:S01]  /*0c60*/  CS2R R26, SRZ ;  /* 0x00000000001a7805 */ /* 0x000fe2000001ff00 */
[----:B------:R-:W-:Y:S01]  /*0c70*/  PLOP3.LUT P0, PT, PT, PT, UP0, 0x80, 0x0 ;  /* 0x000000000000781c */ /* 0x000fe20003f0f008 */
[----:B------:R-:W-:Y:S01]  /*0c80*/  IMAD.MOV.U32 R132, RZ, RZ, RZ ;  /* 0x000000ffff847224 */ /* 0x000fe200078e00ff */
[----:B------:R-:W-:Y:S01]  /*0c90*/  CS2R R126, SRZ ;  /* 0x00000000007e7805 */ /* 0x000fe2000001ff00 */
[----:B------:R-:W-:Y:S01]  /*0ca0*/  MOV R124, RZ ;  /* 0x000000ff007c7202 */ /* 0x000fe20000000f00 */
[----:B------:R-:W-:Y:S01]  /*0cb0*/  IMAD.MOV.U32 R122, RZ, RZ, RZ ;  /* 0x000000ffff7a7224 */ /* 0x000fe200078e00ff */
[----:B------:R-:W-:Y:S01]  /*0cc0*/  CS2R R120, SRZ ;  /* 0x0000000000787805 */ /* 0x000fe2000001ff00 */
[----:B------:R-:W-:Y:S01]  /*0cd0*/  CS2R R38, SRZ ;  /* 0x0000000000267805 */ /* 0x000fe2000001ff00 */
[----:B------:R-:W-:-:S06]  /*0ce0*/  CS2R R36, SRZ ;  /* 0x0000000000247805 */ /* 0x000fcc000001ff00 */
        /* <DEDUP_REMOVED lines=19> */
[----:B------:R-:W-:Y:S01]  /*0e20*/  BSSY B0, `(.L_x_644) ;  /* 0x0000052000007945 */ /* 0x000fe20003800000 */
[----:B------:R-:W-:-:S02]  /*0e30*/  ULDC.64 UR4, c[0x0][0x1b8] ;  /* 0x00006e0000047ab9 */ /* 0x000fc40000000a00 */
[----:B------:R-:W-:Y:S02]  /*0e40*/  UIADD3 UR19, UR19, UR17, URZ ;  /* 0x0000001113137290 */ /* 0x000fe4000fffe03f */
[----:B------:R-:W-:Y:S02]  /*0e50*/  USHF.R.S32.HI UR17, URZ, 0x1f, UR13 ;  /* 0x0000001f3f117899 */ /* 0x000fe4000801140d */
[----:B------:R-:W-:Y:S02]  /*0e60*/  UIMAD UR16, UR8, UR4, URZ ;  /* 0x00000004081072a4 */ /* 0x000fe4000f8e023f */
[----:B------:R-:W-:Y:S02]  /*0e70*/  USEL UR17, UR17, URZ, !UP2 ;  /* 0x0000003f11117287 */ /* 0x000fe4000d000000 */
[----:B------:R-:W-:Y:S02]  /*0e80*/  UIMAD UR16, UR9, UR5, UR16 ;  /* 0x00000005091072a4 */ /* 0x000fe4000f8e0210 */
[----:B------:R-:W-:-:S02]  /*0e90*/  UIMAD.WIDE.U32 UR20, UR9, UR4, UR18 ;  /* 0x00000004091472a5 */ /* 0x000fc4000f8e0012 */
[----:B------:R-:W-:Y:S02]  /*0ea0*/  USEL UR18, UR13, URZ, !UP2 ;  /* 0x0000003f0d127287 */ /* 0x000fe4000d000000 */
[----:B------:R-:W-:Y:S01]  /*0eb0*/  ULDC.64 UR4, c[0x0][0x1c0] ;  /* 0x0000700000047ab9 */ /* 0x000fe20000000a00 */
[----:B-1----:R-:W-:Y:S01]  /*0ec0*/  LEA.HI R2, R247, R246, RZ, 0x3 ;  /* 0x000000f6f7027211 */ /* 0x002fe200078f18ff */
[----:B------:R-:W-:Y:S02]  /*0ed0*/  UIMAD UR17, UR17, UR4, URZ ;  /* 0x00000004111172a4 */ /* 0x000fe4000f8e023f */
[----:B------:R-:W-:Y:S01]  /*0ee0*/  UIADD3 UR21, UR21, UR16, URZ ;  /* 0x0000001015157290 */ /* 0x000fe2000fffe03f */
[----:B------:R-:W-:Y:S01]  /*0ef0*/  LOP3.LUT R0, R2, 0xfffffff8, RZ, 0xc0, !PT ;  /* 0xfffffff802007812 */ /* 0x000fe200078ec0ff */
[----:B------:R-:W-:Y:S01]  /*0f00*/  UIMAD UR5, UR18, UR5, UR17 ;  /* 0x00000005120572a4 */ /* 0x000fe2000f8e0211 */
[----:B------:R-:W-:Y:S01]  /*0f10*/  SHF.R.S32.HI R19, RZ, 0x3, R2 ;  /* 0x00000003ff137819 */ /* 0x000fe20000011402 */
[----:B------:R-:W-:-:S02]  /*0f20*/  UIMAD.WIDE.U32 UR18, UR18, UR4, UR20 ;  /* 0x00000004121272a5 */ /* 0x000fc4000f8e0014 */
[----:B------:R-:W-:Y:S01]  /*0f30*/  IMAD.IADD R6, R246, 0x1, -R0 ;  /* 0x00000001f6067824 */ /* 0x000fe200078e0a00 */
[----:B------:R-:W-:Y:S02]  /*0f40*/  ULDC UR17, c[0x0][0x2c4] ;  /* 0x0000b10000117ab9 */ /* 0x000fe40000000800 */
        /* <DEDUP_REMOVED lines=63> */
.L_x_645:
[----:B-1-34-:R-:W-:Y:S05]  /*1340*/  BSYNC B0 ;  /* 0x0000000000007941 */ /* 0x01afea0003800000 */
.L_x_644:
        /* <DEDUP_REMOVED lines=11> */
.L_x_647:
[----:B------:R-:W-:Y:S05]  /*1400*/  BSYNC B0 ;  /* 0x0000000000007941 */ /* 0x000fea0003800000 */
.L_x_646:
        /* <DEDUP_REMOVED lines=11> */
.L_x_649:
[----:B------:R-:W-:Y:S05]  /*14c0*/  BSYNC B0 ;  /* 0x0000000000007941 */ /* 0x000fea0003800000 */
.L_x_648:
        /* <DEDUP_REMOVED lines=11> */
.L_x_651:
[----:B------:R-:W-:Y:S05]  /*1580*/  BSYNC B0 ;  /* 0x0000000000007941 */ /* 0x000fea0003800000 */
.L_x_650:
        /* <DEDUP_REMOVED lines=11> */
.L_x_653:
[----:B------:R-:W-:Y:S05]  /*1640*/  BSYNC B0 ;  /* 0x0000000000007941 */ /* 0x000fea0003800000 */
.L_x_652:
        /* <DEDUP_REMOVED lines=11> */
.L_x_655:
[----:B------:R-:W-:Y:S05]  /*1700*/  BSYNC B0 ;  /* 0x0000000000007941 */ /* 0x000fea0003800000 */
.L_x_654:
        /* <DEDUP_REMOVED lines=11> */
.L_x_657:
[----:B------:R-:W-:Y:S05]  /*17c0*/  BSYNC B0 ;  /* 0x0000000000007941 */ /* 0x000fea0003800000 */
.L_x_656:
        /* <DEDUP_REMOVED lines=20> */
[----:B------:R-:W-:Y:S01]  /*1910*/  IMAD.U32 R10, RZ, RZ, UR9 ;  /* 0x00000009ff0a7e24 */ /* 0x000fe2000f8e00ff */
        /* <DEDUP_REMOVED lines=11> */
[----:B------:R-:W-:Y:S03]  /*19d0*/  STL [R1+0xc], R118 ;  /* 0x00000c7601007387 */ /* 0x000fe60000100800 */
[C---:B------:R-:W-:Y:S01]  /*19e0*/  @!P4 IADD3 R3, P1, R0.reuse, UR18, RZ ;  /* 0x000000120003cc10 */ /* 0x040fe2000ff3e0ff */
[----:B------:R-:W-:Y:S01]  /*19f0*/  @!PT LDS RZ, [RZ] ;  /* 0x00000000fffff984 */ /* 0x000fe20000000800 */
[----:B------:R1:W-:Y:S03]  /*1a00*/  @!P3 LDGSTS.E.BYPASS.LTC128B.128 [R118+0xa900], [R8.64], !P0 ;  /* 0x0a9000000876bfae */ /* 0x0003e6000c101d4e */
[----:B------:R-:W-:Y:S01]  /*1a10*/  @!P4 LEA.HI.X.SX32 R7, R0, UR17, 0x1, P1 ;  /* 0x000000110007cc11 */ /* 0x000fe200088f0eff */
[----:B------:R-:W0:Y:S04]  /*1a20*/  LDGDEPBAR ;  /* 0x00000000000079af */ /* 0x000e280000000000 */
[----:B------:R-:W-:Y:S01]  /*1a30*/  BAR.SYNC.DEFER_BLOCKING 0x0 ;  /* 0x0000000000007b1d */ /* 0x000fe20000010000 */
[----:B------:R-:W-:-:S04]  /*1a40*/  @!P4 LEA R6, P1, R3, c[0x0][0x2a0], 0x2 ;  /* 0x0000a8000306ca11 */ /* 0x000fc800078210ff */
[----:B------:R-:W-:-:S05]  /*1a50*/  @!P4 LEA.HI.X R7, R3, c[0x0][0x2a4], R7, 0x2, P1 ;  /* 0x0000a9000307ca11 */ /* 0x000fca00008f1407 */
        /* <DEDUP_REMOVED lines=8> */
[----:B------:R-:W-:Y:S01]  /*1ae0*/  UIADD3 UR21, UR6, -0x1, URZ ;  /* 0xffffffff06157890 */ /* 0x000fe2000fffe03f */
[----:B------:R-:W-:Y:S01]  /*1af0*/  IMAD R5, R49, c[0x0][0x1e0], RZ ;  /* 0x0000780031057a24 */ /* 0x000fe200078e02ff */
[----:B------:R-:W-:Y:S01]  /*1b00*/  SHF.R.S32.HI R35, RZ, 0x1f, R49 ;  /* 0x0000001fff237819 */ /* 0x000fe20000011431 */
[----:B------:R-:W-:Y:S01]  /*1b10*/  UIADD3 UR20, UR23, UR20, URZ ;  /* 0x0000001417147290 */ /* 0x000fe2000fffe03f */
[----:B------:R-:W-:Y:S01]  /*1b20*/  STL [R1+0x8], R49 ;  /* 0x0000083101007387 */ /* 0x000fe20000100800 */
[----:B------:R-:W-:-:S02]  /*1b30*/  UIMAD UR21, UR21, -0x70, UR7 ;  /* 0xffffff90151578a4 */ /* 0x000fc4000f8e0207 */
[----:B------:R-:W-:Y:S01]  /*1b40*/  IMAD R0, R35, c[0x0][0x1e0], RZ ;  /* 0x0000780023007a24 */ /* 0x000fe200078e02ff */
[----:B------:R-:W-:Y:S02]  /*1b50*/  ULDC.64 UR4, c[0x0][0x210] ;  /* 0x0000840000047ab9 */ /* 0x000fe40000000a00 */
[----:B------:R-:W-:Y:S01]  /*1b60*/  UIMAD UR8, UR8, UR4, URZ ;  /* 0x00000004080872a4 */ /* 0x000fe2000f8e023f */
[----:B------:R-:W-:Y:S01]  /*1b70*/  IMAD R0, R49, c[0x0][0x1e4], R0 ;  /* 0x0000790031007a24 */ /* 0x000fe200078e0200 */
[----:B------:R-:W-:Y:S01]  /*1b80*/  IADD3 R34, -R19, UR21, RZ ;  /* 0x0000001513227c10 */ /* 0x000fe2000fffe1ff */
[----:B------:R-:W-:Y:S02]  /*1b90*/  UIMAD.WIDE.U32 UR24, UR9, UR4, URZ ;  /* 0x00000004091872a5 */ /* 0x000fe4000f8e003f */
[----:B------:R-:W-:Y:S01]  /*1ba0*/  UIMAD UR8, UR9, UR5, UR8 ;  /* 0x00000005090872a4 */ /* 0x000fe2000f8e0208 */
[C---:B------:R-:W-:Y:S01]  /*1bb0*/  ISETP.GE.AND P2, PT, R34.reuse, 0x1, PT ;  /* 0x000000012200780c */ /* 0x040fe20003f46270 */
[----:B--2---:R-:W-:Y:S01]  /*1bc0*/  IMAD.WIDE.U32 R6, R49, c[0x0][0x1e0], RZ ;  /* 0x0000780031067a25 */ /* 0x004fe200078e00ff */
[C---:B------:R-:W-:Y:S01]  /*1bd0*/  ISETP.GE.AND P1, PT, R34.reuse, 0x11, PT ;  /* 0x000000112200780c */ /* 0x040fe20003f26270 */
[----:B------:R-:W-:Y:S01]  /*1be0*/  UIADD3 UR8, UR25, UR8, URZ ;  /* 0x0000000819087290 */ /* 0x000fe2000fffe03f */
[C---:B------:R-:W-:Y:S01]  /*1bf0*/  ISETP.GE.AND P6, PT, R34.reuse, 0x31, PT ;  /* 0x000000312200780c */ /* 0x040fe20003fc6270 */
[----:B------:R-:W-:Y:S01]  /*1c00*/  IMAD.IADD R7, R7, 0x1, R0 ;  /* 0x0000000107077824 */ /* 0x000fe200078e0200 */
[C---:B------:R-:W-:Y:S01]  /*1c10*/  ISETP.GE.AND P5, PT, R34.reuse, 0x41, PT ;  /* 0x000000412200780c */ /* 0x040fe20003fa6270 */
[----:B------:R-:W-:Y:S01]  /*1c20*/  UISETP.GE.AND UP0, UPT, UR6, 0x2, UPT ;  /* 0x000000020600788c */ /* 0x000fe2000bf06270 */
[----:B------:R-:W-:-:S02]  /*1c30*/  ISETP.GE.AND P3, PT, R34, 0x51, PT ;  /* 0x000000512200780c */ /* 0x000fc40003f66270 */
        /* <DEDUP_REMOVED lines=11> */
[----:B-1----:R-:W-:Y:S04]  /*1cf0*/  SHFL.IDX PT, R8, R3, 0x1, 0x181f ;  /* 0x00381f0003087f89 */ /* 0x002fe800000e0000 */
        /* <DEDUP_REMOVED lines=9> */
[----:B------:R-:W2:Y:S01]  /*1d90*/  SHFL.IDX PT, R5, R0, 0x3, 0x181f ;  /* 0x00781f0000057f89 */ /* 0x000ea200000e0000 */
[----:B------:R-:W-:-:S03]  /*1da0*/  ISETP.GE.AND P0, PT, R34, 0x21, PT ;  /* 0x000000212200780c */ /* 0x000fc60003f06270 */
[----:B------:R1:W-:Y:S04]  /*1db0*/  @P2 LDGSTS.E.BYPASS.LTC128B.128 [R118+0x3900], [R6.64], !P4 ;  /* 0x0390000006762fae */ /* 0x0003e8000e101d4e */
[----:B------:R-:W2:Y:S04]  /*1dc0*/  SHFL.IDX PT, R3, R3, 0x5, 0x181f ;  /* 0x00b81f0003037f89 */ /* 0x000ea800000e0000 */
[----:B------:R-:W2:Y:S04]  /*1dd0*/  SHFL.IDX PT, R18, R0, 0x4, 0x181f ;  /* 0x00981f0000127f89 */ /* 0x000ea800000e0000 */
[----:B------:R-:W-:Y:S04]  /*1de0*/  SHFL.IDX PT, R15, R15, 0x6, 0x181f ;  /* 0x00d81f000f0f7f89 */ /* 0x000fe800000e0000 */
[----:B------:R-:W2:Y:S04]  /*1df0*/  SHFL.IDX PT, R17, R0, 0x5, 0x181f ;  /* 0x00b81f0000117f89 */ /* 0x000ea800000e0000 */
[----:B------:R2:W4:Y:S01]  /*1e00*/  SHFL.IDX PT, R16, R0, 0x6, 0x181f ;  /* 0x00d81f0000107f89 */ /* 0x00052200000e0000 */
[----:B-1----:R-:W-:-:S04]  /*1e10*/  @P1 LEA R6, P2, R33, R8, 0x1 ;  /* 0x0000000821061211 */ /* 0x002fc800078408ff */
[----:B---3--:R-:W-:Y:S02]  /*1e20*/  @P1 LEA.HI.X R7, R33, R13, R241, 0x1, P2 ;  /* 0x0000000d21071211 */ /* 0x008fe400010f0cf1 */
[----:B------:R-:W-:-:S03]  /*1e30*/  ISETP.GE.AND P2, PT, R34, 0x61, PT ;  /* 0x000000612200780c */ /* 0x000fc60003f46270 */
[----:B------:R4:W-:Y:S01]  /*1e40*/  @P1 LDGSTS.E.BYPASS.LTC128B.128 [R118+0x4100], [R6.64], !P4 ;  /* 0x0410000006761fae */ /* 0x0009e2000e101d4e */
[----:B--2---:R-:W-:-:S04]  /*1e50*/  LEA.HI R0, R22, R14, RZ, 0x1 ;  /* 0x0000000e16007211 */ /* 0x004fc800078f08ff */
[----:B------:R-:W-:-:S05]  /*1e60*/  LOP3.LUT R0, R0, 0xfffffffe, RZ, 0xc0, !PT ;  /* 0xfffffffe00007812 */ /* 0x000fca00078ec0ff */
[----:B------:R-:W-:Y:S02]  /*1e70*/  IMAD.IADD R14, R14, 0x1, -R0 ;  /* 0x000000010e0e7824 */ /* 0x000fe400078e0a00 */
[----:B------:R-:W-:-:S05]  /*1e80*/  IMAD.SHL.U32 R0, R32, 0x40, RZ ;  /* 0x0000004020007824 */ /* 0x000fca00078e00ff */
[----:B------:R-:W-:Y:S02]  /*1e90*/  LOP3.LUT R0, R0, 0x1c0, RZ, 0xc0, !PT ;  /* 0x000001c000007812 */ /* 0x000fe400078ec0ff */
[----:B----4-:R-:W-:-:S04]  /*1ea0*/  @P0 LEA R6, P1, R33, R9, 0x1 ;  /* 0x0000000921060211 */ /* 0x010fc800078208ff */
[C---:B-----5:R-:W-:Y:S02]  /*1eb0*/  @P0 LEA.HI.X R7, R33.reuse, R11, R241, 0x1, P1 ;  /* 0x0000000b21070211 */ /* 0x060fe400008f0cf1 */
[----:B------:R-:W-:-:S03]  /*1ec0*/  @P6 LEA R12, P1, R33, R12, 0x1 ;  /* 0x0000000c210c6211 */ /* 0x000fc600078208ff */
[----:B------:R1:W-:Y:S01]  /*1ed0*/  @P0 LDGSTS.E.BYPASS.LTC128B.128 [R118+0x4900], [R6.64], !P4 ;  /* 0x0490000006760fae */ /* 0x0003e2000e101d4e */
[C---:B------:R-:W-:Y:S02]  /*1ee0*/  @P5 LEA R10, P0, R33.reuse, R10, 0x1 ;  /* 0x0000000a210a5211 */ /* 0x040fe400078008ff */
[--C-:B------:R-:W-:Y:S01]  /*1ef0*/  @P6 LEA.HI.X R13, R33, R5, R241.reuse, 0x1, P1 ;  /* 0x00000005210d6211 */ /* 0x100fe200008f0cf1 */
[----:B------:R-:W-:Y:S01]  /*1f00*/  IMAD.SHL.U32 R5, R21, 0x40, RZ ;  /* 0x0000004015057824 */ /* 0x000fe200078e00ff */
[C---:B------:R-:W-:Y:S01]  /*1f10*/  @P3 LEA R8, P1, R33.reuse, R3, 0x1 ;  /* 0x0000000321083211 */ /* 0x040fe200078208ff */
[----:B------:R-:W-:Y:S01]  /*1f20*/  IMAD.SHL.U32 R3, R20, 0x40, RZ ;  /* 0x0000004014037824 */ /* 0x000fe200078e00ff */
[C-C-:B------:R-:W-:Y:S01]  /*1f30*/  @P5 LEA.HI.X R11, R33.reuse, R18, R241.reuse, 0x1, P0 ;  /* 0x00000012210b5211 */ /* 0x140fe200000f0cf1 */
[----:B------:R2:W-:Y:S01]  /*1f40*/  @P6 LDGSTS.E.BYPASS.LTC128B.128 [R118+0x5100], [R12.64], !P4 ;  /* 0x051000000c766fae */ /* 0x0005e2000e101d4e */
[----:B------:R-:W-:Y:S02]  /*1f50*/  @P3 LEA.HI.X R9, R33, R17, R241, 0x1, P1 ;  /* 0x0000001121093211 */ /* 0x000fe400008f0cf1 */
[----:B------:R-:W-:Y:S01]  /*1f60*/  LOP3.LUT R3, R3, 0x1c0, RZ, 0xc0, !PT ;  /* 0x000001c003037812 */ /* 0x000fe200078ec0ff */
[----:B------:R3:W-:Y:S01]  /*1f70*/  @P5 LDGSTS.E.BYPASS.LTC128B.128 [R118+0x5900], [R10.64], !P4 ;  /* 0x059000000a765fae */ /* 0x0007e2000e101d4e */
[----:B------:R-:W-:-:S03]  /*1f80*/  LOP3.LUT R117, R5, 0xfffffe00, RZ, 0xc0, !PT ;  /* 0xfffffe0005757812 */ /* 0x000fc600078ec0ff */
[----:B------:R3:W-:Y:S01]  /*1f90*/  @P3 LDGSTS.E.BYPASS.LTC128B.128 [R118+0x6100], [R8.64], !P4 ;  /* 0x0610000008763fae */ /* 0x0007e2000e101d4e */
[----:B-1----:R-:W-:-:S04]  /*1fa0*/  @P2 LEA R6, P0, R33, R15, 0x1 ;  /* 0x0000000f21062211 */ /* 0x002fc800078008ff */
[C-C-:B------:R-:W-:Y:S02]  /*1fb0*/  @P2 LEA.HI.X R7, R33.reuse, R16, R241.reuse, 0x1, P0 ;  /* 0x0000001021072211 */ /* 0x140fe400000f0cf1 */
[----:B------:R-:W-:Y:S02]  /*1fc0*/  LOP3.LUT P0, RZ, R32, 0x2, RZ, 0xc0, !PT ;  /* 0x0000000220ff7812 */ /* 0x000fe4000780c0ff */
[C---:B------:R-:W-:Y:S01]  /*1fd0*/  SHF.L.U64.HI R241, R33.reuse, 0x1, R241 ;  /* 0x0000000121f17819 */ /* 0x040fe200000102f1 */
[----:B------:R1:W-:Y:S01]  /*1fe0*/  @P2 LDGSTS.E.BYPASS.LTC128B.128 [R118+0x6900], [R6.64], !P4 ;  /* 0x0690000006762fae */ /* 0x0003e2000e101d4e */
[----:B------:R-:W-:-:S03]  /*1ff0*/  ISETP.GE.AND P2, PT, R33, c[0x0][0x1d4], PT ;  /* 0x0000750021007a0c */ /* 0x000fc60003f46270 */
[----:B------:R-:W0:Y:S01]  /*2000*/  LDGDEPBAR ;  /* 0x00000000000079af */ /* 0x000e220000000000 */
[C---:B------:R-:W-:Y:S02]  /*2010*/  ISETP.LT.OR P5, PT, R34.reuse, 0x11, P2 ;  /* 0x000000112200780c */ /* 0x040fe400017a1670 */
        /* <DEDUP_REMOVED lines=19> */
[C---:B------:R-:W-:Y:S01]  /*2150*/  IADD3 R0, R119.reuse, 0x3900, RZ ;  /* 0x0000390077007810 */ /* 0x040fe20007ffe0ff */
[----:B------:R-:W-:Y:S01]  /*2160*/  IMAD R233, R2, 0x2, R230 ;  /* 0x0000000202e97824 */ /* 0x000fe200078e02e6 */
[----:B------:R-:W-:Y:S01]  /*2170*/  IADD3 R234, R119, 0x3920, RZ ;  /* 0x0000392077ea7810 */ /* 0x000fe20007ffe0ff */
[----:B------:R-:W-:Y:S01]  /*2180*/  IMAD R3, R245, c[0x0][0x21c], R3 ;  /* 0x00008700f5037a24 */ /* 0x000fe200078e0203 */
[----:B------:R-:W-:Y:S01]  /*2190*/  @P0 IADD3 R234, R0, -0x20, RZ ;  /* 0xffffffe000ea0810 */ /* 0x000fe20007ffe0ff */
[----:B------:R-:W-:-:S02]  /*21a0*/  IMAD R0, R35, c[0x0][0x208], RZ ;  /* 0x0000820023007a24 */ /* 0x000fc400078e02ff */
[----:B------:R-:W-:Y:S01]  /*21b0*/  IMAD R231, R4, 0x2, R230 ;  /* 0x0000000204e77824 */ /* 0x000fe200078e02e6 */
[C---:B------:R-:W-:Y:S01]  /*21c0*/  IADD3 R240, R234.reuse, 0x800, RZ ;  /* 0x00000800eaf07810 */ /* 0x040fe20007ffe0ff */
[----:B------:R-:W-:Y:S01]  /*21d0*/  IMAD R0, R49, c[0x0][0x20c], R0 ;  /* 0x0000830031007a24 */ /* 0x000fe200078e0200 */
[----:B------:R-:W-:Y:S01]  /*21e0*/  IADD3 R239, R234, 0x1000, RZ ;  /* 0x00001000eaef7810 */ /* 0x000fe20007ffe0ff */
[----:B------:R-:W-:Y:S01]  /*21f0*/  IMAD R232, R2, 0x2, R231 ;  /* 0x0000000202e87824 */ /* 0x000fe200078e02e7 */
[C---:B------:R-:W-:Y:S01]  /*2200*/  IADD3 R238, R234.reuse, 0x1800, RZ ;  /* 0x00001800eaee7810 */ /* 0x040fe20007ffe0ff */
[----:B------:R-:W-:Y:S01]  /*2210*/  IMAD.IADD R7, R7, 0x1, R0 ;  /* 0x0000000107077824 */ /* 0x000fe200078e0200 */
[C---:B------:R-:W-:Y:S02]  /*2220*/  IADD3 R237, R234.reuse, 0x2000, RZ ;  /* 0x00002000eaed7810 */ /* 0x040fe40007ffe0ff */
[C---:B------:R-:W-:Y:S01]  /*2230*/  IADD3 R236, R234.reuse, 0x2800, RZ ;  /* 0x00002800eaec7810 */ /* 0x040fe20007ffe0ff */
[----:B------:R-:W-:Y:S01]  /*2240*/  IMAD.WIDE.U32 R6, R245, c[0x0][0x218], R6 ;  /* 0x00008600f5067a25 */ /* 0x000fe200078e0006 */
[----:B------:R-:W-:Y:S01]  /*2250*/  IADD3 R235, R234, 0x3000, RZ ;  /* 0x00003000eaeb7810 */ /* 0x000fe20007ffe0ff */
[----:B------:R-:W-:Y:S03]  /*2260*/  LDSM.16.M88.4 R28, [R119+0x3900] ;  /* 0x00390000771c783b */ /* 0x000fe60000000200 */
[----:B------:R-:W-:Y:S01]  /*2270*/  IADD3 R0, P0, R6, UR24, RZ ;  /* 0x0000001806007c10 */ /* 0x000fe2000ff1e0ff */
[----:B------:R-:W-:Y:S03]  /*2280*/  LDSM.16.M88.4 R24, [R119+0x4100] ;  /* 0x004100007718783b */ /* 0x000fe60000000200 */
[----:B------:R-:W-:Y:S01]  /*2290*/  IADD3.X R6, R7, UR8, R3, P0, !PT ;  /* 0x0000000807067c10 */ /* 0x000fe200087fe403 */
[----:B------:R-:W-:Y:S01]  /*22a0*/  LDSM.16.M88.4 R20, [R119+0x4900] ;  /* 0x004900007714783b */ /* 0x000fe20000000200 */
[----:B------:R-:W-:-:S03]  /*22b0*/  LEA R3, P0, R0, c[0x0][0x1f8], 0x1 ;  /* 0x00007e0000037a11 */ /* 0x000fc600078008ff */
[----:B------:R-:W-:Y:S01]  /*22c0*/  LDSM.16.M88.4 R16, [R119+0x5100] ;  /* 0x005100007710783b */ /* 0x000fe20000000200 */
[----:B------:R-:W-:Y:S02]  /*22d0*/  LEA.HI.X R0, R0, c[0x0][0x1fc], R6, 0x1, P0 ;  /* 0x00007f0000007a11 */ /* 0x000fe400000f0c06 */
[----:B------:R-:W-:Y:S01]  /*22e0*/  ISETP.LT.OR P0, PT, R34, 0x1, P2 ;  /* 0x000000012200780c */ /* 0x000fe20001701670 */
[----:B------:R-:W-:Y:S04]  /*22f0*/  LDSM.16.M88.4 R36, [R119+0x5900] ;  /* 0x005900007724783b */ /* 0x000fe80000000200 */
[----:B------:R-:W-:Y:S04]  /*2300*/  LDSM.16.M88.4 R40, [R119+0x6100] ;  /* 0x006100007728783b */ /* 0x000fe80000000200 */
[----:B------:R-:W-:Y:S04]  /*2310*/  LDSM.16.M88.4 R44, [R119+0x6900] ;  /* 0x00690000772c783b */ /* 0x000fe80000000200 */
[----:B--2---:R-:W-:Y:S04]  /*2320*/  LDSM.16.M88.4 R12, [R230+0x7100] ;  /* 0x00710000e60c783b */ /* 0x004fe80000000200 */
[----:B---3--:R-:W-:Y:S04]  /*2330*/  LDSM.16.M88.4 R8, [R230+0x9100] ;  /* 0x00910000e608783b */ /* 0x008fe80000000200 */
[----:B------:R-:W1:Y:S04]  /*2340*/  SHFL.IDX PT, R6, R3, RZ, 0x181f ;  /* 0x00181fff03067589 */ /* 0x000e6800000e0000 */
[----:B------:R-:W2:Y:S04]  /*2350*/  SHFL.IDX PT, R5, R0, RZ, 0x181f ;  /* 0x00181fff00057589 */ /* 0x000ea800000e0000 */
[----:B------:R-:W-:Y:S04]  /*2360*/  SHFL.IDX PT, R35, R0, 0x3, 0x181f ;  /* 0x00781f0000237f89 */ /* 0x000fe800000e0000 */
[----:B------:R-:W-:Y:S04]  /*2370*/  SHFL.IDX PT, R33, R3, 0x4, 0x181f ;  /* 0x00981f0003217f89 */ /* 0x000fe800000e0000 */
[----:B------:R-:W-:Y:S04]  /*2380*/  LDSM.16.M88.4 R84, [R234] ;  /* 0x00000000ea54783b */ /* 0x000fe80000000200 */
[----:B------:R-:W-:Y:S01]  /*2390*/  LDSM.16.M88.4 R80, [R234+0x800] ;  /* 0x00080000ea50783b */ /* 0x000fe20000000200 */
[----:B-1----:R-:W-:-:S03]  /*23a0*/  IADD3 R6, P1, R6, R242, RZ ;  /* 0x000000f206067210 */ /* 0x002fc60007f3e0ff */
[----:B------:R-:W-:Y:S02]  /*23b0*/  LDSM.16.M88.4 R76, [R234+0x1000] ;  /* 0x00100000ea4c783b */ /* 0x000fe40000000200 */
[--C-:B--2---:R-:W-:Y:S02]  /*23c0*/  IMAD.X R7, R5, 0x1, R241.reuse, P1 ;  /* 0x0000000105077824 */ /* 0x104fe400008e06f1 */
[----:B------:R-:W-:Y:S01]  /*23d0*/  LDSM.16.M88.4 R48, [R234+0x1800] ;  /* 0x00180000ea30783b */ /* 0x000fe20000000200 */
[----:B------:R-:W-:Y:S01]  /*23e0*/  LOP3.LUT P1, RZ, R32, 0x4, RZ, 0xc0, !PT ;  /* 0x0000000420ff7812 */ /* 0x000fe2000782c0ff */
[C---:B------:R-:W-:Y:S02]  /*23f0*/  HMMA.16816.F32.BF16 R168, R12.reuse, R28, RZ ;  /* 0x0000001c0ca8723c */ /* 0x040fe400000418ff */
[----:B------:R-:W-:Y:S06]  /*2400*/  SHFL.IDX PT, R5, R3, 0x6, 0x181f ;  /* 0x00d81f0003057f89 */ /* 0x000fec00000e0000 */
        /* <DEDUP_REMOVED lines=13> */
[----:B------:R-:W1:Y:S04]  /*24e0*/  SHFL.IDX PT, R12, R3, 0x1, 0x181f ;  /* 0x00381f00030c7f89 */ /* 0x000e6800000e0000 */
[----:B------:R-:W-:Y:S03]  /*24f0*/  SHFL.IDX PT, R13, R3, 0x2, 0x181f ;  /* 0x00581f00030d7f89 */ /* 0x000fe600000e0000 */
[C---:B------:R-:W-:Y:S01]  /*2500*/  HMMA.16816.F32.BF16 R108, R8.reuse, R22, RZ ;  /* 0x00000016086c723c */ /* 0x040fe200000418ff */
[----:B------:R-:W-:Y:S04]  /*2510*/  SHFL.IDX PT, R23, R0, 0x2, 0x181f ;  /* 0x00581f0000177f89 */ /* 0x000fe800000e0000 */
[----:B------:R-:W2:Y:S03]  /*2520*/  SHFL.IDX PT, R15, R0, 0x1, 0x181f ;  /* 0x00381f00000f7f89 */ /* 0x000ea600000e0000 */
[C---:B------:R-:W-:Y:S01]  /*2530*/  HMMA.16816.F32.BF16 R56, R8.reuse, R24, RZ ;  /* 0x000000180838723c */ /* 0x040fe200000418ff */
[----:B------:R-:W3:Y:S04]  /*2540*/  SHFL.IDX PT, R14, R3, 0x3, 0x181f ;  /* 0x00781f00030e7f89 */ /* 0x000ee800000e0000 */
[----:B------:R-:W-:Y:S03]  /*2550*/  SHFL.IDX PT, R22, R3, 0x5, 0x181f ;  /* 0x00b81f0003167f89 */ /* 0x000fe600000e0000 */
[C---:B------:R-:W-:Y:S01]  /*2560*/  HMMA.16816.F32.BF16 R64, R8.reuse, R16, RZ ;  /* 0x000000100840723c */ /* 0x040fe200000418ff */
[----:B------:R-:W-:Y:S07]  /*2570*/  SHFL.IDX PT, R3, R0, 0x5, 0x181f ;  /* 0x00b81f0000037f89 */ /* 0x000fee00000e0000 */
[C---:B------:R-:W-:Y:S01]  /*2580*/  HMMA.16816.F32.BF16 R104, R8.reuse, R26, RZ ;  /* 0x0000001a0868723c */ /* 0x040fe200000418ff */
[----:B------:R-:W-:Y:S07]  /*2590*/  LDSM.16.M88.4 R24, [R234+0x3000] ;  /* 0x00300000ea18783b */ /* 0x000fee0000000200 */
[C---:B------:R-:W-:Y:S01]  /*25a0*/  HMMA.16816.F32.BF16 R120, R8.reuse, R18, RZ ;  /* 0x000000120878723c */ /* 0x040fe200000418ff */
[----:B------:R-:W4:Y:S07]  /*25b0*/  LDSM.16.M88.4 R16, [R233+0x9100] ;  /* 0x00910000e910783b */ /* 0x000f2e0000000200 */
[C---:B------:R-:W-:Y:S01]  /*25c0*/  HMMA.16816.F32.BF16 R68, R8.reuse, R36, RZ ;  /* 0x000000240844723c */ /* 0x040fe200000418ff */
[----:B------:R-:W5:Y:S07]  /*25d0*/  SHFL.IDX PT, R36, R0, 0x4, 0x181f ;  /* 0x00981f0000247f89 */ /* 0x000f6e00000e0000 */
[C---:B------:R-:W-:Y:S08]  /*25e0*/  HMMA.16816.F32.BF16 R52, R8.reuse, R28, RZ ;  /* 0x0000001c0834723c */ /* 0x040ff000000418ff */
[C---:B------:R-:W-:Y:S07]  /*25f0*/  HMMA.16816.F32.BF16 R60, R8.reuse, R20, RZ ;  /* 0x00000014083c723c */ /* 0x040fee00000418ff */
[-C--:B-1----:R-:W-:Y:S01]  /*2600*/  IADD3 R20, P3, R12, R242.reuse, RZ ;  /* 0x000000f20c147210 */ /* 0x082fe20007f7e0ff */
[----:B------:R-:W-:Y:S04]  /*2610*/  HMMA.16816.F32.BF16 R92, R8, R40, RZ ;  /* 0x00000028085c723c */ /* 0x000fe800000418ff */
[----:B--2---:R-:W-:Y:S01]  /*2620*/  IMAD.X R21, R15, 0x1, R241, P3 ;  /* 0x000000010f157824 */ /* 0x004fe200018e06f1 */
[----:B---3--:R-:W-:-:S03]  /*2630*/  IADD3 R14, P3, R14, R242, RZ ;  /* 0x000000f20e0e7210 */ /* 0x008fc60007f7e0ff */
[----:B------:R-:W-:Y:S02]  /*2640*/  HMMA.16816.F32.BF16 R72, R8, R44, RZ ;  /* 0x0000002c0848723c */ /* 0x000fe400000418ff */
[----:B------:R-:W-:-:S06]  /*2650*/  IMAD.X R15, R35, 0x1, R241, P3 ;  /* 0x00000001230f7824 */ /* 0x000fcc00018e06f1 */
[C---:B------:R-:W-:Y:S01]  /*2660*/  HMMA.16816.F32.BF16 R88, R8.reuse, R30, RZ ;  /* 0x0000001e0858723c */ /* 0x040fe200000418ff */
[----:B------:R-:W-:Y:S07]  /*2670*/  LDSM.16.M88.4 R28, [R234+0x2800] ;  /* 0x00280000ea1c783b */ /* 0x000fee0000000200 */
[C---:B------:R-:W-:Y:S08]  /*2680*/  HMMA.16816.F32.BF16 R124, R8.reuse, R38, RZ ;  /* 0x00000026087c723c */ /* 0x040ff000000418ff */
[C---:B------:R-:W-:Y:S01]  /*2690*/  HMMA.16816.F32.BF16 R128, R8.reuse, R42, RZ ;  /* 0x0000002a0880723c */ /* 0x040fe200000418ff */
[----:B------:R-:W1:Y:S07]  /*26a0*/  LDSM.16.M88.4 R40, [R234+0x2000] ;  /* 0x00200000ea28783b */ /* 0x000e6e0000000200 */
[----:B------:R-:W-:Y:S01]  /*26b0*/  HMMA.16816.F32.BF16 R160, R8, R46, RZ ;  /* 0x0000002e08a0723c */ /* 0x000fe200000418ff */
[----:B------:R-:W-:Y:S04]  /*26c0*/  LDSM.16.M88.4 R8, [R233+0x7100] ;  /* 0x00710000e908783b */ /* 0x000fe80000000200 */
[----:B------:R-:W-:Y:S01]  /*26d0*/  @!PT LDS RZ, [RZ] ;  /* 0x00000000fffff984 */ /* 0x000fe20000000800 */
[----:B------:R-:W-:Y:S01]  /*26e0*/  @!PT LDS RZ, [RZ] ;  /* 0x00000000fffff984 */ /* 0x000fe20000000800 */
[----:B------:R-:W-:Y:S01]  /*26f0*/  @!PT LDS RZ, [RZ] ;  /* 0x00000000fffff984 */ /* 0x000fe20000000800 */
[----:B------:R2:W-:Y:S01]  /*2700*/  LDGSTS.E.BYPASS.LTC128B.128 [R118+0x100], [R6.64], !P0 ;  /* 0x0010000006767fae */ /* 0x0005e2000c101d4e */
[----:B------:R-:W-:-:S02]  /*2710*/  IADD3 R12, P0, R13, R242, RZ ;  /* 0x000000f20d0c7210 */ /* 0x000fc40007f1e0ff */
[C---:B----4-:R-:W-:Y:S01]  /*2720*/  HMMA.16816.F32.BF16 R44, R16.reuse, R24, R72 ;  /* 0x00000018102c723c */ /* 0x050fe20000041848 */
[----:B------:R3:W-:Y:S01]  /*2730*/  LDGSTS.E.BYPASS.LTC128B.128 [R118+0x900], [R20.64], !P5 ;  /* 0x0090000014767fae */ /* 0x0007e2000e901d4e */
[C---:B------:R-:W-:Y:S01]  /*2740*/  ISETP.LT.OR P5, PT, R34.reuse, 0x41, P2 ;  /* 0x000000412200780c */ /* 0x040fe200017a1670 */
[----:B------:R-:W-:Y:S01]  /*2750*/  IMAD.X R13, R23, 0x1, R241, P0 ;  /* 0x00000001170d7824 */ /* 0x000fe200000e06f1 */
[----:B------:R-:W-:Y:S01]  /*2760*/  ISETP.LT.OR P0, PT, R34, 0x21, P2 ;  /* 0x000000212200780c */ /* 0x000fe20001701670 */
[----:B------:R4:W1:Y:S03]  /*2770*/  SHFL.IDX PT, R23, R0, 0x6, 0x181f ;  /* 0x00d81f0000177f89 */ /* 0x00086600000e0000 */
[C---:B------:R-:W-:Y:S08]  /*2780*/  HMMA.16816.F32.BF16 R220, R16.reuse, R82, R104 ;  /* 0x0000005210dc723c */ /* 0x040ff00000041868 */
[----:B------:R-:W-:Y:S01]  /*2790*/  HMMA.16816.F32.BF16 R212, R16, R78, R108 ;  /* 0x0000004e10d4723c */ /* 0x000fe2000004186c */
[----:B------:R1:W-:Y:S04]  /*27a0*/  LDGSTS.E.BYPASS.LTC128B.128 [R118+0x1100], [R12.64], !P0 ;  /* 0x011000000c767fae */ /* 0x0003e8000c101d4e */
[----:B------:R3:W-:Y:S01]  /*27b0*/  LDGSTS.E.BYPASS.LTC128B.128 [R118+0x1900], [R14.64], !P6 ;  /* 0x019000000e767fae */ /* 0x0007e2000f101d4e */
[----:B--2---:R-:W-:-:S02]  /*27c0*/  IADD3 R6, P3, R33, R242, RZ ;  /* 0x000000f221067210 */ /* 0x004fc40007f7e0ff */
[C---:B------:R-:W-:Y:S01]  /*27d0*/  HMMA.16816.F32.BF16 R132, R16.reuse, R80, R56 ;  /* 0x000000501084723c */ /* 0x040fe20000041838 */
[----:B----4-:R-:W-:Y:S02]  /*27e0*/  IMAD.MOV.U32 R0, RZ, RZ, 0x40 ;  /* 0x00000040ff007424 */ /* 0x010fe400078e00ff */
[----:B-----5:R-:W-:Y:S01]  /*27f0*/  IMAD.X R7, R36, 0x1, R241, P3 ;  /* 0x0000000124077824 */ /* 0x020fe200018e06f1 */
[C---:B------:R-:W-:Y:S02]  /*2800*/  ISETP.LT.OR P3, PT, R34.reuse, 0x51, P2 ;  /* 0x000000512200780c */ /* 0x040fe40001761670 */
[----:B------:R-:W-:Y:S02]  /*2810*/  ISETP.LT.OR P2, PT, R34, 0x61, P2 ;  /* 0x000000612200780c */ /* 0x000fe40001741670 */
[----:B------:R-:W-:Y:S01]  /*2820*/  HMMA.16816.F32.BF16 R36, R16, R86, R88 ;  /* 0x000000561024723c */ /* 0x000fe20000041858 */
[----:B------:R-:W-:Y:S01]  /*2830*/  SEL R0, R0, 0xffffffc0, !P1 ;  /* 0xffffffc000007807 */ /* 0x000fe20004800000 */
[----:B------:R2:W-:Y:S01]  /*2840*/  LDGSTS.E.BYPASS.LTC128B.128 [R118+0x2100], [R6.64], !P5 ;  /* 0x0210000006767fae */ /* 0x0005e2000e901d4e */
[----:B------:R-:W-:-:S03]  /*2850*/  ISETP.GT.AND P5, PT, R248, 0x6f, PT ;  /* 0x0000006ff800780c */ /* 0x000fc60003fa4270 */
[----:B------:R-:W-:Y:S02]  /*2860*/  IMAD.IADD R229, R119, 0x1, R0 ;  /* 0x0000000177e57824 */ /* 0x000fe400078e0200 */
[----:B------:R-:W-:Y:S01]  /*2870*/  HMMA.16816.F32.BF16 R108, R16, R50, R120 ;  /* 0x00000032106c723c */ /* 0x000fe20000041878 */
[----:B------:R-:W-:Y:S01]  /*2880*/  IMAD.IADD R228, R0, 0x1, R234 ;  /* 0x0000000100e47824 */ /* 0x000fe200078e02ea */
[----:B-1----:R-:W-:Y:S02]  /*2890*/  IADD3 R12, P0, R22, R242, RZ ;  /* 0x000000f2160c7210 */ /* 0x002fe40007f1e0ff */
[----:B------:R-:W-:-:S03]  /*28a0*/  LOP3.LUT R0, R116, R117, RZ, 0xfc, !PT ;  /* 0x0000007574007212 */ /* 0x000fc600078efcff */
[--C-:B------:R-:W-:Y:S01]  /*28b0*/  IMAD.X R13, R3, 0x1, R241.reuse, P0 ;  /* 0x00000001030d7824 */ /* 0x100fe200000e06f1 */
[----:B---3--:R-:W-:Y:S01]  /*28c0*/  IADD3 R14, P0, R5, R242, RZ ;  /* 0x000000f2050e7210 */ /* 0x008fe20007f1e0ff */
[C---:B------:R-:W-:Y:S01]  /*28d0*/  HMMA.16816.F32.BF16 R104, R16.reuse, R42, R124 ;  /* 0x0000002a1068723c */ /* 0x040fe2000004187c */
[----:B------:R-:W-:Y:S02]  /*28e0*/  IADD3 R3, R118, 0x100, RZ ;  /* 0x0000010076037810 */ /* 0x000fe40007ffe0ff */
[----:B------:R1:W-:Y:S01]  /*28f0*/  LDGSTS.E.BYPASS.LTC128B.128 [R118+0x2900], [R12.64], !P3 ;  /* 0x029000000c767fae */ /* 0x0003e2000d901d4e */
[----:B------:R-:W-:Y:S01]  /*2900*/  IMAD.X R15, R23, 0x1, R241, P0 ;  /* 0x00000001170f7824 */ /* 0x000fe200000e06f1 */
[----:B------:R-:W-:Y:S02]  /*2910*/  PLOP3.LUT P0, PT, PT, PT, UP0, 0x80, 0x0 ;  /* 0x000000000000781c */ /* 0x000fe40003f0f008 */
[----:B------:R-:W-:Y:S01]  /*2920*/  STL [R1+0x14], R3 ;  /* 0x0000140301007387 */ /* 0x000fe20000100800 */
[C---:B------:R-:W-:Y:S03]  /*2930*/  HMMA.16816.F32.BF16 R136, R16.reuse, R84, R52 ;  /* 0x000000541088723c */ /* 0x040fe60000041834 */
[----:B------:R1:W-:Y:S04]  /*2940*/  LDGSTS.E.BYPASS.LTC128B.128 [R118+0x3100], [R14.64], !P2 ;  /* 0x031000000e767fae */ /* 0x0003e8000d101d4e */
[----:B------:R-:W-:Y:S01]  /*2950*/  LDSM.16.M88.4 R20, [R231+0x9100] ;  /* 0x00910000e714783b */ /* 0x000fe20000000200 */
[C---:B------:R-:W-:Y:S03]  /*2960*/  HMMA.16816.F32.BF16 R112, R16.reuse, R76, R60 ;  /* 0x0000004c1070723c */ /* 0x040fe6000004183c */
[----:B------:R-:W3:Y:S04]  /*2970*/  LDSM.16.M88.4 R72, [R229+0x3900] ;  /* 0x00390000e548783b */ /* 0x000ee80000000200 */
[----:B------:R-:W4:Y:S01]  /*2980*/  LDSM.16.M88.4 R88, [R229+0x6900] ;  /* 0x00690000e558783b */ /* 0x000f220000000200 */
[C---:B------:R-:W-:Y:S03]  /*2990*/  HMMA.16816.F32.BF16 R100, R16.reuse, R48, R64 ;  /* 0x000000301064723c */ /* 0x040fe60000041840 */
[----:B------:R-:W5:Y:S04]  /*29a0*/  LDSM.16.M88.4 R56, [R229+0x5900] ;  /* 0x00590000e538783b */ /* 0x000f680000000200 */
[----:B------:R-:W2:Y:S01]  /*29b0*/  LDSM.16.M88.4 R60, [R229+0x5100] ;  /* 0x00510000e53c783b */ /* 0x000ea20000000200 */
[C---:B------:R-:W-:Y:S03]  /*29c0*/  HMMA.16816.F32.BF16 R96, R16.reuse, R40, R68 ;  /* 0x000000281060723c */ /* 0x040fe60000041844 */
[----:B------:R-:W2:Y:S04]  /*29d0*/  LDSM.16.M88.4 R52, [R229+0x6100] ;  /* 0x00610000e534783b */ /* 0x000ea80000000200 */
[----:B------:R-:W-:Y:S01]  /*29e0*/  LDSM.16.M88.4 R68, [R229+0x4100] ;  /* 0x00410000e544783b */ /* 0x000fe20000000200 */
[C---:B------:R-:W-:Y:S03]  /*29f0*/  HMMA.16816.F32.BF16 R92, R16.reuse, R28, R92 ;  /* 0x0000001c105c723c */ /* 0x040fe6000004185c */
[----:B------:R-:W-:Y:S04]  /*2a00*/  LDSM.16.M88.4 R64, [R229+0x4900] ;  /* 0x00490000e540783b */ /* 0x000fe80000000200 */
[----:B-1----:R-:W-:Y:S01]  /*2a10*/  LDSM.16.M88.4 R12, [R232+0x7100] ;  /* 0x00710000e80c783b */ /* 0x002fe20000000200 */
[C---:B------:R-:W-:Y:S03]  /*2a20*/  HMMA.16816.F32.BF16 R124, R16.reuse, R30, R128 ;  /* 0x0000001e107c723c */ /* 0x040fe60000041880 */
[----:B------:R-:W-:Y:S04]  /*2a30*/  LDSM.16.M88.4 R32, [R228+0x2000] ;  /* 0x00200000e420783b */ /* 0x000fe80000000200 */
[----:B------:R-:W0:Y:S01]  /*2a40*/  LDGDEPBAR ;  /* 0x00000000000079af */ /* 0x000e220000000000 */
[----:B------:R-:W-:Y:S03]  /*2a50*/  HMMA.16816.F32.BF16 R120, R16, R26, R160 ;  /* 0x0000001a1078723c */ /* 0x000fe600000418a0 */
[----:B------:R-:W1:Y:S05]  /*2a60*/  LDSM.16.M88.4 R16, [R231+0x7100] ;  /* 0x00710000e710783b */ /* 0x000e6a0000000200 */
[C---:B------:R-:W-:Y:S08]  /*2a70*/  HMMA.16816.F32.BF16 R128, R8.reuse, R84, R168 ;  /* 0x000000540880723c */ /* 0x040ff000000418a8 */
[C---:B------:R-:W-:Y:S08]  /*2a80*/  HMMA.16816.F32.BF16 R192, R8.reuse, R80, R192 ;  /* 0x0000005008c0723c */ /* 0x040ff000000418c0 */
[C---:B------:R-:W-:Y:S08]  /*2a90*/  HMMA.16816.F32.BF16 R84, R8.reuse, R86, R224 ;  /* 0x000000560854723c */ /* 0x040ff000000418e0 */
[C---:B------:R-:W-:Y:S08]  /*2aa0*/  HMMA.16816.F32.BF16 R196, R8.reuse, R76, R164 ;  /* 0x0000004c08c4723c */ /* 0x040ff000000418a4 */
        /* <DEDUP_REMOVED lines=8> */
[C---:B------:R-:W-:Y:S08]  /*2b30*/  HMMA.16816.F32.BF16 R208, R8.reuse, R28, R148 ;  /* 0x0000001c08d0723c */ /* 0x040ff00000041894 */
[C---:B------:R-:W-:Y:S08]  /*2b40*/  HMMA.16816.F32.BF16 R216, R8.reuse, R24, R140 ;  /* 0x0000001808d8723c */ /* 0x040ff0000004188c */
[C---:B------:R-:W-:Y:S01]  /*2b50*/  HMMA.16816.F32.BF16 R188, R8.reuse, R30, R188 ;  /* 0x0000001e08bc723c */ /* 0x040fe200000418bc */
[----:B------:R-:W-:Y:S07]  /*2b60*/  LDSM.16.M88.4 R28, [R228+0x2800] ;  /* 0x00280000e41c783b */ /* 0x000fee0000000200 */
[----:B------:R-:W-:Y:S01]  /*2b70*/  HMMA.16816.F32.BF16 R184, R8, R26, R144 ;  /* 0x0000001a08b8723c */ /* 0x000fe20000041890 */
[----:B------:R-:W-:Y:S04]  /*2b80*/  LDSM.16.M88.4 R8, [R232+0x9100] ;  /* 0x00910000e808783b */ /* 0x000fe80000000200 */
[----:B------:R-:W-:Y:S03]  /*2b90*/  LDSM.16.M88.4 R24, [R228+0x3000] ;  /* 0x00300000e418783b */ /* 0x000fe60000000200 */
[C---:B---3--:R-:W-:Y:S01]  /*2ba0*/  HMMA.16816.F32.BF16 R144, R20.reuse, R74, R36 ;  /* 0x0000004a1490723c */ /* 0x048fe20000041824 */
[----:B------:R-:W3:Y:S07]  /*2bb0*/  LDSM.16.M88.4 R36, [R228+0x1800] ;  /* 0x00180000e424783b */ /* 0x000eee0000000200 */
[----:B----4-:R-:W-:Y:S01]  /*2bc0*/  HMMA.16816.F32.BF16 R148, R20, R88, R44 ;  /* 0x000000581494723c */ /* 0x010fe2000004182c */
[----:B------:R-:W4:Y:S01]  /*2bd0*/  LDSM.16.M88.4 R44, [R228+0x800] ;  /* 0x00080000e42c783b */ /* 0x000f220000000200 */
[----:B------:R-:W-:-:S06]  /*2be0*/  DEPBAR.LE SB0, 0x0 ;  /* 0x000080000000791a */ /* 0x000fcc0000000000 */
[C---:B-----5:R-:W-:Y:S08]  /*2bf0*/  HMMA.16816.F32.BF16 R156, R20.reuse, R56, R96 ;  /* 0x00000038149c723c */ /* 0x060ff00000041860 */
[C---:B--2---:R-:W-:Y:S08]  /*2c00*/  HMMA.16816.F32.BF16 R160, R20.reuse, R60, R100 ;  /* 0x0000003c14a0723c */ /* 0x044ff00000041864 */
[----:B------:R-:W-:Y:S08]  /*2c10*/  HMMA.16816.F32.BF16 R152, R20, R52, R92 ;  /* 0x000000341498723c */ /* 0x000ff0000004185c */
[----:B-1----:R-:W-:Y:S08]  /*2c20*/  HMMA.16816.F32.BF16 R96, R16, R74, R84 ;  /* 0x0000004a1060723c */ /* 0x002ff00000041854 */
[C---:B------:R-:W-:Y:S08]  /*2c30*/  HMMA.16816.F32.BF16 R180, R20.reuse, R72, R136 ;  /* 0x0000004814b4723c */ /* 0x040ff00000041888 */
[C---:B------:R-:W-:Y:S08]  /*2c40*/  HMMA.16816.F32.BF16 R172, R20.reuse, R68, R132 ;  /* 0x0000004414ac723c */ /* 0x040ff00000041884 */
[----:B------:R-:W-:Y:S08]  /*2c50*/  HMMA.16816.F32.BF16 R140, R20, R70, R220 ;  /* 0x00000046148c723c */ /* 0x000ff000000418dc */
        /* <DEDUP_REMOVED lines=12> */
[----:B------:R-:W-:Y:S08]  /*2d20*/  HMMA.16816.F32.BF16 R60, R16, R58, R176 ;  /* 0x0000003a103c723c */ /* 0x000ff000000418b0 */
[C---:B------:R-:W-:Y:S08]  /*2d30*/  HMMA.16816.F32.BF16 R108, R20.reuse, R54, R124 ;  /* 0x00000036146c723c */ /* 0x040ff0000004187c */
[----:B------:R-:W-:Y:S08]  /*2d40*/  HMMA.16816.F32.BF16 R104, R20, R90, R120 ;  /* 0x0000005a1468723c */ /* 0x000ff00000041878 */
[C---:B------:R-:W-:Y:S08]  /*2d50*/  HMMA.16816.F32.BF16 R56, R16.reuse, R52, R208 ;  /* 0x000000341038723c */ /* 0x040ff000000418d0 */
[C---:B------:R-:W-:Y:S08]  /*2d60*/  HMMA.16816.F32.BF16 R52, R16.reuse, R54, R188 ;  /* 0x000000361034723c */ /* 0x040ff000000418bc */
[C---:B------:R-:W-:Y:S08]  /*2d70*/  HMMA.16816.F32.BF16 R20, R16.reuse, R88, R216 ;  /* 0x000000581014723c */ /* 0x040ff000000418d8 */
[----:B------:R-:W-:Y:S08]  /*2d80*/  HMMA.16816.F32.BF16 R16, R16, R90, R184 ;  /* 0x0000005a1010723c */ /* 0x000ff000000418b8 */
[C---:B---3--:R-:W-:Y:S08]  /*2d90*/  HMMA.16816.F32.BF16 R160, R8.reuse, R36, R160 ;  /* 0x0000002408a0723c */ /* 0x048ff000000418a0 */
[----:B------:R-:W-:Y:S08]  /*2da0*/  HMMA.16816.F32.BF16 R132, R8, R38, R132 ;  /* 0x000000260884723c */ /* 0x000ff00000041884 */
[C---:B------:R-:W-:Y:S08]  /*2db0*/  HMMA.16816.F32.BF16 R72, R12.reuse, R36, R72 ;  /* 0x000000240c48723c */ /* 0x040ff00000041848 */
[C---:B------:R-:W-:Y:S08]  /*2dc0*/  HMMA.16816.F32.BF16 R68, R12.reuse, R38, R68 ;  /* 0x000000260c44723c */ /* 0x040ff00000041844 */
[----:B------:R-:W-:Y:S08]  /*2dd0*/  HMMA.16816.F32.BF16 R36, R12, R24, R20 ;  /* 0x000000180c24723c */ /* 0x000ff00000041814 */
[C---:B------:R-:W-:Y:S08]  /*2de0*/  HMMA.16816.F32.BF16 R180, R8.reuse, R48, R180 ;  /* 0x0000003008b4723c */ /* 0x040ff000000418b4 */
[C---:B------:R-:W-:Y:S08]  /*2df0*/  HMMA.16816.F32.BF16 R144, R8.reuse, R50, R144 ;  /* 0x000000320890723c */ /* 0x040ff00000041890 */
[C---:B----4-:R-:W-:Y:S08]  /*2e00*/  HMMA.16816.F32.BF16 R172, R8.reuse, R44, R172 ;  /* 0x0000002c08ac723c */ /* 0x050ff000000418ac */
        /* <DEDUP_REMOVED lines=21> */
[----:B------:R-:W-:Y:S07]  /*2f60*/  @!P0 BRA `(.L_x_658) ;  /* 0x0000041000008947 */ /* 0x000fee0003800000 */
[----:B------:R-:W-:Y:S01]  /*2f70*/  IMAD.U32 R3, RZ, RZ, UR11 ;  /* 0x0000000bff037e24 */ /* 0x000fe2000f8e00ff */
[----:B------:R-:W-:Y:S01]  /*2f80*/  PLOP3.LUT P1, PT, PT, PT, UP2, 0x80, 0x0 ;  /* 0x000000000000781c */ /* 0x000fe20003f2f028 */
[----:B------:R-:W-:Y:S01]  /*2f90*/  IMAD.MOV.U32 R245, RZ, RZ, RZ ;  /* 0x000000fffff57224 */ /* 0x000fe200078e00ff */
[----:B------:R-:W-:-:S02]  /*2fa0*/  PLOP3.LUT P0, PT, PT, PT, UP2, 0x80, 0x0 ;  /* 0x000000000000781c */ /* 0x000fc40003f0f028 */
        /* <DEDUP_REMOVED lines=25> */
[----:B------:R-:W-:Y:S03]  /*3140*/  SHFL.IDX PT, R10, R5, 0x2, 0x181f ;  /* 0x00581f00050a7f89 */ /* 0x000fe600000e0000 */
[----:B------:R-:W-:Y:S01]  /*3150*/  LEA.HI.X R3, R3, c[0x0][0x1cc], R6, 0x1, P0 ;  /* 0x0000730003037a11 */ /* 0x000fe200000f0c06 */
[----:B------:R-:W1:Y:S04]  /*3160*/  SHFL.IDX PT, R7, R5, RZ, 0x181f ;  /* 0x00181fff05077589 */ /* 0x000e6800000e0000 */
[----:B------:R-:W2:Y:S04]  /*3170*/  SHFL.IDX PT, R6, R5, 0x1, 0x181f ;  /* 0x00381f0005067f89 */ /* 0x000ea800000e0000 */
[----:B------:R-:W3:Y:S04]  /*3180*/  SHFL.IDX PT, R9, R3, RZ, 0x181f ;  /* 0x00181fff03097589 */ /* 0x000ee800000e0000 */
[----:B------:R-:W4:Y:S04]  /*3190*/  SHFL.IDX PT, R11, R3, 0x1, 0x181f ;  /* 0x00381f00030b7f89 */ /* 0x000f2800000e0000 */
[----:B------:R-:W5:Y:S04]  /*31a0*/  SHFL.IDX PT, R12, R5, 0x3, 0x181f ;  /* 0x00781f00050c7f89 */ /* 0x000f6800000e0000 */
[----:B------:R-:W5:Y:S04]  /*31b0*/  SHFL.IDX PT, R13, R5, 0x4, 0x181f ;  /* 0x00981f00050d7f89 */ /* 0x000f6800000e0000 */
[----:B------:R-:W5:Y:S01]  /*31c0*/  SHFL.IDX PT, R15, R3, 0x2, 0x181f ;  /* 0x00581f00030f7f89 */ /* 0x000f6200000e0000 */
[----:B-1----:R-:W-:-:S03]  /*31d0*/  IADD3 R8, P1, R7, R242, RZ ;  /* 0x000000f207087210 */ /* 0x002fc60007f3e0ff */
[----:B------:R-:W-:Y:S01]  /*31e0*/  SHFL.IDX PT, R16, R5, 0x5, 0x181f ;  /* 0x00b81f0005107f89 */ /* 0x000fe200000e0000 */
[----:B--2---:R-:W-:-:S03]  /*31f0*/  IADD3 R6, P0, R6, R242, RZ ;  /* 0x000000f206067210 */ /* 0x004fc60007f1e0ff */
[----:B------:R-:W-:Y:S01]  /*3200*/  SHFL.IDX PT, R5, R5, 0x6, 0x181f ;  /* 0x00d81f0005057f89 */ /* 0x000fe200000e0000 */
[----:B---3--:R-:W-:-:S03]  /*3210*/  IMAD.X R9, R9, 0x1, R241, P1 ;  /* 0x0000000109097824 */ /* 0x008fc600008e06f1 */
[----:B------:R-:W1:Y:S01]  /*3220*/  SHFL.IDX PT, R19, R3, 0x3, 0x181f ;  /* 0x00781f0003137f89 */ /* 0x000e6200000e0000 */
[----:B----4-:R-:W-:Y:S01]  /*3230*/  IMAD.X R7, R11, 0x1, R241, P0 ;  /* 0x000000010b077824 */ /* 0x010fe200000e06f1 */
[-C--:B------:R-:W-:Y:S02]  /*3240*/  IADD3 R14, P0, R10, R242.reuse, RZ ;  /* 0x000000f20a0e7210 */ /* 0x080fe40007f1e0ff */
[----:B------:R-:W2:Y:S01]  /*3250*/  SHFL.IDX PT, R18, R3, 0x4, 0x181f ;  /* 0x00981f0003127f89 */ /* 0x000ea200000e0000 */
[----:B-----5:R-:W-:-:S03]  /*3260*/  IADD3 R12, P3, R12, R242, RZ ;  /* 0x000000f20c0c7210 */ /* 0x020fc60007f7e0ff */
[----:B------:R-:W3:Y:S01]  /*3270*/  SHFL.IDX PT, R17, R3, 0x5, 0x181f ;  /* 0x00b81f0003117f89 */ /* 0x000ee200000e0000 */
[----:B------:R-:W-:-:S03]  /*3280*/  IADD3 R10, P2, R13, R242, RZ ;  /* 0x000000f20d0a7210 */ /* 0x000fc60007f5e0ff */
[----:B------:R-:W4:Y:S01]  /*3290*/  SHFL.IDX PT, R3, R3, 0x6, 0x181f ;  /* 0x00d81f0003037f89 */ /* 0x000f2200000e0000 */
[----:B------:R-:W-:-:S03]  /*32a0*/  IMAD.X R15, R15, 0x1, R241, P0 ;  /* 0x000000010f0f7824 */ /* 0x000fc600000e06f1 */
[----:B------:R5:W-:Y:S04]  /*32b0*/  LDGSTS.E.BYPASS.LTC128B.128 [R118+0x3900], [R8.64], !P4 ;  /* 0x0390000008767fae */ /* 0x000be8000e101d4e */
[----:B------:R3:W-:Y:S01]  /*32c0*/  LDGSTS.E.BYPASS.LTC128B.128 [R118+0x4100], [R6.64], !P4 ;  /* 0x0410000006767fae */ /* 0x0007e2000e101d4e */
[----:B-1----:R-:W-:-:S03]  /*32d0*/  IMAD.X R13, R19, 0x1, R241, P3 ;  /* 0x00000001130d7824 */ /* 0x002fc600018e06f1 */
[----:B------:R1:W-:Y:S01]  /*32e0*/  LDGSTS.E.BYPASS.LTC128B.128 [R118+0x4900], [R14.64], !P4 ;  /* 0x049000000e767fae */ /* 0x0003e2000e101d4e */
[----:B--2---:R-:W-:-:S03]  /*32f0*/  IMAD.X R11, R18, 0x1, R241, P2 ;  /* 0x00000001120b7824 */ /* 0x004fc600010e06f1 */
[----:B------:R1:W-:Y:S04]  /*3300*/  LDGSTS.E.BYPASS.LTC128B.128 [R118+0x5100], [R12.64], !P4 ;  /* 0x051000000c767fae */ /* 0x0003e8000e101d4e */
[----:B------:R1:W-:Y:S01]  /*3310*/  LDGSTS.E.BYPASS.LTC128B.128 [R118+0x5900], [R10.64], !P4 ;  /* 0x059000000a767fae */ /* 0x0003e2000e101d4e */
[-C--:B-----5:R-:W-:Y:S02]  /*3320*/  IADD3 R8, P1, R16, R242.reuse, RZ ;  /* 0x000000f210087210 */ /* 0x0a0fe40007f3e0ff */
[----:B---3--:R-:W-:-:S03]  /*3330*/  IADD3 R6, P0, R5, R242, RZ ;  /* 0x000000f205067210 */ /* 0x008fc60007f1e0ff */
[--C-:B------:R-:W-:Y:S02]  /*3340*/  IMAD.X R9, R17, 0x1, R241.reuse, P1 ;  /* 0x0000000111097824 */ /* 0x100fe400008e06f1 */
[----:B----4-:R-:W-:-:S03]  /*3350*/  IMAD.X R7, R3, 0x1, R241, P0 ;  /* 0x0000000103077824 */ /* 0x010fc600000e06f1 */
[----:B------:R1:W-:Y:S04]  /*3360*/  LDGSTS.E.BYPASS.LTC128B.128 [R118+0x6100], [R8.64], !P4 ;  /* 0x0610000008767fae */ /* 0x0003e8000e101d4e */
[----:B------:R1:W-:Y:S02]  /*3370*/  LDGSTS.E.BYPASS.LTC128B.128 [R118+0x6900], [R6.64], !P4 ;  /* 0x0690000006767fae */ /* 0x0003e4000e101d4e */
.L_x_658:
[----:B------:R-:W-:Y:S01]  /*3380*/  FMUL.FTZ R3, R69, c[0x0][0x320] ;  /* 0x0000c80045037a20 */ /* 0x000fe20000410000 */
[----:B------:R-:W-:Y:S01]  /*3390*/  LOP3.LUT R5, R244, 0xffffffe0, RZ, 0xc0, !PT ;  /* 0xffffffe0f4057812 */ /* 0x000fe200078ec0ff */
[----:B-1----:R-:W-:Y:S01]  /*33a0*/  FMUL.FTZ R8, R182, c[0x0][0x320] ;  /* 0x0000c800b6087a20 */ /* 0x002fe20000410000 */
[----:B------:R-:W-:Y:S01]  /*33b0*/  SHF.R.S32.HI R7, RZ, 0x1f, R243 ;  /* 0x0000001fff077819 */ /* 0x000fe200000114f3 */
[----:B------:R1:W-:Y:S01]  /*33c0*/  MUFU.TANH R124, R3 ;  /* 0x00000003007c7308 */ /* 0x0003e20000002400 */
[----:B------:R-:W-:Y:S01]  /*33d0*/  LEA.HI R6, R247, R246, RZ, 0x2 ;  /* 0x000000f6f7067211 */ /* 0x000fe200078f10ff */
[----:B------:R-:W-:Y:S01]  /*33e0*/  IMAD.IADD R5, R246, 0x1, -R5 ;  /* 0x00000001f6057824 */ /* 0x000fe200078e0a05 */
[----:B------:R-:W-:Y:S01]  /*33f0*/  PLOP3.LUT P1, PT, PT, PT, UP1, 0x80, 0x0 ;  /* 0x000000000000781c */ /* 0x000fe20003f2f018 */
[----:B------:R-:W-:Y:S01]  /*3400*/  FMUL.FTZ R33, R54, c[0x0][0x320] ;  /* 0x0000c80036217a20 */ /* 0x000fe20000410000 */
[----:B------:R-:W-:Y:S01]  /*3410*/  LOP3.LUT R6, R6, 0xfffffffc, RZ, 0xc0, !PT ;  /* 0xfffffffc06067812 */ /* 0x000fe200078ec0ff */
[----:B------:R-:W-:Y:S01]  /*3420*/  FMUL.FTZ R48, R23, c[0x0][0x320] ;  /* 0x0000c80017307a20 */ /* 0x000fe20000410000 */
[----:B------:R-:W-:Y:S01]  /*3430*/  PLOP3.LUT P0, PT, PT, PT, UP1, 0x80, 0x0 ;  /* 0x000000000000781c */ /* 0x000fe20003f0f018 */
[----:B------:R-:W-:Y:S01]  /*3440*/  MUFU.TANH R31, R8 ;  /* 0x00000008001f7308 */ /* 0x000fe20000002400 */
[----:B------:R-:W-:Y:S01]  /*3450*/  FMUL.FTZ R10, R148, c[0x0][0x320] ;  /* 0x0000c800940a7a20 */ /* 0x000fe20000410000 */
[----:B------:R-:W-:Y:S01]  /*3460*/  ULDC.64 UR4, c[0x0][0x2c8] ;  /* 0x0000b20000047ab9 */ /* 0x000fe20000000a00 */
[----:B------:R-:W-:Y:S01]  /*3470*/  IMAD.IADD R6, R246, 0x1, -R6 ;  /* 0x00000001f6067824 */ /* 0x000fe200078e0a06 */
[----:B------:R-:W-:Y:S01]  /*3480*/  UIMAD.WIDE.U32 UR26, UR10, UR4, URZ ;  /* 0x000000040a1a72a5 */ /* 0x000fe2000f8e003f */
[----:B------:R-:W-:Y:S01]  /*3490*/  FMUL.FTZ R29, R86, c[0x0][0x320] ;  /* 0x0000c800561d7a20 */ /* 0x000fe20000410000 */
[----:B------:R-:W-:Y:S01]  /*34a0*/  UIADD3 UR6, UR6, -0x2, URZ ;  /* 0xfffffffe06067890 */ /* 0x000fe2000fffe03f */
[----:B------:R-:W-:Y:S01]  /*34b0*/  FMUL.FTZ R30, R59, c[0x0][0x320] ;  /* 0x0000c8003b1e7a20 */ /* 0x000fe20000410000 */
[----:B------:R2:W-:Y:S01]  /*34c0*/  MUFU.TANH R28, R10 ;  /* 0x0000000a001c7308 */ /* 0x0005e20000002400 */
[----:B-1----:R-:W-:Y:S01]  /*34d0*/  FMUL.FTZ R3, R100, c[0x0][0x320] ;  /* 0x0000c80064037a20 */ /* 0x002fe20000410000 */
[----:B------:R-:W-:Y:S01]  /*34e0*/  UMOV UR4, URZ ;  /* 0x0000003f00047c82 */ /* 0x000fe20008000000 */
[----:B------:R-:W-:Y:S01]  /*34f0*/  FMUL.FTZ R35, R55, c[0x0][0x320] ;  /* 0x0000c80037237a20 */ /* 0x000fe20000410000 */
[----:B------:R-:W0:Y:S01]  /*3500*/  LDGDEPBAR ;  /* 0x00000000000079af */ /* 0x000e220000000000 */
[----:B------:R-:W-:-:S02]  /*3510*/  FMUL.FTZ R39, R39, c[0x0][0x320] ;  /* 0x0000c80027277a20 */ /* 0x000fc40000410000 */
[----:B------:R-:W-:Y:S01]  /*3520*/  IMAD.SHL.U32 R224, R0, 0x2, RZ ;  /* 0x0000000200e07824 */ /* 0x000fe200078e00ff */
[----:B------:R1:W3:Y:S03]  /*3530*/  MUFU.TANH R123, R3 ;  /* 0x00000003007b7308 */ /* 0x0002e60000002400 */
[--C-:B------:R-:W-:Y:S02]  /*3540*/  IMAD R225, R4, 0x2, R224.reuse ;  /* 0x0000000204e17824 */ /* 0x100fe400078e02e0 */
[C---:B------:R-:W-:Y:S02]  /*3550*/  IMAD R227, R2.reuse, 0x2, R224 ;  /* 0x0000000202e37824 */ /* 0x040fe400078e02e0 */
[----:B------:R-:W-:Y:S02]  /*3560*/  IMAD R226, R2, 0x2, R225 ;  /* 0x0000000202e27824 */ /* 0x000fe400078e02e1 */
[----:B--2---:R-:W-:-:S04]  /*3570*/  FMUL.FTZ R10, R149, c[0x0][0x320] ;  /* 0x0000c800950a7a20 */ /* 0x004fc80000410000 */
[----:B------:R2:W-:Y:S01]  /*3580*/  MUFU.TANH R24, R10 ;  /* 0x0000000a00187308 */ /* 0x0005e20000002400 */
[----:B-1----:R-:W-:-:S07]  /*3590*/  FMUL.FTZ R3, R101, c[0x0][0x320] ;  /* 0x0000c80065037a20 */ /* 0x002fce0000410000 */
[----:B------:R1:W4:Y:S01]  /*35a0*/  MUFU.TANH R18, R3 ;  /* 0x0000000300127308 */ /* 0x0003220000002400 */
[----:B--2---:R-:W-:-:S07]  /*35b0*/  FMUL.FTZ R10, R107, c[0x0][0x320] ;  /* 0x0000c8006b0a7a20 */ /* 0x004fce0000410000 */
[----:B------:R-:W-:Y:S01]  /*35c0*/  MUFU.TANH R10, R10 ;  /* 0x0000000a000a7308 */ /* 0x000fe20000002400 */
[----:B-1----:R-:W-:-:S07]  /*35d0*/  FMUL.FTZ R3, R96, c[0x0][0x320] ;  /* 0x0000c80060037a20 */ /* 0x002fce0000410000 */
[----:B------:R1:W-:Y:S02]  /*35e0*/  MUFU.TANH R19, R3 ;  /* 0x0000000300137308 */ /* 0x0003e40000002400 */
[----:B-1----:R-:W-:-:S06]  /*35f0*/  FMUL.FTZ R3, R97, c[0x0][0x320] ;  /* 0x0000c80061037a20 */ /* 0x002fcc0000410000 */
[----:B------:R1:W-:Y:S02]  /*3600*/  MUFU.TANH R122, R3 ;  /* 0x00000003007a7308 */ /* 0x0003e40000002400 */
[----:B-1----:R-:W-:-:S06]  /*3610*/  FMUL.FTZ R3, R92, c[0x0][0x320] ;  /* 0x0000c8005c037a20 */ /* 0x002fcc0000410000 */
[----:B------:R1:W2:Y:S02]  /*3620*/  MUFU.TANH R121, R3 ;  /* 0x0000000300797308 */ /* 0x0002a40000002400 */
[----:B-1----:R-:W-:-:S06]  /*3630*/  FMUL.FTZ R3, R93, c[0x0][0x320] ;  /* 0x0000c8005d037a20 */ /* 0x002fcc0000410000 */
[----:B------:R1:W5:Y:S02]  /*3640*/  MUFU.TANH R40, R3 ;  /* 0x0000000300287308 */ /* 0x0003640000002400 */
[----:B-1----:R-:W-:-:S06]  /*3650*/  FMUL.FTZ R3, R84, c[0x0][0x320] ;  /* 0x0000c80054037a20 */ /* 0x002fcc0000410000 */
[----:B------:R1:W1:Y:S02]  /*3660*/  MUFU.TANH R41, R3 ;  /* 0x0000000300297308 */ /* 0x0002640000002400 */
[----:B-1----:R-:W-:-:S06]  /*3670*/  FMUL.FTZ R3, R85, c[0x0][0x320] ;  /* 0x0000c80055037a20 */ /* 0x002fcc0000410000 */
[----:B------:R1:W-:Y:S02]  /*3680*/  MUFU.TANH R42, R3 ;  /* 0x00000003002a7308 */ /* 0x0003e40000002400 */
[----:B-1----:R-:W-:-:S06]  /*3690*/  FMUL.FTZ R3, R80, c[0x0][0x320] ;  /* 0x0000c80050037a20 */ /* 0x002fcc0000410000 */
[----:B------:R1:W-:Y:S02]  /*36a0*/  MUFU.TANH R130, R3 ;  /* 0x0000000300827308 */ /* 0x0003e40000002400 */
[----:B-1----:R-:W-:-:S06]  /*36b0*/  FMUL.FTZ R3, R81, c[0x0][0x320] ;  /* 0x0000c80051037a20 */ /* 0x002fcc0000410000 */
[----:B------:R1:W1:Y:S02]  /*36c0*/  MUFU.TANH R120, R3 ;  /* 0x0000000300787308 */ /* 0x0002640000002400 */
[----:B-1----:R-:W-:-:S06]  /*36d0*/  FMUL.FTZ R3, R76, c[0x0][0x320] ;  /* 0x0000c8004c037a20 */ /* 0x002fcc0000410000 */
[----:B------:R1:W1:Y:S02]  /*36e0*/  MUFU.TANH R118, R3 ;  /* 0x0000000300767308 */ /* 0x0002640000002400 */
        /* <DEDUP_REMOVED lines=24> */
[----:B-1----:R-:W-:Y:S02]  /*3870*/  FMUL.FTZ R3, R36, c[0x0][0x320] ;  /* 0x0000c80024037a20 */ /* 0x002fe40000410000 */
[----:B------:R-:W-:-:S04]  /*3880*/  FMUL.FTZ R36, R38, c[0x0][0x320] ;  /* 0x0000c80026247a20 */ /* 0x000fc80000410000 */
[----:B------:R1:W1:Y:S01]  /*3890*/  MUFU.TANH R88, R3 ;  /* 0x0000000300587308 */ /* 0x0002620000002400 */
[----:B------:R-:W-:Y:S02]  /*38a0*/  FMUL.FTZ R38, R22, c[0x0][0x320] ;  /* 0x0000c80016267a20 */ /* 0x000fe40000410000 */
[----:B-1----:R-:W-:-:S05]  /*38b0*/  FMUL.FTZ R3, R37, c[0x0][0x320] ;  /* 0x0000c80025037a20 */ /* 0x002fca0000410000 */
        /* <DEDUP_REMOVED lines=135> */
[----:B-1----:R-:W-:Y:S02]  /*4130*/  LEA.HI R3, R7, R243, RZ, 0x2 ;  /* 0x000000f307037211 */ /* 0x002fe400078f10ff */
[----:B------:R-:W-:Y:S02]  /*4140*/  SHF.R.S32.HI R7, RZ, 0x1f, R5 ;  /* 0x0000001fff077819 */ /* 0x000fe40000011405 */
[----:B------:R-:W-:Y:S02]  /*4150*/  LOP3.LUT R3, R3, 0xffffffc, RZ, 0xc0, !PT ;  /* 0x0ffffffc03037812 */ /* 0x000fe400078ec0ff */
[----:B------:R-:W-:-:S03]  /*4160*/  LEA.HI R7, R7, R5, RZ, 0x2 ;  /* 0x0000000507077211 */ /* 0x000fc600078f10ff */
[----:B------:R-:W-:Y:S01]  /*4170*/  IMAD.IADD R9, R243, 0x1, -R3 ;  /* 0x00000001f3097824 */ /* 0x000fe200078e0a03 */
[----:B------:R-:W-:Y:S02]  /*4180*/  LEA.HI.SX32 R8, R7, UR10, 0x1e ;  /* 0x0000000a07087c11 */ /* 0x000fe4000f8ff2ff */
[----:B------:R-:W-:-:S03]  /*4190*/  LEA.HI R3, R6, R6, RZ, 0x1 ;  /* 0x0000000606037211 */ /* 0x000fc600078f08ff */
[----:B------:R-:W-:Y:S01]  /*41a0*/  IMAD R11, R9, 0x10, R8 ;  /* 0x00000010090b7824 */ /* 0x000fe200078e0208 */
[C---:B------:R-:W-:Y:S01]  /*41b0*/  LOP3.LUT R9, R3.reuse, 0x1ffffffe, RZ, 0xc0, !PT ;  /* 0x1ffffffe03097812 */ /* 0x040fe200078ec0ff */
[----:B------:R-:W-:-:S04]  /*41c0*/  IMAD.SHL.U32 R8, R3, 0x20, RZ ;  /* 0x0000002003087824 */ /* 0x000fc800078e00ff */
[----:B------:R-:W-:Y:S01]  /*41d0*/  IMAD.IADD R6, R6, 0x1, -R9 ;  /* 0x0000000106067824 */ /* 0x000fe200078e0a09 */
[----:B------:R-:W-:Y:S01]  /*41e0*/  LOP3.LUT R3, R8, 0xffffffc0, RZ, 0xc0, !PT ;  /* 0xffffffc008037812 */ /* 0x000fe200078ec0ff */
[----:B------:R-:W-:-:S04]  /*41f0*/  FMUL.FTZ R9, R163, c[0x0][0x320] ;  /* 0x0000c800a3097a20 */ /* 0x000fc80000410000 */
[----:B------:R-:W-:Y:S02]  /*4200*/  IMAD.IADD R3, R3, 0x1, R11 ;  /* 0x0000000103037824 */ /* 0x000fe400078e020b */
[----:B------:R-:W-:Y:S01]  /*4210*/  FMUL.FTZ R11, R106, c[0x0][0x320] ;  /* 0x0000c8006a0b7a20 */ /* 0x000fe20000410000 */
[----:B------:R-:W-:Y:S01]  /*4220*/  MUFU.TANH R9, R9 ;  /* 0x0000000900097308 */ /* 0x000fe20000002400 */
[----:B------:R-:W-:Y:S02]  /*4230*/  IMAD R12, R6, 0x8, R3 ;  /* 0x00000008060c7824 */ /* 0x000fe400078e0203 */
[----:B------:R-:W-:Y:S02]  /*4240*/  FMUL.FTZ R3, R150, c[0x0][0x320] ;  /* 0x0000c80096037a20 */ /* 0x000fe40000410000 */
[----:B------:R-:W-:Y:S01]  /*4250*/  @P1 IMAD.HI.U32 R8, R12, c[0x0][0x2c8], RZ ;  /* 0x0000b2000c081a27 */ /* 0x000fe200078e00ff */
[----:B------:R-:W-:Y:S02]  /*4260*/  STL [R1+0x20], R12 ;  /* 0x0000200c01007387 */ /* 0x000fe40000100800 */
[----:B------:R1:W-:Y:S01]  /*4270*/  MUFU.TANH R58, R3 ;  /* 0x00000003003a7308 */ /* 0x0003e20000002400 */
[----:B------:R-:W-:-:S07]  /*4280*/  FMUL.FTZ R6, R151, c[0x0][0x320] ;  /* 0x0000c80097067a20 */ /* 0x000fce0000410000 */
[----:B------:R2:W-:Y:S01]  /*4290*/  MUFU.TANH R54, R6 ;  /* 0x0000000600367308 */ /* 0x0005e20000002400 */
[----:B-1----:R-:W-:Y:S01]  /*42a0*/  IMAD.MOV.U32 R3, RZ, RZ, R12 ;  /* 0x000000ffff037224 */ /* 0x002fe200078e000c */
[----:B------:R-:W-:-:S05]  /*42b0*/  @P0 SHF.R.U32.HI R3, RZ, c[0x0][0x2cc], R8 ;  /* 0x0000b300ff030a19 */ /* 0x000fca0000011608 */
[----:B------:R-:W1:Y:S01]  /*42c0*/  SHFL.IDX PT, R12, R3, RZ, 0x1c1f ;  /* 0x001c1fff030c7589 */ /* 0x000e6200000e0000 */
[----:B--2---:R-:W-:-:S03]  /*42d0*/  FMUL.FTZ R6, R183, c[0x0][0x320] ;  /* 0x0000c800b7067a20 */ /* 0x004fc60000410000 */
[----:B------:R-:W2:Y:S01]  /*42e0*/  SHFL.IDX PT, R13, R3, 0x1, 0x1c1f ;  /* 0x003c1f00030d7f89 */ /* 0x000ea200000e0000 */
[----:B------:R1:W-:Y:S03]  /*42f0*/  MUFU.TANH R27, R6 ;  /* 0x00000006001b7308 */ /* 0x0003e60000002400 */
[----:B------:R-:W1:Y:S04]  /*4300*/  SHFL.IDX PT, R15, R3, 0x2, 0x1c1f ;  /* 0x005c1f00030f7f89 */ /* 0x000e6800000e0000 */
[----:B------:R1:W2:Y:S02]  /*4310*/  SHFL.IDX PT, R14, R3, 0x3, 0x1c1f ;  /* 0x007c1f00030e7f89 */ /* 0x0002a400000e0000 */
[----:B-1----:R-:W-:-:S05]  /*4320*/  LOP3.LUT R3, R7, 0x7ffffffc, RZ, 0xc0, !PT ;  /* 0x7ffffffc07037812 */ /* 0x002fca00078ec0ff */
[----:B------:R-:W-:Y:S01]  /*4330*/  IMAD.IADD R6, R5, 0x1, -R3 ;  /* 0x0000000105067824 */ /* 0x000fe200078e0a03 */
[----:B------:R-:W-:Y:S01]  /*4340*/  MOV R3, UR21 ;  /* 0x0000001500037c02 */ /* 0x000fe20008000f00 */
[----:B------:R-:W-:Y:S02]  /*4350*/  FMUL.FTZ R5, R104, c[0x0][0x320] ;  /* 0x0000c80068057a20 */ /* 0x000fe40000410000 */
[----:B------:R-:W-:Y:S02]  /*4360*/  IMAD.SHL.U32 R20, R6, 0x2, RZ ;  /* 0x0000000206147824 */ /* 0x000fe400078e00ff */
[----:B------:R1:W1:Y:S03]  /*4370*/  MUFU.TANH R17, R5 ;  /* 0x0000000500117308 */ /* 0x0002660000002400 */
[C---:B------:R-:W-:Y:S01]  /*4380*/  IADD3 R3, -R20.reuse, 0x1, R3 ;  /* 0x0000000114037810 */ /* 0x040fe20007ffe103 */
[----:B------:R3:W-:Y:S01]  /*4390*/  STL [R1+0x24], R20 ;  /* 0x0000241401007387 */ /* 0x0007e20000100800 */
[----:B------:R-:W-:Y:S01]  /*43a0*/  IADD3 R8, -R20, UR21, RZ ;  /* 0x0000001514087c10 */ /* 0x000fe2000fffe1ff */
[----:B------:R-:W-:Y:S01]  /*43b0*/  @UP1 UMOV UR21, UR27 ;  /* 0x0000001b00151c82 */ /* 0x000fe20008000000 */
[----:B------:R-:W-:Y:S01]  /*43c0*/  IADD3 R3, R3, -UR12, RZ ;  /* 0x8000000c03037c10 */ /* 0x000fe2000fffe0ff */
[----:B------:R-:W-:-:S04]  /*43d0*/  @UP1 USHF.R.U32.HI UR10, URZ, UR5, UR21 ;  /* 0x000000053f0a1299 */ /* 0x000fc80008011615 */
[C---:B------:R-:W-:Y:S01]  /*43e0*/  IMAD.IADD R6, R3.reuse, 0x1, R12 ;  /* 0x0000000103067824 */ /* 0x040fe200078e020c */
[----:B------:R-:W-:Y:S01]  /*43f0*/  UIADD3 UR5, UR10, UR7, -UR12 ;  /* 0x000000070a057290 */ /* 0x000fe2000fffe80c */
[----:B------:R3:W-:Y:S01]  /*4400*/  MUFU.TANH R12, R11 ;  /* 0x0000000b000c7308 */ /* 0x0007e20000002400 */
[----:B--2---:R-:W-:Y:S02]  /*4410*/  IMAD.IADD R7, R3, 0x1, R13 ;  /* 0x0000000103077824 */ /* 0x004fe400078e020d */
[C---:B------:R-:W-:Y:S01]  /*4420*/  IMNMX R6, R8.reuse, R6, PT ;  /* 0x0000000608067217 */ /* 0x040fe20003800200 */
[----:B-1----:R-:W-:Y:S01]  /*4430*/  FMUL.FTZ R5, R105, c[0x0][0x320] ;  /* 0x0000c80069057a20 */ /* 0x002fe20000410000 */
[----:B------:R-:W-:Y:S01]  /*4440*/  UIMAD.WIDE UR4, UR5, -0x6db6db6d, UR4 ;  /* 0x92492493050478a5 */ /* 0x000fe2000f8e0204 */
[----:B------:R-:W-:Y:S02]  /*4450*/  IMNMX R7, R8, R7, PT ;  /* 0x0000000708077217 */ /* 0x000fe40003800200 */
[C---:B------:R-:W-:Y:S01]  /*4460*/  ISETP.GT.AND P2, PT, R6.reuse, RZ, PT ;  /* 0x000000ff0600720c */ /* 0x040fe20003f44270 */
[----:B------:R1:W2:Y:S01]  /*4470*/  MUFU.TANH R16, R5 ;  /* 0x0000000500107308 */ /* 0x0002a20000002400 */
[C---:B------:R-:W-:Y:S01]  /*4480*/  ISETP.GT.AND P3, PT, R6.reuse, 0x1, PT ;  /* 0x000000010600780c */ /* 0x040fe20003f64270 */
[----:B------:R-:W-:Y:S01]  /*4490*/  USHF.R.U32.HI UR4, URZ, 0x1f, UR5 ;  /* 0x0000001f3f047899 */ /* 0x000fe20008011605 */
[----:B------:R-:W-:-:S02]  /*44a0*/  ISETP.GT.AND P6, PT, R6, 0x10, PT ;  /* 0x000000100600780c */ /* 0x000fc40003fc4270 */
[C---:B------:R-:W-:Y:S01]  /*44b0*/  ISETP.GT.AND P1, PT, R6.reuse, 0x8, PT ;  /* 0x000000080600780c */ /* 0x040fe20003f24270 */
[----:B------:R-:W-:Y:S01]  /*44c0*/  ULEA.HI.SX32 UR4, UR5, UR4, 0x1a ;  /* 0x0000000405047291 */ /* 0x000fe2000f8fd23f */
[----:B---3--:R-:W-:Y:S02]  /*44d0*/  FSEL R11, R123, -INF , P2 ;  /* 0xff8000007b0b7808 */ /* 0x008fe40001000000 */
[C---:B------:R-:W-:Y:S01]  /*44e0*/  ISETP.GT.AND P0, PT, R6.reuse, 0x9, PT ;  /* 0x000000090600780c */ /* 0x040fe20003f04270 */
[----:B------:R-:W-:Y:S01]  /*44f0*/  UISETP.LT.AND UP0, UPT, URZ, UR4, UPT ;  /* 0x000000043f00728c */ /* 0x000fe2000bf01270 */
[----:B------:R-:W-:Y:S02]  /*4500*/  ISETP.GT.AND P2, PT, R6, 0x11, PT ;  /* 0x000000110600780c */ /* 0x000fe40003f44270 */
[----:B----4-:R-:W-:Y:S01]  /*4510*/  FSEL R18, R18, -INF , P3 ;  /* 0xff80000012127808 */ /* 0x010fe20001800000 */
[----:B------:R-:W-:Y:S01]  /*4520*/  USEL UR4, URZ, UR4, !UP0 ;  /* 0x000000043f047287 */ /* 0x000fe2000c000000 */
[----:B------:R-:W-:Y:S01]  /*4530*/  FSEL R21, R121, -INF , P6 ;  /* 0xff80000079157808 */ /* 0x000fe20003000000 */
[C---:B-1----:R-:W-:Y:S01]  /*4540*/  IMAD.IADD R5, R3.reuse, 0x1, R15 ;  /* 0x0000000103057824 */ /* 0x042fe200078e020f */
[----:B------:R-:W-:Y:S01]  /*4550*/  ISETP.GT.AND P3, PT, R6, 0x18, PT ;  /* 0x000000180600780c */ /* 0x000fe20003f64270 */
[----:B------:R-:W-:Y:S01]  /*4560*/  IMAD.IADD R3, R3, 0x1, R14 ;  /* 0x0000000103037824 */ /* 0x000fe200078e020e */
[----:B------:R-:W-:Y:S01]  /*4570*/  FSEL R19, R19, -INF , P1 ;  /* 0xff80000013137808 */ /* 0x000fe20000800000 */
[----:B------:R-:W-:Y:S01]  /*4580*/  UISETP.GE.AND UP0, UPT, UR6, UR4, UPT ;  /* 0x000000040600728c */ /* 0x000fe2000bf06270 */
[----:B------:R-:W-:-:S02]  /*4590*/  FSEL R20, R122, -INF , P0 ;  /* 0xff8000007a147808 */ /* 0x000fc40000000000 */
[----:B------:R-:W-:Y:S02]  /*45a0*/  ISETP.GT.AND P6, PT, R6, 0x21, PT ;  /* 0x000000210600780c */ /* 0x000fe40003fc4270 */
[----:B-----5:R-:W-:Y:S02]  /*45b0*/  FSEL R40, R40, -INF , P2 ;  /* 0xff80000028287808 */ /* 0x020fe40001000000 */
[C---:B------:R-:W-:Y:S02]  /*45c0*/  ISETP.GT.AND P1, PT, R6.reuse, 0x19, PT ;  /* 0x000000190600780c */ /* 0x040fe40003f24270 */
[C---:B------:R-:W-:Y:S02]  /*45d0*/  ISETP.GT.AND P0, PT, R6.reuse, 0x20, PT ;  /* 0x000000200600780c */ /* 0x040fe40003f04270 */
[----:B------:R-:W-:Y:S02]  /*45e0*/  ISETP.GT.AND P2, PT, R6, 0x28, PT ;  /* 0x000000280600780c */ /* 0x000fe40003f44270 */
[----:B------:R-:W-:-:S02]  /*45f0*/  FSEL R41, R41, -INF , P3 ;  /* 0xff80000029297808 */ /* 0x000fc40001800000 */
[----:B------:R-:W-:Y:S02]  /*4600*/  FSEL R134, R120, -INF , P6 ;  /* 0xff80000078867808 */ /* 0x000fe40003000000 */
[----:B------:R-:W-:Y:S02]  /*4610*/  ISETP.GT.AND P3, PT, R6, 0x29, PT ;  /* 0x000000290600780c */ /* 0x000fe40003f64270 */
[----:B------:R-:W-:Y:S02]  /*4620*/  FSEL R42, R42, -INF , P1 ;  /* 0xff8000002a2a7808 */ /* 0x000fe40000800000 */
[----:B------:R-:W-:Y:S02]  /*4630*/  FSEL R130, R130, -INF , P0 ;  /* 0xff80000082827808 */ /* 0x000fe40000000000 */
[----:B------:R-:W-:Y:S02]  /*4640*/  ISETP.GT.AND P6, PT, R6, 0x38, PT ;  /* 0x000000380600780c */ /* 0x000fe40003fc4270 */
[----:B------:R-:W-:-:S02]  /*4650*/  FSEL R139, R118, -INF , P2 ;  /* 0xff800000768b7808 */ /* 0x000fc40001000000 */
[C---:B------:R-:W-:Y:S02]  /*4660*/  ISETP.GT.AND P1, PT, R6.reuse, 0x30, PT ;  /* 0x000000300600780c */ /* 0x040fe40003f24270 */
[C---:B------:R-:W-:Y:S02]  /*4670*/  ISETP.GT.AND P0, PT, R6.reuse, 0x31, PT ;  /* 0x000000310600780c */ /* 0x040fe40003f04270 */
[----:B------:R-:W-:Y:S02]  /*4680*/  ISETP.GT.AND P2, PT, R6, 0x39, PT ;  /* 0x000000390600780c */ /* 0x000fe40003f44270 */
[----:B------:R-:W-:Y:S02]  /*4690*/  FSEL R140, R117, -INF , P3 ;  /* 0xff800000758c7808 */ /* 0x000fe40001800000 */
[----:B------:R-:W-:Y:S02]  /*46a0*/  FSEL R147, R100, -INF , P6 ;  /* 0xff80000064937808 */ /* 0x000fe40003000000 */
[----:B------:R-:W-:-:S02]  /*46b0*/  ISETP.GT.AND P3, PT, R6, 0x40, PT ;  /* 0x000000400600780c */ /* 0x000fc40003f64270 */
[----:B------:R-:W-:Y:S02]  /*46c0*/  FSEL R141, R116, -INF , P1 ;  /* 0xff800000748d7808 */ /* 0x000fe40000800000 */
[----:B------:R-:W-:Y:S02]  /*46d0*/  FSEL R142, R101, -INF , P0 ;  /* 0xff800000658e7808 */ /* 0x000fe40000000000 */
[----:B------:R-:W-:Y:S02]  /*46e0*/  ISETP.GT.AND P6, PT, R6, 0x49, PT ;  /* 0x000000490600780c */ /* 0x000fe40003fc4270 */
[----:B------:R-:W-:Y:S02]  /*46f0*/  FSEL R154, R124, -INF , P2 ;  /* 0xff8000007c9a7808 */ /* 0x000fe40001000000 */
[C---:B------:R-:W-:Y:S02]  /*4700*/  ISETP.GT.AND P1, PT, R6.reuse, 0x41, PT ;  /* 0x000000410600780c */ /* 0x040fe40003f24270 */
[----:B------:R-:W-:-:S02]  /*4710*/  ISETP.GT.AND P0, PT, R6, 0x48, PT ;  /* 0x000000480600780c */ /* 0x000fc40003f04270 */
[C---:B------:R-:W-:Y:S02]  /*4720*/  ISETP.GT.AND P2, PT, R6.reuse, 0x50, PT ;  /* 0x000000500600780c */ /* 0x040fe40003f44270 */
[----:B------:R-:W-:Y:S02]  /*4730*/  FSEL R161, R97, -INF , P3 ;  /* 0xff80000061a17808 */ /* 0x000fe40001800000 */
[----:B------:R-:W-:Y:S02]  /*4740*/  FSEL R165, R165, -INF , P6 ;  /* 0xff800000a5a57808 */ /* 0x000fe40003000000 */
[----:B------:R-:W-:Y:S02]  /*4750*/  ISETP.GT.AND P3, PT, R6, 0x51, PT ;  /* 0x000000510600780c */ /* 0x000fe40003f64270 */
[----:B------:R-:W-:Y:S02]  /*4760*/  FSEL R162, R96, -INF , P1 ;  /* 0xff80000060a27808 */ /* 0x000fe40000800000 */
[----:B------:R-:W-:-:S02]  /*4770*/  FSEL R163, R93, -INF , P0 ;  /* 0xff8000005da37808 */ /* 0x000fc40000000000 */
[----:B------:R-:W-:Y:S02]  /*4780*/  ISETP.GT.AND P6, PT, R6, 0x60, PT ;  /* 0x000000600600780c */ /* 0x000fe40003fc4270 */
[----:B------:R-:W-:Y:S02]  /*4790*/  FSEL R199, R92, -INF , P2 ;  /* 0xff8000005cc77808 */ /* 0x000fe40001000000 */
[----:B------:R-:W-:Y:S02]  /*47a0*/  IMNMX R5, R8, R5, PT ;  /* 0x0000000508057217 */ /* 0x000fe40003800200 */
[C---:B------:R-:W-:Y:S02]  /*47b0*/  ISETP.GT.AND P1, PT, R6.reuse, 0x58, PT ;  /* 0x000000580600780c */ /* 0x040fe40003f24270 */
[C---:B------:R-:W-:Y:S02]  /*47c0*/  ISETP.GT.AND P0, PT, R6.reuse, 0x59, PT ;  /* 0x000000590600780c */ /* 0x040fe40003f04270 */
[----:B------:R-:W-:-:S02]  /*47d0*/  ISETP.GT.AND P2, PT, R6, 0x61, PT ;  /* 0x000000610600780c */ /* 0x000fc40003f44270 */
[----:B------:R-:W-:Y:S02]  /*47e0*/  FSEL R204, R91, -INF , P3 ;  /* 0xff8000005bcc7808 */ /* 0x000fe40001800000 */
[----:B------:R-:W-:Y:S02]  /*47f0*/  FSEL R201, R88, -INF , P6 ;  /* 0xff80000058c97808 */ /* 0x000fe40003000000 */
[----:B------:R-:W-:Y:S02]  /*4800*/  ISETP.GT.AND P3, PT, R6, 0x68, PT ;  /* 0x000000680600780c */ /* 0x000fe40003f64270 */
[----:B------:R-:W-:Y:S02]  /*4810*/  FSEL R205, R90, -INF , P1 ;  /* 0xff8000005acd7808 */ /* 0x000fe40000800000 */
[----:B------:R-:W-:Y:S02]  /*4820*/  FSEL R192, R89, -INF , P0 ;  /* 0xff80000059c07808 */ /* 0x000fe40000000000 */
[----:B------:R-:W-:-:S02]  /*4830*/  ISETP.GT.AND P6, PT, R5, 0x1, PT ;  /* 0x000000010500780c */ /* 0x000fc40003fc4270 */
[----:B------:R-:W-:Y:S02]  /*4840*/  FSEL R197, R85, -INF , P2 ;  /* 0xff80000055c57808 */ /* 0x000fe40001000000 */
[----:B------:R-:W-:Y:S02]  /*4850*/  ISETP.GT.AND P1, PT, R6, 0x69, PT ;  /* 0x000000690600780c */ /* 0x000fe40003f24270 */
[C---:B------:R-:W-:Y:S02]  /*4860*/  ISETP.GT.AND P0, PT, R5.reuse, RZ, PT ;  /* 0x000000ff0500720c */ /* 0x040fe40003f04270 */
[----:B------:R-:W-:Y:S02]  /*4870*/  ISETP.GT.AND P2, PT, R5, 0x8, PT ;  /* 0x000000080500780c */ /* 0x000fe40003f44270 */
[----:B------:R-:W-:Y:S02]  /*4880*/  FSEL R202, R84, -INF , P3 ;  /* 0xff80000054ca7808 */ /* 0x000fe40001800000 */
[----:B------:R-:W-:-:S02]  /*4890*/  FSEL R23, R25, -INF , P6 ;  /* 0xff80000019177808 */ /* 0x000fc40003000000 */
[----:B------:R-:W-:Y:S02]  /*48a0*/  ISETP.GT.AND P3, PT, R5, 0x9, PT ;  /* 0x000000090500780c */ /* 0x000fe40003f64270 */
[----:B------:R-:W-:Y:S02]  /*48b0*/  FSEL R156, R47, -INF , P1 ;  /* 0xff8000002f9c7808 */ /* 0x000fe40000800000 */
[----:B------:R-:W-:Y:S02]  /*48c0*/  FSEL R22, R26, -INF , P0 ;  /* 0xff8000001a167808 */ /* 0x000fe40000000000 */
[----:B------:R-:W-:Y:S02]  /*48d0*/  FSEL R25, R46, -INF , P2 ;  /* 0xff8000002e197808 */ /* 0x000fe40001000000 */
[C---:B------:R-:W-:Y:S02]  /*48e0*/  ISETP.GT.AND P1, PT, R5.reuse, 0x10, PT ;  /* 0x000000100500780c */ /* 0x040fe40003f24270 */
[----:B------:R-:W-:-:S02]  /*48f0*/  ISETP.GT.AND P0, PT, R5, 0x11, PT ;  /* 0x000000110500780c */ /* 0x000fc40003f04270 */
[C---:B------:R-:W-:Y:S02]  /*4900*/  ISETP.GT.AND P6, PT, R5.reuse, 0x18, PT ;  /* 0x000000180500780c */ /* 0x040fe40003fc4270 */
[----:B------:R-:W-:Y:S02]  /*4910*/  ISETP.GT.AND P2, PT, R5, 0x19, PT ;  /* 0x000000190500780c */ /* 0x000fe40003f44270 */
[----:B------:R-:W-:Y:S02]  /*4920*/  FSEL R26, R45, -INF , P3 ;  /* 0xff8000002d1a7808 */ /* 0x000fe40001800000 */
[----:B------:R-:W-:Y:S02]  /*4930*/  FSEL R43, R43, -INF , P1 ;  /* 0xff8000002b2b7808 */ /* 0x000fe40000800000 */
[----:B------:R-:W-:Y:S02]  /*4940*/  FSEL R45, R37, -INF , P0 ;  /* 0xff800000252d7808 */ /* 0x000fe40000000000 */
[----:B------:R-:W-:-:S02]  /*4950*/  FSEL R46, R81, -INF , P6 ;  /* 0xff800000512e7808 */ /* 0x000fc40003000000 */
[----:B------:R-:W-:Y:S02]  /*4960*/  FSEL R47, R80, -INF , P2 ;  /* 0xff800000502f7808 */ /* 0x000fe40001000000 */
[C---:B------:R-:W-:Y:S02]  /*4970*/  ISETP.GT.AND P3, PT, R5.reuse, 0x20, PT ;  /* 0x000000200500780c */ /* 0x040fe40003f64270 */
[C---:B------:R-:W-:Y:S02]  /*4980*/  ISETP.GT.AND P1, PT, R5.reuse, 0x21, PT ;  /* 0x000000210500780c */ /* 0x040fe40003f24270 */
[C---:B------:R-:W-:Y:S02]  /*4990*/  ISETP.GT.AND P0, PT, R5.reuse, 0x28, PT ;  /* 0x000000280500780c */ /* 0x040fe40003f04270 */
[C---:B------:R-:W-:Y:S02]  /*49a0*/  ISETP.GT.AND P6, PT, R5.reuse, 0x29, PT ;  /* 0x000000290500780c */ /* 0x040fe40003fc4270 */
[----:B------:R-:W-:-:S02]  /*49b0*/  ISETP.GT.AND P2, PT, R5, 0x30, PT ;  /* 0x000000300500780c */ /* 0x000fc40003f44270 */
[----:B------:R-:W-:Y:S02]  /*49c0*/  FSEL R112, R77, -INF , P3 ;  /* 0xff8000004d707808 */ /* 0x000fe40001800000 */
[----:B------:R-:W-:Y:S02]  /*49d0*/  FSEL R113, R76, -INF , P1 ;  /* 0xff8000004c717808 */ /* 0x000fe40000800000 */
[----:B------:R-:W-:Y:S02]  /*49e0*/  FSEL R114, R72, -INF , P0 ;  /* 0xff80000048727808 */ /* 0x000fe40000000000 */
[----:B------:R-:W-:Y:S02]  /*49f0*/  FSEL R115, R69, -INF , P6 ;  /* 0xff80000045737808 */ /* 0x000fe40003000000 */
[----:B------:R-:W-:Y:S02]  /*4a00*/  FSEL R143, R65, -INF , P2 ;  /* 0xff800000418f7808 */ /* 0x000fe40001000000 */
[----:B------:R-:W-:-:S02]  /*4a10*/  ISETP.GT.AND P3, PT, R5, 0x31, PT ;  /* 0x000000310500780c */ /* 0x000fc40003f64270 */
[C---:B------:R-:W-:Y:S02]  /*4a20*/  ISETP.GT.AND P1, PT, R5.reuse, 0x38, PT ;  /* 0x000000380500780c */ /* 0x040fe40003f24270 */
[C---:B------:R-:W-:Y:S02]  /*4a30*/  ISETP.GT.AND P0, PT, R5.reuse, 0x39, PT ;  /* 0x000000390500780c */ /* 0x040fe40003f04270 */
[C---:B------:R-:W-:Y:S02]  /*4a40*/  ISETP.GT.AND P6, PT, R5.reuse, 0x40, PT ;  /* 0x000000400500780c */ /* 0x040fe40003fc4270 */
[----:B------:R-:W-:Y:S02]  /*4a50*/  ISETP.GT.AND P2, PT, R5, 0x41, PT ;  /* 0x000000410500780c */ /* 0x000fe40003f44270 */
[----:B------:R-:W-:Y:S02]  /*4a60*/  FSEL R144, R64, -INF , P3 ;  /* 0xff80000040907808 */ /* 0x000fe40001800000 */
[----:B------:R-:W-:-:S02]  /*4a70*/  FSEL R145, R61, -INF , P1 ;  /* 0xff8000003d917808 */ /* 0x000fc40000800000 */
[----:B------:R-:W-:Y:S02]  /*4a80*/  FSEL R146, R60, -INF , P0 ;  /* 0xff8000003c927808 */ /* 0x000fe40000000000 */
[----:B------:R-:W-:Y:S02]  /*4a90*/  FSEL R164, R57, -INF , P6 ;  /* 0xff80000039a47808 */ /* 0x000fe40003000000 */
[----:B------:R-:W-:Y:S02]  /*4aa0*/  FSEL R166, R56, -INF , P2 ;  /* 0xff80000038a67808 */ /* 0x000fe40001000000 */
[C---:B------:R-:W-:Y:S02]  /*4ab0*/  ISETP.GT.AND P3, PT, R5.reuse, 0x48, PT ;  /* 0x000000480500780c */ /* 0x040fe40003f64270 */
        /* <DEDUP_REMOVED lines=26> */
[----:B------:R-:W-:Y:S02]  /*4c60*/  IMNMX R3, R8, R3, PT ;  /* 0x0000000308037217 */ /* 0x000fe40003800200 */
[----:B------:R-:W-:Y:S02]  /*4c70*/  FMNMX.FTZ R5, R42, R5, !PT ;  /* 0x000000052a057209 */ /* 0x000fe40007810000 */
[----:B------:R-:W-:Y:S02]  /*4c80*/  FMNMX.FTZ R6, R47, R6, !PT ;  /* 0x000000062f067209 */ /* 0x000fe40007810000 */
[----:B------:R-:W-:Y:S02]  /*4c90*/  FSEL R159, R28, -INF , P1 ;  /* 0xff8000001c9f7808 */ /* 0x000fe40000800000 */
[----:B------:R-:W-:Y:S02]  /*4ca0*/  FSEL R200, R24, -INF , P0 ;  /* 0xff80000018c87808 */ /* 0x000fe40000000000 */
[----:B------:R-:W-:-:S02]  /*4cb0*/  ISETP.GT.AND P1, PT, R3, RZ, PT ;  /* 0x000000ff0300720c */ /* 0x000fc40003f24270 */
[----:B------:R-:W-:Y:S02]  /*4cc0*/  ISETP.GT.AND P0, PT, R3, 0x1, PT ;  /* 0x000000010300780c */ /* 0x000fe40003f04270 */
[----:B------:R-:W-:Y:S02]  /*4cd0*/  FMNMX.FTZ R5, R130, R5, !PT ;  /* 0x0000000582057209 */ /* 0x000fe40007810000 */
[----:B------:R-:W-:Y:S02]  /*4ce0*/  FMNMX.FTZ R6, R112, R6, !PT ;  /* 0x0000000670067209 */ /* 0x000fe40007810000 */
[----:B------:R-:W-:Y:S02]  /*4cf0*/  FSEL R157, R17, -INF , P6 ;  /* 0xff800000119d7808 */ /* 0x000fe40003000000 */
[----:B--2---:R-:W-:Y:S02]  /*4d00*/  FSEL R198, R16, -INF , P2 ;  /* 0xff80000010c67808 */ /* 0x004fe40001000000 */
[----:B------:R-:W-:-:S02]  /*4d10*/  ISETP.GT.AND P6, PT, R3, 0x8, PT ;  /* 0x000000080300780c */ /* 0x000fc40003fc4270 */
[----:B------:R-:W-:Y:S02]  /*4d20*/  FSEL R16, R31, -INF , P1 ;  /* 0xff8000001f107808 */ /* 0x000fe40000800000 */
[----:B------:R-:W-:Y:S01]  /*4d30*/  FSEL R17, R27, -INF , P0 ;  /* 0xff8000001b117808 */ /* 0x000fe20000000000 */
[----:B------:R-:W-:Y:S01]  /*4d40*/  MUFU.TANH R31, R33 ;  /* 0x00000021001f7308 */ /* 0x000fe20000002400 */
[----:B------:R-:W-:Y:S02]  /*4d50*/  FMNMX.FTZ R5, R134, R5, !PT ;  /* 0x0000000586057209 */ /* 0x000fe40007810000 */
[----:B------:R-:W-:Y:S02]  /*4d60*/  FMNMX.FTZ R6, R113, R6, !PT ;  /* 0x0000000671067209 */ /* 0x000fe40007810000 */
[----:B------:R-:W-:Y:S02]  /*4d70*/  ISETP.GT.AND P2, PT, R3, 0x9, PT ;  /* 0x000000090300780c */ /* 0x000fe40003f44270 */
[----:B------:R-:W-:Y:S01]  /*4d80*/  FSEL R24, R73, -INF , P6 ;  /* 0xff80000049187808 */ /* 0x000fe20003000000 */
[----:B------:R-:W-:Y:S01]  /*4d90*/  MUFU.TANH R27, R39 ;  /* 0x00000027001b7308 */ /* 0x000fe20000002400 */
[----:B------:R-:W-:-:S02]  /*4da0*/  FMNMX.FTZ R5, R139, R5, !PT ;  /* 0x000000058b057209 */ /* 0x000fc40007810000 */
[----:B------:R-:W-:Y:S02]  /*4db0*/  FMNMX.FTZ R6, R114, R6, !PT ;  /* 0x0000000672067209 */ /* 0x000fe40007810000 */
[----:B------:R-:W-:Y:S02]  /*4dc0*/  FMNMX.FTZ R8, R16, R17, !PT ;  /* 0x0000001110087209 */ /* 0x000fe40007810000 */
[----:B------:R-:W-:Y:S02]  /*4dd0*/  ISETP.GT.AND P1, PT, R3, 0x10, PT ;  /* 0x000000100300780c */ /* 0x000fe40003f24270 */
[----:B------:R-:W-:Y:S02]  /*4de0*/  FSEL R28, R68, -INF , P2 ;  /* 0xff800000441c7808 */ /* 0x000fe40001000000 */
[----:B------:R-:W-:Y:S02]  /*4df0*/  FMNMX.FTZ R5, R140, R5, !PT ;  /* 0x000000058c057209 */ /* 0x000fe40007810000 */
[----:B------:R-:W-:-:S02]  /*4e00*/  FMNMX.FTZ R6, R115, R6, !PT ;  /* 0x0000000673067209 */ /* 0x000fc40007810000 */
[----:B------:R-:W-:Y:S02]  /*4e10*/  FMNMX.FTZ R8, R24, R8, !PT ;  /* 0x0000000818087209 */ /* 0x000fe40007810000 */
[----:B------:R-:W-:Y:S02]  /*4e20*/  ISETP.GT.AND P0, PT, R3, 0x11, PT ;  /* 0x000000110300780c */ /* 0x000fe40003f04270 */
[----:B------:R-:W-:Y:S02]  /*4e30*/  FSEL R44, R53, -INF , P1 ;  /* 0xff800000352c7808 */ /* 0x000fe40000800000 */
[----:B------:R-:W-:Y:S02]  /*4e40*/  FMNMX.FTZ R5, R141, R5, !PT ;  /* 0x000000058d057209 */ /* 0x000fe40007810000 */
[----:B------:R-:W-:Y:S02]  /*4e50*/  FMNMX.FTZ R6, R143, R6, !PT ;  /* 0x000000068f067209 */ /* 0x000fe40007810000 */
[----:B------:R-:W-:-:S02]  /*4e60*/  FMNMX.FTZ R8, R28, R8, !PT ;  /* 0x000000081c087209 */ /* 0x000fc40007810000 */
[C---:B------:R-:W-:Y:S02]  /*4e70*/  ISETP.GT.AND P6, PT, R3.reuse, 0x18, PT ;  /* 0x000000180300780c */ /* 0x040fe40003fc4270 */
[----:B------:R-:W-:Y:S02]  /*4e80*/  FSEL R96, R52, -INF , P0 ;  /* 0xff80000034607808 */ /* 0x000fe40000000000 */
[----:B------:R-:W-:Y:S02]  /*4e90*/  FMNMX.FTZ R5, R142, R5, !PT ;  /* 0x000000058e057209 */ /* 0x000fe40007810000 */
[----:B------:R-:W-:Y:S02]  /*4ea0*/  FMNMX.FTZ R6, R144, R6, !PT ;  /* 0x0000000690067209 */ /* 0x000fe40007810000 */
[----:B------:R-:W-:Y:S02]  /*4eb0*/  FMNMX.FTZ R8, R44, R8, !PT ;  /* 0x000000082c087209 */ /* 0x000fe40007810000 */
[----:B------:R-:W-:-:S02]  /*4ec0*/  ISETP.GT.AND P2, PT, R3, 0x19, PT ;  /* 0x000000190300780c */ /* 0x000fc40003f44270 */
[----:B------:R-:W-:Y:S02]  /*4ed0*/  FSEL R97, R87, -INF , P6 ;  /* 0xff80000057617808 */ /* 0x000fe40003000000 */
[----:B------:R-:W-:Y:S02]  /*4ee0*/  FMNMX.FTZ R5, R147, R5, !PT ;  /* 0x0000000593057209 */ /* 0x000fe40007810000 */
[----:B------:R-:W-:Y:S02]  /*4ef0*/  FMNMX.FTZ R6, R145, R6, !PT ;  /* 0x0000000691067209 */ /* 0x000fe40007810000 */
[----:B------:R-:W-:Y:S02]  /*4f00*/  FMNMX.FTZ R8, R96, R8, !PT ;  /* 0x0000000860087209 */ /* 0x000fe40007810000 */
[----:B------:R-:W-:Y:S02]  /*4f10*/  ISETP.GT.AND P1, PT, R3, 0x20, PT ;  /* 0x000000200300780c */ /* 0x000fe40003f24270 */
[----:B------:R-:W-:-:S02]  /*4f20*/  FSEL R98, R125, -INF , P2 ;  /* 0xff8000007d627808 */ /* 0x000fc40001000000 */
[----:B------:R-:W-:Y:S02]  /*4f30*/  FMNMX.FTZ R5, R154, R5, !PT ;  /* 0x000000059a057209 */ /* 0x000fe40007810000 */
[----:B------:R-:W-:Y:S02]  /*4f40*/  FMNMX.FTZ R6, R146, R6, !PT ;  /* 0x0000000692067209 */ /* 0x000fe40007810000 */
[----:B------:R-:W-:Y:S02]  /*4f50*/  FMNMX.FTZ R8, R97, R8, !PT ;  /* 0x0000000861087209 */ /* 0x000fe40007810000 */
[----:B------:R-:W-:Y:S02]  /*4f60*/  ISETP.GT.AND P0, PT, R3, 0x21, PT ;  /* 0x000000210300780c */ /* 0x000fe40003f04270 */
[----:B------:R-:W-:Y:S02]  /*4f70*/  FSEL R122, R82, -INF , P1 ;  /* 0xff800000527a7808 */ /* 0x000fe40000800000 */
        /* <DEDUP_REMOVED lines=13> */
[----:B------:R-:W-:Y:S02]  /*5050*/  ISETP.GT.AND P1, PT, R3, 0x30, PT ;  /* 0x000000300300780c */ /* 0x000fe40003f24270 */
[----:B------:R-:W-:Y:S02]  /*5060*/  FMNMX.FTZ R5, R165, R5, !PT ;  /* 0x00000005a5057209 */ /* 0x000fe40007810000 */
[----:B------:R-:W-:Y:S02]  /*5070*/  FSEL R128, R128, -INF , P2 ;  /* 0xff80000080807808 */ /* 0x000fe40001000000 */
[----:B------:R-:W-:Y:S02]  /*5080*/  FMNMX.FTZ R6, R168, R6, !PT ;  /* 0x00000006a8067209 */ /* 0x000fe40007810000 */
[----:B------:R-:W-:Y:S02]  /*5090*/  FMNMX.FTZ R8, R123, R8, !PT ;  /* 0x000000087b087209 */ /* 0x000fe40007810000 */
[----:B------:R-:W-:-:S02]  /*50a0*/  ISETP.GT.AND P0, PT, R3, 0x31, PT ;  /* 0x000000310300780c */ /* 0x000fc40003f04270 */
[----:B------:R-:W-:Y:S02]  /*50b0*/  FMNMX.FTZ R5, R199, R5, !PT ;  /* 0x00000005c7057209 */ /* 0x000fe40007810000 */
[----:B------:R-:W-:Y:S02]  /*50c0*/  FMNMX.FTZ R6, R179, R6, !PT ;  /* 0x00000006b3067209 */ /* 0x000fe40007810000 */
[----:B------:R-:W-:Y:S02]  /*50d0*/  FSEL R131, R131, -INF , P1 ;  /* 0xff80000083837808 */ /* 0x000fe40000800000 */
[----:B------:R-:W-:Y:S02]  /*50e0*/  FMNMX.FTZ R8, R128, R8, !PT ;  /* 0x0000000880087209 */ /* 0x000fe40007810000 */
[----:B------:R-:W-:Y:S02]  /*50f0*/  ISETP.GT.AND P6, PT, R3, 0x38, PT ;  /* 0x000000380300780c */ /* 0x000fe40003fc4270 */
[----:B------:R-:W-:-:S02]  /*5100*/  FMNMX.FTZ R5, R204, R5, !PT ;  /* 0x00000005cc057209 */ /* 0x000fc40007810000 */
[----:B------:R-:W-:Y:S02]  /*5110*/  FMNMX.FTZ R6, R180, R6, !PT ;  /* 0x00000006b4067209 */ /* 0x000fe40007810000 */
[----:B------:R-:W-:Y:S02]  /*5120*/  FSEL R136, R9, -INF , P0 ;  /* 0xff80000009887808 */ /* 0x000fe40000000000 */
[----:B------:R-:W-:Y:S02]  /*5130*/  FMNMX.FTZ R8, R131, R8, !PT ;  /* 0x0000000883087209 */ /* 0x000fe40007810000 */
[----:B------:R-:W-:Y:S02]  /*5140*/  FSEL R182, R32, -INF , P3 ;  /* 0xff80000020b67808 */ /* 0x000fe40001800000 */
[----:B------:R-:W-:Y:S01]  /*5150*/  ISETP.GT.AND P2, PT, R3, 0x39, PT ;  /* 0x000000390300780c */ /* 0x000fe20003f44270 */
[----:B------:R-:W-:Y:S01]  /*5160*/  MUFU.TANH R32, R30 ;  /* 0x0000001e00207308 */ /* 0x000fe20000002400 */
[----:B------:R-:W-:-:S02]  /*5170*/  FMNMX.FTZ R5, R205, R5, !PT ;  /* 0x00000005cd057209 */ /* 0x000fc40007810000 */
[----:B------:R-:W-:Y:S02]  /*5180*/  FMNMX.FTZ R6, R181, R6, !PT ;  /* 0x00000006b5067209 */ /* 0x000fe40007810000 */
[----:B------:R-:W-:Y:S02]  /*5190*/  FSEL R129, R129, -INF , P6 ;  /* 0xff80000081817808 */ /* 0x000fe40003000000 */
[----:B------:R-:W-:Y:S01]  /*51a0*/  FMNMX.FTZ R8, R136, R8, !PT ;  /* 0x0000000888087209 */ /* 0x000fe20007810000 */
[----:B------:R-:W-:Y:S01]  /*51b0*/  MUFU.TANH R30, R35 ;  /* 0x00000023001e7308 */ /* 0x000fe20000002400 */
[----:B------:R-:W-:Y:S02]  /*51c0*/  ISETP.GT.AND P1, PT, R3, 0x40, PT ;  /* 0x000000400300780c */ /* 0x000fe40003f24270 */
[----:B------:R-:W-:Y:S02]  /*51d0*/  FMNMX.FTZ R5, R192, R5, !PT ;  /* 0x00000005c0057209 */ /* 0x000fe40007810000 */
[----:B------:R-:W-:-:S02]  /*51e0*/  FMNMX.FTZ R6, R182, R6, !PT ;  /* 0x00000006b6067209 */ /* 0x000fc40007810000 */
[----:B------:R-:W-:Y:S02]  /*51f0*/  FSEL R137, R137, -INF , P2 ;  /* 0xff80000089897808 */ /* 0x000fe40001000000 */
[----:B------:R-:W-:Y:S02]  /*5200*/  FMNMX.FTZ R8, R129, R8, !PT ;  /* 0x0000000881087209 */ /* 0x000fe40007810000 */
[----:B------:R-:W-:Y:S02]  /*5210*/  FMNMX.FTZ R5, R201, R5, !PT ;  /* 0x00000005c9057209 */ /* 0x000fe40007810000 */
[----:B------:R-:W-:Y:S02]  /*5220*/  ISETP.GT.AND P0, PT, R3, 0x41, PT ;  /* 0x000000410300780c */ /* 0x000fe40003f04270 */
[----:B------:R-:W-:Y:S02]  /*5230*/  FMNMX.FTZ R6, R159, R6, !PT ;  /* 0x000000069f067209 */ /* 0x000fe40007810000 */
        /* <DEDUP_REMOVED lines=14> */
[----:B------:R-:W-:Y:S01]  /*5320*/  ISETP.GT.AND P2, PT, R3, 0x50, PT ;  /* 0x000000500300780c */ /* 0x000fe20003f44270 */
[----:B------:R-:W1:Y:S01]  /*5330*/  SHFL.BFLY PT, R73, R5, 0x2, 0x1f ;  /* 0x0c401f0005497f89 */ /* 0x000e6200000e0000 */
[----:B------:R-:W-:Y:S02]  /*5340*/  FSEL R160, R160, -INF , P0 ;  /* 0xff800000a0a07808 */ /* 0x000fe40000000000 */
[----:B------:R-:W-:Y:S01]  /*5350*/  FMNMX.FTZ R8, R155, R8, !PT ;  /* 0x000000089b087209 */ /* 0x000fe20007810000 */
[----:B------:R-:W2:Y:S01]  /*5360*/  SHFL.BFLY PT, R9, R6, 0x2, 0x1f ;  /* 0x0c401f0006097f89 */ /* 0x000ea200000e0000 */
[----:B------:R-:W-:Y:S02]  /*5370*/  ISETP.GT.AND P1, PT, R3, 0x51, PT ;  /* 0x000000510300780c */ /* 0x000fe40003f24270 */
[----:B------:R-:W-:-:S02]  /*5380*/  FSEL R169, R169, -INF , P2 ;  /* 0xff800000a9a97808 */ /* 0x000fc40001000000 */
[----:B------:R-:W-:Y:S02]  /*5390*/  FMNMX.FTZ R8, R160, R8, !PT ;  /* 0x00000008a0087209 */ /* 0x000fe40007810000 */
[----:B------:R-:W-:Y:S02]  /*53a0*/  ISETP.GT.AND P0, PT, R3, 0x58, PT ;  /* 0x000000580300780c */ /* 0x000fe40003f04270 */
[----:B------:R-:W-:Y:S02]  /*53b0*/  FSEL R172, R172, -INF , P1 ;  /* 0xff800000acac7808 */ /* 0x000fe40000800000 */
[----:B------:R-:W-:Y:S02]  /*53c0*/  FMNMX.FTZ R8, R169, R8, !PT ;  /* 0x00000008a9087209 */ /* 0x000fe40007810000 */
[----:B------:R-:W-:Y:S02]  /*53d0*/  ISETP.GT.AND P3, PT, R7, RZ, PT ;  /* 0x000000ff0700720c */ /* 0x000fe40003f64270 */
[----:B------:R-:W-:-:S02]  /*53e0*/  ISETP.GT.AND P6, PT, R3, 0x59, PT ;  /* 0x000000590300780c */ /* 0x000fc40003fc4270 */
[----:B------:R-:W-:Y:S02]  /*53f0*/  FSEL R171, R63, -INF , P0 ;  /* 0xff8000003fab7808 */ /* 0x000fe40000000000 */
[----:B------:R-:W-:Y:S02]  /*5400*/  FMNMX.FTZ R8, R172, R8, !PT ;  /* 0x00000008ac087209 */ /* 0x000fe40007810000 */
[----:B------:R-:W-:Y:S02]  /*5410*/  FSEL R15, R126, -INF , P3 ;  /* 0xff8000007e0f7808 */ /* 0x000fe40001800000 */
[C---:B------:R-:W-:Y:S02]  /*5420*/  ISETP.GT.AND P3, PT, R3.reuse, 0x60, PT ;  /* 0x000000600300780c */ /* 0x040fe40003f64270 */
[C---:B------:R-:W-:Y:S02]  /*5430*/  ISETP.GT.AND P2, PT, R3.reuse, 0x61, PT ;  /* 0x000000610300780c */ /* 0x040fe40003f44270 */
[----:B------:R-:W-:-:S02]  /*5440*/  ISETP.GT.AND P1, PT, R3, 0x68, PT ;  /* 0x000000680300780c */ /* 0x000fc40003f24270 */
[----:B------:R-:W-:Y:S02]  /*5450*/  ISETP.GT.AND P0, PT, R3, 0x69, PT ;  /* 0x000000690300780c */ /* 0x000fe40003f04270 */
[----:B------:R-:W-:Y:S02]  /*5460*/  FSEL R175, R62, -INF , P6 ;  /* 0xff8000003eaf7808 */ /* 0x000fe40003000000 */
[----:B------:R-:W-:Y:S02]  /*5470*/  FMNMX.FTZ R3, R171, R8, !PT ;  /* 0x00000008ab037209 */ /* 0x000fe40007810000 */
[----:B------:R-:W-:Y:S02]  /*5480*/  FSEL R219, R58, -INF , P3 ;  /* 0xff8000003adb7808 */ /* 0x000fe40001800000 */
[----:B------:R-:W-:Y:S02]  /*5490*/  FMNMX.FTZ R3, R175, R3, !PT ;  /* 0x00000003af037209 */ /* 0x000fe40007810000 */
[----:B------:R-:W-:-:S02]  /*54a0*/  ISETP.GT.AND P6, PT, R7, 0x1, PT ;  /* 0x000000010700780c */ /* 0x000fc40003fc4270 */
[----:B------:R-:W-:Y:S02]  /*54b0*/  FSEL R218, R54, -INF , P2 ;  /* 0xff80000036da7808 */ /* 0x000fe40001000000 */
[----:B------:R-:W-:Y:S02]  /*54c0*/  FMNMX.FTZ R3, R219, R3, !PT ;  /* 0x00000003db037209 */ /* 0x000fe40007810000 */
[----:B------:R-:W-:Y:S02]  /*54d0*/  ISETP.GT.AND P3, PT, R7, 0x8, PT ;  /* 0x000000080700780c */ /* 0x000fe40003f64270 */
[----:B------:R-:W-:Y:S02]  /*54e0*/  FSEL R14, R177, -INF , P6 ;  /* 0xff800000b10e7808 */ /* 0x000fe40003000000 */
[----:B------:R-:W-:Y:S02]  /*54f0*/  FSEL R221, R12, -INF , P1 ;  /* 0xff8000000cdd7808 */ /* 0x000fe40000800000 */
[----:B------:R-:W-:-:S02]  /*5500*/  FMNMX.FTZ R3, R218, R3, !PT ;  /* 0x00000003da037209 */ /* 0x000fc40007810000 */
[----:B-1----:R-:W-:Y:S02]  /*5510*/  FMNMX.FTZ R73, R73, R5, !PT ;  /* 0x0000000549497209 */ /* 0x002fe40007810000 */
[----:B--2---:R-:W-:Y:S02]  /*5520*/  FMNMX.FTZ R6, R6, R9, !PT ;  /* 0x0000000906067209 */ /* 0x004fe40007810000 */
[----:B------:R-:W1:Y:S01]  /*5530*/  MUFU.TANH R9, R29 ;  /* 0x0000001d00097308 */ /* 0x000e620000002400 */
[----:B------:R-:W-:Y:S02]  /*5540*/  ISETP.GT.AND P2, PT, R7, 0x9, PT ;  /* 0x000000090700780c */ /* 0x000fe40003f44270 */
[----:B------:R-:W-:Y:S02]  /*5550*/  FSEL R13, R103, -INF , P3 ;  /* 0xff800000670d7808 */ /* 0x000fe40001800000 */
[----:B------:R-:W-:Y:S02]  /*5560*/  FMNMX.FTZ R5, R15, R14, !PT ;  /* 0x0000000e0f057209 */ /* 0x000fe40007810000 */
[----:B------:R-:W-:Y:S01]  /*5570*/  FSEL R251, R10, -INF , P0 ;  /* 0xff8000000afb7808 */ /* 0x000fe20000000000 */
[----:B------:R-:W2:Y:S01]  /*5580*/  MUFU.TANH R29, R36 ;  /* 0x00000024001d7308 */ /* 0x000ea20000002400 */
[----:B------:R-:W-:-:S02]  /*5590*/  FMNMX.FTZ R3, R221, R3, !PT ;  /* 0x00000003dd037209 */ /* 0x000fc40007810000 */
[----:B------:R-:W-:Y:S02]  /*55a0*/  ISETP.GT.AND P1, PT, R7, 0x10, PT ;  /* 0x000000100700780c */ /* 0x000fe40003f24270 */
[----:B------:R-:W-:Y:S02]  /*55b0*/  FSEL R12, R127, -INF , P2 ;  /* 0xff8000007f0c7808 */ /* 0x000fe40001000000 */
[----:B------:R-:W-:Y:S02]  /*55c0*/  FMNMX.FTZ R5, R13, R5, !PT ;  /* 0x000000050d057209 */ /* 0x000fe40007810000 */
[----:B------:R-:W-:Y:S02]  /*55d0*/  FMNMX.FTZ R3, R251, R3, !PT ;  /* 0x00000003fb037209 */ /* 0x000fe40007810000 */
[----:B------:R-:W-:Y:S02]  /*55e0*/  ISETP.GT.AND P0, PT, R7, 0x11, PT ;  /* 0x000000110700780c */ /* 0x000fe40003f04270 */
[----:B------:R-:W-:Y:S01]  /*55f0*/  FSEL R68, R74, -INF , P1 ;  /* 0xff8000004a447808 */ /* 0x000fe20000800000 */
[----:B------:R-:W3:Y:S01]  /*5600*/  SHFL.BFLY PT, R8, R3, 0x2, 0x1f ;  /* 0x0c401f0003087f89 */ /* 0x000ee200000e0000 */
[----:B------:R-:W-:-:S02]  /*5610*/  FMNMX.FTZ R5, R12, R5, !PT ;  /* 0x000000050c057209 */ /* 0x000fc40007810000 */
[----:B------:R-:W-:Y:S02]  /*5620*/  ISETP.GT.AND P1, PT, R7, 0x18, PT ;  /* 0x000000180700780c */ /* 0x000fe40003f24270 */
[----:B------:R-:W-:Y:S02]  /*5630*/  FSEL R69, R71, -INF , P0 ;  /* 0xff80000047457808 */ /* 0x000fe40000000000 */
[----:B------:R-:W-:Y:S01]  /*5640*/  FMNMX.FTZ R5, R68, R5, !PT ;  /* 0x0000000544057209 */ /* 0x000fe20007810000 */
[----:B------:R-:W-:Y:S01]  /*5650*/  SHFL.BFLY PT, R71, R6, 0x1, 0x1f ;  /* 0x0c201f0006477f89 */ /* 0x000fe200000e0000 */
[----:B------:R-:W-:Y:S02]  /*5660*/  ISETP.GT.AND P0, PT, R7, 0x19, PT ;  /* 0x000000190700780c */ /* 0x000fe40003f04270 */
[----:B-1----:R-:W-:Y:S02]  /*5670*/  FSEL R75, R9, -INF , P1 ;  /* 0xff800000094b7808 */ /* 0x002fe40000800000 */
[----:B------:R-:W-:Y:S01]  /*5680*/  FMNMX.FTZ R5, R69, R5, !PT ;  /* 0x0000000545057209 */ /* 0x000fe20007810000 */
[----:B------:R-:W1:Y:S01]  /*5690*/  SHFL.BFLY PT, R9, R73, 0x1, 0x1f ;  /* 0x0c201f0049097f89 */ /* 0x000e6200000e0000 */
[----:B------:R-:W-:-:S02]  /*56a0*/  ISETP.GT.AND P1, PT, R7, 0x20, PT ;  /* 0x000000200700780c */ /* 0x000fc40003f24270 */
[----:B------:R-:W-:Y:S01]  /*56b0*/  FSEL R74, R189, -INF , P0 ;  /* 0xff800000bd4a7808 */ /* 0x000fe20000000000 */
[----:B------:R-:W-:Y:S01]  /*56c0*/  IMAD.MOV.U32 R189, RZ, RZ, R202 ;  /* 0x000000ffffbd7224 */ /* 0x000fe200078e00ca */
[----:B------:R-:W-:Y:S02]  /*56d0*/  FMNMX.FTZ R5, R75, R5, !PT ;  /* 0x000000054b057209 */ /* 0x000fe40007810000 */
[----:B------:R-:W-:Y:S02]  /*56e0*/  ISETP.GT.AND P0, PT, R7, 0x21, PT ;  /* 0x000000210700780c */ /* 0x000fe40003f04270 */
[----:B------:R-:W-:Y:S01]  /*56f0*/  FSEL R116, R187, -INF , P1 ;  /* 0xff800000bb747808 */ /* 0x000fe20000800000 */
[----:B------:R-:W-:Y:S01]  /*5700*/  IMAD.MOV.U32 R187, RZ, RZ, R201 ;  /* 0x000000ffffbb7224 */ /* 0x000fe200078e00c9 */
[----:B------:R-:W-:Y:S02]  /*5710*/  FMNMX.FTZ R5, R74, R5, !PT ;  /* 0x000000054a057209 */ /* 0x000fe40007810000 */
[----:B------:R-:W-:-:S02]  /*5720*/  ISETP.GT.AND P1, PT, R7, 0x28, PT ;  /* 0x000000280700780c */ /* 0x000fc40003f24270 */
[----:B------:R-:W-:Y:S01]  /*5730*/  FSEL R117, R188, -INF , P0 ;  /* 0xff800000bc757808 */ /* 0x000fe20000000000 */
[----:B------:R-:W-:Y:S01]  /*5740*/  IMAD.MOV.U32 R188, RZ, RZ, R200 ;  /* 0x000000ffffbc7224 */ /* 0x000fe200078e00c8 */
[----:B------:R-:W-:Y:S02]  /*5750*/  FMNMX.FTZ R5, R116, R5, !PT ;  /* 0x0000000574057209 */ /* 0x000fe40007810000 */
[----:B------:R-:W-:Y:S02]  /*5760*/  ISETP.GT.AND P0, PT, R7, 0x29, PT ;  /* 0x000000290700780c */ /* 0x000fe40003f04270 */
[----:B------:R-:W-:Y:S02]  /*5770*/  FSEL R118, R185, -INF , P1 ;  /* 0xff800000b9767808 */ /* 0x000fe40000800000 */
[----:B------:R-:W-:Y:S02]  /*5780*/  FMNMX.FTZ R5, R117, R5, !PT ;  /* 0x0000000575057209 */ /* 0x000fe40007810000 */
[----:B---3--:R-:W-:-:S02]  /*5790*/  FMNMX.FTZ R10, R3, R8, !PT ;  /* 0x00000008030a7209 */ /* 0x008fc40007810000 */
[C---:B------:R-:W-:Y:S01]  /*57a0*/  ISETP.GT.AND P1, PT, R7.reuse, 0x30, PT ;  /* 0x000000300700780c */ /* 0x040fe20003f24270 */
[----:B------:R3:W4:Y:S01]  /*57b0*/  MUFU.TANH R8, R38 ;  /* 0x0000002600087308 */ /* 0x0007220000002400 */
[----:B------:R-:W-:Y:S01]  /*57c0*/  FSEL R120, R186, -INF , P0 ;  /* 0xff800000ba787808 */ /* 0x000fe20000000000 */
[----:B------:R-:W5:Y:S01]  /*57d0*/  SHFL.BFLY PT, R70, R10, 0x1, 0x1f ;  /* 0x0c201f000a467f89 */ /* 0x000f6200000e0000 */
[----:B------:R-:W-:Y:S01]  /*57e0*/  FMNMX.FTZ R3, R118, R5, !PT ;  /* 0x0000000576037209 */ /* 0x000fe20007810000 */
[----:B------:R-:W-:Y:S01]  /*57f0*/  IMAD.MOV.U32 R186, RZ, RZ, R199 ;  /* 0x000000ffffba7224 */ /* 0x000fe200078e00c7 */
[----:B------:R-:W-:Y:S02]  /*5800*/  ISETP.GT.AND P0, PT, R7, 0x31, PT ;  /* 0x000000310700780c */ /* 0x000fe40003f04270 */
[----:B------:R-:W-:Y:S02]  /*5810*/  FSEL R132, R178, -INF , P1 ;  /* 0xff800000b2847808 */ /* 0x000fe40000800000 */
[----:B------:R-:W-:-:S02]  /*5820*/  FMNMX.FTZ R3, R120, R3, !PT ;  /* 0x0000000378037209 */ /* 0x000fc40007810000 */
[C---:B------:R-:W-:Y:S02]  /*5830*/  ISETP.GT.AND P1, PT, R7.reuse, 0x38, PT ;  /* 0x000000380700780c */ /* 0x040fe40003f24270 */
[----:B------:R-:W-:Y:S02]  /*5840*/  FSEL R133, R184, -INF , P0 ;  /* 0xff800000b8857808 */ /* 0x000fe40000000000 */
[----:B------:R-:W-:Y:S01]  /*5850*/  FMNMX.FTZ R3, R132, R3, !PT ;  /* 0x0000000384037209 */ /* 0x000fe20007810000 */
[----:B---3--:R-:W-:Y:S01]  /*5860*/  LDSM.16.MT88.4 R36, [R226+0x100] ;  /* 0x00010000e224783b */ /* 0x008fe20000004200 */
[----:B------:R-:W-:Y:S02]  /*5870*/  ISETP.GT.AND P0, PT, R7, 0x39, PT ;  /* 0x000000390700780c */ /* 0x000fe40003f04270 */
[----:B------:R-:W-:Y:S02]  /*5880*/  FSEL R135, R138, -INF , P1 ;  /* 0xff8000008a877808 */ /* 0x000fe40000800000 */
[----:B------:R-:W-:-:S02]  /*5890*/  FMNMX.FTZ R3, R133, R3, !PT ;  /* 0x0000000385037209 */ /* 0x000fc40007810000 */
[----:B------:R-:W-:Y:S02]  /*58a0*/  ISETP.GT.AND P1, PT, R7, 0x40, PT ;  /* 0x000000400700780c */ /* 0x000fe40003f24270 */
[----:B------:R-:W-:Y:S02]  /*58b0*/  FSEL R138, R176, -INF , P0 ;  /* 0xff800000b08a7808 */ /* 0x000fe40000000000 */
[----:B------:R-:W-:Y:S02]  /*58c0*/  FMNMX.FTZ R3, R135, R3, !PT ;  /* 0x0000000387037209 */ /* 0x000fe40007810000 */
[----:B------:R-:W-:Y:S02]  /*58d0*/  ISETP.GT.AND P0, PT, R7, 0x41, PT ;  /* 0x000000410700780c */ /* 0x000fe40003f04270 */
[----:B------:R-:W-:Y:S02]  /*58e0*/  FSEL R148, R102, -INF , P1 ;  /* 0xff80000066947808 */ /* 0x000fe40000800000 */
[----:B------:R-:W-:-:S02]  /*58f0*/  FMNMX.FTZ R3, R138, R3, !PT ;  /* 0x000000038a037209 */ /* 0x000fc40007810000 */
[----:B------:R-:W-:Y:S02]  /*5900*/  ISETP.GT.AND P3, PT, R7, 0x48, PT ;  /* 0x000000480700780c */ /* 0x000fe40003f64270 */
[----:B------:R-:W-:Y:S02]  /*5910*/  FSEL R149, R99, -INF , P0 ;  /* 0xff80000063957808 */ /* 0x000fe40000000000 */
[----:B------:R-:W-:Y:S02]  /*5920*/  FMNMX.FTZ R3, R148, R3, !PT ;  /* 0x0000000394037209 */ /* 0x000fe40007810000 */
[----:B-1----:R-:W-:Y:S02]  /*5930*/  FMNMX.FTZ R73, R73, R9, !PT ;  /* 0x0000000949497209 */ /* 0x002fe40007810000 */
[----:B------:R-:W-:Y:S01]  /*5940*/  ISETP.GT.AND P2, PT, R7, 0x49, PT ;  /* 0x000000490700780c */ /* 0x000fe20003f44270 */
[----:B------:R-:W1:Y:S01]  /*5950*/  MUFU.TANH R9, R48 ;  /* 0x0000003000097308 */ /* 0x000e620000002400 */
[----:B------:R-:W-:-:S02]  /*5960*/  FSEL R150, R79, -INF , P3 ;  /* 0xff8000004f967808 */ /* 0x000fc40001800000 */
[----:B------:R-:W-:Y:S02]  /*5970*/  FMNMX.FTZ R3, R149, R3, !PT ;  /* 0x0000000395037209 */ /* 0x000fe40007810000 */
[----:B------:R-:W-:Y:S01]  /*5980*/  FMNMX.FTZ R71, R6, R71, !PT ;  /* 0x0000004706477209 */ /* 0x000fe20007810000 */
[C---:B------:R-:W-:Y:S01]  /*5990*/  FMUL.FTZ R6, R73.reuse, c[0x0][0x2d0] ;  /* 0x0000b40049067a20 */ /* 0x040fe20000410000 */
[----:B------:R-:W-:Y:S02]  /*59a0*/  FSETP.NEU.FTZ.AND P0, PT, R73, -INF , PT ;  /* 0xff8000004900780b */ /* 0x000fe40003f1d000 */
[----:B------:R-:W-:Y:S02]  /*59b0*/  ISETP.GT.AND P1, PT, R7, 0x50, PT ;  /* 0x000000500700780c */ /* 0x000fe40003f24270 */
[----:B------:R-:W-:Y:S02]  /*59c0*/  FSEL R152, R94, -INF , P2 ;  /* 0xff8000005e987808 */ /* 0x000fe40001000000 */
[----:B------:R-:W-:-:S02]  /*59d0*/  FMNMX.FTZ R3, R150, R3, !PT ;  /* 0x0000000396037209 */ /* 0x000fc40007810000 */
[----:B------:R-:W-:Y:S02]  /*59e0*/  FSEL R6, R6, RZ, P0 ;  /* 0x000000ff06067208 */ /* 0x000fe40000000000 */
[----:B------:R-:W-:Y:S02]  /*59f0*/  ISETP.GT.AND P0, PT, R7, 0x51, PT ;  /* 0x000000510700780c */ /* 0x000fe40003f04270 */
[----:B------:R-:W-:Y:S01]  /*5a00*/  FSEL R170, R170, -INF , P1 ;  /* 0xff800000aaaa7808 */ /* 0x000fe20000800000 */
[----:B------:R-:W-:Y:S01]  /*5a10*/  FFMA.FTZ R5, R11, c[0x0][0x2d0], -R6 ;  /* 0x0000b4000b057a23 */ /* 0x000fe20000010806 */
[----:B------:R-:W-:Y:S02]  /*5a20*/  FMNMX.FTZ R3, R152, R3, !PT ;  /* 0x0000000398037209 */ /* 0x000fe40007810000 */
[----:B------:R-:W-:Y:S01]  /*5a30*/  ISETP.GT.AND P2, PT, R7, 0x58, PT ;  /* 0x000000580700780c */ /* 0x000fe20003f44270 */
[----:B------:R3:W-:Y:S01]  /*5a40*/  MUFU.EX2 R220, R5 ;  /* 0x0000000500dc7308 */ /* 0x0007e20000000800 */
[----:B------:R-:W-:-:S02]  /*5a50*/  FSEL R173, R32, -INF , P0 ;  /* 0xff80000020ad7808 */ /* 0x000fc40000000000 */
[----:B------:R-:W-:Y:S01]  /*5a60*/  FMNMX.FTZ R3, R170, R3, !PT ;  /* 0x00000003aa037209 */ /* 0x000fe20007810000 */
[----:B------:R-:W-:Y:S01]  /*5a70*/  LDSM.16.MT88.4 R32, [R225+0x100] ;  /* 0x00010000e120783b */ /* 0x000fe20000004200 */
[----:B------:R-:W-:Y:S02]  /*5a80*/  ISETP.GT.AND P1, PT, R7, 0x59, PT ;  /* 0x000000590700780c */ /* 0x000fe40003f24270 */
[----:B------:R-:W-:Y:S02]  /*5a90*/  FSEL R174, R31, -INF , P2 ;  /* 0xff8000001fae7808 */ /* 0x000fe40001000000 */
[----:B------:R-:W-:Y:S02]  /*5aa0*/  FMNMX.FTZ R3, R173, R3, !PT ;  /* 0x00000003ad037209 */ /* 0x000fe40007810000 */
[----:B------:R-:W-:Y:S02]  /*5ab0*/  ISETP.GT.AND P0, PT, R7, 0x60, PT ;  /* 0x000000600700780c */ /* 0x000fe40003f04270 */
[----:B------:R-:W-:-:S02]  /*5ac0*/  FSEL R176, R30, -INF , P1 ;  /* 0xff8000001eb07808 */ /* 0x000fc40000800000 */
[----:B------:R-:W-:Y:S01]  /*5ad0*/  FMNMX.FTZ R3, R174, R3, !PT ;  /* 0x00000003ae037209 */ /* 0x000fe20007810000 */
[----:B---3--:R-:W-:Y:S01]  /*5ae0*/  FFMA.FTZ R5, R18, c[0x0][0x2d0], -R6 ;  /* 0x0000b40012057a23 */ /* 0x008fe20000010806 */
[----:B------:R-:W-:Y:S02]  /*5af0*/  ISETP.GT.AND P2, PT, R7, 0x61, PT ;  /* 0x000000610700780c */ /* 0x000fe40003f44270 */
[----:B--2---:R-:W-:Y:S01]  /*5b00*/  FSEL R216, R29, -INF , P0 ;  /* 0xff8000001dd87808 */ /* 0x004fe20000000000 */
[----:B------:R2:W-:Y:S01]  /*5b10*/  MUFU.EX2 R217, R5 ;  /* 0x0000000500d97308 */ /* 0x0005e20000000800 */
[----:B------:R-:W-:Y:S02]  /*5b20*/  FMNMX.FTZ R3, R176, R3, !PT ;  /* 0x00000003b0037209 */ /* 0x000fe40007810000 */
[----:B------:R-:W-:Y:S02]  /*5b30*/  ISETP.GT.AND P1, PT, R7, 0x68, PT ;  /* 0x000000680700780c */ /* 0x000fe40003f24270 */
[----:B------:R-:W-:-:S02]  /*5b40*/  FSEL R214, R27, -INF , P2 ;  /* 0xff8000001bd67808 */ /* 0x000fc40001000000 */
[----:B------:R-:W-:Y:S02]  /*5b50*/  ISETP.GT.AND P0, PT, R7, 0x69, PT ;  /* 0x000000690700780c */ /* 0x000fe40003f04270 */
[----:B----4-:R-:W-:Y:S01]  /*5b60*/  FSEL R208, R8, -INF , P1 ;  /* 0xff80000008d07808 */ /* 0x010fe20000800000 */
[----:B------:R-:W-:Y:S01]  /*5b70*/  FMUL.FTZ R8, R71, c[0x0][0x2d0] ;  /* 0x0000b40047087a20 */ /* 0x000fe20000410000 */
[----:B-1----:R-:W-:Y:S02]  /*5b80*/  FSEL R183, R9, -INF , P0 ;  /* 0xff80000009b77808 */ /* 0x002fe40000000000 */
[----:B------:R-:W-:Y:S02]  /*5b90*/  FSETP.NEU.FTZ.AND P1, PT, R71, -INF , PT ;  /* 0xff8000004700780b */ /* 0x000fe40003f3d000 */
[----:B-----5:R-:W-:Y:S01]  /*5ba0*/  FMNMX.FTZ R70, R70, R10, !PT ;  /* 0x0000000a46467209 */ /* 0x020fe20007810000 */
[----:B--2---:R-:W-:-:S03]  /*5bb0*/  FFMA.FTZ R5, R19, c[0x0][0x2d0], -R6 ;  /* 0x0000b40013057a23 */ /* 0x004fc60000010806 */
[----:B------:R-:W-:Y:S01]  /*5bc0*/  FSETP.NEU.FTZ.AND P0, PT, R70, -INF , PT ;  /* 0xff8000004600780b */ /* 0x000fe20003f1d000 */
[----:B------:R1:W-:Y:S02]  /*5bd0*/  MUFU.EX2 R203, R5 ;  /* 0x0000000500cb7308 */ /* 0x0003e40000000800 */
[----:B-1----:R-:W-:Y:S01]  /*5be0*/  FMNMX.FTZ R5, R216, R3, !PT ;  /* 0x00000003d8057209 */ /* 0x002fe20007810000 */
[----:B------:R-:W-:-:S03]  /*5bf0*/  FFMA.FTZ R3, R20, c[0x0][0x2d0], -R6 ;  /* 0x0000b40014037a23 */ /* 0x000fc60000010806 */
[----:B------:R-:W-:Y:S02]  /*5c00*/  FMNMX.FTZ R5, R214, R5, !PT ;  /* 0x00000005d6057209 */ /* 0x000fe40007810000 */
[----:B------:R1:W-:Y:S02]  /*5c10*/  MUFU.EX2 R158, R3 ;  /* 0x00000003009e7308 */ /* 0x0003e40000000800 */
[----:B------:R-:W-:Y:S02]  /*5c20*/  FMNMX.FTZ R7, R208, R5, !PT ;  /* 0x00000005d0077209 */ /* 0x000fe40007810000 */
[----:B------:R-:W-:Y:S02]  /*5c30*/  FSEL R5, R8, RZ, P1 ;  /* 0x000000ff08057208 */ /* 0x000fe40000800000 */
[----:B------:R-:W-:-:S03]  /*5c40*/  FMNMX.FTZ R7, R183, R7, !PT ;  /* 0x00000007b7077209 */ /* 0x000fc60007810000 */
[----:B------:R-:W-:Y:S02]  /*5c50*/  FFMA.FTZ R8, R25, c[0x0][0x2d0], -R5 ;  /* 0x0000b40019087a23 */ /* 0x000fe40000010805 */
[----:B------:R-:W2:Y:S02]  /*5c60*/  SHFL.BFLY PT, R9, R7, 0x2, 0x1f ;  /* 0x0c401f0007097f89 */ /* 0x000ea400000e0000 */
[----:B------:R3:W-:Y:S01]  /*5c70*/  MUFU.EX2 R252, R8 ;  /* 0x0000000800fc7308 */ /* 0x0007e20000000800 */
[----:B-1----:R-:W-:-:S07]  /*5c80*/  FFMA.FTZ R3, R21, c[0x0][0x2d0], -R6 ;  /* 0x0000b40015037a23 */ /* 0x002fce0000010806 */
[----:B------:R1:W-:Y:S01]  /*5c90*/  MUFU.EX2 R195, R3 ;  /* 0x0000000300c37308 */ /* 0x0003e20000000800 */
[----:B---3--:R-:W-:-:S07]  /*5ca0*/  FFMA.FTZ R8, R26, c[0x0][0x2d0], -R5 ;  /* 0x0000b4001a087a23 */ /* 0x008fce0000010805 */
[----:B------:R-:W3:Y:S01]  /*5cb0*/  MUFU.EX2 R193, R8 ;  /* 0x0000000800c17308 */ /* 0x000ee20000000800 */
[----:B--2---:R-:W-:Y:S01]  /*5cc0*/  FMNMX.FTZ R7, R7, R9, !PT ;  /* 0x0000000907077209 */ /* 0x004fe20007810000 */
[----:B-1----:R-:W-:-:S06]  /*5cd0*/  FFMA.FTZ R3, R22, c[0x0][0x2d0], -R5 ;  /* 0x0000b40016037a23 */ /* 0x002fcc0000010805 */
[----:B------:R1:W-:Y:S01]  /*5ce0*/  MUFU.EX2 R250, R3 ;  /* 0x0000000300fa7308 */ /* 0x0003e20000000800 */
[----:B---3--:R-:W-:Y:S01]  /*5cf0*/  F2FP.BF16.PACK_AB R10, R193, R252 ;  /* 0x000000fcc10a723e */ /* 0x008fe200000010ff */
[----:B-1----:R-:W-:Y:S02]  /*5d00*/  FFMA.FTZ R3, R23, c[0x0][0x2d0], -R5 ;  /* 0x0000b40017037a23 */ /* 0x002fe40000010805 */
[----:B------:R-:W-:Y:S04]  /*5d10*/  LDSM.16.MT88.4 R20, [R224+0x100] ;  /* 0x00010000e014783b */ /* 0x000fe80000004200 */
[----:B------:R1:W-:Y:S02]  /*5d20*/  MUFU.EX2 R249, R3 ;  /* 0x0000000300f97308 */ /* 0x0003e40000000800 */
[----:B-1----:R-:W-:-:S05]  /*5d30*/  FMUL.FTZ R3, R70, c[0x0][0x2d0] ;  /* 0x0000b40046037a20 */ /* 0x002fca0000410000 */
[----:B------:R-:W-:-:S05]  /*5d40*/  FSEL R3, R3, RZ, P0 ;  /* 0x000000ff03037208 */ /* 0x000fca0000000000 */
[--C-:B------:R-:W-:Y:S02]  /*5d50*/  FFMA.FTZ R8, R16, c[0x0][0x2d0], -R3.reuse ;  /* 0x0000b40010087a23 */ /* 0x100fe40000010803 */
[--C-:B------:R-:W-:Y:S02]  /*5d60*/  FFMA.FTZ R0, R17, c[0x0][0x2d0], -R3.reuse ;  /* 0x0000b40011007a23 */ /* 0x100fe40000010803 */
[----:B------:R1:W-:Y:S01]  /*5d70*/  MUFU.EX2 R248, R8 ;  /* 0x0000000800f87308 */ /* 0x0003e20000000800 */
[----:B------:R-:W-:Y:S07]  /*5d80*/  LDSM.16.MT88.4 R16, [R227+0x100] ;  /* 0x00010000e310783b */ /* 0x000fee0000004200 */
[----:B------:R2:W3:Y:S01]  /*5d90*/  MUFU.EX2 R222, R0 ;  /* 0x0000000000de7308 */ /* 0x0004e20000000800 */
[----:B-1----:R-:W1:Y:S01]  /*5da0*/  SHFL.BFLY PT, R8, R7, 0x1, 0x1f ;  /* 0x0c201f0007087f89 */ /* 0x002e6200000e0000 */
[----:B--2---:R-:W-:Y:S01]  /*5db0*/  FFMA.FTZ R0, R24, c[0x0][0x2d0], -R3 ;  /* 0x0000b40018007a23 */ /* 0x004fe20000010803 */
[----:B---3--:R-:W-:-:S02]  /*5dc0*/  F2FP.BF16.PACK_AB R9, R222, R248 ;  /* 0x000000f8de09723e */ /* 0x008fc400000010ff */
[----:B------:R-:W-:Y:S03]  /*5dd0*/  LDSM.16.MT88.4 R24, [R227+0x900] ;  /* 0x00090000e318783b */ /* 0x000fe60000004200 */
[----:B------:R2:W-:Y:S01]  /*5de0*/  MUFU.EX2 R244, R0 ;  /* 0x0000000000f47308 */ /* 0x0005e20000000800 */
[----:B-1----:R-:W-:Y:S02]  /*5df0*/  FMNMX.FTZ R72, R7, R8, !PT ;  /* 0x0000000807487209 */ /* 0x002fe40007810000 */
[----:B------:R-:W-:Y:S01]  /*5e00*/  F2FP.BF16.PACK_AB R8, R249, R250 ;  /* 0x000000faf908723e */ /* 0x000fe200000010ff */
[----:B--2---:R-:W-:Y:S01]  /*5e10*/  FFMA.FTZ R0, R28, c[0x0][0x2d0], -R3 ;  /* 0x0000b4001c007a23 */ /* 0x004fe20000010803 */
[C---:B------:R-:W-:Y:S01]  /*5e20*/  FSETP.NEU.FTZ.AND P0, PT, R72.reuse, -INF , PT ;  /* 0xff8000004800780b */ /* 0x040fe20003f1d000 */
[----:B------:R-:W-:Y:S01]  /*5e30*/  FMUL.FTZ R2, R72, c[0x0][0x2d0] ;  /* 0x0000b40048027a20 */ /* 0x000fe20000410000 */
[----:B------:R-:W1:Y:S01]  /*5e40*/  LDSM.16.MT88.4 R28, [R224+0x900] ;  /* 0x00090000e01c783b */ /* 0x000e620000004200 */
[----:B------:R2:W3:Y:S02]  /*5e50*/  MUFU.EX2 R194, R0 ;  /* 0x0000000000c27308 */ /* 0x0004e40000000800 */
[----:B--2---:R-:W-:Y:S01]  /*5e60*/  FFMA.FTZ R0, R40, c[0x0][0x2d0], -R6 ;  /* 0x0000b40028007a23 */ /* 0x004fe20000010806 */
[----:B---3--:R-:W-:-:S05]  /*5e70*/  F2FP.BF16.PACK_AB R11, R194, R244 ;  /* 0x000000f4c20b723e */ /* 0x008fca00000010ff */
[----:B------:R2:W-:Y:S02]  /*5e80*/  MUFU.EX2 R184, R0 ;  /* 0x0000000000b87308 */ /* 0x0005e40000000800 */
[C---:B------:R-:W-:Y:S08]  /*5e90*/  HMMA.16816.F32.BF16 R88, R8.reuse, R20, RZ ;  /* 0x000000140858723c */ /* 0x040ff000000418ff */
[----:B------:R-:W-:Y:S01]  /*5ea0*/  HMMA.16816.F32.BF16 R84, R8, R16, RZ ;  /* 0x000000100854723c */ /* 0x000fe200000418ff */
[----:B--2---:R-:W-:-:S04]  /*5eb0*/  FFMA.FTZ R0, R41, c[0x0][0x2d0], -R6 ;  /* 0x0000b40029007a23 */ /* 0x004fc80000010806 */
[----:B------:R2:W-:Y:S03]  /*5ec0*/  MUFU.EX2 R4, R0 ;  /* 0x0000000000047308 */ /* 0x0005e60000000800 */
[C---:B------:R-:W-:Y:S08]  /*5ed0*/  HMMA.16816.F32.BF16 R64, R8.reuse, R22, RZ ;  /* 0x000000160840723c */ /* 0x040ff000000418ff */
[----:B------:R-:W-:Y:S01]  /*5ee0*/  HMMA.16816.F32.BF16 R60, R8, R18, RZ ;  /* 0x00000012083c723c */ /* 0x000fe200000418ff */
[----:B--2---:R-:W-:Y:S01]  /*5ef0*/  FSEL R0, R2, RZ, P0 ;  /* 0x000000ff02007208 */ /* 0x004fe20000000000 */
[----:B------:R-:W-:-:S06]  /*5f00*/  FFMA.FTZ R2, R42, c[0x0][0x2d0], -R6 ;  /* 0x0000b4002a027a23 */ /* 0x000fcc0000010806 */
[C---:B------:R-:W-:Y:S01]  /*5f10*/  HMMA.16816.F32.BF16 R80, R8.reuse, R32, RZ ;  /* 0x000000200850723c */ /* 0x040fe200000418ff */
[----:B------:R-:W-:Y:S01]  /*5f20*/  PLOP3.LUT P0, PT, PT, PT, UP0, 0x80, 0x0 ;  /* 0x000000000000781c */ /* 0x000fe20003f0f008 */
[----:B------:R2:W-:Y:S06]  /*5f30*/  MUFU.EX2 R190, R2 ;  /* 0x0000000200be7308 */ /* 0x0005ec0000000800 */
[C---:B------:R-:W-:Y:S08]  /*5f40*/  HMMA.16816.F32.BF16 R76, R8.reuse, R36, RZ ;  /* 0x00000024084c723c */ /* 0x040ff000000418ff */
[----:B------:R-:W-:Y:S01]  /*5f50*/  HMMA.16816.F32.BF16 R56, R8, R34, RZ ;  /* 0x000000220838723c */ /* 0x000fe200000418ff */
[----:B--2---:R-:W-:-:S04]  /*5f60*/  FFMA.FTZ R2, R15, c[0x0][0x2d0], -R0 ;  /* 0x0000b4000f027a23 */ /* 0x004fc80000010800 */
[----:B------:R2:W-:Y:S03]  /*5f70*/  MUFU.EX2 R178, R2 ;  /* 0x0000000200b27308 */ /* 0x0005e60000000800 */
[----:B------:R-:W-:Y:S01]  /*5f80*/  HMMA.16816.F32.BF16 R48, R8, R38, RZ ;  /* 0x000000260830723c */ /* 0x000fe200000418ff */
[----:B--2---:R-:W-:Y:S01]  /*5f90*/  FFMA.FTZ R2, R14, c[0x0][0x2d0], -R0 ;  /* 0x0000b4000e027a23 */ /* 0x004fe20000010800 */
[----:B------:R-:W-:-:S03]  /*5fa0*/  F2FP.BF16.PACK_AB R14, R158, R203 ;  /* 0x000000cb9e0e723e */ /* 0x000fc600000010ff */
[----:B------:R2:W3:Y:S02]  /*5fb0*/  MUFU.EX2 R177, R2 ;  /* 0x0000000200b17308 */ /* 0x0004e40000000800 */
[----:B--2---:R-:W-:Y:S01]  /*5fc0*/  FFMA.FTZ R2, R13, c[0x0][0x2d0], -R0 ;  /* 0x0000b4000d027a23 */ /* 0x004fe20000010800 */
[----:B---3--:R-:W-:-:S05]  /*5fd0*/  F2FP.BF16.PACK_AB R13, R177, R178 ;  /* 0x000000b2b10d723e */ /* 0x008fca00000010ff */
[----:B------:R2:W-:Y:S02]  /*5fe0*/  MUFU.EX2 R213, R2 ;  /* 0x0000000200d57308 */ /* 0x0005e40000000800 */
[----:B--2---:R-:W-:Y:S01]  /*5ff0*/  FFMA.FTZ R2, R12, c[0x0][0x2d0], -R0 ;  /* 0x0000b4000c027a23 */ /* 0x004fe20000010800 */
[----:B------:R-:W-:-:S05]  /*6000*/  F2FP.BF16.PACK_AB R12, R217, R220 ;  /* 0x000000dcd90c723e */ /* 0x000fca00000010ff */
[----:B------:R2:W3:Y:S02]  /*6010*/  MUFU.EX2 R215, R2 ;  /* 0x0000000200d77308 */ /* 0x0004e40000000800 */
[----:B--2---:R-:W-:Y:S01]  /*6020*/  FFMA.FTZ R2, R43, c[0x0][0x2d0], -R5 ;  /* 0x0000b4002b027a23 */ /* 0x004fe20000010805 */
[----:B---3--:R-:W-:-:S05]  /*6030*/  F2FP.BF16.PACK_AB R15, R215, R213 ;  /* 0x000000d5d70f723e */ /* 0x008fca00000010ff */
[----:B------:R2:W-:Y:S02]  /*6040*/  MUFU.EX2 R196, R2 ;  /* 0x0000000200c47308 */ /* 0x0005e40000000800 */
[C---:B------:R-:W-:Y:S08]  /*6050*/  HMMA.16816.F32.BF16 R52, R12.reuse, R20, RZ ;  /* 0x000000140c34723c */ /* 0x040ff000000418ff */
[----:B------:R-:W-:Y:S01]  /*6060*/  HMMA.16816.F32.BF16 R92, R12, R22, RZ ;  /* 0x000000160c5c723c */ /* 0x000fe200000418ff */
[----:B------:R-:W3:Y:S01]  /*6070*/  LDSM.16.MT88.4 R20, [R225+0x900] ;  /* 0x00090000e114783b */ /* 0x000ee20000004200 */
[----:B--2---:R-:W-:-:S04]  /*6080*/  FFMA.FTZ R2, R45, c[0x0][0x2d0], -R5 ;  /* 0x0000b4002d027a23 */ /* 0x004fc80000010805 */
[----:B------:R2:W4:Y:S02]  /*6090*/  MUFU.EX2 R185, R2 ;  /* 0x0000000200b97308 */ /* 0x0005240000000800 */
[C---:B------:R-:W-:Y:S08]  /*60a0*/  HMMA.16816.F32.BF16 R104, R12.reuse, R18, RZ ;  /* 0x000000120c68723c */ /* 0x040ff000000418ff */
[----:B------:R-:W-:Y:S01]  /*60b0*/  HMMA.16816.F32.BF16 R40, R12, R32, RZ ;  /* 0x000000200c28723c */ /* 0x000fe200000418ff */
[----:B--2---:R-:W-:-:S07]  /*60c0*/  FFMA.FTZ R2, R46, c[0x0][0x2d0], -R5 ;  /* 0x0000b4002e027a23 */ /* 0x004fce0000010805 */
[C---:B------:R-:W-:Y:S01]  /*60d0*/  HMMA.16816.F32.BF16 R108, R12.reuse, R34, RZ ;  /* 0x000000220c6c723c */ /* 0x040fe200000418ff */
[----:B----4-:R-:W-:Y:S01]  /*60e0*/  F2FP.BF16.PACK_AB R8, R185, R196 ;  /* 0x000000c4b908723e */ /* 0x010fe200000010ff */
[----:B------:R2:W-:Y:S06]  /*60f0*/  MUFU.EX2 R191, R2 ;  /* 0x0000000200bf7308 */ /* 0x0005ec0000000800 */
[C---:B------:R-:W-:Y:S08]  /*6100*/  HMMA.16816.F32.BF16 R32, R12.reuse, R36, RZ ;  /* 0x000000240c20723c */ /* 0x040ff000000418ff */
[----:B------:R-:W-:Y:S01]  /*6110*/  HMMA.16816.F32.BF16 R100, R12, R38, RZ ;  /* 0x000000260c64723c */ /* 0x000fe200000418ff */
[----:B--2---:R-:W-:-:S04]  /*6120*/  FFMA.FTZ R2, R47, c[0x0][0x2d0], -R5 ;  /* 0x0000b4002f027a23 */ /* 0x004fc80000010805 */
[----:B------:R2:W4:Y:S02]  /*6130*/  MUFU.EX2 R7, R2 ;  /* 0x0000000200077308 */ /* 0x0005240000000800 */
[--C-:B--2---:R-:W-:Y:S01]  /*6140*/  FFMA.FTZ R2, R44, c[0x0][0x2d0], -R3.reuse ;  /* 0x0000b4002c027a23 */ /* 0x104fe20000010803 */
[----:B----4-:R-:W-:Y:S01]  /*6150*/  F2FP.BF16.PACK_AB R10, R7, R191 ;  /* 0x000000bf070a723e */ /* 0x010fe200000010ff */
[----:B------:R-:W-:Y:S01]  /*6160*/  HMMA.16816.F32.BF16 R44, R12, R16, RZ ;  /* 0x000000100c2c723c */ /* 0x000fe200000418ff */
[----:B------:R-:W2:Y:S03]  /*6170*/  LDSM.16.MT88.4 R16, [R226+0x900] ;  /* 0x00090000e210783b */ /* 0x000ea60000004200 */
[----:B------:R4:W-:Y:S01]  /*6180*/  MUFU.EX2 R243, R2 ;  /* 0x0000000200f37308 */ /* 0x0009e20000000800 */
[----:B------:R-:W-:Y:S01]  /*6190*/  LDSM.16.MT88.4 R12, [R224+0x1100] ;  /* 0x00110000e00c783b */ /* 0x000fe20000004200 */
[----:B----4-:R-:W-:-:S06]  /*61a0*/  FFMA.FTZ R2, R96, c[0x0][0x2d0], -R3 ;  /* 0x0000b40060027a23 */ /* 0x010fcc0000010803 */
[----:B------:R4:W5:Y:S02]  /*61b0*/  MUFU.EX2 R223, R2 ;  /* 0x0000000200df7308 */ /* 0x0009640000000800 */
[----:B----4-:R-:W-:Y:S01]  /*61c0*/  FFMA.FTZ R2, R97, c[0x0][0x2d0], -R3 ;  /* 0x0000b40061027a23 */ /* 0x010fe20000010803 */
[----:B-----5:R-:W-:-:S05]  /*61d0*/  F2FP.BF16.PACK_AB R9, R223, R243 ;  /* 0x000000f3df09723e */ /* 0x020fca00000010ff */
[----:B------:R4:W-:Y:S02]  /*61e0*/  MUFU.EX2 R247, R2 ;  /* 0x0000000200f77308 */ /* 0x0009e40000000800 */
[----:B----4-:R-:W-:-:S06]  /*61f0*/  FFMA.FTZ R2, R98, c[0x0][0x2d0], -R3 ;  /* 0x0000b40062027a23 */ /* 0x010fcc0000010803 */
[----:B------:R4:W5:Y:S02]  /*6200*/  MUFU.EX2 R246, R2 ;  /* 0x0000000200f67308 */ /* 0x0009640000000800 */
[----:B----4-:R-:W-:Y:S01]  /*6210*/  FFMA.FTZ R2, R68, c[0x0][0x2d0], -R0 ;  /* 0x0000b40044027a23 */ /* 0x010fe20000010800 */
[----:B------:R-:W-:Y:S02]  /*6220*/  MOV R68, R205 ;  /* 0x000000cd00447202 */ /* 0x000fe40000000f00 */
[----:B-----5:R-:W-:-:S03]  /*6230*/  F2FP.BF16.PACK_AB R11, R246, R247 ;  /* 0x000000f7f60b723e */ /* 0x020fc600000010ff */
[----:B------:R4:W-:Y:S04]  /*6240*/  MUFU.EX2 R211, R2 ;  /* 0x0000000200d37308 */ /* 0x0009e80000000800 */
[C---:B-1----:R-:W-:Y:S08]  /*6250*/  HMMA.16816.F32.BF16 R124, R8.reuse, R28, R88 ;  /* 0x0000001c087c723c */ /* 0x042ff00000041858 */
[----:B------:R-:W-:Y:S01]  /*6260*/  HMMA.16816.F32.BF16 R96, R8, R24, R84 ;  /* 0x000000180860723c */ /* 0x000fe20000041854 */
[----:B----4-:R-:W-:-:S02]  /*6270*/  FFMA.FTZ R2, R69, c[0x0][0x2d0], -R0 ;  /* 0x0000b40045027a23 */ /* 0x010fc40000010800 */
[----:B------:R-:W-:Y:S02]  /*6280*/  IMAD.MOV.U32 R69, RZ, RZ, R204 ;  /* 0x000000ffff457224 */ /* 0x000fe400078e00cc */
[----:B------:R1:W4:Y:S03]  /*6290*/  MUFU.EX2 R210, R2 ;  /* 0x0000000200d27308 */ /* 0x0003260000000800 */
[C---:B---3--:R-:W-:Y:S08]  /*62a0*/  HMMA.16816.F32.BF16 R80, R8.reuse, R20, R80 ;  /* 0x000000140850723c */ /* 0x048ff00000041850 */
[----:B--2---:R-:W-:Y:S01]  /*62b0*/  HMMA.16816.F32.BF16 R76, R8, R16, R76 ;  /* 0x00000010084c723c */ /* 0x004fe2000004184c */
        /* <DEDUP_REMOVED lines=11> */
[----:B----4-:R-:W-:Y:S02]  /*6370*/  F2FP.BF16.PACK_AB R9, R210, R211 ;  /* 0x000000d3d209723e */ /* 0x010fe400000010ff */
[----:B------:R-:W-:Y:S01]  /*6380*/  F2FP.BF16.PACK_AB R10, R190, R4 ;  /* 0x00000004be0a723e */ /* 0x000fe200000010ff */
[----:B-1----:R-:W-:Y:S01]  /*6390*/  FFMA.FTZ R2, R112, c[0x0][0x2d0], -R5 ;  /* 0x0000b40070027a23 */ /* 0x002fe20000010805 */
[----:B--2---:R-:W-:-:S03]  /*63a0*/  F2FP.BF16.PACK_AB R11, R209, R212 ;  /* 0x000000d4d10b723e */ /* 0x004fc600000010ff */
[----:B------:R1:W-:Y:S04]  /*63b0*/  MUFU.EX2 R207, R2 ;  /* 0x0000000200cf7308 */ /* 0x0003e80000000800 */
[C---:B------:R-:W-:Y:S08]  /*63c0*/  HMMA.16816.F32.BF16 R84, R8.reuse, R20, R40 ;  /* 0x000000140854723c */ /* 0x040ff00000041828 */
[----:B------:R-:W-:Y:S01]  /*63d0*/  HMMA.16816.F32.BF16 R40, R8, R22, R108 ;  /* 0x000000160828723c */ /* 0x000fe2000004186c */
[----:B------:R-:W2:Y:S01]  /*63e0*/  LDSM.16.MT88.4 R20, [R226+0x1100] ;  /* 0x00110000e214783b */ /* 0x000ea20000004200 */
[----:B-1----:R-:W-:-:S05]  /*63f0*/  FFMA.FTZ R2, R113, c[0x0][0x2d0], -R5 ;  /* 0x0000b40071027a23 */ /* 0x002fca0000010805 */
[----:B------:R-:W-:Y:S01]  /*6400*/  IMAD.MOV.U32 R108, RZ, RZ, R197 ;  /* 0x000000ffff6c7224 */ /* 0x000fe200078e00c5 */
[----:B------:R1:W3:Y:S01]  /*6410*/  MUFU.EX2 R206, R2 ;  /* 0x0000000200ce7308 */ /* 0x0002e20000000800 */
[----:B------:R-:W-:Y:S01]  /*6420*/  IMAD.MOV.U32 R109, RZ, RZ, R196 ;  /* 0x000000ffff6d7224 */ /* 0x000fe200078e00c4 */
[----:B------:R-:W-:Y:S01]  /*6430*/  HMMA.16816.F32.BF16 R44, R8, R24, R44 ;  /* 0x00000018082c723c */ /* 0x000fe2000004182c */
[----:B------:R-:W-:Y:S02]  /*6440*/  IMAD.MOV.U32 R110, RZ, RZ, R195 ;  /* 0x000000ffff6e7224 */ /* 0x000fe400078e00c3 */
[----:B------:R-:W-:-:S05]  /*6450*/  IMAD.MOV.U32 R111, RZ, RZ, R194 ;  /* 0x000000ffff6f7224 */ /* 0x000fca00078e00c2 */
[----:B------:R-:W-:Y:S01]  /*6460*/  HMMA.16816.F32.BF16 R52, R8, R28, R52 ;  /* 0x0000001c0834723c */ /* 0x000fe20000041834 */
[----:B-1----:R-:W-:-:S07]  /*6470*/  FFMA.FTZ R2, R114, c[0x0][0x2d0], -R5 ;  /* 0x0000b40072027a23 */ /* 0x002fce0000010805 */
[C---:B------:R-:W-:Y:S01]  /*6480*/  HMMA.16816.F32.BF16 R36, R8.reuse, R30, R92 ;  /* 0x0000001e0824723c */ /* 0x040fe2000004185c */
[----:B------:R-:W-:Y:S01]  /*6490*/  LDSM.16.MT88.4 R28, [R227+0x1100] ;  /* 0x00110000e31c783b */ /* 0x000fe20000004200 */
[----:B------:R1:W-:Y:S06]  /*64a0*/  MUFU.EX2 R205, R2 ;  /* 0x0000000200cd7308 */ /* 0x0003ec0000000800 */
[----:B------:R-:W-:Y:S07]  /*64b0*/  HMMA.16816.F32.BF16 R88, R8, R18, R100 ;  /* 0x000000120858723c */ /* 0x000fee0000041864 */
[----:B------:R-:W-:-:S02]  /*64c0*/  IMAD.MOV.U32 R103, RZ, RZ, R108 ;  /* 0x000000ffff677224 */ /* 0x000fc400078e006c */
[----:B------:R-:W-:Y:S02]  /*64d0*/  IMAD.MOV.U32 R108, RZ, RZ, R184 ;  /* 0x000000ffff6c7224 */ /* 0x000fe400078e00b8 */
[----:B-1----:R-:W-:Y:S02]  /*64e0*/  FFMA.FTZ R2, R115, c[0x0][0x2d0], -R5 ;  /* 0x0000b40073027a23 */ /* 0x002fe40000010805 */
[----:B------:R-:W-:Y:S01]  /*64f0*/  HMMA.16816.F32.BF16 R112, R8, R16, R32 ;  /* 0x000000100870723c */ /* 0x000fe20000041820 */
[----:B------:R-:W-:Y:S01]  /*6500*/  IMAD.MOV.U32 R102, RZ, RZ, R109 ;  /* 0x000000ffff667224 */ /* 0x000fe200078e006d */
[----:B------:R1:W4:Y:S01]  /*6510*/  MUFU.EX2 R204, R2 ;  /* 0x0000000200cc7308 */ /* 0x0003220000000800 */
[----:B------:R-:W-:-:S04]  /*6520*/  IMAD.MOV.U32 R101, RZ, RZ, R108 ;  /* 0x000000ffff657224 */ /* 0x000fc800078e006c */
[----:B------:R-:W-:Y:S01]  /*6530*/  IMAD.MOV.U32 R16, RZ, RZ, R188 ;  /* 0x000000ffff107224 */ /* 0x000fe200078e00bc */
[----:B------:R-:W-:Y:S01]  /*6540*/  HMMA.16816.F32.BF16 R32, R8, R26, R104 ;  /* 0x0000001a0820723c */ /* 0x000fe20000041868 */
[----:B------:R-:W5:Y:S01]  /*6550*/  LDSM.16.MT88.4 R24, [R225+0x1100] ;  /* 0x00110000e118783b */ /* 0x000f620000004200 */
[----:B------:R-:W-:-:S05]  /*6560*/  IMAD.MOV.U32 R17, RZ, RZ, R185 ;  /* 0x000000ffff117224 */ /* 0x000fca00078e00b9 */
[----:B------:R-:W-:Y:S01]  /*6570*/  MOV R105, R192 ;  /* 0x000000c000697202 */ /* 0x000fe20000000f00 */
[----:B------:R-:W-:Y:S01]  /*6580*/  IMAD.MOV.U32 R107, RZ, RZ, R4 ;  /* 0x000000ffff6b7224 */ /* 0x000fe200078e0004 */
[----:B---3--:R-:W-:Y:S01]  /*6590*/  F2FP.BF16.PACK_AB R8, R206, R207 ;  /* 0x000000cfce08723e */ /* 0x008fe200000010ff */
[----:B-1----:R-:W-:Y:S01]  /*65a0*/  FFMA.FTZ R2, R122, c[0x0][0x2d0], -R3 ;  /* 0x0000b4007a027a23 */ /* 0x002fe20000010803 */
[----:B----4-:R-:W-:Y:S01]  /*65b0*/  F2FP.BF16.PACK_AB R10, R204, R205 ;  /* 0x000000cdcc0a723e */ /* 0x010fe200000010ff */
[----:B------:R-:W-:Y:S02]  /*65c0*/  IMAD.MOV.U32 R4, RZ, RZ, R189 ;  /* 0x000000ffff047224 */ /* 0x000fe400078e00bd */
[----:B------:R1:W-:Y:S01]  /*65d0*/  MUFU.EX2 R203, R2 ;  /* 0x0000000200cb7308 */ /* 0x0003e20000000800 */
[----:B------:R-:W-:Y:S02]  /*65e0*/  IMAD.MOV.U32 R106, RZ, RZ, R187 ;  /* 0x000000ffff6a7224 */ /* 0x000fe400078e00bb */
[----:B------:R-:W-:-:S02]  /*65f0*/  IMAD.MOV.U32 R104, RZ, RZ, R159 ;  /* 0x000000ffff687224 */ /* 0x000fc400078e009f */
[----:B------:R-:W-:Y:S02]  /*6600*/  IMAD.MOV.U32 R122, RZ, RZ, R158 ;  /* 0x000000ffff7a7224 */ /* 0x000fe400078e009e */
[----:B------:R-:W-:Y:S02]  /*6610*/  FFMA.FTZ R4, R4, c[0x0][0x2d0], -R6 ;  /* 0x0000b40004047a23 */ /* 0x000fe40000010806 */
        /* <DEDUP_REMOVED lines=10> */
[----:B------:R-:W-:Y:S01]  /*66c0*/  MOV R108, R128 ;  /* 0x00000080006c7202 */ /* 0x000fe20000000f00 */
[----:B-1----:R-:W-:Y:S01]  /*66d0*/  FFMA.FTZ R2, R130, c[0x0][0x2d0], -R6 ;  /* 0x0000b40082027a23 */ /* 0x002fe20000010806 */
[----:B---3--:R-:W-:Y:S01]  /*66e0*/  F2FP.BF16.PACK_AB R11, R200, R201 ;  /* 0x000000c9c80b723e */ /* 0x008fe200000010ff */
[----:B------:R-:W-:-:S04]  /*66f0*/  IMAD.MOV.U32 R130, RZ, RZ, R157 ;  /* 0x000000ffff827224 */ /* 0x000fc800078e009d */
[----:B------:R1:W-:Y:S02]  /*6700*/  MUFU.EX2 R199, R2 ;  /* 0x0000000200c77308 */ /* 0x0003e40000000800 */
[C---:B--2---:R-:W-:Y:S08]  /*6710*/  HMMA.16816.F32.BF16 R92, R8.reuse, R20, R76 ;  /* 0x00000014085c723c */ /* 0x044ff0000004184c */
[----:B------:R-:W-:Y:S01]  /*6720*/  HMMA.16816.F32.BF16 R124, R8, R12, R124 ;  /* 0x0000000c087c723c */ /* 0x000fe2000004187c */
[----:B-1----:R-:W-:-:S02]  /*6730*/  FFMA.FTZ R2, R134, c[0x0][0x2d0], -R6 ;  /* 0x0000b40086027a23 */ /* 0x002fc40000010806 */
[----:B------:R-:W-:Y:S02]  /*6740*/  IMAD.MOV.U32 R134, RZ, RZ, R156 ;  /* 0x000000ffff867224 */ /* 0x000fe400078e009c */
[----:B------:R1:W2:Y:S03]  /*6750*/  MUFU.EX2 R198, R2 ;  /* 0x0000000200c67308 */ /* 0x0002a60000000800 */
[C---:B-----5:R-:W-:Y:S08]  /*6760*/  HMMA.16816.F32.BF16 R156, R8.reuse, R24, R80 ;  /* 0x00000018089c723c */ /* 0x060ff00000041850 */
        /* <DEDUP_REMOVED lines=8> */
[----:B-1----:R-:W-:-:S04]  /*67f0*/  FFMA.FTZ R2, R140, c[0x0][0x2d0], -R6 ;  /* 0x0000b4008c027a23 */ /* 0x002fc80000010806 */
[----:B------:R1:W3:Y:S03]  /*6800*/  MUFU.EX2 R196, R2 ;  /* 0x0000000200c47308 */ /* 0x0002e60000000800 */
[----:B------:R-:W-:Y:S07]  /*6810*/  HMMA.16816.F32.BF16 R56, R8, R22, R48 ;  /* 0x000000160838723c */ /* 0x000fee0000041830 */
[----:B--2---:R-:W-:Y:S01]  /*6820*/  F2FP.BF16.PACK_AB R8, R198, R199 ;  /* 0x000000c7c608723e */ /* 0x004fe200000010ff */
[----:B-1----:R-:W-:Y:S01]  /*6830*/  FFMA.FTZ R2, R116, c[0x0][0x2d0], -R0 ;  /* 0x0000b40074027a23 */ /* 0x002fe20000010800 */
[----:B---3--:R-:W-:-:S03]  /*6840*/  F2FP.BF16.PACK_AB R10, R196, R197 ;  /* 0x000000c5c40a723e */ /* 0x008fc600000010ff */
        /* <DEDUP_REMOVED lines=15> */
[C---:B------:R-:W-:Y:S07]  /*6940*/  HMMA.16816.F32.BF16 R36, R8.reuse, R24, R84 ;  /* 0x000000180824723c */ /* 0x040fee0000041854 */
[----:B------:R-:W-:Y:S01]  /*6950*/  IMAD.MOV.U32 R87, RZ, RZ, R134 ;  /* 0x000000ffff577224 */ /* 0x000fe200078e0086 */
[----:B------:R-:W-:Y:S01]  /*6960*/  MOV R134, R16 ;  /* 0x0000001000867202 */ /* 0x000fe20000000f00 */
[----:B------:R-:W-:Y:S01]  /*6970*/  HMMA.16816.F32.BF16 R52, R8, R12, R52 ;  /* 0x0000000c0834723c */ /* 0x000fe20000041834 */
[----:B------:R-:W2:Y:S01]  /*6980*/  LDSM.16.MT88.4 R12, [R227+0x1900] ;  /* 0x00190000e30c783b */ /* 0x000ea20000004200 */
[----:B------:R-:W-:-:S02]  /*6990*/  IMAD.MOV.U32 R86, RZ, RZ, R130 ;  /* 0x000000ffff567224 */ /* 0x000fc400078e0082 */
[----:B------:R-:W-:Y:S02]  /*69a0*/  IMAD.MOV.U32 R120, RZ, RZ, R134 ;  /* 0x000000ffff787224 */ /* 0x000fe400078e0086 */
[----:B-1----:R-:W-:Y:S02]  /*69b0*/  FFMA.FTZ R2, R143, c[0x0][0x2d0], -R5 ;  /* 0x0000b4008f027a23 */ /* 0x002fe40000010805 */
[----:B------:R-:W-:Y:S01]  /*69c0*/  IMAD.MOV.U32 R134, RZ, RZ, R111 ;  /* 0x000000ffff867224 */ /* 0x000fe200078e006f */
[----:B------:R-:W-:Y:S01]  /*69d0*/  HMMA.16816.F32.BF16 R44, R8, R28, R44 ;  /* 0x0000001c082c723c */ /* 0x000fe2000004182c */
[----:B------:R1:W-:Y:S01]  /*69e0*/  MUFU.EX2 R189, R2 ;  /* 0x0000000200bd7308 */ /* 0x0003e20000000800 */
[----:B------:R-:W-:Y:S02]  /*69f0*/  IMAD.MOV.U32 R130, RZ, RZ, R17 ;  /* 0x000000ffff827224 */ /* 0x000fe400078e0011 */
[----:B------:R-:W3:Y:S02]  /*6a00*/  LDSM.16.MT88.4 R16, [R224+0x1900] ;  /* 0x00190000e010783b */ /* 0x000ee40000004200 */
[----:B------:R-:W-:-:S02]  /*6a10*/  IMAD.MOV.U32 R100, RZ, RZ, R130 ;  /* 0x000000ffff647224 */ /* 0x000fc400078e0082 */
[C---:B------:R-:W-:Y:S01]  /*6a20*/  HMMA.16816.F32.BF16 R28, R8.reuse, R30, R32 ;  /* 0x0000001e081c723c */ /* 0x040fe20000041820 */
[----:B------:R-:W4:Y:S07]  /*6a30*/  LDSM.16.MT88.4 R32, [R226+0x1900] ;  /* 0x00190000e220783b */ /* 0x000f2e0000004200 */
[C---:B------:R-:W-:Y:S01]  /*6a40*/  HMMA.16816.F32.BF16 R40, R8.reuse, R26, R40 ;  /* 0x0000001a0828723c */ /* 0x040fe20000041828 */
[--C-:B-1----:R-:W-:Y:S01]  /*6a50*/  FFMA.FTZ R2, R144, c[0x0][0x2d0], -R5.reuse ;  /* 0x0000b40090027a23 */ /* 0x102fe20000010805 */
[----:B------:R-:W1:Y:S03]  /*6a60*/  LDSM.16.MT88.4 R24, [R225+0x1900] ;  /* 0x00190000e118783b */ /* 0x000e660000004200 */
[----:B------:R5:W2:Y:S03]  /*6a70*/  MUFU.EX2 R188, R2 ;  /* 0x0000000200bc7308 */ /* 0x000aa60000000800 */
[----:B------:R-:W-:Y:S01]  /*6a80*/  HMMA.16816.F32.BF16 R88, R8, R22, R88 ;  /* 0x000000160858723c */ /* 0x000fe20000041858 */
[----:B------:R-:W1:Y:S01]  /*6a90*/  LDSM.16.MT88.4 R20, [R224+0x2100] ;  /* 0x00210000e014783b */ /* 0x000e620000004200 */
[----:B-----5:R-:W-:-:S05]  /*6aa0*/  FFMA.FTZ R2, R145, c[0x0][0x2d0], -R5 ;  /* 0x0000b40091027a23 */ /* 0x020fca0000010805 */
[----:B--2---:R-:W-:Y:S01]  /*6ab0*/  F2FP.BF16.PACK_AB R8, R188, R189 ;  /* 0x000000bdbc08723e */ /* 0x004fe200000010ff */
[----:B------:R2:W-:Y:S02]  /*6ac0*/  MUFU.EX2 R187, R2 ;  /* 0x0000000200bb7308 */ /* 0x0005e40000000800 */
[----:B--2---:R-:W-:-:S06]  /*6ad0*/  FFMA.FTZ R2, R146, c[0x0][0x2d0], -R5 ;  /* 0x0000b40092027a23 */ /* 0x004fcc0000010805 */
[----:B------:R2:W5:Y:S02]  /*6ae0*/  MUFU.EX2 R186, R2 ;  /* 0x0000000200ba7308 */ /* 0x0005640000000800 */
[----:B--2---:R-:W-:Y:S01]  /*6af0*/  FFMA.FTZ R2, R131, c[0x0][0x2d0], -R3 ;  /* 0x0000b40083027a23 */ /* 0x004fe20000010803 */
[----:B-----5:R-:W-:-:S05]  /*6b00*/  F2FP.BF16.PACK_AB R10, R186, R187 ;  /* 0x000000bbba0a723e */ /* 0x020fca00000010ff */
[----:B------:R2:W-:Y:S02]  /*6b10*/  MUFU.EX2 R185, R2 ;  /* 0x0000000200b97308 */ /* 0x0005e40000000800 */
[----:B--2---:R-:W-:-:S06]  /*6b20*/  FFMA.FTZ R2, R136, c[0x0][0x2d0], -R3 ;  /* 0x0000b40088027a23 */ /* 0x004fcc0000010803 */
[----:B------:R2:W5:Y:S02]  /*6b30*/  MUFU.EX2 R184, R2 ;  /* 0x0000000200b87308 */ /* 0x0005640000000800 */
[----:B--2---:R-:W-:Y:S01]  /*6b40*/  FFMA.FTZ R2, R129, c[0x0][0x2d0], -R3 ;  /* 0x0000b40081027a23 */ /* 0x004fe20000010803 */
[----:B-----5:R-:W-:-:S05]  /*6b50*/  F2FP.BF16.PACK_AB R9, R184, R185 ;  /* 0x000000b9b809723e */ /* 0x020fca00000010ff */
[----:B------:R2:W-:Y:S02]  /*6b60*/  MUFU.EX2 R117, R2 ;  /* 0x0000000200757308 */ /* 0x0005e40000000800 */
[----:B--2---:R-:W-:Y:S02]  /*6b70*/  FFMA.FTZ R2, R137, c[0x0][0x2d0], -R3 ;  /* 0x0000b40089027a23 */ /* 0x004fe40000010803 */
[----:B------:R-:W-:-:S04]  /*6b80*/  IMAD.MOV.U32 R137, RZ, RZ, R102 ;  /* 0x000000ffff897224 */ /* 0x000fc800078e0066 */
[----:B------:R2:W5:Y:S02]  /*6b90*/  MUFU.EX2 R118, R2 ;  /* 0x0000000200767308 */ /* 0x0005640000000800 */
[----:B--2---:R-:W-:Y:S01]  /*6ba0*/  FFMA.FTZ R2, R147, c[0x0][0x2d0], -R6 ;  /* 0x0000b40093027a23 */ /* 0x004fe20000010806 */
[----:B-----5:R-:W-:-:S05]  /*6bb0*/  F2FP.BF16.PACK_AB R11, R118, R117 ;  /* 0x00000075760b723e */ /* 0x020fca00000010ff */
[----:B------:R2:W-:Y:S02]  /*6bc0*/  MUFU.EX2 R116, R2 ;  /* 0x0000000200747308 */ /* 0x0005e40000000800 */
[C---:B------:R-:W-:Y:S08]  /*6bd0*/  HMMA.16816.F32.BF16 R140, R8.reuse, R12, R96 ;  /* 0x0000000c088c723c */ /* 0x040ff00000041860 */
[----:B---3--:R-:W-:Y:S01]  /*6be0*/  HMMA.16816.F32.BF16 R128, R8, R18, R80 ;  /* 0x000000120880723c */ /* 0x008fe20000041850 */
[----:B--2---:R-:W-:-:S02]  /*6bf0*/  FFMA.FTZ R2, R154, c[0x0][0x2d0], -R6 ;  /* 0x0000b4009a027a23 */ /* 0x004fc40000010806 */
[----:B------:R-:W-:Y:S02]  /*6c00*/  IMAD.MOV.U32 R154, RZ, RZ, R101 ;  /* 0x000000ffff9a7224 */ /* 0x000fe400078e0065 */
[----:B------:R2:W-:Y:S03]  /*6c10*/  MUFU.EX2 R115, R2 ;  /* 0x0000000200737308 */ /* 0x0005e60000000800 */
[C---:B------:R-:W-:Y:S08]  /*6c20*/  HMMA.16816.F32.BF16 R144, R8.reuse, R14, R76 ;  /* 0x0000000e0890723c */ /* 0x040ff0000004184c */
[----:B----4-:R-:W-:Y:S01]  /*6c30*/  HMMA.16816.F32.BF16 R80, R8, R32, R92 ;  /* 0x000000200850723c */ /* 0x010fe2000004185c */
[----:B--2---:R-:W-:-:S07]  /*6c40*/  FFMA.FTZ R2, R161, c[0x0][0x2d0], -R6 ;  /* 0x0000b400a1027a23 */ /* 0x004fce0000010806 */
[C---:B------:R-:W-:Y:S01]  /*6c50*/  HMMA.16816.F32.BF16 R124, R8.reuse, R16, R124 ;  /* 0x00000010087c723c */ /* 0x040fe2000004187c */
[----:B------:R-:W-:Y:S01]  /*6c60*/  IMAD.MOV.U32 R161, RZ, RZ, R106 ;  /* 0x000000ffffa17224 */ /* 0x000fe200078e006a */
[----:B------:R2:W-:Y:S06]  /*6c70*/  MUFU.EX2 R114, R2 ;  /* 0x0000000200727308 */ /* 0x0005ec0000000800 */
[C---:B-1----:R-:W-:Y:S08]  /*6c80*/  HMMA.16816.F32.BF16 R156, R8.reuse, R24, R156 ;  /* 0x00000018089c723c */ /* 0x042ff0000004189c */
[----:B------:R-:W-:Y:S01]  /*6c90*/  HMMA.16816.F32.BF16 R76, R8, R34, R56 ;  /* 0x00000022084c723c */ /* 0x000fe20000041838 */
[----:B--2---:R-:W-:-:S02]  /*6ca0*/  FFMA.FTZ R2, R162, c[0x0][0x2d0], -R6 ;  /* 0x0000b400a2027a23 */ /* 0x004fc40000010806 */
[----:B------:R-:W-:Y:S02]  /*6cb0*/  IMAD.MOV.U32 R162, RZ, RZ, R103 ;  /* 0x000000ffffa27224 */ /* 0x000fe400078e0067 */
[----:B------:R1:W-:Y:S01]  /*6cc0*/  MUFU.EX2 R113, R2 ;  /* 0x0000000200717308 */ /* 0x0003e20000000800 */
[----:B------:R-:W-:-:S04]  /*6cd0*/  IMAD.MOV.U32 R103, RZ, RZ, R110 ;  /* 0x000000ffff677224 */ /* 0x000fc800078e006e */
[----:B------:R-:W-:Y:S02]  /*6ce0*/  IMAD.MOV.U32 R136, RZ, RZ, R103 ;  /* 0x000000ffff887224 */ /* 0x000fe400078e0067 */
[----:B-1----:R-:W-:Y:S02]  /*6cf0*/  FFMA.FTZ R2, R132, c[0x0][0x2d0], -R0 ;  /* 0x0000b40084027a23 */ /* 0x002fe40000010800 */
[----:B------:R-:W-:Y:S02]  /*6d00*/  IMAD.MOV.U32 R132, RZ, RZ, R100 ;  /* 0x000000ffff847224 */ /* 0x000fe400078e0064 */
[----:B------:R1:W-:Y:S02]  /*6d10*/  MUFU.EX2 R111, R2 ;  /* 0x00000002006f7308 */ /* 0x0003e40000000800 */
[----:B-1----:R-:W-:Y:S02]  /*6d20*/  FFMA.FTZ R2, R133, c[0x0][0x2d0], -R0 ;  /* 0x0000b40085027a23 */ /* 0x002fe40000010800 */
[----:B------:R-:W-:-:S04]  /*6d30*/  IMAD.MOV.U32 R133, RZ, RZ, R107 ;  /* 0x000000ffff857224 */ /* 0x000fc800078e006b */
[----:B------:R1:W2:Y:S02]  /*6d40*/  MUFU.EX2 R110, R2 ;  /* 0x00000002006e7308 */ /* 0x0002a40000000800 */
[----:B-1----:R-:W-:Y:S02]  /*6d50*/  FFMA.FTZ R2, R135, c[0x0][0x2d0], -R0 ;  /* 0x0000b40087027a23 */ /* 0x002fe40000010800 */
[----:B------:R-:W-:-:S04]  /*6d60*/  IMAD.MOV.U32 R135, RZ, RZ, R87 ;  /* 0x000000ffff877224 */ /* 0x000fc800078e0057 */
[----:B------:R1:W-:Y:S02]  /*6d70*/  MUFU.EX2 R109, R2 ;  /* 0x00000002006d7308 */ /* 0x0003e40000000800 */
[----:B-1----:R-:W-:Y:S02]  /*6d80*/  FFMA.FTZ R2, R138, c[0x0][0x2d0], -R0 ;  /* 0x0000b4008a027a23 */ /* 0x002fe40000010800 */
[----:B------:R-:W-:-:S04]  /*6d90*/  IMAD.MOV.U32 R138, RZ, RZ, R86 ;  /* 0x000000ffff8a7224 */ /* 0x000fc800078e0056 */
[----:B------:R1:W3:Y:S01]  /*6da0*/  MUFU.EX2 R107, R2 ;  /* 0x00000002006b7308 */ /* 0x0002e20000000800 */
[----:B------:R-:W-:Y:S07]  /*6db0*/  HMMA.16816.F32.BF16 R84, R8, R26, R64 ;  /* 0x0000001a0854723c */ /* 0x000fee0000041840 */
[----:B------:R-:W-:Y:S02]  /*6dc0*/  F2FP.BF16.PACK_AB R8, R190, R191 ;  /* 0x000000bfbe08723e */ /* 0x000fe400000010ff */
[----:B--2---:R-:W-:-:S02]  /*6dd0*/  F2FP.BF16.PACK_AB R9, R110, R111 ;  /* 0x0000006f6e09723e */ /* 0x004fc400000010ff */
[----:B------:R-:W-:Y:S01]  /*6de0*/  F2FP.BF16.PACK_AB R10, R115, R116 ;  /* 0x00000074730a723e */ /* 0x000fe200000010ff */
[----:B-1----:R-:W-:Y:S01]  /*6df0*/  FFMA.FTZ R2, R163, c[0x0][0x2d0], -R6 ;  /* 0x0000b400a3027a23 */ /* 0x002fe20000010806 */
[----:B---3--:R-:W-:Y:S01]  /*6e00*/  F2FP.BF16.PACK_AB R11, R107, R109 ;  /* 0x0000006d6b0b723e */ /* 0x008fe200000010ff */
[----:B------:R-:W-:Y:S02]  /*6e10*/  IMAD.MOV.U32 R163, RZ, RZ, R120 ;  /* 0x000000ffffa37224 */ /* 0x000fe400078e0078 */
[----:B------:R1:W-:Y:S01]  /*6e20*/  MUFU.EX2 R112, R2 ;  /* 0x0000000200707308 */ /* 0x0003e20000000800 */
[----:B------:R-:W-:Y:S01]  /*6e30*/  IMAD.MOV.U32 R120, RZ, RZ, R134 ;  /* 0x000000ffff787224 */ /* 0x000fe200078e0086 */
[----:B------:R-:W-:Y:S02]  /*6e40*/  MOV R134, R108 ;  /* 0x0000006c00867202 */ /* 0x000fe40000000f00 */
[C---:B------:R-:W-:Y:S08]  /*6e50*/  HMMA.16816.F32.BF16 R64, R8.reuse, R16, R52 ;  /* 0x000000100840723c */ /* 0x040ff00000041834 */
[----:B------:R-:W-:Y:S01]  /*6e60*/  HMMA.16816.F32.BF16 R56, R8, R18, R48 ;  /* 0x000000120838723c */ /* 0x000fe20000041830 */
[----:B------:R-:W2:Y:S01]  /*6e70*/  LDSM.16.MT88.4 R16, [R227+0x2100] ;  /* 0x00210000e310783b */ /* 0x000ea20000004200 */
[----:B-1----:R-:W-:-:S02]  /*6e80*/  FFMA.FTZ R2, R165, c[0x0][0x2d0], -R6 ;  /* 0x0000b400a5027a23 */ /* 0x002fc40000010806 */
[----:B------:R-:W-:Y:S02]  /*6e90*/  IMAD.MOV.U32 R165, RZ, RZ, R104 ;  /* 0x000000ffffa57224 */ /* 0x000fe400078e0068 */
[----:B------:R1:W-:Y:S02]  /*6ea0*/  MUFU.EX2 R108, R2 ;  /* 0x00000002006c7308 */ /* 0x0003e40000000800 */
[C---:B------:R-:W-:Y:S08]  /*6eb0*/  HMMA.16816.F32.BF16 R52, R8.reuse, R12, R44 ;  /* 0x0000000c0834723c */ /* 0x040ff0000004182c */
[----:B------:R-:W-:Y:S01]  /*6ec0*/  HMMA.16816.F32.BF16 R48, R8, R14, R28 ;  /* 0x0000000e0830723c */ /* 0x000fe2000004181c */
[----:B------:R-:W3:Y:S04]  /*6ed0*/  LDSM.16.MT88.4 R12, [R225+0x2100] ;  /* 0x00210000e10c783b */ /* 0x000ee80000004200 */
[----:B------:R-:W4:Y:S01]  /*6ee0*/  LDSM.16.MT88.4 R28, [R226+0x2100] ;  /* 0x00210000e21c783b */ /* 0x000f220000004200 */
[----:B-1----:R-:W-:-:S02]  /*6ef0*/  FFMA.FTZ R2, R164, c[0x0][0x2d0], -R5 ;  /* 0x0000b400a4027a23 */ /* 0x002fc40000010805 */
[C---:B------:R-:W-:Y:S01]  /*6f00*/  HMMA.16816.F32.BF16 R44, R8.reuse, R32, R60 ;  /* 0x00000020082c723c */ /* 0x040fe2000004183c */
[----:B------:R-:W-:Y:S01]  /*6f10*/  IMAD.MOV.U32 R164, RZ, RZ, R105 ;  /* 0x000000ffffa47224 */ /* 0x000fe200078e0069 */
[----:B------:R1:W-:Y:S06]  /*6f20*/  MUFU.EX2 R106, R2 ;  /* 0x00000002006a7308 */ /* 0x0003ec0000000800 */
[C---:B------:R-:W-:Y:S08]  /*6f30*/  HMMA.16816.F32.BF16 R32, R8.reuse, R34, R88 ;  /* 0x000000220820723c */ /* 0x040ff00000041858 */
[----:B------:R-:W-:Y:S01]  /*6f40*/  HMMA.16816.F32.BF16 R36, R8, R24, R36 ;  /* 0x000000180824723c */ /* 0x000fe20000041824 */
[----:B-1----:R-:W-:-:S02]  /*6f50*/  FFMA.FTZ R2, R166, c[0x0][0x2d0], -R5 ;  /* 0x0000b400a6027a23 */ /* 0x002fc40000010805 */
[----:B------:R-:W-:Y:S02]  /*6f60*/  IMAD.MOV.U32 R166, RZ, RZ, R75 ;  /* 0x000000ffffa67224 */ /* 0x000fe400078e004b */
[----:B------:R1:W5:Y:S03]  /*6f70*/  MUFU.EX2 R105, R2 ;  /* 0x0000000200697308 */ /* 0x0003660000000800 */
[----:B------:R-:W-:Y:S01]  /*6f80*/  HMMA.16816.F32.BF16 R40, R8, R26, R40 ;  /* 0x0000001a0828723c */ /* 0x000fe20000041828 */
[----:B------:R-:W2:Y:S01]  /*6f90*/  LDSM.16.MT88.4 R24, [R224+0x2900] ;  /* 0x00290000e018783b */ /* 0x000ea20000004200 */
[----:B-1----:R-:W-:-:S05]  /*6fa0*/  FFMA.FTZ R2, R167, c[0x0][0x2d0], -R5 ;  /* 0x0000b400a7027a23 */ /* 0x002fca0000010805 */
[----:B-----5:R-:W-:Y:S01]  /*6fb0*/  F2FP.BF16.PACK_AB R8, R105, R106 ;  /* 0x0000006a6908723e */ /* 0x020fe200000010ff */
[----:B------:R1:W-:Y:S02]  /*6fc0*/  MUFU.EX2 R104, R2 ;  /* 0x0000000200687308 */ /* 0x0003e40000000800 */
[----:B-1----:R-:W-:-:S06]  /*6fd0*/  FFMA.FTZ R2, R168, c[0x0][0x2d0], -R5 ;  /* 0x0000b400a8027a23 */ /* 0x002fcc0000010805 */
[----:B------:R1:W5:Y:S02]  /*6fe0*/  MUFU.EX2 R103, R2 ;  /* 0x0000000200677308 */ /* 0x0003640000000800 */
[----:B-1----:R-:W-:Y:S01]  /*6ff0*/  FFMA.FTZ R2, R151, c[0x0][0x2d0], -R3 ;  /* 0x0000b40097027a23 */ /* 0x002fe20000010803 */
[----:B-----5:R-:W-:-:S05]  /*7000*/  F2FP.BF16.PACK_AB R10, R103, R104 ;  /* 0x00000068670a723e */ /* 0x020fca00000010ff */
[----:B------:R1:W-:Y:S02]  /*7010*/  MUFU.EX2 R102, R2 ;  /* 0x0000000200667308 */ /* 0x0003e40000000800 */
[----:B-1----:R-:W-:Y:S02]  /*7020*/  FFMA.FTZ R2, R153, c[0x0][0x2d0], -R3 ;  /* 0x0000b40099027a23 */ /* 0x002fe40000010803 */
[----:B------:R-:W-:-:S04]  /*7030*/  IMAD.MOV.U32 R153, RZ, RZ, R132 ;  /* 0x000000ffff997224 */ /* 0x000fc800078e0084 */
[----:B------:R1:W5:Y:S02]  /*7040*/  MUFU.EX2 R101, R2 ;  /* 0x0000000200657308 */ /* 0x0003640000000800 */
[----:B-1----:R-:W-:Y:S01]  /*7050*/  FFMA.FTZ R2, R155, c[0x0][0x2d0], -R3 ;  /* 0x0000b4009b027a23 */ /* 0x002fe20000010803 */
[----:B-----5:R-:W-:Y:S01]  /*7060*/  F2FP.BF16.PACK_AB R9, R101, R102 ;  /* 0x000000666509723e */ /* 0x020fe200000010ff */
[----:B------:R-:W-:-:S04]  /*7070*/  IMAD.MOV.U32 R155, RZ, RZ, R135 ;  /* 0x000000ffff9b7224 */ /* 0x000fc800078e0087 */
[----:B------:R1:W-:Y:S02]  /*7080*/  MUFU.EX2 R100, R2 ;  /* 0x0000000200647308 */ /* 0x0003e40000000800 */
[----:B-1----:R-:W-:-:S06]  /*7090*/  FFMA.FTZ R2, R160, c[0x0][0x2d0], -R3 ;  /* 0x0000b400a0027a23 */ /* 0x002fcc0000010803 */
[----:B------:R1:W5:Y:S02]  /*70a0*/  MUFU.EX2 R99, R2 ;  /* 0x0000000200637308 */ /* 0x0003640000000800 */
[----:B-1----:R-:W-:Y:S01]  /*70b0*/  FFMA.FTZ R2, R148, c[0x0][0x2d0], -R0 ;  /* 0x0000b40094027a23 */ /* 0x002fe20000010800 */
[----:B-----5:R-:W-:-:S05]  /*70c0*/  F2FP.BF16.PACK_AB R11, R99, R100 ;  /* 0x00000064630b723e */ /* 0x020fca00000010ff */
[----:B------:R1:W-:Y:S02]  /*70d0*/  MUFU.EX2 R98, R2 ;  /* 0x0000000200627308 */ /* 0x0003e40000000800 */
[C---:B------:R-:W-:Y:S08]  /*70e0*/  HMMA.16816.F32.BF16 R124, R8.reuse, R20, R124 ;  /* 0x00000014087c723c */ /* 0x040ff0000004187c */
[----:B------:R-:W-:Y:S01]  /*70f0*/  HMMA.16816.F32.BF16 R128, R8, R22, R128 ;  /* 0x000000160880723c */ /* 0x000fe20000041880 */
[----:B-1----:R-:W-:-:S04]  /*7100*/  FFMA.FTZ R2, R149, c[0x0][0x2d0], -R0 ;  /* 0x0000b40095027a23 */ /* 0x002fc80000010800 */
[----:B------:R1:W5:Y:S03]  /*7110*/  MUFU.EX2 R97, R2 ;  /* 0x0000000200617308 */ /* 0x0003660000000800 */
[C---:B--2---:R-:W-:Y:S08]  /*7120*/  HMMA.16816.F32.BF16 R140, R8.reuse, R16, R140 ;  /* 0x00000010088c723c */ /* 0x044ff0000004188c */
[----:B------:R-:W-:Y:S01]  /*7130*/  HMMA.16816.F32.BF16 R144, R8, R18, R144 ;  /* 0x000000120890723c */ /* 0x000fe20000041890 */
[----:B-1----:R-:W-:-:S07]  /*7140*/  FFMA.FTZ R2, R150, c[0x0][0x2d0], -R0 ;  /* 0x0000b40096027a23 */ /* 0x002fce0000010800 */
[C---:B---3--:R-:W-:Y:S01]  /*7150*/  HMMA.16816.F32.BF16 R156, R8.reuse, R12, R156 ;  /* 0x0000000c089c723c */ /* 0x048fe2000004189c */
[----:B------:R-:W-:Y:S01]  /*7160*/  LDSM.16.MT88.4 R148, [R227+0x3100] ;  /* 0x00310000e394783b */ /* 0x000fe20000004200 */
[----:B------:R1:W-:Y:S06]  /*7170*/  MUFU.EX2 R96, R2 ;  /* 0x0000000200607308 */ /* 0x0003ec0000000800 */
[C---:B------:R-:W-:Y:S08]  /*7180*/  HMMA.16816.F32.BF16 R84, R8.reuse, R14, R84 ;  /* 0x0000000e0854723c */ /* 0x040ff00000041854 */
[----:B----4-:R-:W-:Y:S01]  /*7190*/  HMMA.16816.F32.BF16 R80, R8, R28, R80 ;  /* 0x0000001c0850723c */ /* 0x010fe20000041850 */
[----:B-1----:R-:W-:-:S04]  /*71a0*/  FFMA.FTZ R2, R152, c[0x0][0x2d0], -R0 ;  /* 0x0000b40098027a23 */ /* 0x002fc80000010800 */
[----:B------:R1:W2:Y:S03]  /*71b0*/  MUFU.EX2 R95, R2 ;  /* 0x00000002005f7308 */ /* 0x0002a60000000800 */
[----:B------:R-:W-:Y:S07]  /*71c0*/  HMMA.16816.F32.BF16 R76, R8, R30, R76 ;  /* 0x0000001e084c723c */ /* 0x000fee000004184c */
[----:B------:R-:W-:-:S02]  /*71d0*/  F2FP.BF16.PACK_AB R8, R113, R114 ;  /* 0x000000727108723e */ /* 0x000fc400000010ff */
[----:B-----5:R-:W-:Y:S02]  /*71e0*/  F2FP.BF16.PACK_AB R9, R97, R98 ;  /* 0x000000626109723e */ /* 0x020fe400000010ff */
        /* <DEDUP_REMOVED lines=16> */
[----:B------:R-:W5:Y:S07]  /*72f0*/  LDSM.16.MT88.4 R12, [R226+0x2900] ;  /* 0x00290000e20c783b */ /* 0x000f6e0000004200 */
[----:B------:R-:W-:Y:S01]  /*7300*/  HMMA.16816.F32.BF16 R32, R8, R30, R32 ;  /* 0x0000001e0820723c */ /* 0x000fe20000041820 */
[----:B-1----:R-:W-:-:S04]  /*7310*/  FFMA.FTZ R2, R182, c[0x0][0x2d0], -R5 ;  /* 0x0000b400b6027a23 */ /* 0x002fc80000010805 */
[----:B------:R1:W1:Y:S03]  /*7320*/  MUFU.EX2 R91, R2 ;  /* 0x00000002005b7308 */ /* 0x0002660000000800 */
[----:B------:R-:W-:Y:S07]  /*7330*/  HMMA.16816.F32.BF16 R44, R8, R28, R44 ;  /* 0x0000001c082c723c */ /* 0x000fee000004182c */
[----:B---3--:R-:W-:Y:S01]  /*7340*/  F2FP.BF16.PACK_AB R8, R93, R94 ;  /* 0x0000005e5d08723e */ /* 0x008fe200000010ff */
[----:B-1----:R-:W-:Y:S01]  /*7350*/  FFMA.FTZ R2, R169, c[0x0][0x2d0], -R3 ;  /* 0x0000b400a9027a23 */ /* 0x002fe20000010803 */
[----:B------:R-:W-:Y:S01]  /*7360*/  F2FP.BF16.PACK_AB R10, R91, R92 ;  /* 0x0000005c5b0a723e */ /* 0x000fe200000010ff */
[----:B------:R-:W-:-:S02]  /*7370*/  IMAD.MOV.U32 R169, RZ, RZ, R153 ;  /* 0x000000ffffa97224 */ /* 0x000fc400078e0099 */
        /* <DEDUP_REMOVED lines=10> */
[----:B------:R-:W-:Y:S02]  /*7420*/  IMAD.MOV.U32 R166, RZ, RZ, R164 ;  /* 0x000000ffffa67224 */ /* 0x000fe400078e00a4 */
[----:B------:R-:W-:Y:S02]  /*7430*/  IMAD.MOV.U32 R164, RZ, RZ, R165 ;  /* 0x000000ffffa47224 */ /* 0x000fe400078e00a5 */
[----:B------:R-:W-:Y:S02]  /*7440*/  IMAD.MOV.U32 R165, RZ, RZ, R163 ;  /* 0x000000ffffa57224 */ /* 0x000fe400078e00a3 */
[----:B------:R-:W-:Y:S01]  /*7450*/  IMAD.MOV.U32 R163, RZ, RZ, R138 ;  /* 0x000000ffffa37224 */ /* 0x000fe200078e008a */
[----:B------:R-:W-:Y:S01]  /*7460*/  HMMA.16816.F32.BF16 R124, R8, R24, R124 ;  /* 0x00000018087c723c */ /* 0x000fe2000004187c */
[----:B------:R-:W-:Y:S01]  /*7470*/  IMAD.MOV.U32 R138, RZ, RZ, R162 ;  /* 0x000000ffff8a7224 */ /* 0x000fe200078e00a2 */
[----:B------:R-:W-:Y:S01]  /*7480*/  MOV R162, R139 ;  /* 0x0000008b00a27202 */ /* 0x000fe20000000f00 */
[----:B------:R-:W-:-:S02]  /*7490*/  IMAD.MOV.U32 R139, RZ, RZ, R74 ;  /* 0x000000ffff8b7224 */ /* 0x000fc400078e004a */
[----:B------:R1:W-:Y:S01]  /*74a0*/  MUFU.EX2 R74, R2 ;  /* 0x00000002004a7308 */ /* 0x0003e20000000800 */
[----:B------:R-:W-:Y:S02]  /*74b0*/  IMAD.MOV.U32 R168, RZ, RZ, R164 ;  /* 0x000000ffffa87224 */ /* 0x000fe400078e00a4 */
[----:B------:R-:W-:Y:S01]  /*74c0*/  IMAD.MOV.U32 R167, RZ, RZ, R165 ;  /* 0x000000ffffa77224 */ /* 0x000fe200078e00a5 */
[C---:B------:R-:W-:Y:S01]  /*74d0*/  HMMA.16816.F32.BF16 R128, R8.reuse, R26, R128 ;  /* 0x0000001a0880723c */ /* 0x040fe20000041880 */
[----:B------:R-:W-:Y:S02]  /*74e0*/  IMAD.MOV.U32 R164, RZ, RZ, R162 ;  /* 0x000000ffffa47224 */ /* 0x000fe400078e00a2 */
[----:B------:R-:W-:Y:S02]  /*74f0*/  IMAD.MOV.U32 R165, RZ, RZ, R161 ;  /* 0x000000ffffa57224 */ /* 0x000fe400078e00a1 */
[----:B------:R-:W-:Y:S02]  /*7500*/  IMAD.MOV.U32 R152, RZ, RZ, R138 ;  /* 0x000000ffff987224 */ /* 0x000fe400078e008a */
[----:B------:R-:W-:Y:S01]  /*7510*/  IMAD.MOV.U32 R138, RZ, RZ, R154 ;  /* 0x000000ffff8a7224 */ /* 0x000fe200078e009a */
[----:B--2---:R-:W-:Y:S01]  /*7520*/  HMMA.16816.F32.BF16 R140, R8, R20, R140 ;  /* 0x00000014088c723c */ /* 0x004fe2000004188c */
[----:B------:R-:W-:-:S02]  /*7530*/  IMAD.MOV.U32 R179, RZ, RZ, R165 ;  /* 0x000000ffffb37224 */ /* 0x000fc400078e00a5 */
[----:B------:R-:W-:Y:S02]  /*7540*/  IMAD.MOV.U32 R154, RZ, RZ, R137 ;  /* 0x000000ffff9a7224 */ /* 0x000fe400078e0089 */
[----:B-1----:R-:W-:Y:S02]  /*7550*/  FFMA.FTZ R2, R69, c[0x0][0x2d0], -R6 ;  /* 0x0000b40045027a23 */ /* 0x002fe40000010806 */
[----:B------:R-:W-:Y:S01]  /*7560*/  IMAD.MOV.U32 R137, RZ, RZ, R136 ;  /* 0x000000ffff897224 */ /* 0x000fe200078e0088 */
[----:B------:R-:W-:Y:S01]  /*7570*/  HMMA.16816.F32.BF16 R144, R8, R22, R144 ;  /* 0x000000160890723c */ /* 0x000fe20000041890 */
[----:B------:R1:W2:Y:S01]  /*7580*/  MUFU.EX2 R69, R2 ;  /* 0x0000000200457308 */ /* 0x0002a20000000800 */
[----:B------:R-:W-:Y:S02]  /*7590*/  IMAD.MOV.U32 R136, RZ, RZ, R120 ;  /* 0x000000ffff887224 */ /* 0x000fe400078e0078 */
[----:B------:R-:W-:Y:S02]  /*75a0*/  IMAD.MOV.U32 R120, RZ, RZ, R134 ;  /* 0x000000ffff787224 */ /* 0x000fe400078e0086 */
[----:B------:R-:W-:-:S02]  /*75b0*/  IMAD.MOV.U32 R171, RZ, RZ, R138 ;  /* 0x000000ffffab7224 */ /* 0x000fc400078e008a */
[C---:B----4-:R-:W-:Y:S08]  /*75c0*/  HMMA.16816.F32.BF16 R156, R8.reuse, R16, R156 ;  /* 0x00000010089c723c */ /* 0x050ff0000004189c */
[----:B-----5:R-:W-:Y:S01]  /*75d0*/  HMMA.16816.F32.BF16 R80, R8, R12, R80 ;  /* 0x0000000c0850723c */ /* 0x020fe20000041850 */
[----:B-1----:R-:W-:-:S04]  /*75e0*/  FFMA.FTZ R2, R68, c[0x0][0x2d0], -R6 ;  /* 0x0000b40044027a23 */ /* 0x002fc80000010806 */
[----:B------:R1:W-:Y:S03]  /*75f0*/  MUFU.EX2 R68, R2 ;  /* 0x0000000200447308 */ /* 0x0003e60000000800 */
[C---:B------:R-:W-:Y:S01]  /*7600*/  HMMA.16816.F32.BF16 R76, R8.reuse, R14, R76 ;  /* 0x0000000e084c723c */ /* 0x040fe2000004184c */
[----:B-1----:R-:W-:Y:S02]  /*7610*/  FFMA.FTZ R2, R166, c[0x0][0x2d0], -R6 ;  /* 0x0000b400a6027a23 */ /* 0x002fe40000010806 */
[----:B------:R-:W-:Y:S02]  /*7620*/  IMAD.MOV.U32 R166, RZ, RZ, R163 ;  /* 0x000000ffffa67224 */ /* 0x000fe400078e00a3 */
[----:B------:R1:W3:Y:S03]  /*7630*/  MUFU.EX2 R63, R2 ;  /* 0x00000002003f7308 */ /* 0x0002e60000000800 */
[----:B------:R-:W-:Y:S07]  /*7640*/  HMMA.16816.F32.BF16 R160, R8, R18, R84 ;  /* 0x0000001208a0723c */ /* 0x000fee0000041854 */
[----:B--2---:R-:W-:Y:S01]  /*7650*/  F2FP.BF16.PACK_AB R8, R69, R74 ;  /* 0x0000004a4508723e */ /* 0x004fe200000010ff */
[----:B------:R-:W-:Y:S01]  /*7660*/  IMAD.MOV.U32 R85, RZ, RZ, R123 ;  /* 0x000000ffff557224 */ /* 0x000fe200078e007b */
[----:B------:R-:W-:Y:S01]  /*7670*/  MOV R84, R137 ;  /* 0x0000008900547202 */ /* 0x000fe20000000f00 */
[----:B------:R-:W-:-:S02]  /*7680*/  IMAD.MOV.U32 R86, RZ, RZ, R121 ;  /* 0x000000ffff567224 */ /* 0x000fc400078e0079 */
[----:B-1----:R-:W-:Y:S01]  /*7690*/  FFMA.FTZ R2, R170, c[0x0][0x2d0], -R0 ;  /* 0x0000b400aa027a23 */ /* 0x002fe20000010800 */
[----:B---3--:R-:W-:Y:S01]  /*76a0*/  F2FP.BF16.PACK_AB R10, R63, R68 ;  /* 0x000000443f0a723e */ /* 0x008fe200000010ff */
[----:B------:R-:W-:Y:S02]  /*76b0*/  IMAD.MOV.U32 R170, RZ, RZ, R154 ;  /* 0x000000ffffaa7224 */ /* 0x000fe400078e009a */
        /* <DEDUP_REMOVED lines=9> */
[----:B--2---:R-:W-:Y:S02]  /*7750*/  F2FP.BF16.PACK_AB R11, R31, R60 ;  /* 0x0000003c1f0b723e */ /* 0x004fe400000010ff */
[----:B------:R-:W-:-:S03]  /*7760*/  MOV R168, R133 ;  /* 0x0000008500a87202 */ /* 0x000fc60000000f00 */
[----:B------:R1:W-:Y:S01]  /*7770*/  MUFU.EX2 R29, R2 ;  /* 0x00000002001d7308 */ /* 0x0003e20000000800 */
[----:B------:R-:W2:Y:S01]  /*7780*/  LDSM.16.MT88.4 R132, [R224+0x3100] ;  /* 0x00310000e084783b */ /* 0x000ea20000004200 */
[C---:B------:R-:W-:Y:S07]  /*7790*/  HMMA.16816.F32.BF16 R56, R8.reuse, R26, R56 ;  /* 0x0000001a0838723c */ /* 0x040fee0000041838 */
[----:B------:R-:W-:Y:S01]  /*77a0*/  IMAD.MOV.U32 R27, RZ, RZ, R136 ;  /* 0x000000ffff1b7224 */ /* 0x000fe200078e0088 */
[----:B------:R-:W-:Y:S01]  /*77b0*/  HMMA.16816.F32.BF16 R64, R8, R24, R64 ;  /* 0x000000180840723c */ /* 0x000fe20000041840 */
[----:B-1----:R-:W-:-:S04]  /*77c0*/  FFMA.FTZ R2, R167, c[0x0][0x2d0], -R5 ;  /* 0x0000b400a7027a23 */ /* 0x002fc80000010805 */
[----:B------:R1:W3:Y:S03]  /*77d0*/  MUFU.EX2 R30, R2 ;  /* 0x00000002001e7308 */ /* 0x0002e60000000800 */
[C---:B------:R-:W-:Y:S08]  /*77e0*/  HMMA.16816.F32.BF16 R48, R8.reuse, R22, R48 ;  /* 0x000000160830723c */ /* 0x040ff00000041830 */
[----:B------:R-:W-:Y:S01]  /*77f0*/  HMMA.16816.F32.BF16 R52, R8, R20, R52 ;  /* 0x000000140834723c */ /* 0x000fe20000041834 */
[----:B-1----:R-:W-:-:S07]  /*7800*/  FFMA.FTZ R2, R166, c[0x0][0x2d0], -R5 ;  /* 0x0000b400a6027a23 */ /* 0x002fce0000010805 */
[C---:B------:R-:W-:Y:S01]  /*7810*/  HMMA.16816.F32.BF16 R44, R8.reuse, R12, R44 ;  /* 0x0000000c082c723c */ /* 0x040fe2000004182c */
[----:B---3--:R-:W-:Y:S01]  /*7820*/  F2FP.BF16.PACK_AB R176, R30, R29 ;  /* 0x0000001d1eb0723e */ /* 0x008fe200000010ff */
[----:B------:R1:W-:Y:S05]  /*7830*/  MUFU.EX2 R28, R2 ;  /* 0x00000002001c7308 */ /* 0x0003ea0000000800 */
[----:B------:R-:W-:Y:S01]  /*7840*/  FADD.FTZ R12, R220, R217 ;  /* 0x000000d9dc0c7221 */ /* 0x000fe20000010000 */
[C---:B------:R-:W-:Y:S01]  /*7850*/  HMMA.16816.F32.BF16 R32, R8.reuse, R14, R32 ;  /* 0x0000000e0820723c */ /* 0x040fe20000041820 */
[----:B------:R-:W-:Y:S01]  /*7860*/  FADD.FTZ R13, R178, R177 ;  /* 0x000000b1b20d7221 */ /* 0x000fe20000010000 */
[----:B------:R3:W-:Y:S06]  /*7870*/  MUFU.EX2 R15, R4 ;  /* 0x00000004000f7308 */ /* 0x0007ec0000000800 */
[----:B------:R-:W-:Y:S01]  /*7880*/  HMMA.16816.F32.BF16 R36, R8, R16, R36 ;  /* 0x000000100824723c */ /* 0x000fe20000041824 */
[----:B-1----:R-:W-:-:S02]  /*7890*/  FFMA.FTZ R2, R164, c[0x0][0x2d0], -R5 ;  /* 0x0000b400a4027a23 */ /* 0x002fc40000010805 */
[----:B------:R-:W-:Y:S01]  /*78a0*/  FFMA.FTZ R5, R214, c[0x0][0x2d0], -R0 ;  /* 0x0000b400d6057a23 */ /* 0x000fe20000010800 */
[----:B------:R-:W1:Y:S01]  /*78b0*/  LDSM.16.MT88.4 R164, [R225+0x3100] ;  /* 0x00310000e1a4783b */ /* 0x000e620000004200 */
[----:B------:R4:W5:Y:S03]  /*78c0*/  MUFU.EX2 R26, R2 ;  /* 0x00000002001a7308 */ /* 0x0009660000000800 */
[----:B------:R-:W-:Y:S01]  /*78d0*/  HMMA.16816.F32.BF16 R40, R8, R18, R40 ;  /* 0x000000120828723c */ /* 0x000fe20000041828 */
[----:B------:R-:W1:Y:S01]  /*78e0*/  LDSM.16.MT88.4 R16, [R226+0x3100] ;  /* 0x00310000e210783b */ /* 0x000e620000004200 */
[----:B---3--:R-:W-:-:S03]  /*78f0*/  FADD.FTZ R4, R250, R249 ;  /* 0x000000f9fa047221 */ /* 0x008fc60000010000 */
[----:B------:R-:W-:Y:S01]  /*7900*/  MUFU.EX2 R9, R5 ;  /* 0x0000000500097308 */ /* 0x000fe20000000800 */
[----:B----4-:R-:W-:Y:S01]  /*7910*/  FFMA.FTZ R2, R219, c[0x0][0x2d0], -R3 ;  /* 0x0000b400db027a23 */ /* 0x010fe20000010803 */
[----:B-----5:R-:W-:Y:S01]  /*7920*/  F2FP.BF16.PACK_AB R178, R26, R28 ;  /* 0x0000001c1ab2723e */ /* 0x020fe200000010ff */
[----:B------:R-:W-:-:S05]  /*7930*/  IMAD.MOV.U32 R219, RZ, RZ, R120 ;  /* 0x000000ffffdb7224 */ /* 0x000fca00078e0078 */
[----:B------:R3:W-:Y:S01]  /*7940*/  MUFU.EX2 R25, R2 ;  /* 0x0000000200197308 */ /* 0x0007e20000000800 */
[----:B------:R-:W-:Y:S02]  /*7950*/  IMAD.MOV.U32 R120, RZ, RZ, R139 ;  /* 0x000000ffff787224 */ /* 0x000fe400078e008b */
[----:B------:R-:W-:Y:S02]  /*7960*/  IMAD.MOV.U32 R139, RZ, RZ, R7 ;  /* 0x000000ffff8b7224 */ /* 0x000fe400078e0007 */
[----:B------:R-:W-:Y:S02]  /*7970*/  FFMA.FTZ R7, R208, c[0x0][0x2d0], -R0 ;  /* 0x0000b400d0077a23 */ /* 0x000fe40000010800 */
[----:B------:R-:W-:Y:S02]  /*7980*/  IMAD.MOV.U32 R87, RZ, RZ, R139 ;  /* 0x000000ffff577224 */ /* 0x000fe400078e008b */
[----:B------:R4:W-:Y:S01]  /*7990*/  MUFU.EX2 R10, R7 ;  /* 0x00000007000a7308 */ /* 0x0009e20000000800 */
[----:B---3--:R-:W-:-:S07]  /*79a0*/  FFMA.FTZ R2, R218, c[0x0][0x2d0], -R3 ;  /* 0x0000b400da027a23 */ /* 0x008fce0000010803 */
[----:B------:R3:W5:Y:S01]  /*79b0*/  MUFU.EX2 R24, R2 ;  /* 0x0000000200187308 */ /* 0x0007620000000800 */
[----:B----4-:R-:W-:Y:S02]  /*79c0*/  FADD.FTZ R7, R252, R4 ;  /* 0x00000004fc077221 */ /* 0x010fe40000010000 */
[--C-:B---3--:R-:W-:Y:S01]  /*79d0*/  FFMA.FTZ R2, R221, c[0x0][0x2d0], -R3.reuse ;  /* 0x0000b400dd027a23 */ /* 0x108fe20000010803 */
[----:B-----5:R-:W-:Y:S01]  /*79e0*/  F2FP.BF16.PACK_AB R177, R24, R25 ;  /* 0x0000001918b1723e */ /* 0x020fe200000010ff */
[----:B------:R-:W-:-:S03]  /*79f0*/  FFMA.FTZ R3, R251, c[0x0][0x2d0], -R3 ;  /* 0x0000b400fb037a23 */ /* 0x000fc60000010803 */
[----:B------:R3:W-:Y:S08]  /*7a00*/  MUFU.EX2 R23, R2 ;  /* 0x0000000200177308 */ /* 0x0007f00000000800 */
[----:B------:R4:W5:Y:S01]  /*7a10*/  MUFU.EX2 R22, R3 ;  /* 0x0000000300167308 */ /* 0x0009620000000800 */
[----:B---3--:R-:W-:-:S07]  /*7a20*/  FFMA.FTZ R2, R152, c[0x0][0x2d0], -R6 ;  /* 0x0000b40098027a23 */ /* 0x008fce0000010806 */
[----:B------:R3:W-:Y:S01]  /*7a30*/  MUFU.EX2 R20, R2 ;  /* 0x0000000200147308 */ /* 0x0007e20000000800 */
[--C-:B----4-:R-:W-:Y:S01]  /*7a40*/  FFMA.FTZ R3, R179, c[0x0][0x2d0], -R6.reuse ;  /* 0x0000b400b3037a23 */ /* 0x110fe20000010806 */
[----:B-----5:R-:W-:Y:S01]  /*7a50*/  F2FP.BF16.PACK_AB R179, R22, R23 ;  /* 0x0000001716b3723e */ /* 0x020fe200000010ff */
[----:B------:R-:W-:-:S05]  /*7a60*/  FFMA.FTZ R6, R155, c[0x0][0x2d0], -R6 ;  /* 0x0000b4009b067a23 */ /* 0x000fca0000010806 */
[----:B------:R4:W5:Y:S01]  /*7a70*/  MUFU.EX2 R21, R3 ;  /* 0x0000000300157308 */ /* 0x0009620000000800 */
[----:B--2---:R-:W-:Y:S01]  /*7a80*/  HMMA.16816.F32.BF16 R124, R176, R132, R124 ;  /* 0x00000084b07c723c */ /* 0x004fe2000004187c */
[----:B---3--:R-:W-:-:S06]  /*7a90*/  FADD.FTZ R2, R120, R12 ;  /* 0x0000000c78027221 */ /* 0x008fcc0000010000 */
[----:B------:R-:W2:Y:S01]  /*7aa0*/  MUFU.EX2 R14, R6 ;  /* 0x00000006000e7308 */ /* 0x000ea20000000800 */
[----:B------:R-:W-:Y:S01]  /*7ab0*/  FADD.FTZ R5, R122, R2 ;  /* 0x000000027a057221 */ /* 0x000fe20000010000 */
[----:B------:R-:W-:Y:S01]  /*7ac0*/  HMMA.16816.F32.BF16 R128, R176, R134, R128 ;  /* 0x00000086b080723c */ /* 0x000fe20000041880 */
[--C-:B----4-:R-:W-:Y:S01]  /*7ad0*/  FFMA.FTZ R3, R216, c[0x0][0x2d0], -R0.reuse ;  /* 0x0000b400d8037a23 */ /* 0x110fe20000010800 */
[----:B-----5:R-:W-:Y:S01]  /*7ae0*/  F2FP.BF16.PACK_AB R180, R20, R21 ;  /* 0x0000001514b4723e */ /* 0x020fe200000010ff */
[----:B------:R-:W-:-:S03]  /*7af0*/  FFMA.FTZ R0, R183, c[0x0][0x2d0], -R0 ;  /* 0x0000b400b7007a23 */ /* 0x000fc60000010800 */
[----:B------:R3:W4:Y:S02]  /*7b00*/  MUFU.EX2 R8, R3 ;  /* 0x0000000300087308 */ /* 0x0007240000000800 */
[----:B------:R-:W-:Y:S01]  /*7b10*/  HMMA.16816.F32.BF16 R140, R176, R148, R140 ;  /* 0x00000094b08c723c */ /* 0x000fe2000004188c */
[----:B--2---:R-:W-:-:S05]  /*7b20*/  F2FP.BF16.PACK_AB R182, R14, R15 ;  /* 0x0000000f0eb6723e */ /* 0x004fca00000010ff */
[----:B------:R2:W5:Y:S02]  /*7b30*/  MUFU.EX2 R11, R0 ;  /* 0x00000000000b7308 */ /* 0x0005640000000800 */
[----:B------:R-:W-:Y:S01]  /*7b40*/  HMMA.16816.F32.BF16 R144, R176, R150, R144 ;  /* 0x00000096b090723c */ /* 0x000fe20000041890 */
[----:B---3--:R-:W-:Y:S01]  /*7b50*/  FADD.FTZ R3, R248, R222 ;  /* 0x000000def8037221 */ /* 0x008fe20000010000 */
[----:B----4-:R-:W-:-:S06]  /*7b60*/  F2FP.BF16.PACK_AB R181, R9, R8 ;  /* 0x0000000809b5723e */ /* 0x010fcc00000010ff */
[C---:B-1----:R-:W-:Y:S01]  /*7b70*/  HMMA.16816.F32.BF16 R156, R176.reuse, R164, R156 ;  /* 0x000000a4b09c723c */ /* 0x042fe2000004189c */
[----:B------:R-:W-:Y:S02]  /*7b80*/  FADD.FTZ R6, R244, R3 ;  /* 0x00000003f4067221 */ /* 0x000fe40000010000 */
[----:B------:R-:W-:Y:S02]  /*7b90*/  FADD.FTZ R3, R219, R7 ;  /* 0x00000007db037221 */ /* 0x000fe40000010000 */
[----:B--2---:R-:W-:Y:S01]  /*7ba0*/  FADD.FTZ R0, R213, R13 ;  /* 0x0000000dd5007221 */ /* 0x004fe20000010000 */
[----:B-----5:R-:W-:Y:S01]  /*7bb0*/  F2FP.BF16.PACK_AB R183, R11, R10 ;  /* 0x0000000a0bb7723e */ /* 0x020fe200000010ff */
        /* <DEDUP_REMOVED lines=114> */
[----:B------:R-:W2:Y:S01]  /*82e0*/  LDL R87, [R1+0x20] ;  /* 0x0000200001577983 */ /* 0x000ea20000100800 */
[----:B------:R-:W-:Y:S01]  /*82f0*/  PLOP3.LUT P1, PT, PT, PT, UP1, 0x80, 0x0 ;  /* 0x000000000000781c */ /* 0x000fe20003f2f018 */
[----:B------:R-:W-:Y:S01]  /*8300*/  IMAD.MOV.U32 R116, RZ, RZ, R72 ;  /* 0x000000ffff747224 */ /* 0x000fe200078e0048 */
[----:B------:R-:W-:Y:S01]  /*8310*/  PLOP3.LUT P0, PT, PT, PT, UP1, 0x80, 0x0 ;  /* 0x000000000000781c */ /* 0x000fe20003f0f018 */
[----:B-1----:R-:W-:Y:S01]  /*8320*/  IMAD.MOV.U32 R3, RZ, RZ, R73 ;  /* 0x000000ffff037224 */ /* 0x002fe200078e0049 */
[----:B------:R-:W-:Y:S01]  /*8330*/  MOV R118, R70 ;  /* 0x0000004600767202 */ /* 0x000fe20000000f00 */
[----:B------:R-:W-:-:S08]  /*8340*/  IMAD.MOV.U32 R117, RZ, RZ, R71 ;  /* 0x000000ffff757224 */ /* 0x000fd000078e0047 */
[----:B--2---:R-:W-:-:S05]  /*8350*/  @P1 IMAD.HI.U32 R0, R87, c[0x0][0x2c8], RZ ;  /* 0x0000b20057001a27 */ /* 0x004fca00078e00ff */
[----:B------:R-:W-:-:S05]  /*8360*/  @P0 SHF.R.U32.HI R0, RZ, c[0x0][0x2cc], R0 ;  /* 0x0000b300ff000a19 */ /* 0x000fca0000011600 */
[----:B------:R1:W-:Y:S02]  /*8370*/  @P0 STL [R1+0x1c], R0 ;  /* 0x00001c0001000387 */ /* 0x0003e40000100800 */
.L_x_662:
[----:B------:R-:W-:Y:S04]  /*8380*/  DEPBAR.LE SB0, 0x0 ;  /* 0x000080000000791a */ /* 0x000fe80000000000 */
[----:B------:R-:W-:Y:S01]  /*8390*/  BAR.SYNC.DEFER_BLOCKING 0x0 ;  /* 0x0000000000007b1d */ /* 0x000fe20000010000 */
[----:B------:R-:W-:Y:S05]  /*83a0*/  ISETP.LE.AND P0, PT, RZ, UR6, PT ;  /* 0x00000006ff007c0c */ /* 0x000fea000bf03270 */
[----:B--2--5:R2:W3:Y:S04]  /*83b0*/  LDSM.16.M88.4 R112, [R230+0x7100] ;  /* 0x00710000e670783b */ /* 0x0244e80000000200 */
        /* <DEDUP_REMOVED lines=18> */
[----:B---34-:R-:W3:Y:S04]  /*84e0*/  LDL R2, [R1+0x8] ;  /* 0x0000080001027983 */ /* 0x018ee80000100800 */
[----:B------:R-:W4:Y:S01]  /*84f0*/  LDL R21, [R1+0x14] ;  /* 0x0000140001157983 */ /* 0x000f220000100800 */
[----:B-1-3--:R-:W-:Y:S01]  /*8500*/  SHF.R.S32.HI R0, RZ, 0x1f, R2 ;  /* 0x0000001fff007819 */ /* 0x00afe20000011402 */
[----:B------:R-:W-:Y:S04]  /*8510*/  IMAD.WIDE.U32 R4, R2, c[0x0][0x208], RZ ;  /* 0x0000820002047a25 */ /* 0x000fe800078e00ff */
[----:B------:R-:W-:Y:S04]  /*8520*/  IMAD R0, R0, c[0x0][0x208], RZ ;  /* 0x0000820000007a24 */ /* 0x000fe800078e02ff */
[----:B------:R-:W-:Y:S01]  /*8530*/  IMAD R0, R2, c[0x0][0x20c], R0 ;  /* 0x0000830002007a24 */ /* 0x000fe200078e0200 */
[----:B------:R-:W-:Y:S03]  /*8540*/  SHF.R.S32.HI R2, RZ, 0x1f, R245 ;  /* 0x0000001fff027819 */ /* 0x000fe600000114f5 */
[----:B------:R-:W-:Y:S02]  /*8550*/  IMAD.IADD R5, R5, 0x1, R0 ;  /* 0x0000000105057824 */ /* 0x000fe400078e0200 */
[----:B------:R-:W-:Y:S02]  /*8560*/  IMAD R2, R2, c[0x0][0x218], RZ ;  /* 0x0000860002027a24 */ /* 0x000fe400078e02ff */
[C---:B------:R-:W-:Y:S05]  /*8570*/  IMAD.WIDE.U32 R4, R245.reuse, c[0x0][0x218], R4 ;  /* 0x00008600f5047a25 */ /* 0x040fea00078e0004 */
[----:B------:R-:W-:Y:S01]  /*8580*/  IADD3 R0, P1, R4, UR24, RZ ;  /* 0x0000001804007c10 */ /* 0x000fe2000ff3e0ff */
[----:B------:R-:W-:Y:S03]  /*8590*/  IMAD R4, R245, c[0x0][0x21c], R2 ;  /* 0x00008700f5047a24 */ /* 0x000fe600078e0202 */
[C---:B------:R-:W-:Y:S02]  /*85a0*/  LEA R2, P0, R0.reuse, c[0x0][0x1f8], 0x1 ;  /* 0x00007e0000027a11 */ /* 0x040fe400078008ff */
[----:B------:R-:W-:Y:S03]  /*85b0*/  IADD3.X R4, R5, UR8, R4, P1, !PT ;  /* 0x0000000805047c10 */ /* 0x000fe60008ffe404 */
[----:B------:R-:W1:Y:S01]  /*85c0*/  SHFL.IDX PT, R6, R2, RZ, 0x181f ;  /* 0x00181fff02067589 */ /* 0x000e6200000e0000 */
[----:B------:R-:W-:Y:S03]  /*85d0*/  LEA.HI.X R0, R0, c[0x0][0x1fc], R4, 0x1, P0 ;  /* 0x00007f0000007a11 */ /* 0x000fe600000f0c04 */
[----:B------:R-:W3:Y:S04]  /*85e0*/  SHFL.IDX PT, R4, R2, 0x1, 0x181f ;  /* 0x00381f0002047f89 */ /* 0x000ee800000e0000 */
[----:B------:R-:W5:Y:S04]  /*85f0*/  SHFL.IDX PT, R7, R0, RZ, 0x181f ;  /* 0x00181fff00077589 */ /* 0x000f6800000e0000 */
[----:B------:R-:W2:Y:S04]  /*8600*/  SHFL.IDX PT, R5, R0, 0x1, 0x181f ;  /* 0x00381f0000057f89 */ /* 0x000ea800000e0000 */
[----:B------:R-:W4:Y:S04]  /*8610*/  SHFL.IDX PT, R12, R2, 0x2, 0x181f ;  /* 0x00581f00020c7f89 */ /* 0x000f2800000e0000 */
[----:B------:R-:W4:Y:S04]  /*8620*/  SHFL.IDX PT, R10, R2, 0x3, 0x181f ;  /* 0x00781f00020a7f89 */ /* 0x000f2800000e0000 */
[----:B------:R-:W4:Y:S01]  /*8630*/  SHFL.IDX PT, R9, R0, 0x2, 0x181f ;  /* 0x00581f0000097f89 */ /* 0x000f2200000e0000 */
[-C--:B-1----:R-:W-:Y:S03]  /*8640*/  IADD3 R6, P1, R6, R242.reuse, RZ ;  /* 0x000000f206067210 */ /* 0x082fe60007f3e0ff */
[----:B------:R-:W1:Y:S01]  /*8650*/  SHFL.IDX PT, R8, R2, 0x4, 0x181f ;  /* 0x00981f0002087f89 */ /* 0x000e6200000e0000 */
[-C--:B---3--:R-:W-:Y:S03]  /*8660*/  IADD3 R4, P0, R4, R242.reuse, RZ ;  /* 0x000000f204047210 */ /* 0x088fe60007f1e0ff */
[----:B------:R-:W3:Y:S01]  /*8670*/  SHFL.IDX PT, R11, R2, 0x5, 0x181f ;  /* 0x00b81f00020b7f89 */ /* 0x000ee200000e0000 */
[--C-:B-----5:R-:W-:Y:S03]  /*8680*/  IMAD.X R7, R7, 0x1, R241.reuse, P1 ;  /* 0x0000000107077824 */ /* 0x120fe600008e06f1 */
[----:B------:R-:W-:Y:S01]  /*8690*/  SHFL.IDX PT, R20, R0, 0x3, 0x181f ;  /* 0x00781f0000147f89 */ /* 0x000fe200000e0000 */
[--C-:B--2---:R-:W-:Y:S03]  /*86a0*/  IMAD.X R5, R5, 0x1, R241.reuse, P0 ;  /* 0x0000000105057824 */ /* 0x104fe600000e06f1 */
[----:B----4-:R3:W-:Y:S01]  /*86b0*/  LDGSTS.E.BYPASS.LTC128B.128 [R21], [R6.64], !P4 ;  /* 0x0000000006157fae */ /* 0x0107e2000e101d4e */
[-C--:B------:R-:W-:Y:S03]  /*86c0*/  IADD3 R12, P0, R12, R242.reuse, RZ ;  /* 0x000000f20c0c7210 */ /* 0x080fe60007f1e0ff */
[----:B------:R-:W2:Y:S01]  /*86d0*/  SHFL.IDX PT, R15, R0, 0x4, 0x181f ;  /* 0x00981f00000f7f89 */ /* 0x000ea200000e0000 */
[-C--:B------:R-:W-:Y:S03]  /*86e0*/  IADD3 R10, P3, R10, R242.reuse, RZ ;  /* 0x000000f20a0a7210 */ /* 0x080fe60007f7e0ff */
[----:B------:R4:W-:Y:S01]  /*86f0*/  LDGSTS.E.BYPASS.LTC128B.128 [R21+0x800], [R4.64], !P4 ;  /* 0x0080000004157fae */ /* 0x0009e2000e101d4e */
[--C-:B------:R-:W-:Y:S03]  /*8700*/  IMAD.X R13, R9, 0x1, R241.reuse, P0 ;  /* 0x00000001090d7824 */ /* 0x100fe600000e06f1 */
[----:B------:R-:W4:Y:S01]  /*8710*/  SHFL.IDX PT, R2, R2, 0x6, 0x181f ;  /* 0x00d81f0002027f89 */ /* 0x000f2200000e0000 */
[-C--:B-1----:R-:W-:Y:S03]  /*8720*/  IADD3 R8, P2, R8, R242.reuse, RZ ;  /* 0x000000f208087210 */ /* 0x082fe60007f5e0ff */
[----:B------:R-:W1:Y:S04]  /*8730*/  SHFL.IDX PT, R14, R0, 0x5, 0x181f ;  /* 0x00b81f00000e7f89 */ /* 0x000e6800000e0000 */
[----:B------:R-:W5:Y:S04]  /*8740*/  SHFL.IDX PT, R0, R0, 0x6, 0x181f ;  /* 0x00d81f0000007f89 */ /* 0x000f6800000e0000 */
[----:B------:R5:W-:Y:S01]  /*8750*/  LDGSTS.E.BYPASS.LTC128B.128 [R21+0x1000], [R12.64], !P4 ;  /* 0x010000000c157fae */ /* 0x000be2000e101d4e */
[-C--:B---3--:R-:W-:Y:S01]  /*8760*/  IADD3 R6, P1, R11, R242.reuse, RZ ;  /* 0x000000f20b067210 */ /* 0x088fe20007f3e0ff */
[--C-:B--2---:R-:W-:Y:S01]  /*8770*/  IMAD.X R9, R15, 0x1, R241.reuse, P2 ;  /* 0x000000010f097824 */ /* 0x104fe200010e06f1 */
[-C--:B------:R-:W-:Y:S05]  /*8780*/  IADD3.X R11, R20, R241.reuse, RZ, P3, !PT ;  /* 0x000000f1140b7210 */ /* 0x080fea0001ffe4ff */
[----:B------:R2:W-:Y:S01]  /*8790*/  LDGSTS.E.BYPASS.LTC128B.128 [R21+0x1800], [R10.64], !P4 ;  /* 0x018000000a157fae */ /* 0x0005e2000e101d4e */
[----:B----4-:R-:W-:Y:S03]  /*87a0*/  IADD3 R4, P0, R2, R242, RZ ;  /* 0x000000f202047210 */ /* 0x010fe60007f1e0ff */
[----:B------:R2:W-:Y:S01]  /*87b0*/  LDGSTS.E.BYPASS.LTC128B.128 [R21+0x2000], [R8.64], !P4 ;  /* 0x0200000008157fae */ /* 0x0005e2000e101d4e */
[----:B-1----:R-:W-:Y:S01]  /*87c0*/  IMAD.X R7, R14, 0x1, R241, P1 ;  /* 0x000000010e077824 */ /* 0x002fe200008e06f1 */
[----:B-----5:R-:W-:Y:S04]  /*87d0*/  IADD3.X R5, R0, R241, RZ, P0, !PT ;  /* 0x000000f100057210 */ /* 0x020fe800007fe4ff */
[----:B------:R2:W-:Y:S04]  /*87e0*/  LDGSTS.E.BYPASS.LTC128B.128 [R21+0x2800], [R6.64], !P4 ;  /* 0x0280000006157fae */ /* 0x0005e8000e101d4e */
[----:B------:R2:W-:Y:S02]  /*87f0*/  LDGSTS.E.BYPASS.LTC128B.128 [R21+0x3000], [R4.64], !P4 ;  /* 0x0300000004157fae */ /* 0x0005e4000e101d4e */
.L_x_660:
[----:B---34-:R-:W0:Y:S01]  /*8800*/  LDGDEPBAR ;  /* 0x00000000000079af */ /* 0x018e220000000000 */
[-C--:B-12---:R-:W-:Y:S01]  /*8810*/  HMMA.16816.F32.BF16 R4, R112, R16.reuse, RZ ;  /* 0x000000107004723c */ /* 0x086fe200000418ff */
[----:B------:R-:W-:Y:S06]  /*8820*/  UISETP.GE.AND UP0, UPT, UR6, 0x1, UPT ;  /* 0x000000010600788c */ /* 0x000fec000bf06270 */
[----:B------:R-:W-:Y:S01]  /*8830*/  PLOP3.LUT P0, PT, PT, PT, UP0, 0x80, 0x0 ;  /* 0x000000000000781c */ /* 0x000fe20003f0f008 */
        /* <DEDUP_REMOVED lines=130> */
[----:B----4-:R-:W-:Y:S01]  /*9060*/  STL [R1+0x4], R0 ;  /* 0x0000040001007387 */ /* 0x010fe20000100800 */
[C---:B------:R-:W-:Y:S08]  /*9070*/  HMMA.16816.F32.BF16 R24, R188.reuse, R4, R24 ;  /* 0x00000004bc18723c */ /* 0x040ff00000041818 */
        /* <DEDUP_REMOVED lines=42> */
[----:B------:R-:W5:Y:S03]  /*9320*/  LDSM.16.M88.4 R4, [R228+0x2800] ;  /* 0x00280000e404783b */ /* 0x000f660000000200 */
[----:B------:R-:W-:Y:S02]  /*9330*/  FMUL.FTZ R50, R50, c[0x0][0x320] ;  /* 0x0000c80032327a20 */ /* 0x000fe40000410000 */
[----:B------:R-:W-:Y:S02]  /*9340*/  FMUL.FTZ R52, R52, c[0x0][0x320] ;  /* 0x0000c80034347a20 */ /* 0x000fe40000410000 */
[----:B------:R-:W-:Y:S01]  /*9350*/  FMUL.FTZ R53, R53, c[0x0][0x320] ;  /* 0x0000c80035357a20 */ /* 0x000fe20000410000 */
[----:B------:R4:W2:Y:S01]  /*9360*/  MUFU.TANH R220, R24 ;  /* 0x0000001800dc7308 */ /* 0x0008a20000002400 */
[-C--:B-1----:R-:W-:Y:S03]  /*9370*/  HMMA.16816.F32.BF16 R68, R204, R8.reuse, R68 ;  /* 0x00000008cc44723c */ /* 0x082fe60000041844 */
[----:B------:R-:W-:Y:S02]  /*9380*/  FMUL.FTZ R54, R54, c[0x0][0x320] ;  /* 0x0000c80036367a20 */ /* 0x000fe40000410000 */
[----:B------:R-:W-:Y:S02]  /*9390*/  FMUL.FTZ R55, R55, c[0x0][0x320] ;  /* 0x0000c80037377a20 */ /* 0x000fe40000410000 */
[----:B------:R-:W-:Y:S01]  /*93a0*/  FMUL.FTZ R56, R56, c[0x0][0x320] ;  /* 0x0000c80038387a20 */ /* 0x000fe20000410000 */
[C---:B------:R-:W-:Y:S01]  /*93b0*/  HMMA.16816.F32.BF16 R72, R188.reuse, R8, R72 ;  /* 0x00000008bc48723c */ /* 0x040fe20000041848 */
[----:B------:R4:W1:Y:S03]  /*93c0*/  MUFU.TANH R219, R25 ;  /* 0x0000001900db7308 */ /* 0x0008660000002400 */
[----:B------:R-:W-:Y:S02]  /*93d0*/  FMUL.FTZ R58, R58, c[0x0][0x320] ;  /* 0x0000c8003a3a7a20 */ /* 0x000fe40000410000 */
[----:B------:R-:W-:Y:S02]  /*93e0*/  FMUL.FTZ R60, R60, c[0x0][0x320] ;  /* 0x0000c8003c3c7a20 */ /* 0x000fe40000410000 */
[-C--:B------:R-:W-:Y:S03]  /*93f0*/  HMMA.16816.F32.BF16 R76, R188, R10.reuse, R76 ;  /* 0x0000000abc4c723c */ /* 0x080fe6000004184c */
[----:B------:R4:W1:Y:S01]  /*9400*/  MUFU.TANH R246, R26 ;  /* 0x0000001a00f67308 */ /* 0x0008620000002400 */
[----:B------:R-:W-:Y:S02]  /*9410*/  FMUL.FTZ R64, R64, c[0x0][0x320] ;  /* 0x0000c80040407a20 */ /* 0x000fe40000410000 */
[----:B------:R-:W-:Y:S02]  /*9420*/  FMUL.FTZ R65, R65, c[0x0][0x320] ;  /* 0x0000c80041417a20 */ /* 0x000fe40000410000 */
[C---:B------:R-:W-:Y:S01]  /*9430*/  HMMA.16816.F32.BF16 R80, R204.reuse, R10, R80 ;  /* 0x0000000acc50723c */ /* 0x040fe20000041850 */
[----:B------:R-:W1:Y:S01]  /*9440*/  LDSM.16.M88.4 R8, [R228+0x3000] ;  /* 0x00300000e408783b */ /* 0x000e620000000200 */
[----:B------:R-:W-:Y:S04]  /*9450*/  DEPBAR.LE SB0, 0x0 ;  /* 0x000080000000791a */ /* 0x000fe80000000000 */
[----:B------:R4:W1:Y:S01]  /*9460*/  MUFU.TANH R247, R27 ;  /* 0x0000001b00f77308 */ /* 0x0008620000002400 */
[----:B------:R-:W-:Y:S01]  /*9470*/  FMUL.FTZ R66, R66, c[0x0][0x320] ;  /* 0x0000c80042427a20 */ /* 0x000fe20000410000 */
[-C--:B-----5:R-:W-:Y:S01]  /*9480*/  HMMA.16816.F32.BF16 R84, R204, R4.reuse, R84 ;  /* 0x00000004cc54723c */ /* 0x0a0fe20000041854 */
[----:B------:R-:W-:Y:S04]  /*9490*/  BAR.SYNC.DEFER_BLOCKING 0x0 ;  /* 0x0000000000007b1d */ /* 0x000fe80000010000 */
[----:B------:R-:W-:Y:S02]  /*94a0*/  FMUL.FTZ R67, R67, c[0x0][0x320] ;  /* 0x0000c80043437a20 */ /* 0x000fe40000410000 */
[----:B------:R-:W-:Y:S01]  /*94b0*/  FMUL.FTZ R68, R68, c[0x0][0x320] ;  /* 0x0000c80044447a20 */ /* 0x000fe20000410000 */
[----:B------:R4:W1:Y:S01]  /*94c0*/  MUFU.TANH R218, R28 ;  /* 0x0000001c00da7308 */ /* 0x0008620000002400 */
        /* <DEDUP_REMOVED lines=83> */
[----:B------:R-:W-:Y:S07]  /*9a00*/  FMUL.FTZ R111, R111, c[0x0][0x320] ;  /* 0x0000c8006f6f7a20 */ /* 0x000fee0000410000 */
        /* <DEDUP_REMOVED lines=71> */
[----:B------:R-:W1:Y:S01]  /*9e80*/  MUFU.TANH R115, R115 ;  /* 0x0000007300737308 */ /* 0x000e620000002400 */
[----:B------:R-:W-:-:S05]  /*9e90*/  @!P0 BRA `(.L_x_661) ;  /* 0x0000043000008947 */ /* 0x000fca0003800000 */
[----:B--234-:R-:W2:Y:S01]  /*9ea0*/  LDL R0, [R1+0x18] ;  /* 0x0000180001007983 */ /* 0x01cea20000100800 */
[----:B------:R-:W-:Y:S01]  /*9eb0*/  UIMAD UR5, UR6, 0x70, UR11 ;  /* 0x00000070060578a4 */ /* 0x000fe2000f8e020b */
[----:B------:R-:W-:Y:S01]  /*9ec0*/  PLOP3.LUT P1, PT, PT, PT, UP2, 0x80, 0x0 ;  /* 0x000000000000781c */ /* 0x000fe20003f2f028 */
[----:B------:R-:W-:Y:S01]  /*9ed0*/  IMAD.MOV.U32 R245, RZ, RZ, RZ ;  /* 0x000000fffff57224 */ /* 0x000fe200078e00ff */
[----:B------:R-:W3:Y:S01]  /*9ee0*/  LDL R19, [R1+0xc] ;  /* 0x00000c0001137983 */ /* 0x000ee20000100800 */
[----:B------:R-:W-:Y:S02]  /*9ef0*/  PLOP3.LUT P0, PT, PT, PT, UP2, 0x80, 0x0 ;  /* 0x000000000000781c */ /* 0x000fe40003f0f028 */
        /* <DEDUP_REMOVED lines=13> */
[----:B------:R2:W4:Y:S02]  /*9fd0*/  @!P5 LDG.E R245, [R4.64] ;  /* 0x0000000e04f5d981 */ /* 0x000524000c1e1900 */
[----:B------:R-:W-:Y:S04]  /*9fe0*/  IMAD R0, R0, c[0x0][0x1e0], RZ ;  /* 0x0000780000007a24 */ /* 0x000fe800078e02ff */
[C---:B------:R-:W-:Y:S02]  /*9ff0*/  IMAD R0, R7.reuse, c[0x0][0x1e4], R0 ;  /* 0x0000790007007a24 */ /* 0x040fe400078e0200 */
[----:B--2---:R-:W-:Y:S04]  /*a000*/  IMAD.WIDE.U32 R4, R7, c[0x0][0x1e0], RZ ;  /* 0x0000780007047a25 */ /* 0x004fe800078e00ff */
[----:B------:R-:W-:Y:S01]  /*a010*/  IMAD.IADD R5, R5, 0x1, R0 ;  /* 0x0000000105057824 */ /* 0x000fe200078e0200 */
[----:B----4-:R-:W-:Y:S03]  /*a020*/  SHF.R.S32.HI R2, RZ, 0x1f, R245 ;  /* 0x0000001fff027819 */ /* 0x010fe600000114f5 */
[C---:B------:R-:W-:Y:S04]  /*a030*/  IMAD.WIDE.U32 R4, R245.reuse, c[0x0][0x1f0], R4 ;  /* 0x00007c00f5047a25 */ /* 0x040fe800078e0004 */
[----:B------:R-:W-:Y:S01]  /*a040*/  IMAD R2, R2, c[0x0][0x1f0], RZ ;  /* 0x00007c0002027a24 */ /* 0x000fe200078e02ff */
[----:B------:R-:W-:Y:S03]  /*a050*/  IADD3 R0, P1, R4, UR22, RZ ;  /* 0x0000001604007c10 */ /* 0x000fe6000ff3e0ff */
[----:B------:R-:W-:Y:S01]  /*a060*/  IMAD R4, R245, c[0x0][0x1f4], R2 ;  /* 0x00007d00f5047a24 */ /* 0x000fe200078e0202 */
[C---:B------:R-:W-:Y:S04]  /*a070*/  LEA R2, P0, R0.reuse, c[0x0][0x1c8], 0x1 ;  /* 0x0000720000027a11 */ /* 0x040fe800078008ff */
[----:B------:R-:W-:Y:S01]  /*a080*/  IADD3.X R4, R5, UR20, R4, P1, !PT ;  /* 0x0000001405047c10 */ /* 0x000fe20008ffe404 */
[----:B------:R-:W2:Y:S03]  /*a090*/  SHFL.IDX PT, R6, R2, RZ, 0x181f ;  /* 0x00181fff02067589 */ /* 0x000ea600000e0000 */
[----:B------:R-:W-:Y:S01]  /*a0a0*/  LEA.HI.X R0, R0, c[0x0][0x1cc], R4, 0x1, P0 ;  /* 0x0000730000007a11 */ /* 0x000fe200000f0c04 */
[----:B------:R-:W-:Y:S04]  /*a0b0*/  SHFL.IDX PT, R12, R2, 0x2, 0x181f ;  /* 0x00581f00020c7f89 */ /* 0x000fe800000e0000 */
[----:B------:R-:W4:Y:S04]  /*a0c0*/  SHFL.IDX PT, R7, R0, RZ, 0x181f ;  /* 0x00181fff00077589 */ /* 0x000f2800000e0000 */
[----:B------:R-:W5:Y:S04]  /*a0d0*/  SHFL.IDX PT, R4, R2, 0x1, 0x181f ;  /* 0x00381f0002047f89 */ /* 0x000f6800000e0000 */
[----:B------:R-:W1:Y:S04]  /*a0e0*/  SHFL.IDX PT, R5, R0, 0x1, 0x181f ;  /* 0x00381f0000057f89 */ /* 0x000e6800000e0000 */
[----:B------:R-:W1:Y:S04]  /*a0f0*/  SHFL.IDX PT, R10, R2, 0x3, 0x181f ;  /* 0x00781f00020a7f89 */ /* 0x000e6800000e0000 */
[----:B------:R-:W1:Y:S01]  /*a100*/  SHFL.IDX PT, R9, R0, 0x2, 0x181f ;  /* 0x00581f0000097f89 */ /* 0x000e6200000e0000 */
[-C--:B--2---:R-:W-:Y:S03]  /*a110*/  IADD3 R6, P1, R6, R242.reuse, RZ ;  /* 0x000000f206067210 */ /* 0x084fe60007f3e0ff */
[----:B------:R-:W2:Y:S04]  /*a120*/  SHFL.IDX PT, R8, R2, 0x4, 0x181f ;  /* 0x00981f0002087f89 */ /* 0x000ea800000e0000 */
[----:B------:R-:W2:Y:S01]  /*a130*/  SHFL.IDX PT, R11, R2, 0x5, 0x181f ;  /* 0x00b81f00020b7f89 */ /* 0x000ea200000e0000 */
[--C-:B----4-:R-:W-:Y:S03]  /*a140*/  IMAD.X R7, R7, 0x1, R241.reuse, P1 ;  /* 0x0000000107077824 */ /* 0x110fe600008e06f1 */
[----:B------:R-:W4:Y:S01]  /*a150*/  SHFL.IDX PT, R16, R0, 0x3, 0x181f ;  /* 0x00781f0000107f89 */ /* 0x000f2200000e0000 */
[-C--:B-----5:R-:W-:Y:S03]  /*a160*/  IADD3 R4, P0, R4, R242.reuse, RZ ;  /* 0x000000f204047210 */ /* 0x0a0fe60007f1e0ff */
[----:B---3--:R3:W-:Y:S02]  /*a170*/  LDGSTS.E.BYPASS.LTC128B.128 [R19+0x3900], [R6.64], !P4 ;  /* 0x0390000006137fae */ /* 0x0087e4000e101d4e */
[--C-:B-1----:R-:W-:Y:S01]  /*a180*/  IMAD.X R5, R5, 0x1, R241.reuse, P0 ;  /* 0x0000000105057824 */ /* 0x102fe200000e06f1 */
[-C--:B------:R-:W-:Y:S01]  /*a190*/  IADD3 R12, P0, R12, R242.reuse, RZ ;  /* 0x000000f20c0c7210 */ /* 0x080fe20007f1e0ff */
[----:B------:R-:W1:Y:S01]  /*a1a0*/  SHFL.IDX PT, R15, R0, 0x4, 0x181f ;  /* 0x00981f00000f7f89 */ /* 0x000e6200000e0000 */
[-C--:B------:R-:W-:Y:S03]  /*a1b0*/  IADD3 R10, P3, R10, R242.reuse, RZ ;  /* 0x000000f20a0a7210 */ /* 0x080fe60007f7e0ff */
[----:B------:R5:W-:Y:S01]  /*a1c0*/  LDGSTS.E.BYPASS.LTC128B.128 [R19+0x4100], [R4.64], !P4 ;  /* 0x0410000004137fae */ /* 0x000be2000e101d4e */
[--C-:B------:R-:W-:Y:S03]  /*a1d0*/  IMAD.X R13, R9, 0x1, R241.reuse, P0 ;  /* 0x00000001090d7824 */ /* 0x100fe600000e06f1 */
[----:B------:R-:W5:Y:S01]  /*a1e0*/  SHFL.IDX PT, R2, R2, 0x6, 0x181f ;  /* 0x00d81f0002027f89 */ /* 0x000f6200000e0000 */
[-C--:B--2---:R-:W-:Y:S03]  /*a1f0*/  IADD3 R8, P2, R8, R242.reuse, RZ ;  /* 0x000000f208087210 */ /* 0x084fe60007f5e0ff */
[----:B------:R-:W2:Y:S04]  /*a200*/  SHFL.IDX PT, R14, R0, 0x5, 0x181f ;  /* 0x00b81f00000e7f89 */ /* 0x000ea800000e0000 */
[----:B------:R-:W2:Y:S04]  /*a210*/  SHFL.IDX PT, R0, R0, 0x6, 0x181f ;  /* 0x00d81f0000007f89 */ /* 0x000ea800000e0000 */
[----:B------:R2:W-:Y:S01]  /*a220*/  LDGSTS.E.BYPASS.LTC128B.128 [R19+0x4900], [R12.64], !P4 ;  /* 0x049000000c137fae */ /* 0x0005e2000e101d4e */
[-C--:B---3--:R-:W-:Y:S01]  /*a230*/  IADD3 R6, P1, R11, R242.reuse, RZ ;  /* 0x000000f20b067210 */ /* 0x088fe20007f3e0ff */
[--C-:B----4-:R-:W-:Y:S02]  /*a240*/  IMAD.X R11, R16, 0x1, R241.reuse, P3 ;  /* 0x00000001100b7824 */ /* 0x110fe400018e06f1 */
[--C-:B-1----:R-:W-:Y:S03]  /*a250*/  IMAD.X R9, R15, 0x1, R241.reuse, P2 ;  /* 0x000000010f097824 */ /* 0x102fe600010e06f1 */
[----:B------:R1:W-:Y:S01]  /*a260*/  LDGSTS.E.BYPASS.LTC128B.128 [R19+0x5100], [R10.64], !P4 ;  /* 0x051000000a137fae */ /* 0x0003e2000e101d4e */
[----:B-----5:R-:W-:Y:S03]  /*a270*/  IADD3 R4, P0, R2, R242, RZ ;  /* 0x000000f202047210 */ /* 0x020fe60007f1e0ff */
[----:B------:R1:W-:Y:S01]  /*a280*/  LDGSTS.E.BYPASS.LTC128B.128 [R19+0x5900], [R8.64], !P4 ;  /* 0x0590000008137fae */ /* 0x0003e2000e101d4e */
[--C-:B--2---:R-:W-:Y:S02]  /*a290*/  IMAD.X R7, R14, 0x1, R241.reuse, P1 ;  /* 0x000000010e077824 */ /* 0x104fe400008e06f1 */
[----:B------:R-:W-:Y:S03]  /*a2a0*/  IMAD.X R5, R0, 0x1, R241, P0 ;  /* 0x0000000100057824 */ /* 0x000fe600000e06f1 */
[----:B------:R1:W-:Y:S04]  /*a2b0*/  LDGSTS.E.BYPASS.LTC128B.128 [R19+0x6100], [R6.64], !P4 ;  /* 0x0610000006137fae */ /* 0x0003e8000e101d4e */
[----:B------:R1:W-:Y:S02]  /*a2c0*/  LDGSTS.E.BYPASS.LTC128B.128 [R19+0x6900], [R4.64], !P4 ;  /* 0x0690000004137fae */ /* 0x0003e4000e101d4e */
.L_x_661:
[----:B-1234-:R-:W2:Y:S01]  /*a2d0*/  LDL.LU R4, [R1] ;  /* 0x0000000001047983 */ /* 0x01eea20000300800 */
[----:B------:R-:W-:Y:S01]  /*a2e0*/  PLOP3.LUT P0, PT, PT, PT, UP1, 0x80, 0x0 ;  /* 0x000000000000781c */ /* 0x000fe20003f0f018 */
[----:B------:R-:W-:Y:S01]  /*a2f0*/  UIMAD UR5, UR6, -0x70, URZ ;  /* 0xffffff90060578a4 */ /* 0x000fe2000f8e023f */
[----:B------:R-:W-:Y:S01]  /*a300*/  IMAD.U32 R5, RZ, RZ, UR12 ;  /* 0x0000000cff057e24 */ /* 0x000fe2000f8e00ff */
[----:B------:R-:W3:Y:S01]  /*a310*/  LDL.LU R0, [R1+0x4] ;  /* 0x0000040001007983 */ /* 0x000ee20000300800 */
[----:B------:R-:W-:Y:S02]  /*a320*/  UISETP.GT.AND UP0, UPT, UR6, UR4, UPT ;  /* 0x000000040600728c */ /* 0x000fe4000bf04270 */
[----:B------:R-:W-:Y:S01]  /*a330*/  UIADD3 UR6, UR6, -0x1, URZ ;  /* 0xffffffff06067890 */ /* 0x000fe2000fffe03f */
[----:B------:R-:W4:Y:S04]  /*a340*/  LDL R2, [R1+0x1c] ;  /* 0x00001c0001027983 */ /* 0x000f280000100800 */
[----:B------:R-:W4:Y:S04]  /*a350*/  LDL R10, [R1+0x24] ;  /* 0x00002400010a7983 */ /* 0x000f280000100800 */
[----:B------:R-:W-:Y:S04]  /*a360*/  STL [R1+0x74], R242 ;  /* 0x000074f201007387 */ /* 0x000fe80000100800 */
        /* <DEDUP_REMOVED lines=15> */
[----:B------:R-:W0:Y:S01]  /*a460*/  LDGDEPBAR ;  /* 0x00000000000079af */ /* 0x000e220000000000 */
[----:B--2---:R-:W-:Y:S02]  /*a470*/  IMAD.MOV.U32 R9, RZ, RZ, R4 ;  /* 0x000000ffff097224 */ /* 0x004fe400078e0004 */
[----:B---3--:R-:W-:Y:S05]  /*a480*/  IMAD.MOV.U32 R8, RZ, RZ, R0 ;  /* 0x000000ffff087224 */ /* 0x008fea00078e0000 */
[----:B------:R1:W4:Y:S01]  /*a490*/  LDL R0, [R1+0x20] ;  /* 0x0000200001007983 */ /* 0x0003220000100800 */
[----:B------:R-:W-:Y:S04]  /*a4a0*/  IMAD.MOV.U32 R13, RZ, RZ, R8 ;  /* 0x000000ffff0d7224 */ /* 0x000fe800078e0008 */
[----:B------:R-:W-:Y:S02]  /*a4b0*/  IMAD.MOV.U32 R48, RZ, RZ, R13 ;  /* 0x000000ffff307224 */ /* 0x000fe400078e000d */
[----:B----4-:R-:W-:Y:S05]  /*a4c0*/  @P0 IMAD.MOV.U32 R0, RZ, RZ, R2 ;  /* 0x000000ffff000224 */ /* 0x010fea00078e0002 */
[----:B------:R-:W-:Y:S08]  /*a4d0*/  SHFL.IDX PT, R2, R0, 0x1, 0x1c1f ;  /* 0x003c1f0000027f89 */ /* 0x000ff000000e0000 */
[----:B------:R-:W2:Y:S08]  /*a4e0*/  SHFL.IDX PT, R4, R0, RZ, 0x1c1f ;  /* 0x001c1fff00047589 */ /* 0x000eb000000e0000 */
[----:B------:R-:W3:Y:S08]  /*a4f0*/  SHFL.IDX PT, R7, R0, 0x2, 0x1c1f ;  /* 0x005c1f0000077f89 */ /* 0x000ef000000e0000 */
[----:B------:R4:W1:Y:S02]  /*a500*/  SHFL.IDX PT, R6, R0, 0x3, 0x1c1f ;  /* 0x007c1f0000067f89 */ /* 0x00086400000e0000 */
[----:B----4-:R-:W-:Y:S05]  /*a510*/  IMAD.U32 R0, RZ, RZ, UR5 ;  /* 0x00000005ff007e24 */ /* 0x010fea000f8e00ff */
[----:B------:R-:W-:Y:S01]  /*a520*/  IADD3 R0, -R10, 0x1, R0 ;  /* 0x000000010a007810 */ /* 0x000fe20007ffe100 */
[----:B------:R-:W-:Y:S03]  /*a530*/  IMAD.MOV.U32 R10, RZ, RZ, R9 ;  /* 0x000000ffff0a7224 */ /* 0x000fe600078e0009 */
[----:B------:R-:W-:Y:S05]  /*a540*/  IADD3 R5, -R5, UR7, R0 ;  /* 0x0000000705057c10 */ /* 0x000fea000fffe100 */
[C---:B--2---:R-:W-:Y:S02]  /*a550*/  IMAD.IADD R4, R5.reuse, 0x1, R4 ;  /* 0x0000000105047824 */ /* 0x044fe400078e0204 */
[C---:B------:R-:W-:Y:S02]  /*a560*/  IMAD.IADD R2, R5.reuse, 0x1, R2 ;  /* 0x0000000105027824 */ /* 0x040fe400078e0202 */
[C---:B---3--:R-:W-:Y:S01]  /*a570*/  IMAD.IADD R0, R5.reuse, 0x1, R7 ;  /* 0x0000000105007824 */ /* 0x048fe200078e0207 */
[C---:B------:R-:W-:Y:S01]  /*a580*/  ISETP.GT.AND P3, PT, R4.reuse, RZ, PT ;  /* 0x000000ff0400720c */ /* 0x040fe20003f64270 */
[----:B-1----:R-:W-:Y:S01]  /*a590*/  IMAD.IADD R5, R5, 0x1, R6 ;  /* 0x0000000105057824 */ /* 0x002fe200078e0206 */
[C---:B------:R-:W-:Y:S02]  /*a5a0*/  ISETP.GT.AND P6, PT, R4.reuse, 0x1, PT ;  /* 0x000000010400780c */ /* 0x040fe40003fc4270 */
[----:B------:R-:W-:Y:S02]  /*a5b0*/  FSEL R9, R193, -INF , P3 ;  /* 0xff800000c1097808 */ /* 0x000fe40001800000 */
[----:B------:R-:W-:Y:S02]  /*a5c0*/  ISETP.GT.AND P2, PT, R4, 0x8, PT ;  /* 0x000000080400780c */ /* 0x000fe40003f44270 */
[----:B------:R-:W-:Y:S02]  /*a5d0*/  FSEL R19, R192, -INF , P6 ;  /* 0xff800000c0137808 */ /* 0x000fe40003000000 */
[----:B------:R-:W-:Y:S02]  /*a5e0*/  FMNMX.FTZ R6, R9, R3, !PT ;  /* 0x0000000309067209 */ /* 0x000fe40007810000 */
[----:B------:R-:W-:Y:S02]  /*a5f0*/  FSEL R23, R187, -INF , P2 ;  /* 0xff800000bb177808 */ /* 0x000fe40001000000 */
[----:B------:R-:W-:Y:S02]  /*a600*/  FMNMX.FTZ R6, R19, R6, !PT ;  /* 0x0000000613067209 */ /* 0x000fe40007810000 */
[C---:B------:R-:W-:Y:S02]  /*a610*/  ISETP.GT.AND P1, PT, R4.reuse, 0x9, PT ;  /* 0x000000090400780c */ /* 0x040fe40003f24270 */
[----:B------:R-:W-:Y:S02]  /*a620*/  FMNMX.FTZ R6, R23, R6, !PT ;  /* 0x0000000617067209 */ /* 0x000fe40007810000 */
[----:B------:R-:W-:Y:S02]  /*a630*/  ISETP.GT.AND P0, PT, R4, 0x10, PT ;  /* 0x000000100400780c */ /* 0x000fe40003f04270 */
[----:B------:R-:W-:Y:S02]  /*a640*/  FSEL R28, R186, -INF , P1 ;  /* 0xff800000ba1c7808 */ /* 0x000fe40000800000 */
[----:B------:R-:W-:Y:S02]  /*a650*/  FSEL R39, R184, -INF , P0 ;  /* 0xff800000b8277808 */ /* 0x000fe40000000000 */
[----:B------:R-:W-:Y:S02]  /*a660*/  FMNMX.FTZ R6, R28, R6, !PT ;  /* 0x000000061c067209 */ /* 0x000fe40007810000 */
[----:B------:R-:W-:Y:S02]  /*a670*/  ISETP.GT.AND P3, PT, R4, 0x11, PT ;  /* 0x000000110400780c */ /* 0x000fe40003f64270 */
[----:B------:R-:W-:Y:S02]  /*a680*/  FMNMX.FTZ R6, R39, R6, !PT ;  /* 0x0000000627067209 */ /* 0x000fe40007810000 */
[----:B------:R-:W-:Y:S02]  /*a690*/  FSEL R40, R20, -INF , P3 ;  /* 0xff80000014287808 */ /* 0x000fe40001800000 */
[C---:B------:R-:W-:Y:S02]  /*a6a0*/  ISETP.GT.AND P6, PT, R4.reuse, 0x18, PT ;  /* 0x000000180400780c */ /* 0x040fe40003fc4270 */
[----:B------:R-:W-:Y:S02]  /*a6b0*/  ISETP.GT.AND P2, PT, R4, 0x19, PT ;  /* 0x000000190400780c */ /* 0x000fe40003f44270 */
[----:B------:R-:W-:Y:S02]  /*a6c0*/  FSEL R41, R32, -INF , P6 ;  /* 0xff80000020297808 */ /* 0x000fe40003000000 */
[----:B------:R-:W-:Y:S02]  /*a6d0*/  FMNMX.FTZ R6, R40, R6, !PT ;  /* 0x0000000628067209 */ /* 0x000fe40007810000 */
[----:B------:R-:W-:Y:S02]  /*a6e0*/  ISETP.GT.AND P1, PT, R4, 0x20, PT ;  /* 0x000000200400780c */ /* 0x000fe40003f24270 */
[----:B------:R-:W-:Y:S02]  /*a6f0*/  FSEL R42, R33, -INF , P2 ;  /* 0xff800000212a7808 */ /* 0x000fe40001000000 */
[----:B------:R-:W-:Y:S02]  /*a700*/  FMNMX.FTZ R6, R41, R6, !PT ;  /* 0x0000000629067209 */ /* 0x000fe40007810000 */
[----:B------:R-:W-:Y:S02]  /*a710*/  FSEL R43, R36, -INF , P1 ;  /* 0xff800000242b7808 */ /* 0x000fe40000800000 */
[C---:B------:R-:W-:Y:S02]  /*a720*/  ISETP.GT.AND P0, PT, R4.reuse, 0x21, PT ;  /* 0x000000210400780c */ /* 0x040fe40003f04270 */
[C---:B------:R-:W-:Y:S02]  /*a730*/  ISETP.GT.AND P3, PT, R4.reuse, 0x28, PT ;  /* 0x000000280400780c */ /* 0x040fe40003f64270 */
[C---:B------:R-:W-:Y:S02]  /*a740*/  ISETP.GT.AND P6, PT, R4.reuse, 0x29, PT ;  /* 0x000000290400780c */ /* 0x040fe40003fc4270 */
[----:B------:R-:W-:Y:S02]  /*a750*/  ISETP.GT.AND P2, PT, R4, 0x30, PT ;  /* 0x000000300400780c */ /* 0x000fe40003f44270 */
[----:B------:R-:W-:Y:S02]  /*a760*/  FMNMX.FTZ R6, R42, R6, !PT ;  /* 0x000000062a067209 */ /* 0x000fe40007810000 */
        /* <DEDUP_REMOVED lines=9> */
[----:B------:R-:W-:Y:S02]  /*a800*/  FMNMX.FTZ R6, R43, R6, !PT ;  /* 0x000000062b067209 */ /* 0x000fe40007810000 */
[----:B------:R-:W-:Y:S02]  /*a810*/  FSEL R86, R17, -INF , P1 ;  /* 0xff80000011567808 */ /* 0x000fe40000800000 */
[----:B------:R-:W-:Y:S02]  /*a820*/  FSEL R88, R64, -INF , P0 ;  /* 0xff80000040587808 */ /* 0x000fe40000000000 */
[----:B------:R-:W-:Y:S02]  /*a830*/  FSEL R89, R65, -INF , P3 ;  /* 0xff80000041597808 */ /* 0x000fe40001800000 */
[----:B------:R-:W-:Y:S02]  /*a840*/  FSEL R186, R68, -INF , P6 ;  /* 0xff80000044ba7808 */ /* 0x000fe40003000000 */
[C---:B------:R-:W-:Y:S02]  /*a850*/  ISETP.GT.AND P1, PT, R4.reuse, 0x48, PT ;  /* 0x000000480400780c */ /* 0x040fe40003f24270 */
[C---:B------:R-:W-:Y:S02]  /*a860*/  ISETP.GT.AND P0, PT, R4.reuse, 0x49, PT ;  /* 0x000000490400780c */ /* 0x040fe40003f04270 */
[C---:B------:R-:W-:Y:S02]  /*a870*/  ISETP.GT.AND P3, PT, R4.reuse, 0x50, PT ;  /* 0x000000500400780c */ /* 0x040fe40003f64270 */
[C---:B------:R-:W-:Y:S02]  /*a880*/  ISETP.GT.AND P6, PT, R4.reuse, 0x51, PT ;  /* 0x000000510400780c */ /* 0x040fe40003fc4270 */
[----:B------:R-:W-:Y:S02]  /*a890*/  FSEL R187, R69, -INF , P2 ;  /* 0xff80000045bb7808 */ /* 0x000fe40001000000 */
[----:B------:R-:W-:Y:S02]  /*a8a0*/  ISETP.GT.AND P2, PT, R4, 0x58, PT ;  /* 0x000000580400780c */ /* 0x000fe40003f44270 */
[----:B------:R-:W-:Y:S02]  /*a8b0*/  FMNMX.FTZ R6, R44, R6, !PT ;  /* 0x000000062c067209 */ /* 0x000fe40007810000 */
[----:B------:R-:W-:Y:S02]  /*a8c0*/  FSEL R192, R80, -INF , P1 ;  /* 0xff80000050c07808 */ /* 0x000fe40000800000 */
[----:B------:R-:W-:Y:S02]  /*a8d0*/  FSEL R193, R81, -INF , P0 ;  /* 0xff80000051c17808 */ /* 0x000fe40000000000 */
[----:B------:R-:W-:Y:S02]  /*a8e0*/  FSEL R205, R84, -INF , P3 ;  /* 0xff80000054cd7808 */ /* 0x000fe40001800000 */
[----:B------:R-:W-:Y:S02]  /*a8f0*/  FSEL R14, R85, -INF , P6 ;  /* 0xff800000550e7808 */ /* 0x000fe40003000000 */
[----:B------:R-:W-:Y:S02]  /*a900*/  ISETP.GT.AND P6, PT, R4, 0x68, PT ;  /* 0x000000680400780c */ /* 0x000fe40003fc4270 */
[----:B------:R-:W-:Y:S02]  /*a910*/  FSEL R8, R96, -INF , P2 ;  /* 0xff80000060087808 */ /* 0x000fe40001000000 */
[C---:B------:R-:W-:Y:S02]  /*a920*/  ISETP.GT.AND P2, PT, R4.reuse, 0x69, PT ;  /* 0x000000690400780c */ /* 0x040fe40003f44270 */
[C---:B------:R-:W-:Y:S02]  /*a930*/  ISETP.GT.AND P1, PT, R4.reuse, 0x59, PT ;  /* 0x000000590400780c */ /* 0x040fe40003f24270 */
[C---:B------:R-:W-:Y:S02]  /*a940*/  ISETP.GT.AND P0, PT, R4.reuse, 0x60, PT ;  /* 0x000000600400780c */ /* 0x040fe40003f04270 */
[----:B------:R-:W-:Y:S02]  /*a950*/  ISETP.GT.AND P3, PT, R4, 0x61, PT ;  /* 0x000000610400780c */ /* 0x000fe40003f64270 */
[----:B------:R-:W-:Y:S02]  /*a960*/  FMNMX.FTZ R4, R45, R6, !PT ;  /* 0x000000062d047209 */ /* 0x000fe40007810000 */
[----:B------:R-:W-:Y:S02]  /*a970*/  FSEL R57, R97, -INF , P1 ;  /* 0xff80000061397808 */ /* 0x000fe40000800000 */
[----:B------:R-:W-:Y:S02]  /*a980*/  FMNMX.FTZ R4, R47, R4, !PT ;  /* 0x000000042f047209 */ /* 0x000fe40007810000 */
[----:B------:R-:W-:Y:S02]  /*a990*/  ISETP.GT.AND P1, PT, R2, RZ, PT ;  /* 0x000000ff0200720c */ /* 0x000fe40003f24270 */
[----:B------:R-:W-:Y:S02]  /*a9a0*/  FMNMX.FTZ R4, R62, R4, !PT ;  /* 0x000000043e047209 */ /* 0x000fe40007810000 */
[----:B------:R-:W-:Y:S02]  /*a9b0*/  FSEL R12, R100, -INF , P0 ;  /* 0xff800000640c7808 */ /* 0x000fe40000000000 */
[----:B------:R-:W-:Y:S02]  /*a9c0*/  FMNMX.FTZ R4, R86, R4, !PT ;  /* 0x0000000456047209 */ /* 0x000fe40007810000 */
[C---:B------:R-:W-:Y:S02]  /*a9d0*/  ISETP.GT.AND P0, PT, R2.reuse, 0x1, PT ;  /* 0x000000010200780c */ /* 0x040fe40003f04270 */
[----:B------:R-:W-:Y:S02]  /*a9e0*/  FSEL R15, R101, -INF , P3 ;  /* 0xff800000650f7808 */ /* 0x000fe40001800000 */
[----:B------:R-:W-:Y:S02]  /*a9f0*/  ISETP.GT.AND P3, PT, R2, 0x8, PT ;  /* 0x000000080200780c */ /* 0x000fe40003f64270 */
[----:B------:R-:W-:Y:S02]  /*aa00*/  FMNMX.FTZ R4, R88, R4, !PT ;  /* 0x0000000458047209 */ /* 0x000fe40007810000 */
[----:B------:R-:W-:Y:S02]  /*aa10*/  FSEL R80, R113, -INF , P2 ;  /* 0xff80000071507808 */ /* 0x000fe40001000000 */
[----:B------:R-:W-:Y:S02]  /*aa20*/  FSEL R20, R217, -INF , P3 ;  /* 0xff800000d9147808 */ /* 0x000fe40001800000 */
[C---:B------:R-:W-:Y:S02]  /*aa30*/  ISETP.GT.AND P2, PT, R2.reuse, 0x10, PT ;  /* 0x000000100200780c */ /* 0x040fe40003f44270 */
[----:B------:R-:W-:Y:S02]  /*aa40*/  ISETP.GT.AND P3, PT, R2, 0x19, PT ;  /* 0x000000190200780c */ /* 0x000fe40003f64270 */
[----:B------:R-:W-:Y:S02]  /*aa50*/  FSEL R11, R222, -INF , P1 ;  /* 0xff800000de0b7808 */ /* 0x000fe40000800000 */
[C---:B------:R-:W-:Y:S02]  /*aa60*/  ISETP.GT.AND P1, PT, R2.reuse, 0x11, PT ;  /* 0x000000110200780c */ /* 0x040fe40003f24270 */
[----:B------:R-:W-:Y:S02]  /*aa70*/  FSEL R18, R221, -INF , P0 ;  /* 0xff800000dd127808 */ /* 0x000fe40000000000 */
[----:B------:R-:W-:Y:S02]  /*aa80*/  ISETP.GT.AND P0, PT, R2, 0x18, PT ;  /* 0x000000180200780c */ /* 0x000fe40003f04270 */
[----:B------:R-:W-:Y:S02]  /*aa90*/  FMNMX.FTZ R4, R89, R4, !PT ;  /* 0x0000000459047209 */ /* 0x000fe40007810000 */
[----:B------:R-:W-:Y:S02]  /*aaa0*/  FSEL R81, R112, -INF , P6 ;  /* 0xff80000070517808 */ /* 0x000fe40003000000 */
[----:B------:R-:W-:Y:S02]  /*aab0*/  FSEL R36, R27, -INF , P0 ;  /* 0xff8000001b247808 */ /* 0x000fe40000000000 */
[C---:B------:R-:W-:Y:S02]  /*aac0*/  ISETP.GT.AND P6, PT, R2.reuse, 0x9, PT ;  /* 0x000000090200780c */ /* 0x040fe40003fc4270 */
[C---:B------:R-:W-:Y:S02]  /*aad0*/  ISETP.GT.AND P0, PT, R2.reuse, 0x29, PT ;  /* 0x000000290200780c */ /* 0x040fe40003f04270 */
[----:B------:R-:W-:Y:S02]  /*aae0*/  FSEL R35, R35, -INF , P3 ;  /* 0xff80000023237808 */ /* 0x000fe40001800000 */
[C---:B------:R-:W-:Y:S02]  /*aaf0*/  ISETP.GT.AND P3, PT, R2.reuse, 0x30, PT ;  /* 0x000000300200780c */ /* 0x040fe40003f64270 */
[----:B------:R-:W-:Y:S02]  /*ab00*/  FSEL R33, R211, -INF , P2 ;  /* 0xff800000d3217808 */ /* 0x000fe40001000000 */
[----:B------:R-:W-:Y:S02]  /*ab10*/  ISETP.GT.AND P2, PT, R2, 0x21, PT ;  /* 0x000000210200780c */ /* 0x000fe40003f44270 */
[----:B------:R-:W-:Y:S01]  /*ab20*/  FSEL R34, R210, -INF , P1 ;  /* 0xff800000d2227808 */ /* 0x000fe20000800000 */
[----:B------:R-:W-:Y:S01]  /*ab30*/  IMAD.MOV.U32 R210, RZ, RZ, R14 ;  /* 0x000000ffffd27224 */ /* 0x000fe200078e000e */
[----:B------:R-:W-:Y:S01]  /*ab40*/  ISETP.GT.AND P1, PT, R2, 0x28, PT ;  /* 0x000000280200780c */ /* 0x000fe20003f24270 */
[----:B------:R-:W-:Y:S01]  /*ab50*/  IMAD.MOV.U32 R14, RZ, RZ, R10 ;  /* 0x000000ffff0e7224 */ /* 0x000fe200078e000a */
[----:B------:R-:W-:Y:S02]  /*ab60*/  FMNMX.FTZ R4, R186, R4, !PT ;  /* 0x00000004ba047209 */ /* 0x000fe40007810000 */
[----:B------:R-:W-:Y:S02]  /*ab70*/  FSEL R22, R214, -INF , P6 ;  /* 0xff800000d6167808 */ /* 0x000fe40003000000 */
[----:B------:R-:W-:Y:S02]  /*ab80*/  FSEL R37, R26, -INF , P2 ;  /* 0xff8000001a257808 */ /* 0x000fe40001000000 */
[C---:B------:R-:W-:Y:S02]  /*ab90*/  ISETP.GT.AND P6, PT, R2.reuse, 0x20, PT ;  /* 0x000000200200780c */ /* 0x040fe40003fc4270 */
[----:B------:R-:W-:Y:S02]  /*aba0*/  ISETP.GT.AND P2, PT, R2, 0x38, PT ;  /* 0x000000380200780c */ /* 0x000fe40003f44270 */
[----:B------:R-:W-:Y:S02]  /*abb0*/  FSEL R46, R46, -INF , P1 ;  /* 0xff8000002e2e7808 */ /* 0x000fe40000800000 */
[----:B------:R-:W-:Y:S02]  /*abc0*/  ISETP.GT.AND P1, PT, R2, 0x39, PT ;  /* 0x000000390200780c */ /* 0x000fe40003f24270 */
[----:B------:R-:W-:Y:S02]  /*abd0*/  FSEL R50, R50, -INF , P0 ;  /* 0xff80000032327808 */ /* 0x000fe40000000000 */
[----:B------:R-:W-:Y:S02]  /*abe0*/  ISETP.GT.AND P0, PT, R2, 0x40, PT ;  /* 0x000000400200780c */ /* 0x000fe40003f04270 */
[----:B------:R-:W-:Y:S02]  /*abf0*/  FSEL R61, R25, -INF , P3 ;  /* 0xff800000193d7808 */ /* 0x000fe40001800000 */
[----:B------:R-:W-:Y:S02]  /*ac00*/  ISETP.GT.AND P3, PT, R0, RZ, PT ;  /* 0x000000ff0000720c */ /* 0x000fe40003f64270 */
[----:B------:R-:W-:Y:S02]  /*ac10*/  FMNMX.FTZ R4, R187, R4, !PT ;  /* 0x00000004bb047209 */ /* 0x000fe40007810000 */
[----:B------:R-:W-:Y:S02]  /*ac20*/  FSEL R38, R38, -INF , P6 ;  /* 0xff80000026267808 */ /* 0x000fe40003000000 */
[----:B------:R-:W-:Y:S02]  /*ac30*/  FSEL R93, R66, -INF , P2 ;  /* 0xff800000425d7808 */ /* 0x000fe40001000000 */
[----:B------:R-:W-:Y:S02]  /*ac40*/  FSEL R94, R67, -INF , P1 ;  /* 0xff800000435e7808 */ /* 0x000fe40000800000 */
[C---:B------:R-:W-:Y:S02]  /*ac50*/  ISETP.GT.AND P6, PT, R2.reuse, 0x31, PT ;  /* 0x000000310200780c */ /* 0x040fe40003fc4270 */
[----:B------:R-:W-:Y:S02]  /*ac60*/  ISETP.GT.AND P1, PT, R2, 0x48, PT ;  /* 0x000000480200780c */ /* 0x000fe40003f24270 */
[----:B------:R-:W-:Y:S02]  /*ac70*/  FSEL R10, R250, -INF , P3 ;  /* 0xff800000fa0a7808 */ /* 0x000fe40001800000 */
[----:B------:R-:W-:Y:S02]  /*ac80*/  ISETP.GT.AND P3, PT, R2, 0x49, PT ;  /* 0x000000490200780c */ /* 0x000fe40003f64270 */
[----:B------:R-:W-:Y:S02]  /*ac90*/  ISETP.GT.AND P2, PT, R0, 0x1, PT ;  /* 0x000000010000780c */ /* 0x000fe40003f44270 */
[----:B------:R-:W-:Y:S02]  /*aca0*/  FSEL R112, R70, -INF , P0 ;  /* 0xff80000046707808 */ /* 0x000fe40000000000 */
[----:B------:R-:W-:Y:S02]  /*acb0*/  ISETP.GT.AND P0, PT, R0, 0x8, PT ;  /* 0x000000080000780c */ /* 0x000fe40003f04270 */
[----:B------:R-:W-:Y:S02]  /*acc0*/  FMNMX.FTZ R4, R192, R4, !PT ;  /* 0x00000004c0047209 */ /* 0x000fe40007810000 */
[----:B------:R-:W-:Y:S01]  /*acd0*/  FSEL R188, R82, -INF , P1 ;  /* 0xff80000052bc7808 */ /* 0x000fe20000800000 */
[----:B------:R-:W-:Y:S01]  /*ace0*/  IMAD.MOV.U32 R82, RZ, RZ, R15 ;  /* 0x000000ffff527224 */ /* 0x000fe200078e000f */
[----:B------:R-:W-:Y:S01]  /*acf0*/  FSEL R189, R83, -INF , P3 ;  /* 0xff80000053bd7808 */ /* 0x000fe20001800000 */
[----:B------:R-:W-:Y:S01]  /*ad00*/  IMAD.MOV.U32 R83, RZ, RZ, R12 ;  /* 0x000000ffff537224 */ /* 0x000fe200078e000c */
[----:B------:R-:W-:Y:S02]  /*ad10*/  FMNMX.FTZ R6, R11, R116, !PT ;  /* 0x000000740b067209 */ /* 0x000fe40007810000 */
[----:B------:R-:W-:Y:S02]  /*ad20*/  FSEL R63, R24, -INF , P6 ;  /* 0xff800000183f7808 */ /* 0x000fe40003000000 */
[C---:B------:R-:W-:Y:S02]  /*ad30*/  ISETP.GT.AND P6, PT, R2.reuse, 0x41, PT ;  /* 0x000000410200780c */ /* 0x040fe40003fc4270 */
[----:B------:R-:W-:Y:S02]  /*ad40*/  FSEL R13, R249, -INF , P2 ;  /* 0xff800000f90d7808 */ /* 0x000fe40001000000 */
[C---:B------:R-:W-:Y:S02]  /*ad50*/  ISETP.GT.AND P2, PT, R2.reuse, 0x50, PT ;  /* 0x000000500200780c */ /* 0x040fe40003f44270 */
[----:B------:R-:W-:Y:S02]  /*ad60*/  FSEL R16, R223, -INF , P0 ;  /* 0xff800000df107808 */ /* 0x000fe40000000000 */
[----:B------:R-:W-:Y:S02]  /*ad70*/  ISETP.GT.AND P0, PT, R2, 0x51, PT ;  /* 0x000000510200780c */ /* 0x000fe40003f04270 */
[C---:B------:R-:W-:Y:S02]  /*ad80*/  ISETP.GT.AND P3, PT, R0.reuse, 0x11, PT ;  /* 0x000000110000780c */ /* 0x040fe40003f64270 */
[----:B------:R-:W-:Y:S02]  /*ad90*/  ISETP.GT.AND P1, PT, R0, 0x10, PT ;  /* 0x000000100000780c */ /* 0x000fe40003f24270 */
[----:B------:R-:W-:Y:S02]  /*ada0*/  FMNMX.FTZ R4, R193, R4, !PT ;  /* 0x00000004c1047209 */ /* 0x000fe40007810000 */
[----:B------:R-:W-:Y:S02]  /*adb0*/  FSEL R214, R21, -INF , P2 ;  /* 0xff80000015d67808 */ /* 0x000fe40001000000 */
[----:B------:R-:W-:Y:S01]  /*adc0*/  FSEL R223, R87, -INF , P0 ;  /* 0xff80000057df7808 */ /* 0x000fe20000000000 */
[----:B------:R-:W-:Y:S01]  /*add0*/  IMAD.MOV.U32 R87, RZ, RZ, R8 ;  /* 0x000000ffff577224 */ /* 0x000fe200078e0008 */
[----:B------:R-:W-:Y:S02]  /*ade0*/  ISETP.GT.AND P0, PT, R2, 0x59, PT ;  /* 0x000000590200780c */ /* 0x000fe40003f04270 */
[----:B------:R-:W-:Y:S02]  /*adf0*/  FMNMX.FTZ R6, R18, R6, !PT ;  /* 0x0000000612067209 */ /* 0x000fe40007810000 */
[----:B------:R-:W-:Y:S02]  /*ae00*/  FSEL R184, R71, -INF , P6 ;  /* 0xff80000047b87808 */ /* 0x000fe40003000000 */
[----:B------:R-:W-:Y:S02]  /*ae10*/  ISETP.GT.AND P6, PT, R0, 0x9, PT ;  /* 0x000000090000780c */ /* 0x000fe40003fc4270 */
[----:B------:R-:W-:Y:S02]  /*ae20*/  ISETP.GT.AND P2, PT, R5, RZ, PT ;  /* 0x000000ff0500720c */ /* 0x000fe40003f44270 */
[----:B------:R-:W-:Y:S02]  /*ae30*/  FSEL R30, R220, -INF , P1 ;  /* 0xff800000dc1e7808 */ /* 0x000fe40000800000 */
[----:B------:R-:W-:Y:S02]  /*ae40*/  ISETP.GT.AND P1, PT, R0, 0x18, PT ;  /* 0x000000180000780c */ /* 0x000fe40003f24270 */
        /* <DEDUP_REMOVED lines=28> */
[----:B------:R-:W-:Y:S01]  /*b010*/  FSEL R249, R98, -INF , P6 ;  /* 0xff80000062f97808 */ /* 0x000fe20003000000 */
[----:B------:R-:W1:Y:S01]  /*b020*/  SHFL.BFLY PT, R7, R4, 0x2, 0x1f ;  /* 0x0c401f0004077f89 */ /* 0x000e6200000e0000 */
[----:B------:R-:W-:Y:S02]  /*b030*/  FMNMX.FTZ R2, R46, R2, !PT ;  /* 0x000000022e027209 */ /* 0x000fe40007810000 */
[----:B------:R-:W-:Y:S02]  /*b040*/  ISETP.GT.AND P6, PT, R0, 0x19, PT ;  /* 0x000000190000780c */ /* 0x000fe40003fc4270 */
[----:B------:R-:W-:Y:S02]  /*b050*/  FMNMX.FTZ R2, R50, R2, !PT ;  /* 0x0000000232027209 */ /* 0x000fe40007810000 */
[----:B------:R-:W-:Y:S02]  /*b060*/  FMNMX.FTZ R6, R14, R118, !PT ;  /* 0x000000760e067209 */ /* 0x000fe40007810000 */
[----:B------:R-:W-:Y:S02]  /*b070*/  FMNMX.FTZ R2, R61, R2, !PT ;  /* 0x000000023d027209 */ /* 0x000fe40007810000 */
[----:B------:R-:W-:Y:S02]  /*b080*/  FSEL R29, R29, -INF , P6 ;  /* 0xff8000001d1d7808 */ /* 0x000fe40003000000 */
[----:B------:R-:W-:Y:S02]  /*b090*/  FMNMX.FTZ R2, R63, R2, !PT ;  /* 0x000000023f027209 */ /* 0x000fe40007810000 */
[----:B------:R-:W-:Y:S02]  /*b0a0*/  ISETP.GT.AND P6, PT, R5, 0x8, PT ;  /* 0x000000080500780c */ /* 0x000fe40003fc4270 */
[----:B------:R-:W-:Y:S02]  /*b0b0*/  FMNMX.FTZ R2, R93, R2, !PT ;  /* 0x000000025d027209 */ /* 0x000fe40007810000 */
[----:B------:R-:W-:Y:S02]  /*b0c0*/  FMNMX.FTZ R6, R21, R6, !PT ;  /* 0x0000000615067209 */ /* 0x000fe40007810000 */
[----:B------:R-:W-:Y:S02]  /*b0d0*/  FSEL R222, R102, -INF , P2 ;  /* 0xff80000066de7808 */ /* 0x000fe40001000000 */
[----:B------:R-:W-:Y:S02]  /*b0e0*/  FSEL R15, R251, -INF , P6 ;  /* 0xff800000fb0f7808 */ /* 0x000fe40003000000 */
[----:B------:R-:W-:Y:S02]  /*b0f0*/  ISETP.GT.AND P6, PT, R5, 0x9, PT ;  /* 0x000000090500780c */ /* 0x000fe40003fc4270 */
[----:B------:R-:W-:Y:S02]  /*b100*/  ISETP.GT.AND P2, PT, R0, 0x20, PT ;  /* 0x000000200000780c */ /* 0x000fe40003f44270 */
[----:B------:R-:W-:Y:S02]  /*b110*/  FMNMX.FTZ R2, R94, R2, !PT ;  /* 0x000000025e027209 */ /* 0x000fe40007810000 */
[----:B-1----:R-:W-:Y:S02]  /*b120*/  FMNMX.FTZ R7, R7, R4, !PT ;  /* 0x0000000407077209 */ /* 0x002fe40007810000 */
[----:B------:R-:W-:Y:S02]  /*b130*/  FSEL R48, R209, -INF , P2 ;  /* 0xff800000d1307808 */ /* 0x000fe40001000000 */
[----:B------:R-:W-:Y:S02]  /*b140*/  FSEL R221, R103, -INF , P1 ;  /* 0xff80000067dd7808 */ /* 0x000fe40000800000 */
[----:B------:R-:W-:Y:S02]  /*b150*/  ISETP.GT.AND P1, PT, R5, 0x10, PT ;  /* 0x000000100500780c */ /* 0x000fe40003f24270 */
[----:B------:R-:W-:Y:S02]  /*b160*/  FSEL R12, R252, -INF , P6 ;  /* 0xff800000fc0c7808 */ /* 0x000fe40003000000 */
[----:B------:R-:W-:Y:S02]  /*b170*/  FMNMX.FTZ R4, R10, R117, !PT ;  /* 0x000000750a047209 */ /* 0x000fe40007810000 */
[----:B------:R-:W-:Y:S02]  /*b180*/  ISETP.GT.AND P2, PT, R0, 0x21, PT ;  /* 0x000000210000780c */ /* 0x000fe40003f44270 */
[----:B------:R-:W-:Y:S02]  /*b190*/  FMNMX.FTZ R6, R15, R6, !PT ;  /* 0x000000060f067209 */ /* 0x000fe40007810000 */
[----:B------:R-:W-:Y:S02]  /*b1a0*/  FMNMX.FTZ R2, R112, R2, !PT ;  /* 0x0000000270027209 */ /* 0x000fe40007810000 */
[----:B------:R-:W-:Y:S01]  /*b1b0*/  FSEL R51, R208, -INF , P2 ;  /* 0xff800000d0337808 */ /* 0x000fe20001000000 */
[----:B------:R-:W-:Y:S01]  /*b1c0*/  IMAD.MOV.U32 R208, RZ, RZ, R57 ;  /* 0x000000ffffd07224 */ /* 0x000fe200078e0039 */
[----:B------:R-:W-:Y:S02]  /*b1d0*/  ISETP.GT.AND P2, PT, R5, 0x11, PT ;  /* 0x000000110500780c */ /* 0x000fe40003f44270 */
[----:B------:R-:W-:Y:S02]  /*b1e0*/  FSEL R27, R246, -INF , P1 ;  /* 0xff800000f61b7808 */ /* 0x000fe40000800000 */
[----:B------:R-:W-:Y:S02]  /*b1f0*/  FMNMX.FTZ R4, R13, R4, !PT ;  /* 0x000000040d047209 */ /* 0x000fe40007810000 */
[----:B------:R-:W-:Y:S02]  /*b200*/  FMNMX.FTZ R6, R12, R6, !PT ;  /* 0x000000060c067209 */ /* 0x000fe40007810000 */
[----:B------:R-:W-:Y:S02]  /*b210*/  FMNMX.FTZ R2, R184, R2, !PT ;  /* 0x00000002b8027209 */ /* 0x000fe40007810000 */
[----:B------:R-:W-:Y:S02]  /*b220*/  ISETP.GT.AND P1, PT, R5, 0x18, PT ;  /* 0x000000180500780c */ /* 0x000fe40003f24270 */
[----:B------:R-:W-:Y:S02]  /*b230*/  FSEL R26, R247, -INF , P2 ;  /* 0xff800000f71a7808 */ /* 0x000fe40001000000 */
[----:B------:R-:W-:Y:S02]  /*b240*/  FMNMX.FTZ R4, R16, R4, !PT ;  /* 0x0000000410047209 */ /* 0x000fe40007810000 */
[----:B------:R-:W-:Y:S02]  /*b250*/  FMNMX.FTZ R6, R27, R6, !PT ;  /* 0x000000061b067209 */ /* 0x000fe40007810000 */
[----:B------:R-:W-:Y:S02]  /*b260*/  FMNMX.FTZ R2, R188, R2, !PT ;  /* 0x00000002bc027209 */ /* 0x000fe40007810000 */
[----:B------:R-:W-:Y:S02]  /*b270*/  FSEL R220, R114, -INF , P0 ;  /* 0xff80000072dc7808 */ /* 0x000fe40000000000 */
[----:B------:R-:W-:Y:S02]  /*b280*/  FSEL R219, R115, -INF , P3 ;  /* 0xff80000073db7808 */ /* 0x000fe40001800000 */
[C---:B------:R-:W-:Y:S02]  /*b290*/  ISETP.GT.AND P6, PT, R0.reuse, 0x28, PT ;  /* 0x000000280000780c */ /* 0x040fe40003fc4270 */
[----:B------:R-:W-:Y:S02]  /*b2a0*/  ISETP.GT.AND P3, PT, R5, 0x19, PT ;  /* 0x000000190500780c */ /* 0x000fe40003f64270 */
[----:B------:R-:W-:Y:S02]  /*b2b0*/  FSEL R25, R243, -INF , P1 ;  /* 0xff800000f3197808 */ /* 0x000fe40000800000 */
[----:B------:R-:W-:Y:S02]  /*b2c0*/  FMNMX.FTZ R4, R17, R4, !PT ;  /* 0x0000000411047209 */ /* 0x000fe40007810000 */
[----:B------:R-:W-:Y:S02]  /*b2d0*/  ISETP.GT.AND P0, PT, R0, 0x29, PT ;  /* 0x000000290000780c */ /* 0x000fe40003f04270 */
[----:B------:R-:W-:Y:S02]  /*b2e0*/  FMNMX.FTZ R6, R26, R6, !PT ;  /* 0x000000061a067209 */ /* 0x000fe40007810000 */
[----:B------:R-:W-:Y:S02]  /*b2f0*/  FMNMX.FTZ R2, R189, R2, !PT ;  /* 0x00000002bd027209 */ /* 0x000fe40007810000 */
[----:B------:R-:W-:Y:S02]  /*b300*/  FSEL R57, R201, -INF , P6 ;  /* 0xff800000c9397808 */ /* 0x000fe40003000000 */
[C---:B------:R-:W-:Y:S02]  /*b310*/  ISETP.GT.AND P6, PT, R0.reuse, 0x30, PT ;  /* 0x000000300000780c */ /* 0x040fe40003fc4270 */
[----:B------:R-:W-:Y:S02]  /*b320*/  ISETP.GT.AND P2, PT, R0, 0x31, PT ;  /* 0x000000310000780c */ /* 0x000fe40003f44270 */
[----:B------:R-:W-:Y:S02]  /*b330*/  FSEL R59, R203, -INF , P0 ;  /* 0xff800000cb3b7808 */ /* 0x000fe40000000000 */
        /* <DEDUP_REMOVED lines=14> */
[----:B------:R-:W-:Y:S02]  /*b420*/  ISETP.GT.AND P0, PT, R0, 0x40, PT ;  /* 0x000000400000780c */ /* 0x000fe40003f04270 */
[----:B------:R-:W-:Y:S02]  /*b430*/  FSEL R104, R56, -INF , P1 ;  /* 0xff80000038687808 */ /* 0x000fe40000800000 */
[----:B------:R-:W-:Y:S02]  /*b440*/  FMNMX.FTZ R4, R32, R4, !PT ;  /* 0x0000000420047209 */ /* 0x000fe40007810000 */
[C---:B------:R-:W-:Y:S02]  /*b450*/  ISETP.GT.AND P2, PT, R5.reuse, 0x28, PT ;  /* 0x000000280500780c */ /* 0x040fe40003f44270 */
[C---:B------:R-:W-:Y:S02]  /*b460*/  ISETP.GT.AND P1, PT, R5.reuse, 0x29, PT ;  /* 0x000000290500780c */ /* 0x040fe40003f24270 */
        /* <DEDUP_REMOVED lines=9> */
[----:B------:R-:W-:Y:S02]  /*b500*/  FSEL R58, R212, -INF , P2 ;  /* 0xff800000d43a7808 */ /* 0x000fe40001000000 */
[C---:B------:R-:W-:Y:S02]  /*b510*/  ISETP.GT.AND P2, PT, R0.reuse, 0x48, PT ;  /* 0x000000480000780c */ /* 0x040fe40003f44270 */
[----:B------:R-:W-:Y:S02]  /*b520*/  FSEL R60, R213, -INF , P1 ;  /* 0xff800000d53c7808 */ /* 0x000fe40000800000 */
[C---:B------:R-:W-:Y:S02]  /*b530*/  ISETP.GT.AND P1, PT, R0.reuse, 0x49, PT ;  /* 0x000000490000780c */ /* 0x040fe40003f24270 */
[----:B------:R-:W-:Y:S02]  /*b540*/  FSEL R185, R185, -INF , P6 ;  /* 0xff800000b9b97808 */ /* 0x000fe40003000000 */
[----:B------:R-:W-:Y:S02]  /*b550*/  ISETP.GT.AND P6, PT, R5, 0x38, PT ;  /* 0x000000380500780c */ /* 0x000fe40003fc4270 */
[----:B------:R-:W-:Y:S02]  /*b560*/  ISETP.GT.AND P3, PT, R0, 0x50, PT ;  /* 0x000000500000780c */ /* 0x000fe40003f64270 */
[----:B------:R-:W-:Y:S02]  /*b570*/  FMNMX.FTZ R4, R29, R4, !PT ;  /* 0x000000041d047209 */ /* 0x000fe40007810000 */
[----:B------:R-:W-:Y:S02]  /*b580*/  FMNMX.FTZ R6, R56, R6, !PT ;  /* 0x0000000638067209 */ /* 0x000fe40007810000 */
[----:B------:R-:W-:Y:S02]  /*b590*/  FMNMX.FTZ R2, R248, R2, !PT ;  /* 0x00000002f8027209 */ /* 0x000fe40007810000 */
[----:B------:R-:W-:Y:S02]  /*b5a0*/  FSEL R97, R199, -INF , P0 ;  /* 0xff800000c7617808 */ /* 0x000fe40000000000 */
[----:B------:R-:W-:Y:S02]  /*b5b0*/  FSEL R103, R200, -INF , P6 ;  /* 0xff800000c8677808 */ /* 0x000fe40003000000 */
[----:B------:R-:W-:Y:S02]  /*b5c0*/  FSEL R191, R73, -INF , P2 ;  /* 0xff80000049bf7808 */ /* 0x000fe40001000000 */
[----:B------:R-:W-:Y:S01]  /*b5d0*/  ISETP.GT.AND P2, PT, R5, 0x39, PT ;  /* 0x000000390500780c */ /* 0x000fe20003f44270 */
[----:B------:R-:W-:Y:S01]  /*b5e0*/  SHFL.BFLY PT, R73, R7, 0x1, 0x1f ;  /* 0x0c201f0007497f89 */ /* 0x000fe200000e0000 */
[----:B------:R-:W-:Y:S02]  /*b5f0*/  ISETP.GT.AND P0, PT, R0, 0x51, PT ;  /* 0x000000510000780c */ /* 0x000fe40003f04270 */
[----:B------:R-:W-:Y:S02]  /*b600*/  FSEL R190, R77, -INF , P1 ;  /* 0xff8000004dbe7808 */ /* 0x000fe40000800000 */
[C---:B------:R-:W-:Y:S02]  /*b610*/  ISETP.GT.AND P1, PT, R5.reuse, 0x40, PT ;  /* 0x000000400500780c */ /* 0x040fe40003f24270 */
[----:B------:R-:W-:Y:S02]  /*b620*/  FMNMX.FTZ R4, R48, R4, !PT ;  /* 0x0000000430047209 */ /* 0x000fe40007810000 */
[----:B------:R-:W-:Y:S02]  /*b630*/  ISETP.GT.AND P6, PT, R0, 0x58, PT ;  /* 0x000000580000780c */ /* 0x000fe40003fc4270 */
        /* <DEDUP_REMOVED lines=9> */
[----:B------:R-:W-:Y:S02]  /*b6d0*/  FSEL R207, R76, -INF , P0 ;  /* 0xff8000004ccf7808 */ /* 0x000fe40000000000 */
[C---:B------:R-:W-:Y:S02]  /*b6e0*/  ISETP.GT.AND P0, PT, R0.reuse, 0x60, PT ;  /* 0x000000600000780c */ /* 0x040fe40003f04270 */
[----:B------:R-:W-:Y:S02]  /*b6f0*/  FSEL R206, R75, -INF , P6 ;  /* 0xff8000004bce7808 */ /* 0x000fe40003000000 */
[----:B------:R-:W-:Y:S02]  /*b700*/  FSEL R111, R197, -INF , P3 ;  /* 0xff800000c56f7808 */ /* 0x000fe40001800000 */
[C---:B------:R-:W-:Y:S02]  /*b710*/  ISETP.GT.AND P6, PT, R0.reuse, 0x68, PT ;  /* 0x000000680000780c */ /* 0x040fe40003fc4270 */
        /* <DEDUP_REMOVED lines=20> */
[----:B------:R-:W-:Y:S02]  /*b860*/  ISETP.GT.AND P2, PT, R5, 0x49, PT ;  /* 0x000000490500780c */ /* 0x000fe40003f44270 */
[----:B------:R-:W-:Y:S02]  /*b870*/  FMNMX.FTZ R0, R111, R0, !PT ;  /* 0x000000006f007209 */ /* 0x000fe40007810000 */
[----:B------:R-:W-:Y:S02]  /*b880*/  FMNMX.FTZ R4, R115, R4, !PT ;  /* 0x0000000473047209 */ /* 0x000fe40007810000 */
[----:B------:R-:W-:Y:S02]  /*b890*/  FSEL R201, R52, -INF , P0 ;  /* 0xff80000034c97808 */ /* 0x000fe40000000000 */
[----:B------:R-:W-:Y:S02]  /*b8a0*/  FSEL R113, R79, -INF , P2 ;  /* 0xff8000004f717808 */ /* 0x000fe40001000000 */
[----:B------:R-:W-:Y:S02]  /*b8b0*/  FMNMX.FTZ R0, R114, R0, !PT ;  /* 0x0000000072007209 */ /* 0x000fe40007810000 */
[----:B------:R-:W-:Y:S02]  /*b8c0*/  ISETP.GT.AND P0, PT, R5, 0x50, PT ;  /* 0x000000500500780c */ /* 0x000fe40003f04270 */
[----:B------:R-:W-:Y:S02]  /*b8d0*/  FMNMX.FTZ R0, R113, R0, !PT ;  /* 0x0000000071007209 */ /* 0x000fe40007810000 */
[----:B------:R-:W-:Y:S02]  /*b8e0*/  FSEL R215, R90, -INF , P0 ;  /* 0xff8000005ad77808 */ /* 0x000fe40000000000 */
[----:B------:R-:W-:Y:S02]  /*b8f0*/  ISETP.GT.AND P2, PT, R5, 0x51, PT ;  /* 0x000000510500780c */ /* 0x000fe40003f44270 */
[----:B------:R-:W-:Y:S02]  /*b900*/  FMNMX.FTZ R4, R185, R4, !PT ;  /* 0x00000004b9047209 */ /* 0x000fe40007810000 */
[----:B------:R-:W-:Y:S02]  /*b910*/  FSEL R200, R53, -INF , P1 ;  /* 0xff80000035c87808 */ /* 0x000fe40000800000 */
[----:B------:R-:W-:Y:S02]  /*b920*/  FSEL R218, R91, -INF , P2 ;  /* 0xff8000005bda7808 */ /* 0x000fe40001000000 */
[----:B------:R-:W-:Y:S02]  /*b930*/  FMNMX.FTZ R0, R215, R0, !PT ;  /* 0x00000000d7007209 */ /* 0x000fe40007810000 */
[----:B------:R-:W-:Y:S02]  /*b940*/  ISETP.GT.AND P1, PT, R5, 0x58, PT ;  /* 0x000000580500780c */ /* 0x000fe40003f24270 */
[----:B------:R-:W-:Y:S02]  /*b950*/  FMNMX.FTZ R4, R191, R4, !PT ;  /* 0x00000004bf047209 */ /* 0x000fe40007810000 */
[----:B-1----:R-:W-:Y:S02]  /*b960*/  FMNMX.FTZ R2, R2, R8, !PT ;  /* 0x0000000802027209 */ /* 0x002fe40007810000 */
[C---:B------:R-:W-:Y:S02]  /*b970*/  ISETP.GT.AND P0, PT, R5.reuse, 0x59, PT ;  /* 0x000000590500780c */ /* 0x040fe40003f04270 */
[----:B------:R-:W-:Y:S01]  /*b980*/  FSEL R198, R108, -INF , P6 ;  /* 0xff8000006cc67808 */ /* 0x000fe20003000000 */
[----:B------:R-:W1:Y:S01]  /*b990*/  SHFL.BFLY PT, R72, R2, 0x1, 0x1f ;  /* 0x0c201f0002487f89 */ /* 0x000e6200000e0000 */
[----:B------:R-:W-:Y:S02]  /*b9a0*/  FSEL R108, R78, -INF , P1 ;  /* 0xff8000004e6c7808 */ /* 0x000fe40000800000 */
[----:B------:R-:W-:Y:S02]  /*b9b0*/  FMNMX.FTZ R0, R218, R0, !PT ;  /* 0x00000000da007209 */ /* 0x000fe40007810000 */
[----:B------:R-:W-:Y:S02]  /*b9c0*/  FMNMX.FTZ R4, R190, R4, !PT ;  /* 0x00000004be047209 */ /* 0x000fe40007810000 */
[----:B------:R-:W-:Y:S02]  /*b9d0*/  ISETP.GT.AND P1, PT, R5, 0x60, PT ;  /* 0x000000600500780c */ /* 0x000fe40003f24270 */
[----:B------:R-:W-:Y:S02]  /*b9e0*/  FSEL R252, R95, -INF , P0 ;  /* 0xff8000005ffc7808 */ /* 0x000fe40000000000 */
[----:B------:R-:W-:Y:S02]  /*b9f0*/  FMNMX.FTZ R0, R108, R0, !PT ;  /* 0x000000006c007209 */ /* 0x000fe40007810000 */
[----:B------:R-:W-:Y:S02]  /*ba00*/  FMNMX.FTZ R4, R209, R4, !PT ;  /* 0x00000004d1047209 */ /* 0x000fe40007810000 */
[----:B------:R-:W-:Y:S02]  /*ba10*/  FSEL R250, R54, -INF , P1 ;  /* 0xff80000036fa7808 */ /* 0x000fe40000800000 */
[----:B------:R-:W-:Y:S01]  /*ba20*/  FMNMX.FTZ R0, R252, R0, !PT ;  /* 0x00000000fc007209 */ /* 0x000fe20007810000 */
[----:B------:R-:W-:Y:S01]  /*ba30*/  LDSM.16.MT88.4 R52, [R225+0x100] ;  /* 0x00010000e134783b */ /* 0x000fe20000004200 */
[----:B------:R-:W-:Y:S02]  /*ba40*/  ISETP.GT.AND P0, PT, R5, 0x61, PT ;  /* 0x000000610500780c */ /* 0x000fe40003f04270 */
[----:B------:R-:W-:Y:S02]  /*ba50*/  FMNMX.FTZ R4, R207, R4, !PT ;  /* 0x00000004cf047209 */ /* 0x000fe40007810000 */
[----:B------:R-:W-:Y:S02]  /*ba60*/  FMNMX.FTZ R0, R250, R0, !PT ;  /* 0x00000000fa007209 */ /* 0x000fe40007810000 */
[----:B------:R-:W-:Y:S02]  /*ba70*/  FMNMX.FTZ R4, R206, R4, !PT ;  /* 0x00000004ce047209 */ /* 0x000fe40007810000 */
[----:B------:R-:W-:Y:S02]  /*ba80*/  ISETP.GT.AND P1, PT, R5, 0x68, PT ;  /* 0x000000680500780c */ /* 0x000fe40003f24270 */
[----:B------:R-:W-:Y:S02]  /*ba90*/  FSEL R246, R107, -INF , P0 ;  /* 0xff8000006bf67808 */ /* 0x000fe40000000000 */
[----:B------:R-:W-:Y:S02]  /*baa0*/  FMNMX.FTZ R4, R204, R4, !PT ;  /* 0x00000004cc047209 */ /* 0x000fe40007810000 */
[----:B------:R-:W-:Y:S02]  /*bab0*/  ISETP.GT.AND P0, PT, R5, 0x69, PT ;  /* 0x000000690500780c */ /* 0x000fe40003f04270 */
[----:B------:R-:W-:Y:S02]  /*bac0*/  FSEL R243, R110, -INF , P1 ;  /* 0xff8000006ef37808 */ /* 0x000fe40000800000 */
[----:B------:R-:W-:Y:S02]  /*bad0*/  FMNMX.FTZ R0, R246, R0, !PT ;  /* 0x00000000f6007209 */ /* 0x000fe40007810000 */
[----:B------:R-:W-:Y:S02]  /*bae0*/  FSEL R74, R74, -INF , P0 ;  /* 0xff8000004a4a7808 */ /* 0x000fe40000000000 */
[----:B------:R-:W-:Y:S02]  /*baf0*/  FMNMX.FTZ R4, R201, R4, !PT ;  /* 0x00000004c9047209 */ /* 0x000fe40007810000 */
[----:B------:R-:W-:Y:S02]  /*bb00*/  FMNMX.FTZ R0, R243, R0, !PT ;  /* 0x00000000f3007209 */ /* 0x000fe40007810000 */
[----:B------:R-:W-:Y:S02]  /*bb10*/  FMNMX.FTZ R4, R200, R4, !PT ;  /* 0x00000004c8047209 */ /* 0x000fe40007810000 */
[----:B------:R-:W-:Y:S02]  /*bb20*/  FMNMX.FTZ R0, R74, R0, !PT ;  /* 0x000000004a007209 */ /* 0x000fe40007810000 */
[----:B-1----:R-:W-:Y:S02]  /*bb30*/  FMNMX.FTZ R72, R2, R72, !PT ;  /* 0x0000004802487209 */ /* 0x002fe40007810000 */
[----:B------:R-:W-:Y:S01]  /*bb40*/  FSEL R199, R109, -INF , P3 ;  /* 0xff8000006dc77808 */ /* 0x000fe20001800000 */
[----:B------:R-:W1:Y:S01]  /*bb50*/  SHFL.BFLY PT, R2, R0, 0x2, 0x1f ;  /* 0x0c401f0000027f89 */ /* 0x000e6200000e0000 */
[----:B------:R-:W-:Y:S01]  /*bb60*/  FMNMX.FTZ R4, R198, R4, !PT ;  /* 0x00000004c6047209 */ /* 0x000fe20007810000 */
[C---:B------:R-:W-:Y:S01]  /*bb70*/  FMUL.FTZ R100, R72.reuse, c[0x0][0x2d0] ;  /* 0x0000b40048647a20 */ /* 0x040fe20000410000 */
[----:B------:R-:W-:Y:S02]  /*bb80*/  FMNMX.FTZ R73, R7, R73, !PT ;  /* 0x0000004907497209 */ /* 0x000fe40007810000 */
[----:B------:R-:W-:Y:S02]  /*bb90*/  FMNMX.FTZ R4, R199, R4, !PT ;  /* 0x00000004c7047209 */ /* 0x000fe40007810000 */
[----:B------:R-:W-:Y:S01]  /*bba0*/  FSETP.NEU.FTZ.AND P1, PT, R72, -INF , PT ;  /* 0xff8000004800780b */ /* 0x000fe20003f3d000 */
[C---:B------:R-:W-:Y:S01]  /*bbb0*/  FMUL.FTZ R75, R73.reuse, c[0x0][0x2d0] ;  /* 0x0000b400494b7a20 */ /* 0x040fe20000410000 */
[----:B------:R-:W-:Y:S01]  /*bbc0*/  FSETP.NEU.FTZ.AND P2, PT, R73, -INF , PT ;  /* 0xff8000004900780b */ /* 0x000fe20003f5d000 */
[----:B------:R-:W2:Y:S01]  /*bbd0*/  SHFL.BFLY PT, R7, R4, 0x2, 0x1f ;  /* 0x0c401f0004077f89 */ /* 0x000ea200000e0000 */
[----:B------:R-:W-:Y:S02]  /*bbe0*/  FSEL R100, R100, RZ, P1 ;  /* 0x000000ff64647208 */ /* 0x000fe40000800000 */
[----:B------:R-:W-:Y:S05]  /*bbf0*/  FSEL R75, R75, RZ, P2 ;  /* 0x000000ff4b4b7208 */ /* 0x000fea0001000000 */
[--C-:B------:R-:W-:Y:S02]  /*bc00*/  FFMA.FTZ R5, R19, c[0x0][0x2d0], -R75.reuse ;  /* 0x0000b40013057a23 */ /* 0x100fe4000001084b */
[--C-:B------:R-:W-:Y:S02]  /*bc10*/  FFMA.FTZ R6, R9, c[0x0][0x2d0], -R75.reuse ;  /* 0x0000b40009067a23 */ /* 0x100fe4000001084b */
[----:B------:R3:W-:Y:S01]  /*bc20*/  MUFU.EX2 R247, R5 ;  /* 0x0000000500f77308 */ /* 0x0007e20000000800 */
[----:B-1----:R-:W-:Y:S01]  /*bc30*/  FMNMX.FTZ R0, R0, R2, !PT ;  /* 0x0000000200007209 */ /* 0x002fe20007810000 */
[--C-:B------:R-:W-:Y:S08]  /*bc40*/  FFMA.FTZ R2, R20, c[0x0][0x2d0], -R100.reuse ;  /* 0x0000b40014027a23 */ /* 0x100ff00000010864 */
[----:B------:R1:W-:Y:S01]  /*bc50*/  MUFU.EX2 R240, R2 ;  /* 0x0000000200f07308 */ /* 0x0003e20000000800 */
[----:B--2---:R-:W-:Y:S01]  /*bc60*/  FMNMX.FTZ R4, R4, R7, !PT ;  /* 0x0000000704047209 */ /* 0x004fe20007810000 */
[--C-:B------:R-:W-:Y:S04]  /*bc70*/  FFMA.FTZ R7, R39, c[0x0][0x2d0], -R75.reuse ;  /* 0x0000b40027077a23 */ /* 0x100fe8000001084b */
[----:B------:R-:W2:Y:S04]  /*bc80*/  SHFL.BFLY PT, R71, R4, 0x1, 0x1f ;  /* 0x0c201f0004477f89 */ /* 0x000ea800000e0000 */
[----:B------:R4:W4:Y:S01]  /*bc90*/  MUFU.EX2 R251, R6 ;  /* 0x0000000600fb7308 */ /* 0x0009220000000800 */
[--C-:B---3--:R-:W-:Y:S09]  /*bca0*/  FFMA.FTZ R5, R23, c[0x0][0x2d0], -R75.reuse ;  /* 0x0000b40017057a23 */ /* 0x108ff2000001084b */
[----:B------:R3:W-:Y:S01]  /*bcb0*/  MUFU.EX2 R241, R5 ;  /* 0x0000000500f17308 */ /* 0x0007e20000000800 */
[----:B-1----:R-:W1:Y:S09]  /*bcc0*/  SHFL.BFLY PT, R2, R0, 0x1, 0x1f ;  /* 0x0c201f0000027f89 */ /* 0x002e7200000e0000 */
[----:B------:R-:W-:Y:S01]  /*bcd0*/  MUFU.EX2 R233, R7 ;  /* 0x0000000700e97308 */ /* 0x000fe20000000800 */
[----:B--2---:R-:W-:Y:S01]  /*bce0*/  FMNMX.FTZ R71, R4, R71, !PT ;  /* 0x0000004704477209 */ /* 0x004fe20007810000 */
[--C-:B------:R-:W-:Y:S02]  /*bcf0*/  FFMA.FTZ R4, R22, c[0x0][0x2d0], -R100.reuse ;  /* 0x0000b40016047a23 */ /* 0x100fe40000010864 */
[--C-:B----4-:R-:W-:Y:S01]  /*bd00*/  FFMA.FTZ R6, R40, c[0x0][0x2d0], -R75.reuse ;  /* 0x0000b40028067a23 */ /* 0x110fe2000001084b */
[C---:B------:R-:W-:Y:S01]  /*bd10*/  FSETP.NEU.FTZ.AND P0, PT, R71.reuse, -INF , PT ;  /* 0xff8000004700780b */ /* 0x040fe20003f1d000 */
[----:B------:R-:W-:Y:S01]  /*bd20*/  FMUL.FTZ R101, R71, c[0x0][0x2d0] ;  /* 0x0000b40047657a20 */ /* 0x000fe20000410000 */
[----:B------:R-:W-:Y:S03]  /*bd30*/  F2FP.BF16.PACK_AB R76, R247, R251 ;  /* 0x000000fbf74c723e */ /* 0x000fe600000010ff */
[----:B------:R-:W2:Y:S01]  /*bd40*/  MUFU.EX2 R236, R4 ;  /* 0x0000000400ec7308 */ /* 0x000ea20000000800 */
[----:B------:R-:W-:Y:S01]  /*bd50*/  FSEL R101, R101, RZ, P0 ;  /* 0x000000ff65657208 */ /* 0x000fe20000000000 */
[----:B---3--:R-:W-:Y:S01]  /*bd60*/  FFMA.FTZ R5, R28, c[0x0][0x2d0], -R75 ;  /* 0x0000b4001c057a23 */ /* 0x008fe2000001084b */
[----:B-1----:R-:W-:Y:S03]  /*bd70*/  FMNMX.FTZ R70, R2, R0, !PT ;  /* 0x0000000002467209 */ /* 0x002fe60007810000 */
[--C-:B------:R-:W-:Y:S04]  /*bd80*/  FFMA.FTZ R0, R16, c[0x0][0x2d0], -R101.reuse ;  /* 0x0000b40010007a23 */ /* 0x100fe80000010865 */
[----:B------:R1:W3:Y:S01]  /*bd90*/  MUFU.EX2 R237, R5 ;  /* 0x0000000500ed7308 */ /* 0x0002e20000000800 */
[--C-:B------:R-:W-:Y:S01]  /*bda0*/  FFMA.FTZ R2, R33, c[0x0][0x2d0], -R100.reuse ;  /* 0x0000b40021027a23 */ /* 0x100fe20000010864 */
[C---:B------:R-:W-:Y:S01]  /*bdb0*/  FSETP.NEU.FTZ.AND P3, PT, R70.reuse, -INF , PT ;  /* 0xff8000004600780b */ /* 0x040fe20003f7d000 */
[----:B------:R-:W-:Y:S05]  /*bdc0*/  FMUL.FTZ R102, R70, c[0x0][0x2d0] ;  /* 0x0000b40046667a20 */ /* 0x000fea0000410000 */
[----:B------:R-:W-:Y:S02]  /*bdd0*/  FSEL R102, R102, RZ, P3 ;  /* 0x000000ff66667208 */ /* 0x000fe40001800000 */
[----:B------:R4:W-:Y:S01]  /*bde0*/  MUFU.EX2 R239, R0 ;  /* 0x0000000000ef7308 */ /* 0x0009e20000000800 */
[----:B--2---:R-:W-:Y:S01]  /*bdf0*/  F2FP.BF16.PACK_AB R79, R236, R240 ;  /* 0x000000f0ec4f723e */ /* 0x004fe200000010ff */
[--C-:B------:R-:W-:Y:S08]  /*be00*/  FFMA.FTZ R4, R10, c[0x0][0x2d0], -R101.reuse ;  /* 0x0000b4000a047a23 */ /* 0x100ff00000010865 */
[----:B------:R2:W-:Y:S01]  /*be10*/  MUFU.EX2 R232, R2 ;  /* 0x0000000200e87308 */ /* 0x0005e20000000800 */
[--C-:B-1----:R-:W-:Y:S01]  /*be20*/  FFMA.FTZ R5, R11, c[0x0][0x2d0], -R100.reuse ;  /* 0x0000b4000b057a23 */ /* 0x102fe20000010864 */
[----:B---3--:R-:W-:Y:S08]  /*be30*/  F2FP.BF16.PACK_AB R78, R237, R241 ;  /* 0x000000f1ed4e723e */ /* 0x008ff000000010ff */
[----:B------:R1:W-:Y:S01]  /*be40*/  MUFU.EX2 R216, R5 ;  /* 0x0000000500d87308 */ /* 0x0003e20000000800 */
[----:B----4-:R-:W-:Y:S09]  /*be50*/  FFMA.FTZ R0, R17, c[0x0][0x2d0], -R101 ;  /* 0x0000b40011007a23 */ /* 0x010ff20000010865 */
[----:B------:R3:W4:Y:S01]  /*be60*/  MUFU.EX2 R235, R0 ;  /* 0x0000000000eb7308 */ /* 0x0007220000000800 */
[--C-:B--2---:R-:W-:Y:S09]  /*be70*/  FFMA.FTZ R2, R44, c[0x0][0x2d0], -R75.reuse ;  /* 0x0000b4002c027a23 */ /* 0x104ff2000001084b */
[----:B------:R2:W-:Y:S01]  /*be80*/  MUFU.EX2 R33, R2 ;  /* 0x0000000200217308 */ /* 0x0005e20000000800 */
[----:B-1----:R-:W-:Y:S09]  /*be90*/  FFMA.FTZ R5, R18, c[0x0][0x2d0], -R100 ;  /* 0x0000b40012057a23 */ /* 0x002ff20000010864 */
[----:B------:R1:W1:Y:S01]  /*bea0*/  MUFU.EX2 R244, R5 ;  /* 0x0000000500f47308 */ /* 0x0002620000000800 */
[--C-:B---3--:R-:W-:Y:S01]  /*beb0*/  FFMA.FTZ R0, R14, c[0x0][0x2d0], -R102.reuse ;  /* 0x0000b4000e007a23 */ /* 0x108fe20000010866 */
[----:B----4-:R-:W-:Y:S08]  /*bec0*/  F2FP.BF16.PACK_AB R66, R235, R239 ;  /* 0x000000efeb42723e */ /* 0x010ff000000010ff */
[----:B------:R3:W-:Y:S01]  /*bed0*/  MUFU.EX2 R211, R0 ;  /* 0x0000000000d37308 */ /* 0x0007e20000000800 */
[--C-:B--2---:R-:W-:Y:S09]  /*bee0*/  FFMA.FTZ R2, R47, c[0x0][0x2d0], -R75.reuse ;  /* 0x0000b4002f027a23 */ /* 0x104ff2000001084b */
[----:B------:R2:W-:Y:S01]  /*bef0*/  MUFU.EX2 R212, R2 ;  /* 0x0000000200d47308 */ /* 0x0005e20000000800 */
[----:B-1----:R-:W-:Y:S01]  /*bf00*/  FFMA.FTZ R5, R41, c[0x0][0x2d0], -R75 ;  /* 0x0000b40029057a23 */ /* 0x002fe2000001084b */
[----:B------:R-:W-:Y:S08]  /*bf10*/  F2FP.BF16.PACK_AB R77, R244, R216 ;  /* 0x000000d8f44d723e */ /* 0x000ff000000010ff */
[----:B------:R1:W-:Y:S01]  /*bf20*/  MUFU.EX2 R213, R4 ;  /* 0x0000000400d57308 */ /* 0x0003e20000000800 */
[--C-:B---3--:R-:W-:Y:S02]  /*bf30*/  FFMA.FTZ R0, R21, c[0x0][0x2d0], -R102.reuse ;  /* 0x0000b40015007a23 */ /* 0x108fe40000010866 */
[----:B------:R-:W3:Y:S07]  /*bf40*/  LDSM.16.MT88.4 R20, [R224+0x100] ;  /* 0x00010000e014783b */ /* 0x000eee0000004200 */
[----:B------:R4:W4:Y:S01]  /*bf50*/  MUFU.EX2 R242, R0 ;  /* 0x0000000000f27308 */ /* 0x0009220000000800 */
[----:B--2---:R-:W-:Y:S09]  /*bf60*/  FSEL R2, R72, RZ, P1 ;  /* 0x000000ff48027208 */ /* 0x004ff20000800000 */
[----:B------:R2:W-:Y:S01]  /*bf70*/  MUFU.EX2 R91, R5 ;  /* 0x00000005005b7308 */ /* 0x0005e20000000800 */
[----:B-1----:R-:W-:Y:S09]  /*bf80*/  FFMA.FTZ R4, R13, c[0x0][0x2d0], -R101 ;  /* 0x0000b4000d047a23 */ /* 0x002ff20000010865 */
[----:B------:R1:W1:Y:S01]  /*bf90*/  MUFU.EX2 R217, R4 ;  /* 0x0000000400d97308 */ /* 0x0002620000000800 */
[--C-:B----4-:R-:W-:Y:S01]  /*bfa0*/  FFMA.FTZ R0, R15, c[0x0][0x2d0], -R102.reuse ;  /* 0x0000b4000f007a23 */ /* 0x110fe20000010866 */
[----:B------:R-:W-:Y:S08]  /*bfb0*/  F2FP.BF16.PACK_AB R65, R242, R211 ;  /* 0x000000d3f241723e */ /* 0x000ff000000010ff */
[----:B------:R4:W-:Y:S01]  /*bfc0*/  MUFU.EX2 R238, R0 ;  /* 0x0000000000ee7308 */ /* 0x0009e20000000800 */
[--C-:B--2---:R-:W-:Y:S09]  /*bfd0*/  FFMA.FTZ R5, R43, c[0x0][0x2d0], -R75.reuse ;  /* 0x0000b4002b057a23 */ /* 0x104ff2000001084b */
[----:B------:R-:W-:Y:S01]  /*bfe0*/  MUFU.EX2 R229, R6 ;  /* 0x0000000600e57308 */ /* 0x000fe20000000800 */
[----:B-1----:R-:W-:Y:S01]  /*bff0*/  FFMA.FTZ R4, R42, c[0x0][0x2d0], -R75 ;  /* 0x0000b4002a047a23 */ /* 0x002fe2000001084b */
[----:B------:R-:W-:Y:S08]  /*c000*/  F2FP.BF16.PACK_AB R64, R217, R213 ;  /* 0x000000d5d940723e */ /* 0x000ff000000010ff */
[----:B------:R1:W-:Y:S01]  /*c010*/  MUFU.EX2 R197, R4 ;  /* 0x0000000400c57308 */ /* 0x0003e20000000800 */
[----:B----4-:R-:W-:Y:S09]  /*c020*/  FFMA.FTZ R0, R12, c[0x0][0x2d0], -R102 ;  /* 0x0000b4000c007a23 */ /* 0x010ff20000010866 */
[----:B------:R2:W4:Y:S10]  /*c030*/  MUFU.EX2 R234, R0 ;  /* 0x0000000000ea7308 */ /* 0x0005340000000800 */
[----:B------:R-:W-:Y:S01]  /*c040*/  MUFU.EX2 R40, R5 ;  /* 0x0000000500287308 */ /* 0x000fe20000000800 */
[--C-:B-1----:R-:W-:Y:S09]  /*c050*/  FFMA.FTZ R4, R38, c[0x0][0x2d0], -R100.reuse ;  /* 0x0000b40026047a23 */ /* 0x102ff20000010864 */
[----:B------:R-:W-:Y:S01]  /*c060*/  MUFU.EX2 R195, R4 ;  /* 0x0000000400c37308 */ /* 0x000fe20000000800 */
[--C-:B--2---:R-:W-:Y:S01]  /*c070*/  FFMA.FTZ R0, R34, c[0x0][0x2d0], -R100.reuse ;  /* 0x0000b40022007a23 */ /* 0x104fe20000010864 */
[----:B----4-:R-:W-:Y:S08]  /*c080*/  F2FP.BF16.PACK_AB R67, R234, R238 ;  /* 0x000000eeea43723e */ /* 0x010ff000000010ff */
[----:B------:R1:W-:Y:S02]  /*c090*/  MUFU.EX2 R228, R0 ;  /* 0x0000000000e47308 */ /* 0x0003e40000000800 */
[--C-:B-1----:R-:W-:Y:S08]  /*c0a0*/  FFMA.FTZ R0, R36, c[0x0][0x2d0], -R100.reuse ;  /* 0x0000b40024007a23 */ /* 0x102ff00000010864 */
[----:B------:R1:W-:Y:S02]  /*c0b0*/  MUFU.EX2 R109, R0 ;  /* 0x00000000006d7308 */ /* 0x0003e40000000800 */
[----:B-1----:R-:W-:Y:S08]  /*c0c0*/  FFMA.FTZ R0, R35, c[0x0][0x2d0], -R100 ;  /* 0x0000b40023007a23 */ /* 0x002ff00000010864 */
[----:B------:R1:W-:Y:S02]  /*c0d0*/  MUFU.EX2 R95, R0 ;  /* 0x00000000005f7308 */ /* 0x0003e40000000800 */
[--C-:B-1----:R-:W-:Y:S08]  /*c0e0*/  FFMA.FTZ R0, R30, c[0x0][0x2d0], -R101.reuse ;  /* 0x0000b4001e007a23 */ /* 0x102ff00000010865 */
[----:B------:R1:W-:Y:S02]  /*c0f0*/  MUFU.EX2 R231, R0 ;  /* 0x0000000000e77308 */ /* 0x0003e40000000800 */
[--C-:B-1----:R-:W-:Y:S08]  /*c100*/  FFMA.FTZ R0, R31, c[0x0][0x2d0], -R101.reuse ;  /* 0x0000b4001f007a23 */ /* 0x102ff00000010865 */
        /* <DEDUP_REMOVED lines=13> */
[----:B-1----:R-:W-:Y:S02]  /*c1e0*/  FFMA.FTZ R0, R37, c[0x0][0x2d0], -R100 ;  /* 0x0000b40025007a23 */ /* 0x002fe40000010864 */
[----:B------:R-:W1:Y:S06]  /*c1f0*/  LDSM.16.MT88.4 R36, [R227+0x100] ;  /* 0x00010000e324783b */ /* 0x000e6c0000004200 */
[----:B------:R2:W-:Y:S02]  /*c200*/  MUFU.EX2 R34, R0 ;  /* 0x0000000000227308 */ /* 0x0005e40000000800 */
[----:B--2---:R-:W-:Y:S08]  /*c210*/  FFMA.FTZ R0, R45, c[0x0][0x2d0], -R75 ;  /* 0x0000b4002d007a23 */ /* 0x004ff0000001084b */
[----:B------:R2:W-:Y:S02]  /*c220*/  MUFU.EX2 R202, R0 ;  /* 0x0000000000ca7308 */ /* 0x0005e40000000800 */
[----:B--2---:R-:W-:Y:S05]  /*c230*/  FSEL R0, R73, RZ, P2 ;  /* 0x000000ff49007208 */ /* 0x004fea0001000000 */
[----:B------:R-:W-:Y:S04]  /*c240*/  FADD.FTZ R0, -R0, R3 ;  /* 0x0000000300007221 */ /* 0x000fe80000010100 */
[----:B------:R-:W-:Y:S04]  /*c250*/  FMUL.FTZ R0, R0, c[0x0][0x2d0] ;  /* 0x0000b40000007a20 */ /* 0x000fe80000410000 */
[----:B------:R2:W4:Y:S02]  /*c260*/  MUFU.EX2 R69, R0 ;  /* 0x0000000000457308 */ /* 0x0005240000000800 */
[----:B--2---:R-:W-:Y:S01]  /*c270*/  FADD.FTZ R0, -R2, R116 ;  /* 0x0000007402007221 */ /* 0x004fe20000010100 */
[----:B------:R-:W-:Y:S01]  /*c280*/  FSEL R2, R71, RZ, P0 ;  /* 0x000000ff47027208 */ /* 0x000fe20000000000 */
[C---:B----4-:R-:W-:Y:S01]  /*c290*/  FMUL.FTZ R4, R69.reuse, R120 ;  /* 0x0000007845047220 */ /* 0x050fe20000410000 */
[----:B------:R-:W-:Y:S01]  /*c2a0*/  PLOP3.LUT P0, PT, PT, PT, UP0, 0x80, 0x0 ;  /* 0x000000000000781c */ /* 0x000fe20003f0f008 */
[----:B------:R-:W-:Y:S02]  /*c2b0*/  FMUL.FTZ R0, R0, c[0x0][0x2d0] ;  /* 0x0000b40000007a20 */ /* 0x000fe40000410000 */
[C---:B------:R-:W-:Y:S02]  /*c2c0*/  FMUL.FTZ R5, R69.reuse, R121 ;  /* 0x0000007945057220 */ /* 0x040fe40000410000 */
[----:B------:R2:W4:Y:S01]  /*c2d0*/  MUFU.EX2 R68, R0 ;  /* 0x0000000000447308 */ /* 0x0005220000000800 */
[C---:B------:R-:W-:Y:S02]  /*c2e0*/  FMUL.FTZ R16, R69.reuse, R132 ;  /* 0x0000008445107220 */ /* 0x040fe40000410000 */
[C---:B------:R-:W-:Y:S02]  /*c2f0*/  FMUL.FTZ R17, R69.reuse, R133 ;  /* 0x0000008545117220 */ /* 0x040fe40000410000 */
[----:B------:R-:W-:Y:S02]  /*c300*/  FMUL.FTZ R32, R69, R148 ;  /* 0x0000009445207220 */ /* 0x000fe40000410000 */
[----:B--2---:R-:W-:Y:S01]  /*c310*/  FADD.FTZ R0, -R2, R117 ;  /* 0x0000007502007221 */ /* 0x004fe20000010100 */
[----:B------:R-:W-:Y:S01]  /*c320*/  FSEL R2, R70, RZ, P3 ;  /* 0x000000ff46027208 */ /* 0x000fe20001800000 */
[----:B----4-:R-:W-:Y:S02]  /*c330*/  FMUL.FTZ R6, R68, R122 ;  /* 0x0000007a44067220 */ /* 0x010fe40000410000 */
[----:B------:R-:W-:Y:S02]  /*c340*/  FMUL.FTZ R0, R0, c[0x0][0x2d0] ;  /* 0x0000b40000007a20 */ /* 0x000fe40000410000 */
[C---:B------:R-:W-:Y:S02]  /*c350*/  FMUL.FTZ R7, R68.reuse, R123 ;  /* 0x0000007b44077220 */ /* 0x040fe40000410000 */
[----:B------:R2:W4:Y:S01]  /*c360*/  MUFU.EX2 R3, R0 ;  /* 0x0000000000037308 */ /* 0x0005220000000800 */
[C---:B------:R-:W-:Y:S02]  /*c370*/  FMUL.FTZ R35, R68.reuse, R151 ;  /* 0x0000009744237220 */ /* 0x040fe40000410000 */
[C---:B------:R-:W-:Y:S02]  /*c380*/  FMUL.FTZ R18, R68.reuse, R134 ;  /* 0x0000008644127220 */ /* 0x040fe40000410000 */
[-C--:B---3--:R-:W-:Y:S01]  /*c390*/  HMMA.16816.F32.BF16 R4, R76, R20.reuse, R4 ;  /* 0x000000144c04723c */ /* 0x088fe20000041804 */
[----:B------:R-:W-:Y:S02]  /*c3a0*/  FMUL.FTZ R19, R68, R135 ;  /* 0x0000008744137220 */ /* 0x000fe40000410000 */
[----:B------:R-:W-:Y:S02]  /*c3b0*/  IMAD.MOV.U32 R134, RZ, RZ, R210 ;  /* 0x000000ffff867224 */ /* 0x000fe400078e00d2 */
[----:B------:R-:W-:Y:S02]  /*c3c0*/  IMAD.MOV.U32 R135, RZ, RZ, R205 ;  /* 0x000000ffff877224 */ /* 0x000fe400078e00cd */
[----:B--2---:R-:W-:Y:S02]  /*c3d0*/  FADD.FTZ R0, -R2, R118 ;  /* 0x0000007602007221 */ /* 0x004fe40000010100 */
[----:B------:R-:W-:Y:S03]  /*c3e0*/  FFMA.FTZ R2, R46, c[0x0][0x2d0], -R100 ;  /* 0x0000b4002e027a23 */ /* 0x000fe60000010864 */
[----:B------:R-:W-:Y:S01]  /*c3f0*/  FMUL.FTZ R0, R0, c[0x0][0x2d0] ;  /* 0x0000b40000007a20 */ /* 0x000fe20000410000 */
[----:B------:R2:W-:Y:S01]  /*c400*/  MUFU.EX2 R196, R2 ;  /* 0x0000000200c47308 */ /* 0x0005e20000000800 */
[C---:B----4-:R-:W-:Y:S02]  /*c410*/  FMUL.FTZ R8, R3.reuse, R124 ;  /* 0x0000007c03087220 */ /* 0x050fe40000410000 */
[C---:B------:R-:W-:Y:S02]  /*c420*/  FMUL.FTZ R9, R3.reuse, R125 ;  /* 0x0000007d03097220 */ /* 0x040fe40000410000 */
[C---:B------:R-:W-:Y:S02]  /*c430*/  FMUL.FTZ R12, R3.reuse, R128 ;  /* 0x00000080030c7220 */ /* 0x040fe40000410000 */
[C---:B------:R-:W-:Y:S02]  /*c440*/  FMUL.FTZ R13, R3.reuse, R129 ;  /* 0x00000081030d7220 */ /* 0x040fe40000410000 */
[C---:B------:R-:W-:Y:S01]  /*c450*/  FMUL.FTZ R24, R3.reuse, R140 ;  /* 0x0000008c03187220 */ /* 0x040fe20000410000 */
[----:B------:R-:W3:Y:S01]  /*c460*/  MUFU.EX2 R0, R0 ;  /* 0x0000000000007308 */ /* 0x000ee20000000800 */
[C---:B------:R-:W-:Y:S02]  /*c470*/  FMUL.FTZ R25, R3.reuse, R141 ;  /* 0x0000008d03197220 */ /* 0x040fe40000410000 */
[C---:B------:R-:W-:Y:S02]  /*c480*/  FMUL.FTZ R28, R3.reuse, R144 ;  /* 0x00000090031c7220 */ /* 0x040fe40000410000 */
[C---:B------:R-:W-:Y:S02]  /*c490*/  FMUL.FTZ R29, R3.reuse, R145 ;  /* 0x00000091031d7220 */ /* 0x040fe40000410000 */
[----:B------:R-:W-:Y:S02]  /*c4a0*/  IMAD.MOV.U32 R141, RZ, RZ, R110 ;  /* 0x000000ffff8d7224 */ /* 0x000fe400078e006e */
[----:B------:R-:W-:Y:S02]  /*c4b0*/  IMAD.MOV.U32 R125, RZ, RZ, R202 ;  /* 0x000000ffff7d7224 */ /* 0x000fe400078e00ca */
[----:B------:R-:W-:Y:S02]  /*c4c0*/  IMAD.MOV.U32 R202, RZ, RZ, R80 ;  /* 0x000000ffffca7224 */ /* 0x000fe400078e0050 */
[----:B------:R-:W-:Y:S02]  /*c4d0*/  IMAD.MOV.U32 R128, RZ, RZ, R212 ;  /* 0x000000ffff807224 */ /* 0x000fe400078e00d4 */
[----:B--2---:R-:W-:Y:S02]  /*c4e0*/  FFMA.FTZ R2, R50, c[0x0][0x2d0], -R100 ;  /* 0x0000b40032027a23 */ /* 0x004fe40000010864 */
[----:B------:R-:W-:Y:S02]  /*c4f0*/  IMAD.MOV.U32 R212, RZ, RZ, R81 ;  /* 0x000000ffffd47224 */ /* 0x000fe400078e0051 */
[----:B------:R2:W4:Y:S01]  /*c500*/  MUFU.EX2 R194, R2 ;  /* 0x0000000200c27308 */ /* 0x0005220000000800 */
[----:B------:R-:W-:Y:S02]  /*c510*/  IMAD.MOV.U32 R140, RZ, RZ, R40 ;  /* 0x000000ffff8c7224 */ /* 0x000fe400078e0028 */
[C---:B------:R-:W-:Y:S02]  /*c520*/  FMUL.FTZ R40, R3.reuse, R156 ;  /* 0x0000009c03287220 */ /* 0x040fe40000410000 */
[C---:B---3--:R-:W-:Y:S02]  /*c530*/  FMUL.FTZ R15, R0.reuse, R131 ;  /* 0x00000083000f7220 */ /* 0x048fe40000410000 */
[C---:B------:R-:W-:Y:S02]  /*c540*/  FMUL.FTZ R10, R0.reuse, R126 ;  /* 0x0000007e000a7220 */ /* 0x040fe40000410000 */
[C---:B------:R-:W-:Y:S02]  /*c550*/  FMUL.FTZ R14, R0.reuse, R130 ;  /* 0x00000082000e7220 */ /* 0x040fe40000410000 */
[C---:B------:R-:W-:Y:S02]  /*c560*/  FMUL.FTZ R11, R0.reuse, R127 ;  /* 0x0000007f000b7220 */ /* 0x040fe40000410000 */
[C---:B------:R-:W-:Y:S02]  /*c570*/  FMUL.FTZ R27, R0.reuse, R143 ;  /* 0x0000008f001b7220 */ /* 0x040fe40000410000 */
[----:B------:R-:W-:Y:S02]  /*c580*/  IMAD.MOV.U32 R143, RZ, RZ, R95 ;  /* 0x000000ffff8f7224 */ /* 0x000fe400078e005f */
[----:B------:R-:W-:Y:S01]  /*c590*/  FMUL.FTZ R44, R3, R160 ;  /* 0x000000a0032c7220 */ /* 0x000fe20000410000 */
[C---:B------:R-:W-:Y:S01]  /*c5a0*/  HMMA.16816.F32.BF16 R8, R64.reuse, R20, R8 ;  /* 0x000000144008723c */ /* 0x040fe20000041808 */
[C---:B------:R-:W-:Y:S02]  /*c5b0*/  FMUL.FTZ R26, R0.reuse, R142 ;  /* 0x0000008e001a7220 */ /* 0x040fe40000410000 */
[----:B------:R-:W-:Y:S02]  /*c5c0*/  IMAD.MOV.U32 R142, RZ, RZ, R107 ;  /* 0x000000ffff8e7224 */ /* 0x000fe400078e006b */
[----:B------:R-:W-:Y:S02]  /*c5d0*/  FMUL.FTZ R47, R0, R163 ;  /* 0x000000a3002f7220 */ /* 0x000fe40000410000 */
[----:B--2---:R-:W-:Y:S01]  /*c5e0*/  FFMA.FTZ R2, R48, c[0x0][0x2d0], -R101 ;  /* 0x0000b40030027a23 */ /* 0x004fe20000010865 */
[-C--:B------:R-:W-:Y:S01]  /*c5f0*/  HMMA.16816.F32.BF16 R12, R64, R22.reuse, R12 ;  /* 0x00000016400c723c */ /* 0x080fe2000004180c */
[C---:B------:R-:W-:Y:S02]  /*c600*/  FMUL.FTZ R21, R69.reuse, R137 ;  /* 0x0000008945157220 */ /* 0x040fe40000410000 */
[----:B------:R2:W3:Y:S01]  /*c610*/  MUFU.EX2 R203, R2 ;  /* 0x0000000200cb7308 */ /* 0x0004e20000000800 */
[----:B------:R-:W-:Y:S02]  /*c620*/  IMAD.MOV.U32 R137, RZ, RZ, R91 ;  /* 0x000000ffff897224 */ /* 0x000fe400078e005b */
[----:B----4-:R-:W-:Y:S02]  /*c630*/  IMAD.MOV.U32 R129, RZ, RZ, R194 ;  /* 0x000000ffff817224 */ /* 0x010fe400078e00c2 */
[C---:B------:R-:W-:Y:S01]  /*c640*/  HMMA.16816.F32.BF16 R16, R76.reuse, R22, R16 ;  /* 0x000000164c10723c */ /* 0x040fe20000041810 */
[----:B------:R-:W-:Y:S03]  /*c650*/  FMUL.FTZ R20, R69, R136 ;  /* 0x0000008845147220 */ /* 0x000fe60000410000 */
[C---:B------:R-:W-:Y:S02]  /*c660*/  FMUL.FTZ R30, R0.reuse, R146 ;  /* 0x00000092001e7220 */ /* 0x040fe40000410000 */
[----:B------:R-:W-:Y:S02]  /*c670*/  FMUL.FTZ R31, R0, R147 ;  /* 0x00000093001f7220 */ /* 0x000fe40000410000 */
[C---:B------:R-:W-:Y:S04]  /*c680*/  FMUL.FTZ R22, R68.reuse, R138 ;  /* 0x0000008a44167220 */ /* 0x040fe80000410000 */
[C---:B------:R-:W-:Y:S02]  /*c690*/  FMUL.FTZ R23, R68.reuse, R139 ;  /* 0x0000008b44177220 */ /* 0x040fe40000410000 */
[----:B------:R-:W-:Y:S02]  /*c6a0*/  IMAD.MOV.U32 R194, RZ, RZ, R82 ;  /* 0x000000ffffc27224 */ /* 0x000fe400078e0052 */
[----:B------:R-:W-:Y:S02]  /*c6b0*/  IMAD.MOV.U32 R138, RZ, RZ, R90 ;  /* 0x000000ffff8a7224 */ /* 0x000fe400078e005a */
[----:B------:R-:W-:Y:S01]  /*c6c0*/  IMAD.MOV.U32 R146, RZ, RZ, R34 ;  /* 0x000000ffff927224 */ /* 0x000fe200078e0022 */
[-C--:B-1----:R-:W-:Y:S01]  /*c6d0*/  HMMA.16816.F32.BF16 R20, R76, R36.reuse, R20 ;  /* 0x000000244c14723c */ /* 0x082fe20000041814 */
[----:B--2---:R-:W-:Y:S02]  /*c6e0*/  FFMA.FTZ R2, R51, c[0x0][0x2d0], -R101 ;  /* 0x0000b40033027a23 */ /* 0x004fe40000010865 */
[C---:B------:R-:W-:Y:S02]  /*c6f0*/  FMUL.FTZ R34, R68.reuse, R150 ;  /* 0x0000009644227220 */ /* 0x040fe40000410000 */
[----:B------:R1:W2:Y:S01]  /*c700*/  MUFU.EX2 R41, R2 ;  /* 0x0000000200297308 */ /* 0x0002a20000000800 */
[----:B------:R-:W-:Y:S02]  /*c710*/  IMAD.MOV.U32 R147, RZ, RZ, R33 ;  /* 0x000000ffff937224 */ /* 0x000fe400078e0021 */
[C---:B------:R-:W-:Y:S01]  /*c720*/  HMMA.16816.F32.BF16 R24, R64.reuse, R36, R24 ;  /* 0x000000244018723c */ /* 0x040fe20000041818 */
[C---:B------:R-:W-:Y:S02]  /*c730*/  FMUL.FTZ R33, R69.reuse, R149 ;  /* 0x0000009545217220 */ /* 0x040fe40000410000 */
[----:B------:R-:W-:Y:S01]  /*c740*/  LDSM.16.MT88.4 R148, [R227+0x3100] ;  /* 0x00310000e394783b */ /* 0x000fe20000004200 */
[C---:B------:R-:W-:Y:S02]  /*c750*/  FMUL.FTZ R48, R69.reuse, R164 ;  /* 0x000000a445307220 */ /* 0x040fe40000410000 */
[----:B------:R-:W-:Y:S02]  /*c760*/  IMAD.MOV.U32 R164, RZ, RZ, R195 ;  /* 0x000000ffffa47224 */ /* 0x000fe400078e00c3 */
[-C--:B------:R-:W-:Y:S01]  /*c770*/  HMMA.16816.F32.BF16 R28, R64, R38.reuse, R28 ;  /* 0x00000026401c723c */ /* 0x080fe2000004181c */
[----:B---3--:R-:W-:Y:S03]  /*c780*/  IMAD.MOV.U32 R139, RZ, RZ, R203 ;  /* 0x000000ffff8b7224 */ /* 0x008fe600078e00cb */
[----:B------:R-:W-:Y:S02]  /*c790*/  IMAD.MOV.U32 R203, RZ, RZ, R83 ;  /* 0x000000ffffcb7224 */ /* 0x000fe400078e0053 */
[----:B------:R-:W3:Y:S01]  /*c7a0*/  LDSM.16.MT88.4 R80, [R226+0x100] ;  /* 0x00010000e250783b */ /* 0x000ee20000004200 */
[----:B------:R-:W-:Y:S01]  /*c7b0*/  FMUL.FTZ R51, R68, R167 ;  /* 0x000000a744337220 */ /* 0x000fe20000410000 */
[C---:B------:R-:W-:Y:S01]  /*c7c0*/  HMMA.16816.F32.BF16 R32, R76.reuse, R38, R32 ;  /* 0x000000264c20723c */ /* 0x040fe20000041820 */
[----:B------:R-:W-:Y:S03]  /*c7d0*/  FMUL.FTZ R37, R69, R153 ;  /* 0x0000009945257220 */ /* 0x000fe60000410000 */
[----:B------:R-:W-:Y:S02]  /*c7e0*/  FMUL.FTZ R43, R0, R159 ;  /* 0x0000009f002b7220 */ /* 0x000fe40000410000 */
[----:B-1----:R-:W-:Y:S02]  /*c7f0*/  FFMA.FTZ R2, R49, c[0x0][0x2d0], -R102 ;  /* 0x0000b40031027a23 */ /* 0x002fe40000010866 */
[C---:B------:R-:W-:Y:S02]  /*c800*/  FMUL.FTZ R39, R68.reuse, R155 ;  /* 0x0000009b44277220 */ /* 0x040fe40000410000 */
[----:B------:R1:W-:Y:S02]  /*c810*/  MUFU.EX2 R131, R2 ;  /* 0x0000000200837308 */ /* 0x0003e40000000800 */
[----:B------:R-:W-:Y:S02]  /*c820*/  FMUL.FTZ R38, R68, R154 ;  /* 0x0000009a44267220 */ /* 0x000fe40000410000 */
[----:B------:R-:W-:Y:S02]  /*c830*/  FMUL.FTZ R36, R69, R152 ;  /* 0x0000009845247220 */ /* 0x000fe40000410000 */
[----:B------:R-:W-:Y:S02]  /*c840*/  IMAD.MOV.U32 R195, RZ, RZ, R202 ;  /* 0x000000ffffc37224 */ /* 0x000fe400078e00ca */
[----:B------:R-:W-:Y:S02]  /*c850*/  IMAD.MOV.U32 R202, RZ, RZ, R212 ;  /* 0x000000ffffca7224 */ /* 0x000fe400078e00d4 */
[----:B------:R-:W-:Y:S01]  /*c860*/  IMAD.MOV.U32 R212, RZ, RZ, R194 ;  /* 0x000000ffffd47224 */ /* 0x000fe200078e00c2 */
[-C--:B------:R-:W-:Y:S01]  /*c870*/  HMMA.16816.F32.BF16 R36, R76, R52.reuse, R36 ;  /* 0x000000344c24723c */ /* 0x080fe20000041824 */
[----:B------:R-:W-:Y:S02]  /*c880*/  IMAD.MOV.U32 R194, RZ, RZ, R203 ;  /* 0x000000ffffc27224 */ /* 0x000fe400078e00cb */
[----:B------:R-:W-:Y:S02]  /*c890*/  IMAD.MOV.U32 R122, RZ, RZ, R212 ;  /* 0x000000ffff7a7224 */ /* 0x000fe400078e00d4 */
[----:B------:R-:W-:Y:S02]  /*c8a0*/  IMAD.MOV.U32 R203, RZ, RZ, R208 ;  /* 0x000000ffffcb7224 */ /* 0x000fe400078e00d0 */
[----:B------:R-:W-:Y:S02]  /*c8b0*/  IMAD.MOV.U32 R208, RZ, RZ, R87 ;  /* 0x000000ffffd07224 */ /* 0x000fe400078e0057 */
[----:B------:R-:W-:Y:S03]  /*c8c0*/  FMUL.FTZ R46, R0, R162 ;  /* 0x000000a2002e7220 */ /* 0x000fe60000410000 */
[----:B------:R-:W-:Y:S02]  /*c8d0*/  IMAD.MOV.U32 R132, RZ, RZ, R208 ;  /* 0x000000ffff847224 */ /* 0x000fe400078e00d0 */
[----:B-1----:R-:W-:Y:S02]  /*c8e0*/  FFMA.FTZ R2, R56, c[0x0][0x2d0], -R102 ;  /* 0x0000b40038027a23 */ /* 0x002fe40000010866 */
[----:B------:R-:W-:Y:S02]  /*c8f0*/  IMAD.MOV.U32 R123, RZ, RZ, R203 ;  /* 0x000000ffff7b7224 */ /* 0x000fe400078e00cb */
[----:B------:R1:W4:Y:S01]  /*c900*/  MUFU.EX2 R42, R2 ;  /* 0x00000002002a7308 */ /* 0x0003220000000800 */
[----:B------:R-:W-:Y:S02]  /*c910*/  IMAD.MOV.U32 R121, RZ, RZ, R202 ;  /* 0x000000ffff797224 */ /* 0x000fe400078e00ca */
[----:B------:R-:W-:Y:S02]  /*c920*/  IMAD.MOV.U32 R124, RZ, RZ, R196 ;  /* 0x000000ffff7c7224 */ /* 0x000fe400078e00c4 */
[C---:B------:R-:W-:Y:S02]  /*c930*/  FMUL.FTZ R45, R3.reuse, R161 ;  /* 0x000000a1032d7220 */ /* 0x040fe40000410000 */
[----:B------:R-:W-:Y:S02]  /*c940*/  IMAD.MOV.U32 R120, RZ, RZ, R195 ;  /* 0x000000ffff787224 */ /* 0x000fe400078e00c3 */
[----:B------:R-:W-:Y:S02]  /*c950*/  IMAD.MOV.U32 R136, RZ, RZ, R109 ;  /* 0x000000ffff887224 */ /* 0x000fe400078e006d */
[----:B------:R-:W-:Y:S02]  /*c960*/  IMAD.MOV.U32 R109, RZ, RZ, R194 ;  /* 0x000000ffff6d7224 */ /* 0x000fe400078e00c2 */
[----:B--2---:R-:W-:Y:S02]  /*c970*/  IMAD.MOV.U32 R145, RZ, RZ, R41 ;  /* 0x000000ffff917224 */ /* 0x004fe400078e0029 */
[----:B------:R-:W-:Y:S02]  /*c980*/  FMUL.FTZ R41, R3, R157 ;  /* 0x0000009d03297220 */ /* 0x000fe40000410000 */
[----:B------:R-:W-:Y:S02]  /*c990*/  FMUL.FTZ R49, R69, R165 ;  /* 0x000000a545317220 */ /* 0x000fe40000410000 */
[----:B------:R-:W-:Y:S02]  /*c9a0*/  FMUL.FTZ R56, R3, R172 ;  /* 0x000000ac03387220 */ /* 0x000fe40000410000 */
[----:B------:R-:W-:Y:S02]  /*c9b0*/  IMAD.MOV.U32 R167, RZ, RZ, R84 ;  /* 0x000000ffffa77224 */ /* 0x000fe400078e0054 */
[----:B------:R-:W-:Y:S02]  /*c9c0*/  FFMA.FTZ R109, R109, c[0x0][0x2d0], -R75 ;  /* 0x0000b4006d6d7a23 */ /* 0x000fe4000001084b */
[--C-:B-1----:R-:W-:Y:S02]  /*c9d0*/  FFMA.FTZ R2, R57, c[0x0][0x2d0], -R101.reuse ;  /* 0x0000b40039027a23 */ /* 0x102fe40000010865 */
[----:B----4-:R-:W-:Y:S02]  /*c9e0*/  IMAD.MOV.U32 R144, RZ, RZ, R42 ;  /* 0x000000ffff907224 */ /* 0x010fe400078e002a */
[----:B------:R1:W-:Y:S01]  /*c9f0*/  MUFU.EX2 R126, R2 ;  /* 0x00000002007e7308 */ /* 0x0003e20000000800 */
[C---:B------:R-:W-:Y:S02]  /*ca00*/  FMUL.FTZ R42, R0.reuse, R158 ;  /* 0x0000009e002a7220 */ /* 0x040fe40000410000 */
[----:B------:R-:W-:Y:S05]  /*ca10*/  FMUL.FTZ R57, R3, R173 ;  /* 0x000000ad03397220 */ /* 0x000fea0000410000 */
[C---:B------:R-:W-:Y:S07]  /*ca20*/  HMMA.16816.F32.BF16 R40, R64.reuse, R52, R40 ;  /* 0x000000344028723c */ /* 0x040fee0000041828 */
[C---:B------:R-:W-:Y:S01]  /*ca30*/  FMUL.FTZ R52, R69.reuse, R168 ;  /* 0x000000a845347220 */ /* 0x040fe20000410000 */
[-C--:B------:R-:W-:Y:S01]  /*ca40*/  HMMA.16816.F32.BF16 R44, R64, R54.reuse, R44 ;  /* 0x00000036402c723c */ /* 0x080fe2000004182c */
[----:B------:R-:W-:Y:S03]  /*ca50*/  FMUL.FTZ R53, R69, R169 ;  /* 0x000000a945357220 */ /* 0x000fe60000410000 */
[----:B-1----:R-:W-:Y:S04]  /*ca60*/  FFMA.FTZ R2, R59, c[0x0][0x2d0], -R101 ;  /* 0x0000b4003b027a23 */ /* 0x002fe80000010865 */
[----:B------:R1:W-:Y:S01]  /*ca70*/  MUFU.EX2 R130, R2 ;  /* 0x0000000200827308 */ /* 0x0003e20000000800 */
[----:B------:R-:W-:Y:S03]  /*ca80*/  FMUL.FTZ R59, R0, R175 ;  /* 0x000000af003b7220 */ /* 0x000fe60000410000 */
[--C-:B-1----:R-:W-:Y:S02]  /*ca90*/  FFMA.FTZ R2, R58, c[0x0][0x2d0], -R102.reuse ;  /* 0x0000b4003a027a23 */ /* 0x102fe40000010866 */
[----:B------:R-:W-:Y:S04]  /*caa0*/  FMUL.FTZ R58, R0, R174 ;  /* 0x000000ae003a7220 */ /* 0x000fe80000410000 */
[----:B------:R1:W-:Y:S02]  /*cab0*/  MUFU.EX2 R127, R2 ;  /* 0x00000002007f7308 */ /* 0x0003e40000000800 */
[----:B-1----:R-:W-:Y:S02]  /*cac0*/  FFMA.FTZ R2, R60, c[0x0][0x2d0], -R102 ;  /* 0x0000b4003c027a23 */ /* 0x002fe40000010866 */
[----:B------:R-:W-:Y:S06]  /*cad0*/  FMUL.FTZ R60, R3, R176 ;  /* 0x000000b0033c7220 */ /* 0x000fec0000410000 */
[----:B------:R1:W2:Y:S01]  /*cae0*/  MUFU.EX2 R50, R2 ;  /* 0x0000000200327308 */ /* 0x0002a20000000800 */
[----:B------:R-:W-:Y:S02]  /*caf0*/  IMAD.MOV.U32 R176, RZ, RZ, R197 ;  /* 0x000000ffffb07224 */ /* 0x000fe400078e00c5 */
[----:B-1----:R-:W-:Y:S02]  /*cb00*/  FFMA.FTZ R2, R62, c[0x0][0x2d0], -R75 ;  /* 0x0000b4003e027a23 */ /* 0x002fe4000001084b */
[----:B--2---:R-:W-:Y:S05]  /*cb10*/  IMAD.MOV.U32 R165, RZ, RZ, R50 ;  /* 0x000000ffffa57224 */ /* 0x004fea00078e0032 */
[----:B------:R1:W-:Y:S01]  /*cb20*/  MUFU.EX2 R107, R2 ;  /* 0x00000002006b7308 */ /* 0x0003e20000000800 */
[----:B------:R-:W-:Y:S02]  /*cb30*/  FMUL.FTZ R50, R68, R166 ;  /* 0x000000a644327220 */ /* 0x000fe40000410000 */
[----:B------:R-:W-:Y:S02]  /*cb40*/  IMAD.MOV.U32 R166, RZ, RZ, R85 ;  /* 0x000000ffffa67224 */ /* 0x000fe400078e0055 */
[----:B------:R-:W-:Y:S03]  /*cb50*/  FMUL.FTZ R62, R0, R178 ;  /* 0x000000b2003e7220 */ /* 0x000fe60000410000 */
[C---:B------:R-:W-:Y:S07]  /*cb60*/  HMMA.16816.F32.BF16 R48, R76.reuse, R54, R48 ;  /* 0x000000364c30723c */ /* 0x040fee0000041830 */
[C---:B------:R-:W-:Y:S02]  /*cb70*/  FMUL.FTZ R55, R68.reuse, R171 ;  /* 0x000000ab44377220 */ /* 0x040fe40000410000 */
[----:B------:R-:W-:Y:S07]  /*cb80*/  FMUL.FTZ R54, R68, R170 ;  /* 0x000000aa44367220 */ /* 0x000fee0000410000 */
[-C--:B---3--:R-:W-:Y:S01]  /*cb90*/  HMMA.16816.F32.BF16 R52, R76, R80.reuse, R52 ;  /* 0x000000504c34723c */ /* 0x088fe20000041834 */
[--C-:B-1----:R-:W-:Y:S02]  /*cba0*/  FFMA.FTZ R2, R86, c[0x0][0x2d0], -R75.reuse ;  /* 0x0000b40056027a23 */ /* 0x102fe4000001084b */
[----:B------:R-:W1:Y:S02]  /*cbb0*/  LDSM.16.MT88.4 R84, [R224+0x900] ;  /* 0x00090000e054783b */ /* 0x000e640000004200 */
[----:B------:R2:W-:Y:S03]  /*cbc0*/  MUFU.EX2 R116, R2 ;  /* 0x0000000200747308 */ /* 0x0005e60000000800 */
[C---:B------:R-:W-:Y:S07]  /*cbd0*/  HMMA.16816.F32.BF16 R56, R64.reuse, R80, R56 ;  /* 0x000000504038723c */ /* 0x040fee0000041838 */
[----:B------:R-:W-:Y:S02]  /*cbe0*/  F2FP.BF16.PACK_AB R80, R119, R231 ;  /* 0x000000e77750723e */ /* 0x000fe400000010ff */
[----:B------:R-:W-:Y:S03]  /*cbf0*/  F2FP.BF16.PACK_AB R81, R138, R230 ;  /* 0x000000e68a51723e */ /* 0x000fe600000010ff */
[--C-:B--2---:R-:W-:Y:S02]  /*cc00*/  FFMA.FTZ R2, R61, c[0x0][0x2d0], -R100.reuse ;  /* 0x0000b4003d027a23 */ /* 0x104fe40000010864 */
[----:B------:R-:W-:Y:S02]  /*cc10*/  FMUL.FTZ R61, R3, R177 ;  /* 0x000000b1033d7220 */ /* 0x000fe40000410000 */
[----:B------:R2:W-:Y:S02]  /*cc20*/  MUFU.EX2 R155, R2 ;  /* 0x00000002009b7308 */ /* 0x0005e40000000800 */
[--C-:B--2---:R-:W-:Y:S02]  /*cc30*/  FFMA.FTZ R2, R63, c[0x0][0x2d0], -R100.reuse ;  /* 0x0000b4003f027a23 */ /* 0x104fe40000010864 */
[----:B------:R-:W-:Y:S06]  /*cc40*/  FMUL.FTZ R63, R0, R179 ;  /* 0x000000b3003f7220 */ /* 0x000fec0000410000 */
[----:B------:R2:W-:Y:S01]  /*cc50*/  MUFU.EX2 R154, R2 ;  /* 0x00000002009a7308 */ /* 0x0005e20000000800 */
[-C--:B------:R-:W-:Y:S07]  /*cc60*/  HMMA.16816.F32.BF16 R60, R64, R82.reuse, R60 ;  /* 0x00000052403c723c */ /* 0x080fee000004183c */
[C---:B------:R-:W-:Y:S02]  /*cc70*/  FMUL.FTZ R64, R69.reuse, R180 ;  /* 0x000000b445407220 */ /* 0x040fe40000410000 */
[----:B------:R-:W-:Y:S03]  /*cc80*/  FMUL.FTZ R65, R69, R181 ;  /* 0x000000b545417220 */ /* 0x000fe60000410000 */
[C---:B------:R-:W-:Y:S02]  /*cc90*/  FMUL.FTZ R66, R68.reuse, R182 ;  /* 0x000000b644427220 */ /* 0x040fe40000410000 */
[----:B------:R-:W-:Y:S02]  /*cca0*/  FMUL.FTZ R67, R68, R183 ;  /* 0x000000b744437220 */ /* 0x000fe40000410000 */
[--C-:B--2---:R-:W-:Y:S05]  /*ccb0*/  FFMA.FTZ R2, R88, c[0x0][0x2d0], -R75.reuse ;  /* 0x0000b40058027a23 */ /* 0x104fea000001084b */
[----:B------:R-:W-:Y:S01]  /*ccc0*/  HMMA.16816.F32.BF16 R64, R76, R82, R64 ;  /* 0x000000524c40723c */ /* 0x000fe20000041840 */
[----:B------:R2:W-:Y:S06]  /*ccd0*/  MUFU.EX2 R110, R2 ;  /* 0x00000002006e7308 */ /* 0x0005ec0000000800 */
[----:B------:R-:W-:Y:S02]  /*cce0*/  F2FP.BF16.PACK_AB R76, R229, R233 ;  /* 0x000000e9e54c723e */ /* 0x000fe400000010ff */
[----:B------:R-:W-:Y:S03]  /*ccf0*/  F2FP.BF16.PACK_AB R77, R228, R232 ;  /* 0x000000e8e44d723e */ /* 0x000fe600000010ff */
[----:B------:R-:W-:Y:S02]  /*cd00*/  F2FP.BF16.PACK_AB R78, R176, R137 ;  /* 0x00000089b04e723e */ /* 0x000fe400000010ff */
[----:B------:R-:W-:Y:S02]  /*cd10*/  F2FP.BF16.PACK_AB R79, R143, R136 ;  /* 0x000000888f4f723e */ /* 0x000fe400000010ff */
[----:B------:R-:W-:Y:S02]  /*cd20*/  F2FP.BF16.PACK_AB R82, R142, R166 ;  /* 0x000000a68e52723e */ /* 0x000fe400000010ff */
[----:B------:R-:W-:Y:S03]  /*cd30*/  F2FP.BF16.PACK_AB R83, R141, R167 ;  /* 0x000000a78d53723e */ /* 0x000fe600000010ff */
[-C--:B-1----:R-:W-:Y:S01]  /*cd40*/  HMMA.16816.F32.BF16 R4, R76, R84.reuse, R4 ;  /* 0x000000544c04723c */ /* 0x082fe20000041804 */
[----:B--2---:R-:W-:Y:S02]  /*cd50*/  FFMA.FTZ R2, R89, c[0x0][0x2d0], -R75 ;  /* 0x0000b40059027a23 */ /* 0x004fe4000001084b */
[----:B------:R-:W1:Y:S05]  /*cd60*/  LDSM.16.MT88.4 R88, [R227+0x900] ;  /* 0x00090000e358783b */ /* 0x000e6a0000004200 */
[C---:B------:R-:W-:Y:S01]  /*cd70*/  HMMA.16816.F32.BF16 R8, R80.reuse, R84, R8 ;  /* 0x000000545008723c */ /* 0x040fe20000041808 */
[----:B------:R2:W-:Y:S07]  /*cd80*/  MUFU.EX2 R118, R2 ;  /* 0x0000000200767308 */ /* 0x0005ee0000000800 */
[-C--:B------:R-:W-:Y:S08]  /*cd90*/  HMMA.16816.F32.BF16 R12, R80, R86.reuse, R12 ;  /* 0x00000056500c723c */ /* 0x080ff0000004180c */
[C---:B------:R-:W-:Y:S01]  /*cda0*/  HMMA.16816.F32.BF16 R16, R76.reuse, R86, R16 ;  /* 0x000000564c10723c */ /* 0x040fe20000041810 */
[----:B------:R-:W-:Y:S03]  /*cdb0*/  LDSM.16.MT88.4 R84, [R226+0x900] ;  /* 0x00090000e254783b */ /* 0x000fe60000004200 */
[--C-:B--2---:R-:W-:Y:S04]  /*cdc0*/  FFMA.FTZ R2, R93, c[0x0][0x2d0], -R100.reuse ;  /* 0x0000b4005d027a23 */ /* 0x104fe80000010864 */
[----:B------:R2:W3:Y:S01]  /*cdd0*/  MUFU.EX2 R117, R2 ;  /* 0x0000000200757308 */ /* 0x0004e20000000800 */
[-C--:B-1----:R-:W-:Y:S08]  /*cde0*/  HMMA.16816.F32.BF16 R20, R76, R88.reuse, R20 ;  /* 0x000000584c14723c */ /* 0x082ff00000041814 */
[C---:B------:R-:W-:Y:S01]  /*cdf0*/  HMMA.16816.F32.BF16 R24, R80.reuse, R88, R24 ;  /* 0x000000585018723c */ /* 0x040fe20000041818 */
[--C-:B--2---:R-:W-:Y:S07]  /*ce00*/  FFMA.FTZ R2, R94, c[0x0][0x2d0], -R100.reuse ;  /* 0x0000b4005e027a23 */ /* 0x104fee0000010864 */
[-C--:B------:R-:W-:Y:S01]  /*ce10*/  HMMA.16816.F32.BF16 R28, R80, R90.reuse, R28 ;  /* 0x0000005a501c723c */ /* 0x080fe2000004181c */
[----:B------:R-:W-:Y:S01]  /*ce20*/  FFMA.FTZ R88, R104, c[0x0][0x2d0], -R101 ;  /* 0x0000b40068587a23 */ /* 0x000fe20000010865 */
[----:B------:R1:W-:Y:S02]  /*ce30*/  MUFU.EX2 R133, R2 ;  /* 0x0000000200857308 */ /* 0x0003e40000000800 */
[----:B------:R-:W-:Y:S02]  /*ce40*/  FFMA.FTZ R104, R249, c[0x0][0x2d0], -R100 ;  /* 0x0000b400f9687a23 */ /* 0x000fe40000010864 */
[----:B---3--:R-:W-:Y:S02]  /*ce50*/  IMAD.MOV.U32 R249, RZ, RZ, R117 ;  /* 0x000000fffff97224 */ /* 0x008fe400078e0075 */
[C---:B------:R-:W-:Y:S01]  /*ce60*/  HMMA.16816.F32.BF16 R32, R76.reuse, R90, R32 ;  /* 0x0000005a4c20723c */ /* 0x040fe20000041820 */
[----:B------:R-:W-:Y:S03]  /*ce70*/  IMAD.MOV.U32 R117, RZ, RZ, R108 ;  /* 0x000000ffff757224 */ /* 0x000fe600078e006c */
[----:B------:R2:W-:Y:S01]  /*ce80*/  MUFU.EX2 R157, R88 ;  /* 0x00000058009d7308 */ /* 0x0005e20000000800 */
[--C-:B------:R-:W-:Y:S02]  /*ce90*/  FFMA.FTZ R108, R204, c[0x0][0x2d0], -R101.reuse ;  /* 0x0000b400cc6c7a23 */ /* 0x100fe40000010865 */
[----:B------:R-:W-:Y:S02]  /*cea0*/  IMAD.MOV.U32 R204, RZ, RZ, R126 ;  /* 0x000000ffffcc7224 */ /* 0x000fe400078e007e */
[--C-:B-1----:R-:W-:Y:S02]  /*ceb0*/  FFMA.FTZ R2, R92, c[0x0][0x2d0], -R101.reuse ;  /* 0x0000b4005c027a23 */ /* 0x102fe40000010865 */
[----:B------:R-:W1:Y:S03]  /*cec0*/  LDSM.16.MT88.4 R92, [R225+0x900] ;  /* 0x00090000e15c783b */ /* 0x000e660000004200 */
[----:B------:R3:W-:Y:S05]  /*ced0*/  MUFU.EX2 R153, R2 ;  /* 0x0000000200997308 */ /* 0x0007ea0000000800 */
[----:B--2---:R-:W2:Y:S01]  /*cee0*/  LDSM.16.MT88.4 R88, [R224+0x1100] ;  /* 0x00110000e058783b */ /* 0x004ea20000004200 */
[----:B---3--:R-:W-:Y:S04]  /*cef0*/  FFMA.FTZ R2, R98, c[0x0][0x2d0], -R101 ;  /* 0x0000b40062027a23 */ /* 0x008fe80000010865 */
[----:B------:R3:W4:Y:S01]  /*cf00*/  MUFU.EX2 R159, R2 ;  /* 0x00000002009f7308 */ /* 0x0007220000000800 */
[-C--:B-1----:R-:W-:Y:S08]  /*cf10*/  HMMA.16816.F32.BF16 R36, R76, R92.reuse, R36 ;  /* 0x0000005c4c24723c */ /* 0x082ff00000041824 */
[C---:B------:R-:W-:Y:S01]  /*cf20*/  HMMA.16816.F32.BF16 R40, R80.reuse, R92, R40 ;  /* 0x0000005c5028723c */ /* 0x040fe20000041828 */
[--C-:B---3--:R-:W-:Y:S07]  /*cf30*/  FFMA.FTZ R2, R96, c[0x0][0x2d0], -R102.reuse ;  /* 0x0000b40060027a23 */ /* 0x108fee0000010866 */
[-C--:B------:R-:W-:Y:S01]  /*cf40*/  HMMA.16816.F32.BF16 R44, R80, R94.reuse, R44 ;  /* 0x0000005e502c723c */ /* 0x080fe2000004182c */
[----:B------:R-:W-:Y:S01]  /*cf50*/  FFMA.FTZ R92, R186, c[0x0][0x2d0], -R75 ;  /* 0x0000b400ba5c7a23 */ /* 0x000fe2000001084b */
[----:B------:R1:W-:Y:S02]  /*cf60*/  MUFU.EX2 R152, R2 ;  /* 0x0000000200987308 */ /* 0x0003e40000000800 */
[----:B------:R-:W-:Y:S02]  /*cf70*/  FFMA.FTZ R96, R106, c[0x0][0x2d0], -R102 ;  /* 0x0000b4006a607a23 */ /* 0x000fe40000010866 */
[--C-:B------:R-:W-:Y:S02]  /*cf80*/  FFMA.FTZ R106, R207, c[0x0][0x2d0], -R101.reuse ;  /* 0x0000b400cf6a7a23 */ /* 0x100fe40000010865 */
[C---:B------:R-:W-:Y:S01]  /*cf90*/  HMMA.16816.F32.BF16 R48, R76.reuse, R94, R48 ;  /* 0x0000005e4c30723c */ /* 0x040fe20000041830 */
[----:B------:R-:W-:Y:S03]  /*cfa0*/  IMAD.MOV.U32 R207, RZ, RZ, R128 ;  /* 0x000000ffffcf7224 */ /* 0x000fe600078e0080 */
[----:B------:R3:W-:Y:S04]  /*cfb0*/  MUFU.EX2 R163, R92 ;  /* 0x0000005c00a37308 */ /* 0x0007e80000000800 */
[-C--:B------:R-:W-:Y:S06]  /*cfc0*/  HMMA.16816.F32.BF16 R52, R76, R84.reuse, R52 ;  /* 0x000000544c34723c */ /* 0x080fec0000041834 */
[----:B------:R-:W-:Y:S02]  /*cfd0*/  MUFU.EX2 R160, R96 ;  /* 0x0000006000a07308 */ /* 0x000fe40000000800 */
[C---:B------:R-:W-:Y:S01]  /*cfe0*/  HMMA.16816.F32.BF16 R56, R80.reuse, R84, R56 ;  /* 0x000000545038723c */ /* 0x040fe20000041838 */
[----:B-1----:R-:W-:Y:S07]  /*cff0*/  FFMA.FTZ R2, R97, c[0x0][0x2d0], -R102 ;  /* 0x0000b40061027a23 */ /* 0x002fee0000010866 */
[-C--:B------:R-:W-:Y:S01]  /*d000*/  HMMA.16816.F32.BF16 R60, R80, R86.reuse, R60 ;  /* 0x00000056503c723c */ /* 0x080fe2000004183c */
[----:B------:R1:W1:Y:S01]  /*d010*/  MUFU.EX2 R158, R2 ;  /* 0x00000002009e7308 */ /* 0x0002620000000800 */
[----:B---3--:R-:W3:Y:S05]  /*d020*/  LDSM.16.MT88.4 R92, [R227+0x1100] ;  /* 0x00110000e35c783b */ /* 0x008eea0000004200 */
[----:B------:R-:W-:Y:S01]  /*d030*/  F2FP.BF16.PACK_AB R83, R165, R127 ;  /* 0x0000007fa553723e */ /* 0x000fe200000010ff */
[----:B------:R-:W-:Y:S01]  /*d040*/  HMMA.16816.F32.BF16 R64, R76, R86, R64 ;  /* 0x000000564c40723c */ /* 0x000fe20000041840 */
[----:B------:R-:W-:Y:S02]  /*d050*/  F2FP.BF16.PACK_AB R80, R145, R139 ;  /* 0x0000008b9150723e */ /* 0x000fe400000010ff */
[----:B------:R-:W-:Y:S01]  /*d060*/  MUFU.EX2 R174, R106 ;  /* 0x0000006a00ae7308 */ /* 0x000fe20000000800 */
[----:B------:R-:W-:Y:S01]  /*d070*/  F2FP.BF16.PACK_AB R81, R144, R131 ;  /* 0x000000839051723e */ /* 0x000fe200000010ff */
[----:B------:R-:W3:Y:S01]  /*d080*/  LDSM.16.MT88.4 R84, [R225+0x1100] ;  /* 0x00110000e154783b */ /* 0x000ee20000004200 */
[----:B------:R-:W-:Y:S02]  /*d090*/  F2FP.BF16.PACK_AB R82, R130, R126 ;  /* 0x0000007e8252723e */ /* 0x000fe400000010ff */
[----:B------:R-:W-:Y:S04]  /*d0a0*/  F2FP.BF16.PACK_AB R77, R146, R164 ;  /* 0x000000a4924d723e */ /* 0x000fe800000010ff */
[----:B------:R-:W-:Y:S02]  /*d0b0*/  F2FP.BF16.PACK_AB R76, R147, R140 ;  /* 0x0000008c934c723e */ /* 0x000fe400000010ff */
[----:B------:R-:W-:Y:S02]  /*d0c0*/  F2FP.BF16.PACK_AB R78, R128, R125 ;  /* 0x0000007d804e723e */ /* 0x000fe400000010ff */
[----:B------:R-:W-:Y:S01]  /*d0d0*/  F2FP.BF16.PACK_AB R79, R129, R124 ;  /* 0x0000007c814f723e */ /* 0x000fe200000010ff */
[----:B-1----:R-:W-:Y:S02]  /*d0e0*/  FFMA.FTZ R2, R105, c[0x0][0x2d0], -R101 ;  /* 0x0000b40069027a23 */ /* 0x002fe40000010865 */
[----:B------:R-:W-:Y:S02]  /*d0f0*/  FFMA.FTZ R105, R248, c[0x0][0x2d0], -R100 ;  /* 0x0000b400f8697a23 */ /* 0x000fe40000010864 */
[----:B------:R1:W1:Y:S01]  /*d100*/  MUFU.EX2 R212, R2 ;  /* 0x0000000200d47308 */ /* 0x0002620000000800 */
[----:B------:R-:W-:Y:S01]  /*d110*/  IMAD.MOV.U32 R248, RZ, RZ, R110 ;  /* 0x000000fffff87224 */ /* 0x000fe200078e006e */
[-C--:B--2---:R-:W-:Y:S01]  /*d120*/  HMMA.16816.F32.BF16 R4, R76, R88.reuse, R4 ;  /* 0x000000584c04723c */ /* 0x084fe20000041804 */
[----:B------:R-:W-:Y:S02]  /*d130*/  FFMA.FTZ R110, R222, c[0x0][0x2d0], -R100 ;  /* 0x0000b400de6e7a23 */ /* 0x000fe40000010864 */
[----:B------:R-:W-:Y:S05]  /*d140*/  IMAD.MOV.U32 R222, RZ, RZ, R116 ;  /* 0x000000ffffde7224 */ /* 0x000fea00078e0074 */
[C---:B------:R-:W-:Y:S01]  /*d150*/  HMMA.16816.F32.BF16 R8, R80.reuse, R88, R8 ;  /* 0x000000585008723c */ /* 0x040fe20000041808 */
[----:B------:R-:W-:Y:S07]  /*d160*/  MUFU.EX2 R186, R105 ;  /* 0x0000006900ba7308 */ /* 0x000fee0000000800 */
[-C--:B------:R-:W-:Y:S01]  /*d170*/  HMMA.16816.F32.BF16 R12, R80, R90.reuse, R12 ;  /* 0x0000005a500c723c */ /* 0x080fe2000004180c */
[--C-:B-1----:R-:W-:Y:S07]  /*d180*/  FFMA.FTZ R2, R103, c[0x0][0x2d0], -R102.reuse ;  /* 0x0000b40067027a23 */ /* 0x102fee0000010866 */
[C---:B------:R-:W-:Y:S01]  /*d190*/  HMMA.16816.F32.BF16 R16, R76.reuse, R90, R16 ;  /* 0x0000005a4c10723c */ /* 0x040fe20000041810 */
[----:B------:R-:W1:Y:S01]  /*d1a0*/  LDSM.16.MT88.4 R88, [R226+0x1100] ;  /* 0x00110000e258783b */ /* 0x000e620000004200 */
[----:B------:R2:W-:Y:S02]  /*d1b0*/  MUFU.EX2 R156, R2 ;  /* 0x00000002009c7308 */ /* 0x0005e40000000800 */
[----:B------:R-:W-:Y:S02]  /*d1c0*/  FFMA.FTZ R103, R123, c[0x0][0x2d0], -R75 ;  /* 0x0000b4007b677a23 */ /* 0x000fe4000001084b */
[----:B------:R-:W-:Y:S02]  /*d1d0*/  FFMA.FTZ R123, R198, c[0x0][0x2d0], -R101 ;  /* 0x0000b400c67b7a23 */ /* 0x000fe40000010865 */
[-C--:B---3--:R-:W-:Y:S01]  /*d1e0*/  HMMA.16816.F32.BF16 R20, R76, R92.reuse, R20 ;  /* 0x0000005c4c14723c */ /* 0x088fe20000041814 */
[----:B------:R-:W-:Y:S07]  /*d1f0*/  IMAD.MOV.U32 R198, RZ, RZ, R131 ;  /* 0x000000ffffc67224 */ /* 0x000fee00078e0083 */
[C---:B------:R-:W-:Y:S08]  /*d200*/  HMMA.16816.F32.BF16 R24, R80.reuse, R92, R24 ;  /* 0x0000005c5018723c */ /* 0x040ff00000041818 */
[-C--:B------:R-:W-:Y:S01]  /*d210*/  HMMA.16816.F32.BF16 R28, R80, R94.reuse, R28 ;  /* 0x0000005e501c723c */ /* 0x080fe2000004181c */
[--C-:B--2---:R-:W-:Y:S02]  /*d220*/  FFMA.FTZ R2, R99, c[0x0][0x2d0], -R102.reuse ;  /* 0x0000b40063027a23 */ /* 0x104fe40000010866 */
[----:B------:R-:W-:Y:S05]  /*d230*/  LDSM.16.MT88.4 R96, [R225+0x1900] ;  /* 0x00190000e160783b */ /* 0x000fea0000004200 */
[C---:B------:R-:W-:Y:S01]  /*d240*/  HMMA.16816.F32.BF16 R32, R76.reuse, R94, R32 ;  /* 0x0000005e4c20723c */ /* 0x040fe20000041820 */
[----:B------:R2:W3:Y:S02]  /*d250*/  MUFU.EX2 R210, R2 ;  /* 0x0000000200d27308 */ /* 0x0004e40000000800 */
[----:B------:R-:W-:Y:S05]  /*d260*/  LDSM.16.MT88.4 R92, [R227+0x1900] ;  /* 0x00190000e35c783b */ /* 0x000fea0000004200 */
[-C--:B------:R-:W-:Y:S08]  /*d270*/  HMMA.16816.F32.BF16 R36, R76, R84.reuse, R36 ;  /* 0x000000544c24723c */ /* 0x080ff00000041824 */
[C---:B------:R-:W-:Y:S08]  /*d280*/  HMMA.16816.F32.BF16 R40, R80.reuse, R84, R40 ;  /* 0x000000545028723c */ /* 0x040ff00000041828 */
[-C--:B------:R-:W-:Y:S01]  /*d290*/  HMMA.16816.F32.BF16 R44, R80, R86.reuse, R44 ;  /* 0x00000056502c723c */ /* 0x080fe2000004182c */
[--C-:B--2---:R-:W-:Y:S02]  /*d2a0*/  FFMA.FTZ R2, R187, c[0x0][0x2d0], -R75.reuse ;  /* 0x0000b400bb027a23 */ /* 0x104fe4000001084b */
[----:B------:R2:W-:Y:S05]  /*d2b0*/  MUFU.EX2 R187, R104 ;  /* 0x0000006800bb7308 */ /* 0x0005ea0000000800 */
[C---:B------:R-:W-:Y:S01]  /*d2c0*/  HMMA.16816.F32.BF16 R48, R76.reuse, R86, R48 ;  /* 0x000000564c30723c */ /* 0x040fe20000041830 */
[----:B------:R-:W3:Y:S04]  /*d2d0*/  LDSM.16.MT88.4 R84, [R224+0x1900] ;  /* 0x00190000e054783b */ /* 0x000ee80000004200 */
[----:B------:R4:W-:Y:S03]  /*d2e0*/  MUFU.EX2 R208, R2 ;  /* 0x0000000200d07308 */ /* 0x0009e60000000800 */
[-C--:B-1----:R-:W-:Y:S08]  /*d2f0*/  HMMA.16816.F32.BF16 R52, R76, R88.reuse, R52 ;  /* 0x000000584c34723c */ /* 0x082ff00000041834 */
[C---:B------:R-:W-:Y:S01]  /*d300*/  HMMA.16816.F32.BF16 R56, R80.reuse, R88, R56 ;  /* 0x000000585038723c */ /* 0x040fe20000041838 */
[----:B--2---:R-:W-:Y:S03]  /*d310*/  FFMA.FTZ R104, R250, c[0x0][0x2d0], -R102 ;  /* 0x0000b400fa687a23 */ /* 0x004fe60000010866 */
[----:B------:R-:W-:Y:S04]  /*d320*/  IMAD.MOV.U32 R250, RZ, RZ, R166 ;  /* 0x000000fffffa7224 */ /* 0x000fe800078e00a6 */
[-C--:B------:R-:W-:Y:S01]  /*d330*/  HMMA.16816.F32.BF16 R60, R80, R90.reuse, R60 ;  /* 0x0000005a503c723c */ /* 0x080fe2000004183c */
[----:B------:R-:W-:Y:S03]  /*d340*/  FFMA.FTZ R88, R132, c[0x0][0x2d0], -R75 ;  /* 0x0000b40084587a23 */ /* 0x000fe6000001084b */
[--C-:B----4-:R-:W-:Y:S03]  /*d350*/  FFMA.FTZ R2, R112, c[0x0][0x2d0], -R100.reuse ;  /* 0x0000b40070027a23 */ /* 0x110fe60000010864 */
[----:B------:R-:W-:Y:S01]  /*d360*/  F2FP.BF16.PACK_AB R80, R159, R153 ;  /* 0x000000999f50723e */ /* 0x000fe200000010ff */
[----:B------:R-:W-:Y:S01]  /*d370*/  HMMA.16816.F32.BF16 R64, R76, R90, R64 ;  /* 0x0000005a4c40723c */ /* 0x000fe20000041840 */
[----:B------:R1:W-:Y:S03]  /*d380*/  MUFU.EX2 R162, R2 ;  /* 0x0000000200a27308 */ /* 0x0003e60000000800 */
[--C-:B------:R-:W-:Y:S01]  /*d390*/  FFMA.FTZ R112, R221, c[0x0][0x2d0], -R100.reuse ;  /* 0x0000b400dd707a23 */ /* 0x100fe20000010864 */
[----:B------:R-:W-:Y:S01]  /*d3a0*/  F2FP.BF16.PACK_AB R81, R158, R152 ;  /* 0x000000989e51723e */ /* 0x000fe200000010ff */
[----:B------:R-:W-:Y:S01]  /*d3b0*/  IMAD.MOV.U32 R221, RZ, RZ, R107 ;  /* 0x000000ffffdd7224 */ /* 0x000fe200078e006b */
[----:B------:R-:W-:Y:S01]  /*d3c0*/  F2FP.BF16.PACK_AB R77, R154, R155 ;  /* 0x0000009b9a4d723e */ /* 0x000fe200000010ff */
[----:B------:R-:W-:Y:S01]  /*d3d0*/  FFMA.FTZ R107, R206, c[0x0][0x2d0], -R101 ;  /* 0x0000b400ce6b7a23 */ /* 0x000fe20000010865 */
[----:B------:R-:W-:Y:S03]  /*d3e0*/  F2FP.BF16.PACK_AB R82, R212, R157 ;  /* 0x0000009dd452723e */ /* 0x000fe600000010ff */
[----:B------:R-:W-:Y:S01]  /*d3f0*/  F2FP.BF16.PACK_AB R76, R222, R221 ;  /* 0x000000ddde4c723e */ /* 0x000fe200000010ff */
[----:B------:R-:W-:Y:S01]  /*d400*/  IMAD.MOV.U32 R206, RZ, RZ, R127 ;  /* 0x000000ffffce7224 */ /* 0x000fe200078e007f */
[----:B---3--:R-:W-:Y:S01]  /*d410*/  F2FP.BF16.PACK_AB R83, R210, R156 ;  /* 0x0000009cd253723e */ /* 0x008fe200000010ff */
[--C-:B-1----:R-:W-:Y:S02]  /*d420*/  FFMA.FTZ R2, R184, c[0x0][0x2d0], -R100.reuse ;  /* 0x0000b400b8027a23 */ /* 0x102fe40000010864 */
[----:B------:R-:W-:Y:S10]  /*d430*/  MUFU.EX2 R184, R108 ;  /* 0x0000006c00b87308 */ /* 0x000ff40000000800 */
[----:B------:R1:W-:Y:S02]  /*d440*/  MUFU.EX2 R205, R2 ;  /* 0x0000000200cd7308 */ /* 0x0003e40000000800 */
[--C-:B-1----:R-:W-:Y:S08]  /*d450*/  FFMA.FTZ R2, R192, c[0x0][0x2d0], -R75.reuse ;  /* 0x0000b400c0027a23 */ /* 0x102ff0000001084b */
[----:B------:R1:W-:Y:S02]  /*d460*/  MUFU.EX2 R203, R2 ;  /* 0x0000000200cb7308 */ /* 0x0003e40000000800 */
[----:B-1----:R-:W-:Y:S08]  /*d470*/  FFMA.FTZ R2, R193, c[0x0][0x2d0], -R75 ;  /* 0x0000b400c1027a23 */ /* 0x002ff0000001084b */
[----:B------:R1:W-:Y:S02]  /*d480*/  MUFU.EX2 R202, R2 ;  /* 0x0000000200ca7308 */ /* 0x0003e40000000800 */
[--C-:B-1----:R-:W-:Y:S08]  /*d490*/  FFMA.FTZ R2, R188, c[0x0][0x2d0], -R100.reuse ;  /* 0x0000b400bc027a23 */ /* 0x102ff00000010864 */
[----:B------:R1:W-:Y:S10]  /*d4a0*/  MUFU.EX2 R188, R88 ;  /* 0x0000005800bc7308 */ /* 0x0003f40000000800 */
[----:B------:R2:W-:Y:S01]  /*d4b0*/  MUFU.EX2 R197, R2 ;  /* 0x0000000200c57308 */ /* 0x0005e20000000800 */
[----:B-1----:R-:W1:Y:S01]  /*d4c0*/  LDSM.16.MT88.4 R88, [R226+0x1900] ;  /* 0x00190000e258783b */ /* 0x002e620000004200 */
[----:B--2---:R-:W-:Y:S08]  /*d4d0*/  FFMA.FTZ R2, R189, c[0x0][0x2d0], -R100 ;  /* 0x0000b400bd027a23 */ /* 0x004ff00000010864 */
[----:B------:R-:W-:Y:S10]  /*d4e0*/  MUFU.EX2 R189, R103 ;  /* 0x0000006700bd7308 */ /* 0x000ff40000000800 */
[----:B------:R2:W-:Y:S02]  /*d4f0*/  MUFU.EX2 R196, R2 ;  /* 0x0000000200c47308 */ /* 0x0005e40000000800 */
[--C-:B--2---:R-:W-:Y:S08]  /*d500*/  FFMA.FTZ R2, R115, c[0x0][0x2d0], -R101.reuse ;  /* 0x0000b40073027a23 */ /* 0x104ff00000010865 */
[----:B------:R2:W-:Y:S02]  /*d510*/  MUFU.EX2 R161, R2 ;  /* 0x0000000200a17308 */ /* 0x0005e40000000800 */
[----:B--2---:R-:W-:Y:S08]  /*d520*/  FFMA.FTZ R2, R185, c[0x0][0x2d0], -R101 ;  /* 0x0000b400b9027a23 */ /* 0x004ff00000010865 */
[----:B------:R2:W-:Y:S10]  /*d530*/  MUFU.EX2 R185, R107 ;  /* 0x0000006b00b97308 */ /* 0x0005f40000000800 */
[----:B------:R3:W-:Y:S01]  /*d540*/  MUFU.EX2 R195, R2 ;  /* 0x0000000200c37308 */ /* 0x0007e20000000800 */
[--C-:B--2---:R-:W-:Y:S02]  /*d550*/  FFMA.FTZ R107, R246, c[0x0][0x2d0], -R102.reuse ;  /* 0x0000b400f66b7a23 */ /* 0x104fe40000010866 */
[--C-:B---3--:R-:W-:Y:S02]  /*d560*/  FFMA.FTZ R2, R111, c[0x0][0x2d0], -R102.reuse ;  /* 0x0000b4006f027a23 */ /* 0x108fe40000010866 */
[----:B------:R-:W-:Y:S05]  /*d570*/  FFMA.FTZ R111, R122, c[0x0][0x2d0], -R75 ;  /* 0x0000b4007a6f7a23 */ /* 0x000fea000001084b */
[----:B------:R2:W-:Y:S01]  /*d580*/  MUFU.EX2 R194, R2 ;  /* 0x0000000200c27308 */ /* 0x0005e20000000800 */
[----:B------:R-:W-:Y:S02]  /*d590*/  FFMA.FTZ R122, R200, c[0x0][0x2d0], -R101 ;  /* 0x0000b400c87a7a23 */ /* 0x000fe40000010865 */
[----:B------:R-:W-:Y:S02]  /*d5a0*/  IMAD.MOV.U32 R200, RZ, RZ, R125 ;  /* 0x000000ffffc87224 */ /* 0x000fe400078e007d */
[--C-:B--2---:R-:W-:Y:S05]  /*d5b0*/  FFMA.FTZ R2, R191, c[0x0][0x2d0], -R101.reuse ;  /* 0x0000b400bf027a23 */ /* 0x104fea0000010865 */
[----:B------:R2:W-:Y:S02]  /*d5c0*/  MUFU.EX2 R192, R2 ;  /* 0x0000000200c07308 */ /* 0x0005e40000000800 */
[----:B--2---:R-:W-:Y:S08]  /*d5d0*/  FFMA.FTZ R2, R190, c[0x0][0x2d0], -R101 ;  /* 0x0000b400be027a23 */ /* 0x004ff00000010865 */
[----:B------:R2:W-:Y:S02]  /*d5e0*/  MUFU.EX2 R193, R2 ;  /* 0x0000000200c17308 */ /* 0x0005e40000000800 */
[----:B--2---:R-:W-:Y:S02]  /*d5f0*/  FFMA.FTZ R2, R114, c[0x0][0x2d0], -R102 ;  /* 0x0000b40072027a23 */ /* 0x004fe40000010866 */
[----:B------:R-:W-:Y:S06]  /*d600*/  FFMA.FTZ R114, R121, c[0x0][0x2d0], -R75 ;  /* 0x0000b40079727a23 */ /* 0x000fec000001084b */
[----:B------:R2:W-:Y:S01]  /*d610*/  MUFU.EX2 R171, R2 ;  /* 0x0000000200ab7308 */ /* 0x0005e20000000800 */
[----:B------:R-:W-:Y:S02]  /*d620*/  FFMA.FTZ R121, R201, c[0x0][0x2d0], -R101 ;  /* 0x0000b400c9797a23 */ /* 0x000fe40000010865 */
[----:B------:R-:W-:Y:S07]  /*d630*/  IMAD.MOV.U32 R201, RZ, RZ, R124 ;  /* 0x000000ffffc97224 */ /* 0x000fee00078e007c */
[----:B------:R-:W-:Y:S01]  /*d640*/  MUFU.EX2 R103, R121 ;  /* 0x0000007900677308 */ /* 0x000fe20000000800 */
[----:B--2---:R-:W-:Y:S09]  /*d650*/  FFMA.FTZ R2, R113, c[0x0][0x2d0], -R102 ;  /* 0x0000b40071027a23 */ /* 0x004ff20000010866 */
[----:B------:R2:W-:Y:S02]  /*d660*/  MUFU.EX2 R170, R2 ;  /* 0x0000000200aa7308 */ /* 0x0005e40000000800 */
[--C-:B--2---:R-:W-:Y:S08]  /*d670*/  FFMA.FTZ R2, R135, c[0x0][0x2d0], -R75.reuse ;  /* 0x0000b40087027a23 */ /* 0x104ff0000001084b */
[----:B------:R2:W-:Y:S02]  /*d680*/  MUFU.EX2 R169, R2 ;  /* 0x0000000200a97308 */ /* 0x0005e40000000800 */
[--C-:B--2---:R-:W-:Y:S02]  /*d690*/  FFMA.FTZ R2, R134, c[0x0][0x2d0], -R75.reuse ;  /* 0x0000b40086027a23 */ /* 0x104fe4000001084b */
[----:B------:R-:W-:Y:S06]  /*d6a0*/  FFMA.FTZ R75, R120, c[0x0][0x2d0], -R75 ;  /* 0x0000b400784b7a23 */ /* 0x000fec000001084b */
[----:B------:R2:W-:Y:S01]  /*d6b0*/  MUFU.EX2 R191, R2 ;  /* 0x0000000200bf7308 */ /* 0x0005e20000000800 */
[--C-:B------:R-:W-:Y:S02]  /*d6c0*/  FFMA.FTZ R120, R220, c[0x0][0x2d0], -R100.reuse ;  /* 0x0000b400dc787a23 */ /* 0x100fe40000010864 */
[----:B------:R-:W-:Y:S07]  /*d6d0*/  IMAD.MOV.U32 R220, RZ, RZ, R165 ;  /* 0x000000ffffdc7224 */ /* 0x000fee00078e00a5 */
[----:B------:R-:W-:Y:S10]  /*d6e0*/  MUFU.EX2 R108, R75 ;  /* 0x0000004b006c7308 */ /* 0x000ff40000000800 */
[----:B------:R-:W-:Y:S01]  /*d6f0*/  MUFU.EX2 R106, R120 ;  /* 0x00000078006a7308 */ /* 0x000fe20000000800 */
[--C-:B--2---:R-:W-:Y:S02]  /*d700*/  FFMA.FTZ R2, R214, c[0x0][0x2d0], -R100.reuse ;  /* 0x0000b400d6027a23 */ /* 0x104fe40000010864 */
[----:B------:R-:W-:Y:S02]  /*d710*/  IMAD.MOV.U32 R214, RZ, RZ, R133 ;  /* 0x000000ffffd67224 */ /* 0x000fe400078e0085 */
[----:B------:R-:W-:Y:S05]  /*d720*/  LDSM.16.MT88.4 R132, [R224+0x3100] ;  /* 0x00310000e084783b */ /* 0x000fea0000004200 */
[----:B------:R2:W-:Y:S01]  /*d730*/  MUFU.EX2 R168, R2 ;  /* 0x0000000200a87308 */ /* 0x0005e20000000800 */
[----:B------:R-:W-:Y:S01]  /*d740*/  F2FP.BF16.PACK_AB R79, R214, R249 ;  /* 0x000000f9d64f723e */ /* 0x000fe200000010ff */
[----:B--2---:R-:W-:Y:S02]  /*d750*/  FFMA.FTZ R2, R223, c[0x0][0x2d0], -R100 ;  /* 0x0000b400df027a23 */ /* 0x004fe40000010864 */
[----:B------:R-:W-:Y:S02]  /*d760*/  IMAD.MOV.U32 R223, RZ, RZ, R118 ;  /* 0x000000ffffdf7224 */ /* 0x000fe400078e0076 */
[----:B------:R-:W2:Y:S01]  /*d770*/  LDL.LU R118, [R1+0x28] ;  /* 0x0000280001767983 */ /* 0x000ea20000300800 */
[----:B------:R-:W-:Y:S03]  /*d780*/  FFMA.FTZ R100, R219, c[0x0][0x2d0], -R100 ;  /* 0x0000b400db647a23 */ /* 0x000fe60000010864 */
[----:B------:R3:W-:Y:S01]  /*d790*/  MUFU.EX2 R190, R2 ;  /* 0x0000000200be7308 */ /* 0x0007e20000000800 */
[----:B------:R-:W-:Y:S01]  /*d7a0*/  F2FP.BF16.PACK_AB R78, R223, R248 ;  /* 0x000000f8df4e723e */ /* 0x000fe200000010ff */
[----:B------:R-:W4:Y:S01]  /*d7b0*/  LDL.LU R116, [R1+0x2c] ;  /* 0x00002c0001747983 */ /* 0x000f220000300800 */
[----:B------:R-:W-:Y:S03]  /*d7c0*/  IMAD.MOV.U32 R219, RZ, RZ, R130 ;  /* 0x000000ffffdb7224 */ /* 0x000fe600078e0082 */
[----:B------:R-:W4:Y:S02]  /*d7d0*/  LDL.LU R115, [R1+0x34] ;  /* 0x0000340001737983 */ /* 0x000f240000300800 */
[-C--:B------:R-:W-:Y:S02]  /*d7e0*/  HMMA.16816.F32.BF16 R4, R76, R84.reuse, R4 ;  /* 0x000000544c04723c */ /* 0x080fe40000041804 */
[----:B------:R-:W4:Y:S01]  /*d7f0*/  LDL.LU R113, [R1+0x30] ;  /* 0x0000300001717983 */ /* 0x000f220000300800 */
[----:B------:R-:W1:Y:S05]  /*d800*/  MUFU.EX2 R105, R100 ;  /* 0x0000006400697308 */ /* 0x000e6a0000000800 */
[C---:B------:R-:W-:Y:S05]  /*d810*/  HMMA.16816.F32.BF16 R8, R80.reuse, R84, R8 ;  /* 0x000000545008723c */ /* 0x040fea0000041808 */
[----:B------:R-:W1:Y:S03]  /*d820*/  MUFU.EX2 R100, R122 ;  /* 0x0000007a00647308 */ /* 0x000e660000000800 */
[-C--:B------:R-:W-:Y:S01]  /*d830*/  HMMA.16816.F32.BF16 R12, R80, R86.reuse, R12 ;  /* 0x00000056500c723c */ /* 0x080fe2000004180c */
[--C-:B---3--:R-:W-:Y:S03]  /*d840*/  FFMA.FTZ R2, R209, c[0x0][0x2d0], -R101.reuse ;  /* 0x0000b400d1027a23 */ /* 0x108fe60000010865 */
[----:B------:R-:W-:Y:S02]  /*d850*/  FFMA.FTZ R101, R199, c[0x0][0x2d0], -R101 ;  /* 0x0000b400c7657a23 */ /* 0x000fe40000010865 */
[----:B------:R-:W-:Y:S01]  /*d860*/  IMAD.MOV.U32 R199, RZ, RZ, R139 ;  /* 0x000000ffffc77224 */ /* 0x000fe200078e008b */
[----:B------:R3:W-:Y:S01]  /*d870*/  MUFU.EX2 R175, R2 ;  /* 0x0000000200af7308 */ /* 0x0007e20000000800 */
[C---:B------:R-:W-:Y:S01]  /*d880*/  HMMA.16816.F32.BF16 R16, R76.reuse, R86, R16 ;  /* 0x000000564c10723c */ /* 0x040fe20000041810 */
[----:B------:R-:W3:Y:S03]  /*d890*/  LDSM.16.MT88.4 R84, [R224+0x2100] ;  /* 0x00210000e054783b */ /* 0x000ee60000004200 */
[----:B-1----:R-:W-:Y:S01]  /*d8a0*/  F2FP.BF16.PACK_AB R183, R105, R106 ;  /* 0x0000006a69b7723e */ /* 0x002fe200000010ff */
[----:B------:R-:W-:Y:S03]  /*d8b0*/  IMAD.MOV.U32 R209, RZ, RZ, R129 ;  /* 0x000000ffffd17224 */ /* 0x000fe600078e0081 */
[-C--:B------:R-:W-:Y:S01]  /*d8c0*/  HMMA.16816.F32.BF16 R20, R76, R92.reuse, R20 ;  /* 0x0000005c4c14723c */ /* 0x080fe20000041814 */
[----:B------:R-:W-:Y:S07]  /*d8d0*/  MUFU.EX2 R101, R101 ;  /* 0x0000006500657308 */ /* 0x000fee0000000800 */
[C---:B------:R-:W-:Y:S01]  /*d8e0*/  HMMA.16816.F32.BF16 R24, R80.reuse, R92, R24 ;  /* 0x0000005c5018723c */ /* 0x040fe20000041818 */
[----:B---3--:R-:W-:Y:S07]  /*d8f0*/  FFMA.FTZ R2, R215, c[0x0][0x2d0], -R102 ;  /* 0x0000b400d7027a23 */ /* 0x008fee0000010866 */
[-C--:B------:R-:W-:Y:S01]  /*d900*/  HMMA.16816.F32.BF16 R28, R80, R94.reuse, R28 ;  /* 0x0000005e501c723c */ /* 0x080fe2000004181c */
[----:B------:R-:W-:Y:S01]  /*d910*/  IMAD.MOV.U32 R215, RZ, RZ, R164 ;  /* 0x000000ffffd77224 */ /* 0x000fe200078e00a4 */
[----:B------:R1:W-:Y:S06]  /*d920*/  MUFU.EX2 R173, R2 ;  /* 0x0000000200ad7308 */ /* 0x0003ec0000000800 */
[C---:B------:R-:W-:Y:S01]  /*d930*/  HMMA.16816.F32.BF16 R32, R76.reuse, R94, R32 ;  /* 0x0000005e4c20723c */ /* 0x040fe20000041820 */
[----:B------:R-:W3:Y:S07]  /*d940*/  LDSM.16.MT88.4 R92, [R227+0x2100] ;  /* 0x00210000e35c783b */ /* 0x000eee0000004200 */
[-C--:B------:R-:W-:Y:S08]  /*d950*/  HMMA.16816.F32.BF16 R36, R76, R96.reuse, R36 ;  /* 0x000000604c24723c */ /* 0x080ff00000041824 */
[C---:B------:R-:W-:Y:S01]  /*d960*/  HMMA.16816.F32.BF16 R40, R80.reuse, R96, R40 ;  /* 0x000000605028723c */ /* 0x040fe20000041828 */
[----:B-1----:R-:W-:Y:S03]  /*d970*/  FFMA.FTZ R2, R218, c[0x0][0x2d0], -R102 ;  /* 0x0000b400da027a23 */ /* 0x002fe60000010866 */
[----:B------:R-:W-:Y:S01]  /*d980*/  IMAD.MOV.U32 R218, RZ, RZ, R176 ;  /* 0x000000ffffda7224 */ /* 0x000fe200078e00b0 */
[----:B------:R-:W-:Y:S03]  /*d990*/  F2FP.BF16.PACK_AB R176, R100, R103 ;  /* 0x0000006764b0723e */ /* 0x000fe600000010ff */
[-C--:B------:R-:W-:Y:S01]  /*d9a0*/  HMMA.16816.F32.BF16 R44, R80, R98.reuse, R44 ;  /* 0x00000062502c723c */ /* 0x080fe2000004182c */
[----:B------:R1:W-:Y:S07]  /*d9b0*/  MUFU.EX2 R172, R2 ;  /* 0x0000000200ac7308 */ /* 0x0003ee0000000800 */
[C---:B------:R-:W-:Y:S01]  /*d9c0*/  HMMA.16816.F32.BF16 R48, R76.reuse, R98, R48 ;  /* 0x000000624c30723c */ /* 0x040fe20000041830 */
[----:B------:R-:W2:Y:S07]  /*d9d0*/  LDSM.16.MT88.4 R96, [R225+0x2100] ;  /* 0x00210000e160783b */ /* 0x000eae0000004200 */
[-C--:B------:R-:W-:Y:S08]  /*d9e0*/  HMMA.16816.F32.BF16 R52, R76, R88.reuse, R52 ;  /* 0x000000584c34723c */ /* 0x080ff00000041834 */
[C---:B------:R-:W-:Y:S01]  /*d9f0*/  HMMA.16816.F32.BF16 R56, R80.reuse, R88, R56 ;  /* 0x000000585038723c */ /* 0x040fe20000041838 */
[--C-:B-1----:R-:W-:Y:S03]  /*da00*/  FFMA.FTZ R2, R117, c[0x0][0x2d0], -R102.reuse ;  /* 0x0000b40075027a23 */ /* 0x102fe60000010866 */
[--C-:B------:R-:W-:Y:S04]  /*da10*/  FFMA.FTZ R117, R243, c[0x0][0x2d0], -R102.reuse ;  /* 0x0000b400f3757a23 */ /* 0x100fe80000010866 */
[-C--:B------:R-:W-:Y:S07]  /*da20*/  HMMA.16816.F32.BF16 R60, R80, R90.reuse, R60 ;  /* 0x0000005a503c723c */ /* 0x080fee000004183c */
[--C-:B------:R-:W-:Y:S01]  /*da30*/  FFMA.FTZ R80, R252, c[0x0][0x2d0], -R102.reuse ;  /* 0x0000b400fc507a23 */ /* 0x100fe20000010866 */
[----:B------:R-:W-:Y:S01]  /*da40*/  HMMA.16816.F32.BF16 R64, R76, R90, R64 ;  /* 0x0000005a4c40723c */ /* 0x000fe20000041840 */
[----:B------:R-:W-:Y:S01]  /*da50*/  F2FP.BF16.PACK_AB R81, R194, R160 ;  /* 0x000000a0c251723e */ /* 0x000fe200000010ff */
[----:B------:R-:W1:Y:S02]  /*da60*/  LDSM.16.MT88.4 R88, [R226+0x2100] ;  /* 0x00210000e258783b */ /* 0x000e640000004200 */
[----:B------:R-:W-:Y:S01]  /*da70*/  F2FP.BF16.PACK_AB R82, R193, R192 ;  /* 0x000000c0c152723e */ /* 0x000fe200000010ff */
[----:B------:R-:W-:Y:S01]  /*da80*/  IMAD.MOV.U32 R252, RZ, RZ, R167 ;  /* 0x000000fffffc7224 */ /* 0x000fe200078e00a7 */
[----:B------:R-:W-:Y:S01]  /*da90*/  F2FP.BF16.PACK_AB R83, R170, R171 ;  /* 0x000000abaa53723e */ /* 0x000fe200000010ff */
[----:B------:R-:W-:Y:S01]  /*daa0*/  FFMA.FTZ R102, R74, c[0x0][0x2d0], -R102 ;  /* 0x0000b4004a667a23 */ /* 0x000fe20000010866 */
[----:B------:R-:W-:Y:S02]  /*dab0*/  F2FP.BF16.PACK_AB R76, R208, R163 ;  /* 0x000000a3d04c723e */ /* 0x000fe400000010ff */
[----:B------:R-:W-:Y:S02]  /*dac0*/  LDSM.16.MT88.4 R164, [R225+0x3100] ;  /* 0x00310000e1a4783b */ /* 0x000fe40000004200 */
[----:B------:R-:W-:Y:S01]  /*dad0*/  F2FP.BF16.PACK_AB R77, R205, R162 ;  /* 0x000000a2cd4d723e */ /* 0x000fe200000010ff */
[----:B------:R-:W-:Y:S01]  /*dae0*/  MUFU.EX2 R102, R102 ;  /* 0x0000006600667308 */ /* 0x000fe20000000800 */
[----:B------:R-:W-:Y:S02]  /*daf0*/  F2FP.BF16.PACK_AB R78, R202, R203 ;  /* 0x000000cbca4e723e */ /* 0x000fe400000010ff */
[----:B------:R-:W-:Y:S07]  /*db00*/  F2FP.BF16.PACK_AB R79, R196, R197 ;  /* 0x000000c5c44f723e */ /* 0x000fee00000010ff */
[-C--:B------:R-:W-:Y:S01]  /*db10*/  HMMA.16816.F32.BF16 R4, R76, R84.reuse, R4 ;  /* 0x000000544c04723c */ /* 0x080fe20000041804 */
[----:B--2---:R-:W-:Y:S02]  /*db20*/  FFMA.FTZ R69, R69, R118, R251 ;  /* 0x0000007645457223 */ /* 0x004fe400000100fb */
[----:B------:R2:W-:Y:S01]  /*db30*/  MUFU.EX2 R118, R2 ;  /* 0x0000000200767308 */ /* 0x0005e20000000800 */
[----:B----4-:R-:W-:Y:S02]  /*db40*/  FFMA.FTZ R68, R68, R116, R216 ;  /* 0x0000007444447223 */ /* 0x010fe400000100d8 */
[----:B------:R-:W-:Y:S02]  /*db50*/  FADD.FTZ R69, R247, R69 ;  /* 0x00000045f7457221 */ /* 0x000fe40000010000 */
[----:B------:R-:W-:Y:S04]  /*db60*/  FADD.FTZ R68, R244, R68 ;  /* 0x00000044f4447221 */ /* 0x000fe80000010000 */
[----:B------:R-:W-:Y:S01]  /*db70*/  FFMA.FTZ R3, R3, R115, R213 ;  /* 0x0000007303037223 */ /* 0x000fe200000100d5 */
[----:B------:R4:W-:Y:S01]  /*db80*/  MUFU.EX2 R116, R80 ;  /* 0x0000005000747308 */ /* 0x0009e20000000800 */
[----:B------:R-:W-:Y:S02]  /*db90*/  FADD.FTZ R68, R240, R68 ;  /* 0x00000044f0447221 */ /* 0x000fe40000010000 */
[----:B------:R-:W-:Y:S02]  /*dba0*/  FFMA.FTZ R0, R0, R113, R211 ;  /* 0x0000007100007223 */ /* 0x000fe400000100d3 */
[----:B------:R-:W-:Y:S04]  /*dbb0*/  FADD.FTZ R3, R217, R3 ;  /* 0x00000003d9037221 */ /* 0x000fe80000010000 */
[----:B------:R-:W-:Y:S01]  /*dbc0*/  FADD.FTZ R3, R239, R3 ;  /* 0x00000003ef037221 */ /* 0x000fe20000010000 */
[----:B------:R-:W-:Y:S01]  /*dbd0*/  MUFU.EX2 R113, R111 ;  /* 0x0000006f00717308 */ /* 0x000fe20000000800 */
[----:B--2---:R-:W-:Y:S02]  /*dbe0*/  FADD.FTZ R2, R242, R0 ;  /* 0x00000000f2027221 */ /* 0x004fe40000010000 */
[----:B------:R2:W5:Y:S01]  /*dbf0*/  LDL.LU R242, [R1+0x74] ;  /* 0x0000740001f27983 */ /* 0x0005620000300800 */
[----:B------:R-:W-:Y:S02]  /*dc00*/  FADD.FTZ R0, R241, R69 ;  /* 0x00000045f1007221 */ /* 0x000fe40000010000 */
[----:B------:R-:W-:Y:S01]  /*dc10*/  FADD.FTZ R75, R238, R2 ;  /* 0x00000002ee4b7221 */ /* 0x000fe20000010000 */
[----:B------:R2:W5:Y:S01]  /*dc20*/  LDL.LU R241, [R1+0x70] ;  /* 0x0000700001f17983 */ /* 0x0005620000300800 */
[----:B------:R-:W-:Y:S02]  /*dc30*/  FADD.FTZ R74, R237, R0 ;  /* 0x00000000ed4a7221 */ /* 0x000fe40000010000 */
[----:B------:R-:W-:Y:S01]  /*dc40*/  MUFU.EX2 R111, R110 ;  /* 0x0000006e006f7308 */ /* 0x000fe20000000800 */
[----:B------:R-:W-:Y:S01]  /*dc50*/  FADD.FTZ R69, R236, R68 ;  /* 0x00000044ec457221 */ /* 0x000fe20000010000 */
[----:B----4-:R-:W-:Y:S01]  /*dc60*/  F2FP.BF16.PACK_AB R80, R195, R161 ;  /* 0x000000a1c350723e */ /* 0x010fe200000010ff */
[----:B------:R2:W5:Y:S01]  /*dc70*/  LDL.LU R240, [R1+0x6c] ;  /* 0x00006c0001f07983 */ /* 0x0005620000300800 */
[----:B------:R-:W-:Y:S02]  /*dc80*/  FADD.FTZ R2, R235, R3 ;  /* 0x00000003eb027221 */ /* 0x000fe40000010000 */
[----:B------:R-:W-:Y:S01]  /*dc90*/  FADD.FTZ R0, R234, R75 ;  /* 0x0000004bea007221 */ /* 0x000fe20000010000 */
[----:B------:R2:W5:Y:S01]  /*dca0*/  LDL.LU R239, [R1+0x68] ;  /* 0x0000680001ef7983 */ /* 0x0005620000300800 */
[----:B------:R-:W-:Y:S01]  /*dcb0*/  FADD.FTZ R68, R233, R74 ;  /* 0x0000004ae9447221 */ /* 0x000fe20000010000 */
[C---:B------:R-:W-:Y:S01]  /*dcc0*/  HMMA.16816.F32.BF16 R8, R80.reuse, R84, R8 ;  /* 0x000000545008723c */ /* 0x040fe20000041808 */
[----:B------:R-:W-:Y:S01]  /*dcd0*/  FADD.FTZ R3, R232, R69 ;  /* 0x00000045e8037221 */ /* 0x000fe20000010000 */
[----:B------:R2:W5:Y:S01]  /*dce0*/  LDL.LU R238, [R1+0x64] ;  /* 0x0000640001ee7983 */ /* 0x0005620000300800 */
[----:B------:R-:W-:Y:S01]  /*dcf0*/  FADD.FTZ R2, R231, R2 ;  /* 0x00000002e7027221 */ /* 0x000fe20000010000 */
[----:B------:R-:W4:Y:S01]  /*dd00*/  MUFU.EX2 R110, R114 ;  /* 0x00000072006e7308 */ /* 0x000f220000000800 */
[----:B------:R-:W-:Y:S01]  /*dd10*/  FADD.FTZ R69, R230, R0 ;  /* 0x00000000e6457221 */ /* 0x000fe20000010000 */
[----:B------:R2:W5:Y:S01]  /*dd20*/  LDL.LU R237, [R1+0x60] ;  /* 0x0000600001ed7983 */ /* 0x0005620000300800 */
[----:B------:R-:W-:Y:S01]  /*dd30*/  FADD.FTZ R0, R229, R68 ;  /* 0x00000044e5007221 */ /* 0x000fe20000010000 */
[-C--:B------:R-:W-:Y:S01]  /*dd40*/  HMMA.16816.F32.BF16 R12, R80, R86.reuse, R12 ;  /* 0x00000056500c723c */ /* 0x080fe2000004180c */
[----:B------:R-:W-:Y:S01]  /*dd50*/  FADD.FTZ R3, R228, R3 ;  /* 0x00000003e4037221 */ /* 0x000fe20000010000 */
[----:B------:R2:W5:Y:S02]  /*dd60*/  LDL.LU R236, [R1+0x5c] ;  /* 0x00005c0001ec7983 */ /* 0x0005640000300800 */
[----:B------:R-:W-:Y:S02]  /*dd70*/  FADD.FTZ R68, R119, R2 ;  /* 0x0000000277447221 */ /* 0x000fe40000010000 */
[----:B------:R2:W5:Y:S01]  /*dd80*/  LDL.LU R235, [R1+0x58] ;  /* 0x0000580001eb7983 */ /* 0x0005620000300800 */
[----:B------:R-:W-:Y:S01]  /*dd90*/  FADD.FTZ R2, R138, R69 ;  /* 0x000000458a027221 */ /* 0x000fe20000010000 */
[C---:B------:R-:W-:Y:S01]  /*dda0*/  HMMA.16816.F32.BF16 R16, R76.reuse, R86, R16 ;  /* 0x000000564c10723c */ /* 0x040fe20000041810 */
[----:B------:R-:W-:Y:S01]  /*ddb0*/  FADD.FTZ R0, R137, R0 ;  /* 0x0000000089007221 */ /* 0x000fe20000010000 */
[----:B------:R-:W1:Y:S01]  /*ddc0*/  LDSM.16.MT88.4 R84, [R224+0x2900] ;  /* 0x00290000e054783b */ /* 0x000e620000004200 */
[----:B------:R-:W2:Y:S01]  /*ddd0*/  MUFU.EX2 R115, R109 ;  /* 0x0000006d00737308 */ /* 0x000ea20000000800 */
[----:B------:R-:W-:Y:S02]  /*dde0*/  FADD.FTZ R2, R252, R2 ;  /* 0x00000002fc027221 */ /* 0x000fe40000010000 */
[----:B------:R-:W-:Y:S02]  /*ddf0*/  FADD.FTZ R0, R218, R0 ;  /* 0x00000000da007221 */ /* 0x000fe40000010000 */
[-C--:B---3--:R-:W-:Y:S02]  /*de00*/  HMMA.16816.F32.BF16 R20, R76, R92.reuse, R20 ;  /* 0x0000005c4c14723c */ /* 0x088fe40000041814 */
[----:B------:R3:W5:Y:S02]  /*de10*/  LDL.LU R234, [R1+0x54] ;  /* 0x0000540001ea7983 */ /* 0x0007640000300800 */
[----:B----4-:R-:W-:Y:S01]  /*de20*/  F2FP.BF16.PACK_AB R182, R108, R110 ;  /* 0x0000006e6cb6723e */ /* 0x010fe200000010ff */
[----:B------:R-:W4:Y:S01]  /*de30*/  MUFU.EX2 R109, R112 ;  /* 0x00000070006d7308 */ /* 0x000f220000000800 */
[----:B------:R3:W5:Y:S02]  /*de40*/  LDL.LU R233, [R1+0x50] ;  /* 0x0000500001e97983 */ /* 0x0007640000300800 */
[C---:B------:R-:W-:Y:S02]  /*de50*/  HMMA.16816.F32.BF16 R24, R80.reuse, R92, R24 ;  /* 0x0000005c5018723c */ /* 0x040fe40000041818 */
[----:B------:R3:W5:Y:S04]  /*de60*/  LDL.LU R232, [R1+0x4c] ;  /* 0x00004c0001e87983 */ /* 0x0007680000300800 */
[----:B------:R3:W5:Y:S02]  /*de70*/  LDL.LU R231, [R1+0x48] ;  /* 0x0000480001e77983 */ /* 0x0007640000300800 */
[-C--:B------:R-:W-:Y:S02]  /*de80*/  HMMA.16816.F32.BF16 R28, R80, R94.reuse, R28 ;  /* 0x0000005e501c723c */ /* 0x080fe4000004181c */
[----:B------:R3:W5:Y:S02]  /*de90*/  LDL.LU R230, [R1+0x44] ;  /* 0x0000440001e67983 */ /* 0x0007640000300800 */
[----:B--2---:R-:W-:Y:S02]  /*dea0*/  F2FP.BF16.PACK_AB R180, R113, R115 ;  /* 0x0000007371b4723e */ /* 0x004fe400000010ff */
[----:B------:R3:W5:Y:S02]  /*deb0*/  LDL.LU R229, [R1+0x40] ;  /* 0x0000400001e57983 */ /* 0x0007640000300800 */
[C---:B------:R-:W-:Y:S02]  /*dec0*/  HMMA.16816.F32.BF16 R32, R76.reuse, R94, R32 ;  /* 0x0000005e4c20723c */ /* 0x040fe40000041820 */
[----:B------:R-:W2:Y:S02]  /*ded0*/  LDSM.16.MT88.4 R92, [R227+0x2900] ;  /* 0x00290000e35c783b */ /* 0x000ea40000004200 */
[----:B----4-:R-:W-:Y:S04]  /*dee0*/  F2FP.BF16.PACK_AB R181, R109, R111 ;  /* 0x0000006f6db5723e */ /* 0x010fe800000010ff */
[-C--:B------:R-:W-:Y:S02]  /*def0*/  HMMA.16816.F32.BF16 R36, R76, R96.reuse, R36 ;  /* 0x000000604c24723c */ /* 0x080fe40000041824 */
[----:B------:R3:W5:Y:S04]  /*df00*/  LDL.LU R228, [R1+0x3c] ;  /* 0x00003c0001e47983 */ /* 0x0007680000300800 */
[----:B------:R3:W5:Y:S02]  /*df10*/  LDL.LU R119, [R1+0x38] ;  /* 0x0000380001777983 */ /* 0x0007640000300800 */
[C---:B------:R-:W-:Y:S08]  /*df20*/  HMMA.16816.F32.BF16 R40, R80.reuse, R96, R40 ;  /* 0x000000605028723c */ /* 0x040ff00000041828 */
[-C--:B------:R-:W-:Y:S08]  /*df30*/  HMMA.16816.F32.BF16 R44, R80, R98.reuse, R44 ;  /* 0x00000062502c723c */ /* 0x080ff0000004182c */
[C---:B------:R-:W-:Y:S01]  /*df40*/  HMMA.16816.F32.BF16 R48, R76.reuse, R98, R48 ;  /* 0x000000624c30723c */ /* 0x040fe20000041830 */
[----:B------:R-:W4:Y:S07]  /*df50*/  LDSM.16.MT88.4 R96, [R225+0x2900] ;  /* 0x00290000e160783b */ /* 0x000f2e0000004200 */
[-C--:B-1----:R-:W-:Y:S08]  /*df60*/  HMMA.16816.F32.BF16 R52, R76, R88.reuse, R52 ;  /* 0x000000584c34723c */ /* 0x082ff00000041834 */
[C---:B------:R-:W-:Y:S08]  /*df70*/  HMMA.16816.F32.BF16 R56, R80.reuse, R88, R56 ;  /* 0x000000585038723c */ /* 0x040ff00000041838 */
[-C--:B------:R-:W-:Y:S07]  /*df80*/  HMMA.16816.F32.BF16 R60, R80, R90.reuse, R60 ;  /* 0x0000005a503c723c */ /* 0x080fee000004183c */
[----:B------:R-:W-:Y:S01]  /*df90*/  F2FP.BF16.PACK_AB R80, R174, R175 ;  /* 0x000000afae50723e */ /* 0x000fe200000010ff */
[----:B------:R-:W-:Y:S01]  /*dfa0*/  HMMA.16816.F32.BF16 R64, R76, R90, R64 ;  /* 0x0000005a4c40723c */ /* 0x000fe20000041840 */
[----:B------:R-:W-:Y:S01]  /*dfb0*/  F2FP.BF16.PACK_AB R81, R172, R173 ;  /* 0x000000adac51723e */ /* 0x000fe200000010ff */
[----:B------:R-:W1:Y:S02]  /*dfc0*/  LDSM.16.MT88.4 R88, [R226+0x2900] ;  /* 0x00290000e258783b */ /* 0x000e640000004200 */
[----:B------:R-:W-:Y:S02]  /*dfd0*/  F2FP.BF16.PACK_AB R82, R184, R185 ;  /* 0x000000b9b852723e */ /* 0x000fe400000010ff */
[----:B------:R-:W-:Y:S02]  /*dfe0*/  F2FP.BF16.PACK_AB R83, R116, R118 ;  /* 0x000000767453723e */ /* 0x000fe400000010ff */
[----:B------:R-:W-:Y:S04]  /*dff0*/  F2FP.BF16.PACK_AB R76, R191, R169 ;  /* 0x000000a9bf4c723e */ /* 0x000fe800000010ff */
[----:B------:R-:W-:Y:S02]  /*e000*/  F2FP.BF16.PACK_AB R77, R190, R168 ;  /* 0x000000a8be4d723e */ /* 0x000fe400000010ff */
[----:B------:R-:W-:Y:S02]  /*e010*/  F2FP.BF16.PACK_AB R78, R189, R188 ;  /* 0x000000bcbd4e723e */ /* 0x000fe400000010ff */
[----:B------:R-:W-:Y:S07]  /*e020*/  F2FP.BF16.PACK_AB R79, R186, R187 ;  /* 0x000000bbba4f723e */ /* 0x000fee00000010ff */
[-C--:B------:R-:W-:Y:S08]  /*e030*/  HMMA.16816.F32.BF16 R4, R76, R84.reuse, R4 ;  /* 0x000000544c04723c */ /* 0x080ff00000041804 */
[C---:B------:R-:W-:Y:S01]  /*e040*/  HMMA.16816.F32.BF16 R8, R80.reuse, R84, R8 ;  /* 0x000000545008723c */ /* 0x040fe20000041808 */
[----:B------:R-:W1:Y:S07]  /*e050*/  MUFU.EX2 R85, R123 ;  /* 0x0000007b00557308 */ /* 0x000e6e0000000800 */
[-C--:B------:R-:W-:Y:S03]  /*e060*/  HMMA.16816.F32.BF16 R12, R80, R86.reuse, R12 ;  /* 0x00000056500c723c */ /* 0x080fe6000004180c */
[----:B------:R-:W3:Y:S05]  /*e070*/  MUFU.EX2 R84, R117 ;  /* 0x0000007500547308 */ /* 0x000eea0000000800 */
[C---:B------:R-:W-:Y:S05]  /*e080*/  HMMA.16816.F32.BF16 R16, R76.reuse, R86, R16 ;  /* 0x000000564c10723c */ /* 0x040fea0000041810 */
[----:B------:R-:W-:Y:S03]  /*e090*/  MUFU.EX2 R87, R104 ;  /* 0x0000006800577308 */ /* 0x000fe60000000800 */
[-C--:B--2---:R-:W-:Y:S01]  /*e0a0*/  HMMA.16816.F32.BF16 R20, R76, R92.reuse, R20 ;  /* 0x0000005c4c14723c */ /* 0x084fe20000041814 */
[----:B-1----:R-:W-:Y:S06]  /*e0b0*/  F2FP.BF16.PACK_AB R178, R101, R85 ;  /* 0x0000005565b2723e */ /* 0x002fec00000010ff */
[----:B------:R-:W1:Y:S01]  /*e0c0*/  MUFU.EX2 R86, R107 ;  /* 0x0000006b00567308 */ /* 0x000e620000000800 */
[C---:B------:R-:W-:Y:S01]  /*e0d0*/  HMMA.16816.F32.BF16 R24, R80.reuse, R92, R24 ;  /* 0x0000005c5018723c */ /* 0x040fe20000041818 */
[----:B---3--:R-:W-:Y:S03]  /*e0e0*/  F2FP.BF16.PACK_AB R179, R102, R84 ;  /* 0x0000005466b3723e */ /* 0x008fe600000010ff */
[----:B------:R-:W-:Y:S04]  /*e0f0*/  IMAD.MOV.U32 R117, RZ, RZ, R71 ;  /* 0x000000ffff757224 */ /* 0x000fe800078e0047 */
[-C--:B------:R-:W-:Y:S08]  /*e100*/  HMMA.16816.F32.BF16 R28, R80, R94.reuse, R28 ;  /* 0x0000005e501c723c */ /* 0x080ff0000004181c */
[C---:B------:R-:W-:Y:S01]  /*e110*/  HMMA.16816.F32.BF16 R32, R76.reuse, R94, R32 ;  /* 0x0000005e4c20723c */ /* 0x040fe20000041820 */
[----:B-1----:R-:W-:Y:S07]  /*e120*/  F2FP.BF16.PACK_AB R177, R86, R87 ;  /* 0x0000005756b1723e */ /* 0x002fee00000010ff */
[-C--:B----4-:R-:W-:Y:S08]  /*e130*/  HMMA.16816.F32.BF16 R36, R76, R96.reuse, R36 ;  /* 0x000000604c24723c */ /* 0x090ff00000041824 */
[C---:B------:R-:W-:Y:S08]  /*e140*/  HMMA.16816.F32.BF16 R40, R80.reuse, R96, R40 ;  /* 0x000000605028723c */ /* 0x040ff00000041828 */
[-C--:B------:R-:W-:Y:S08]  /*e150*/  HMMA.16816.F32.BF16 R44, R80, R98.reuse, R44 ;  /* 0x00000062502c723c */ /* 0x080ff0000004182c */
[C---:B------:R-:W-:Y:S08]  /*e160*/  HMMA.16816.F32.BF16 R48, R76.reuse, R98, R48 ;  /* 0x000000624c30723c */ /* 0x040ff00000041830 */
[-C--:B------:R-:W-:Y:S08]  /*e170*/  HMMA.16816.F32.BF16 R52, R76, R88.reuse, R52 ;  /* 0x000000584c34723c */ /* 0x080ff00000041834 */
[C---:B------:R-:W-:Y:S08]  /*e180*/  HMMA.16816.F32.BF16 R56, R80.reuse, R88, R56 ;  /* 0x000000585038723c */ /* 0x040ff00000041838 */
[-C--:B------:R-:W-:Y:S08]  /*e190*/  HMMA.16816.F32.BF16 R60, R80, R90.reuse, R60 ;  /* 0x0000005a503c723c */ /* 0x080ff0000004183c */
[----:B------:R-:W-:Y:S08]  /*e1a0*/  HMMA.16816.F32.BF16 R64, R76, R90, R64 ;  /* 0x0000005a4c40723c */ /* 0x000ff00000041840 */
[-C--:B------:R-:W-:Y:S07]  /*e1b0*/  HMMA.16816.F32.BF16 R120, R180, R132.reuse, R4 ;  /* 0x00000084b478723c */ /* 0x080fee0000041804 */
[----:B------:R-:W-:Y:S01]  /*e1c0*/  FADD.FTZ R4, R136, R3 ;  /* 0x0000000388047221 */ /* 0x000fe20000010000 */
[C---:B------:R-:W-:Y:S01]  /*e1d0*/  HMMA.16816.F32.BF16 R124, R176.reuse, R132, R8 ;  /* 0x00000084b07c723c */ /* 0x040fe20000041808 */
[----:B------:R-:W-:Y:S03]  /*e1e0*/  FADD.FTZ R3, R250, R68 ;  /* 0x00000044fa037221 */ /* 0x000fe60000010000 */
[----:B------:R-:W-:Y:S02]  /*e1f0*/  FADD.FTZ R7, R143, R4 ;  /* 0x000000048f077221 */ /* 0x000fe40000010000 */
[----:B------:R-:W-:Y:S02]  /*e200*/  FADD.FTZ R6, R142, R3 ;  /* 0x000000038e067221 */ /* 0x000fe40000010000 */
[----:B------:R-:W-:Y:S01]  /*e210*/  FADD.FTZ R5, R141, R2 ;  /* 0x000000028d057221 */ /* 0x000fe20000010000 */
[-C--:B------:R-:W-:Y:S03]  /*e220*/  HMMA.16816.F32.BF16 R128, R176, R134.reuse, R12 ;  /* 0x00000086b080723c */ /* 0x080fe6000004180c */
[----:B------:R-:W-:Y:S02]  /*e230*/  FADD.FTZ R4, R140, R0 ;  /* 0x000000008c047221 */ /* 0x000fe40000010000 */
[----:B------:R-:W-:Y:S02]  /*e240*/  FADD.FTZ R3, R215, R7 ;  /* 0x00000007d7037221 */ /* 0x000fe40000010000 */
        /* <DEDUP_REMOVED lines=13> */
[----:B------:R-:W-:Y:S01]  /*e320*/  FADD.FTZ R9, R209, R2 ;  /* 0x00000002d1097221 */ /* 0x000fe20000010000 */
[----:B------:R-:W1:Y:S01]  /*e330*/  LDSM.16.MT88.4 R4, [R226+0x3100] ;  /* 0x00310000e204783b */ /* 0x000e620000004200 */
        /* <DEDUP_REMOVED lines=9> */
[----:B------:R-:W-:Y:S02]  /*e3d0*/  FADD.FTZ R8, R154, R0 ;  /* 0x000000009a087221 */ /* 0x000fe40000010000 */
[-C--:B------:R-:W-:Y:S02]  /*e3e0*/  HMMA.16816.F32.BF16 R152, R180, R164.reuse, R36 ;  /* 0x000000a4b498723c */ /* 0x080fe40000041824 */
        /* <DEDUP_REMOVED lines=35> */
[----:B------:R-:W-:Y:S02]  /*e620*/  FADD.FTZ R0, R191, R9 ;  /* 0x00000009bf007221 */ /* 0x000fe40000010000 */
[----:B------:R-:W-:Y:S02]  /*e630*/  FADD.FTZ R10, R174, R3 ;  /* 0x00000003ae0a7221 */ /* 0x000fe40000010000 */
[----:B------:R-:W-:Y:S02]  /*e640*/  FADD.FTZ R9, R172, R2 ;  /* 0x00000002ac097221 */ /* 0x000fe40000010000 */
[----:B------:R-:W-:Y:S01]  /*e650*/  FADD.FTZ R11, R190, R8 ;  /* 0x00000008be0b7221 */ /* 0x000fe20000010000 */
[C---:B------:R-:W-:Y:S02]  /*e660*/  HMMA.16816.F32.BF16 R172, R176.reuse, R4, R56 ;  /* 0x00000004b0ac723c */ /* 0x040fe40000041838 */
        /* <DEDUP_REMOVED lines=8> */
[----:B------:R-:W-:Y:S01]  /*e6f0*/  HMMA.16816.F32.BF16 R180, R180, R6, R64 ;  /* 0x00000006b4b4723c */ /* 0x000fe20000041840 */
        /* <DEDUP_REMOVED lines=15> */
[----:B------:R-:W-:Y:S01]  /*e7f0*/  FADD.FTZ R0, R84, R0 ;  /* 0x0000000054007221 */ /* 0x000fe20000010000 */
[----:B------:R1:W-:Y:S01]  /*e800*/  STL [R1+0x2c], R3 ;  /* 0x00002c0301007387 */ /* 0x0003e20000100800 */
[----:B------:R-:W-:Y:S02]  /*e810*/  FADD.FTZ R2, R101, R2 ;  /* 0x0000000265027221 */ /* 0x000fe40000010000 */
[----:B------:R-:W-:Y:S02]  /*e820*/  FADD.FTZ R0, R102, R0 ;  /* 0x0000000066007221 */ /* 0x000fe40000010000 */
[----:B------:R-:W-:Y:S01]  /*e830*/  IMAD.MOV.U32 R118, RZ, RZ, R70 ;  /* 0x000000ffff767224 */ /* 0x000fe200078e0046 */
[----:B------:R2:W-:Y:S01]  /*e840*/  STL [R1+0x34], R2 ;  /* 0x0000340201007387 */ /* 0x0005e20000100800 */
[----:B------:R-:W-:Y:S03]  /*e850*/  IMAD.MOV.U32 R116, RZ, RZ, R72 ;  /* 0x000000ffff747224 */ /* 0x000fe600078e0048 */
[----:B------:R2:W-:Y:S01]  /*e860*/  STL [R1+0x30], R0 ;  /* 0x0000300001007387 */ /* 0x0005e20000100800 */
[----:B-1----:R-:W-:Y:S01]  /*e870*/  IMAD.MOV.U32 R3, RZ, RZ, R73 ;  /* 0x000000ffff037224 */ /* 0x002fe200078e0049 */
[----:B------:R-:W-:-:S05]  /*e880*/  @P0 BRA `(.L_x_662) ;  /* 0xffff9af000000947 */ /* 0x000fca000383ffff */
.L_x_659:
[----:B------:R-:W-:-:S13]  /*e890*/  ISETP.LE.AND P0, PT, RZ, UR6, PT ;  /* 0x00000006ff007c0c */ /* 0x000fda000bf03270 */
[----:B------:R-:W-:Y:S05]  /*e8a0*/  @!P0 BRA `(.L_x_663) ;  /* 0x0000587000008947 */ /* 0x000fea0003800000 */
[----:B-1----:R-:W-:Y:S01]  /*e8b0*/  IMAD.MOV.U32 R3, RZ, RZ, R72 ;  /* 0x000000ffff037224 */ /* 0x002fe200078e0048 */
[----:B------:R-:W-:Y:S01]  /*e8c0*/  MOV R117, R70 ;  /* 0x0000004600757202 */ /* 0x000fe20000000f00 */
[----:B--2---:R-:W-:Y:S01]  /*e8d0*/  IMAD.MOV.U32 R2, RZ, RZ, R73 ;  /* 0x000000ffff027224 */ /* 0x004fe200078e0049 */
[----:B------:R-:W-:Y:S01]  /*e8e0*/  MOV R116, R71 ;  /* 0x0000004700747202 */ /* 0x000fe20000000f00 */
[----:B------:R-:W-:Y:S05]  /*e8f0*/  BRA `(.L_x_664) ;  /* 0x0000044000007947 */ /* 0x000fea0003800000 */
.L_x_666:
[----:B------:R-:W2:Y:S01]  /*e900*/  LDL R5, [R1+0x18] ;  /* 0x0000180001057983 */ /* 0x000ea20000100800 */
        /* <DEDUP_REMOVED lines=17> */
[----:B------:R-:W-:Y:S01]  /*ea20*/  STL [R1+0x8], R8 ;  /* 0x0000080801007387 */ /* 0x000fe20000100800 */
[----:B------:R-:W-:Y:S03]  /*ea30*/  SHF.R.S32.HI R0, RZ, 0x1f, R8 ;  /* 0x0000001fff007819 */ /* 0x000fe60000011408 */
[----:B------:R-:W2:Y:S02]  /*ea40*/  @!P5 LDG.E R245, [R6.64] ;  /* 0x0000000e06f5d981 */ /* 0x000ea4000c1e1900 */
[----:B------:R-:W-:Y:S04]  /*ea50*/  IMAD R0, R0, c[0x0][0x1e0], RZ ;  /* 0x0000780000007a24 */ /* 0x000fe800078e02ff */
[----:B------:R-:W-:Y:S04]  /*ea60*/  IMAD R0, R8, c[0x0][0x1e4], R0 ;  /* 0x0000790008007a24 */ /* 0x000fe800078e0200 */
        /* <DEDUP_REMOVED lines=8> */
[----:B------:R-:W-:Y:S03]  /*eaf0*/  SHFL.IDX PT, R12, R4, 0x2, 0x181f ;  /* 0x00581f00040c7f89 */ /* 0x000fe600000e0000 */
[----:B------:R-:W-:Y:S01]  /*eb00*/  LEA.HI.X R0, R0, c[0x0][0x1cc], R5, 0x1, P0 ;  /* 0x0000730000007a11 */ /* 0x000fe200000f0c05 */
[----:B------:R-:W1:Y:S04]  /*eb10*/  SHFL.IDX PT, R6, R4, RZ, 0x181f ;  /* 0x00181fff04067589 */ /* 0x000e6800000e0000 */
[----:B------:R-:W-:Y:S04]  /*eb20*/  SHFL.IDX PT, R5, R4, 0x1, 0x181f ;  /* 0x00381f0004057f89 */ /* 0x000fe800000e0000 */
[----:B------:R-:W2:Y:S04]  /*eb30*/  SHFL.IDX PT, R7, R0, RZ, 0x181f ;  /* 0x00181fff00077589 */ /* 0x000ea800000e0000 */
[----:B------:R-:W4:Y:S04]  /*eb40*/  SHFL.IDX PT, R10, R4, 0x3, 0x181f ;  /* 0x00781f00040a7f89 */ /* 0x000f2800000e0000 */
[----:B------:R-:W-:Y:S04]  /*eb50*/  SHFL.IDX PT, R9, R4, 0x4, 0x181f ;  /* 0x00981f0004097f89 */ /* 0x000fe800000e0000 */
[----:B------:R-:W-:Y:S04]  /*eb60*/  SHFL.IDX PT, R14, R4, 0x5, 0x181f ;  /* 0x00b81f00040e7f89 */ /* 0x000fe800000e0000 */
[----:B------:R5:W-:Y:S01]  /*eb70*/  SHFL.IDX PT, R15, R4, 0x6, 0x181f ;  /* 0x00d81f00040f7f89 */ /* 0x000be200000e0000 */
[-C--:B-1----:R-:W-:Y:S03]  /*eb80*/  IADD3 R6, P1, R6, R242.reuse, RZ ;  /* 0x000000f206067210 */ /* 0x082fe60007f3e0ff */
[----:B------:R-:W1:Y:S04]  /*eb90*/  SHFL.IDX PT, R8, R0, 0x1, 0x181f ;  /* 0x00381f0000087f89 */ /* 0x000e6800000e0000 */
[----:B------:R-:W1:Y:S01]  /*eba0*/  SHFL.IDX PT, R11, R0, 0x2, 0x181f ;  /* 0x00581f00000b7f89 */ /* 0x000e6200000e0000 */
[--C-:B--2---:R-:W-:Y:S03]  /*ebb0*/  IMAD.X R7, R7, 0x1, R241.reuse, P1 ;  /* 0x0000000107077824 */ /* 0x104fe600008e06f1 */
[----:B------:R-:W2:Y:S01]  /*ebc0*/  SHFL.IDX PT, R18, R0, 0x3, 0x181f ;  /* 0x00781f0000127f89 */ /* 0x000ea200000e0000 */
[-C--:B----4-:R-:W-:Y:S03]  /*ebd0*/  IADD3 R10, P3, R10, R242.reuse, RZ ;  /* 0x000000f20a0a7210 */ /* 0x090fe60007f7e0ff */
[----:B---3--:R3:W-:Y:S04]  /*ebe0*/  LDGSTS.E.BYPASS.LTC128B.128 [R67+0x3900], [R6.64], !P4 ;  /* 0x0390000006437fae */ /* 0x0087e8000e101d4e */
[----:B------:R-:W4:Y:S01]  /*ebf0*/  SHFL.IDX PT, R17, R0, 0x4, 0x181f ;  /* 0x00981f0000117f89 */ /* 0x000f2200000e0000 */
[-C--:B-----5:R-:W-:Y:S03]  /*ec00*/  IADD3 R4, P0, R5, R242.reuse, RZ ;  /* 0x000000f205047210 */ /* 0x0a0fe60007f1e0ff */
[----:B------:R-:W5:Y:S04]  /*ec10*/  SHFL.IDX PT, R16, R0, 0x5, 0x181f ;  /* 0x00b81f0000107f89 */ /* 0x000f6800000e0000 */
[----:B------:R-:W5:Y:S01]  /*ec20*/  SHFL.IDX PT, R0, R0, 0x6, 0x181f ;  /* 0x00d81f0000007f89 */ /* 0x000f6200000e0000 */
[--C-:B-1----:R-:W-:Y:S01]  /*ec30*/  IMAD.X R5, R8, 0x1, R241.reuse, P0 ;  /* 0x0000000108057824 */ /* 0x102fe200000e06f1 */
[-C--:B------:R-:W-:Y:S02]  /*ec40*/  IADD3 R12, P0, R12, R242.reuse, RZ ;  /* 0x000000f20c0c7210 */ /* 0x080fe40007f1e0ff */
[-C--:B------:R-:W-:Y:S02]  /*ec50*/  IADD3 R8, P2, R9, R242.reuse, RZ ;  /* 0x000000f209087210 */ /* 0x080fe40007f5e0ff */
[----:B------:R1:W-:Y:S01]  /*ec60*/  LDGSTS.E.BYPASS.LTC128B.128 [R67+0x4100], [R4.64], !P4 ;  /* 0x0410000004437fae */ /* 0x0003e2000e101d4e */
[--C-:B------:R-:W-:Y:S02]  /*ec70*/  IMAD.X R13, R11, 0x1, R241.reuse, P0 ;  /* 0x000000010b0d7824 */ /* 0x100fe400000e06f1 */
[--C-:B--2---:R-:W-:Y:S03]  /*ec80*/  IMAD.X R11, R18, 0x1, R241.reuse, P3 ;  /* 0x00000001120b7824 */ /* 0x104fe600018e06f1 */
[----:B------:R2:W-:Y:S01]  /*ec90*/  LDGSTS.E.BYPASS.LTC128B.128 [R67+0x4900], [R12.64], !P4 ;  /* 0x049000000c437fae */ /* 0x0005e2000e101d4e */
[-C--:B---3--:R-:W-:Y:S03]  /*eca0*/  IADD3 R6, P1, R14, R242.reuse, RZ ;  /* 0x000000f20e067210 */ /* 0x088fe60007f3e0ff */
[----:B------:R2:W-:Y:S01]  /*ecb0*/  LDGSTS.E.BYPASS.LTC128B.128 [R67+0x5100], [R10.64], !P4 ;  /* 0x051000000a437fae */ /* 0x0005e2000e101d4e */
[--C-:B----4-:R-:W-:Y:S02]  /*ecc0*/  IMAD.X R9, R17, 0x1, R241.reuse, P2 ;  /* 0x0000000111097824 */ /* 0x110fe400010e06f1 */
[--C-:B-----5:R-:W-:Y:S03]  /*ecd0*/  IMAD.X R7, R16, 0x1, R241.reuse, P1 ;  /* 0x0000000110077824 */ /* 0x120fe600008e06f1 */
[----:B------:R2:W-:Y:S04]  /*ece0*/  LDGSTS.E.BYPASS.LTC128B.128 [R67+0x5900], [R8.64], !P4 ;  /* 0x0590000008437fae */ /* 0x0005e8000e101d4e */
[----:B------:R2:W-:Y:S01]  /*ecf0*/  LDGSTS.E.BYPASS.LTC128B.128 [R67+0x6100], [R6.64], !P4 ;  /* 0x0610000006437fae */ /* 0x0005e2000e101d4e */
[----:B-1----:R-:W-:Y:S05]  /*ed00*/  IADD3 R4, P0, R15, R242, RZ ;  /* 0x000000f20f047210 */ /* 0x002fea0007f1e0ff */
[----:B------:R-:W-:Y:S05]  /*ed10*/  IMAD.X R5, R0, 0x1, R241, P0 ;  /* 0x0000000100057824 */ /* 0x000fea00000e06f1 */
[----:B------:R2:W-:Y:S01]  /*ed20*/  LDGSTS.E.BYPASS.LTC128B.128 [R67+0x6900], [R4.64], !P4 ;  /* 0x0690000004437fae */ /* 0x0005e2000e101d4e */
[----:B------:R-:W-:-:S05]  /*ed30*/  BRA `(.L_x_665) ;  /* 0x00001b0000007947 */ /* 0x000fca0003800000 */
.L_x_664:
[----:B------:R-:W2:Y:S01]  /*ed40*/  LDL R56, [R1+0x8] ;  /* 0x0000080001387983 */ /* 0x000ea20000100800 */
[----:B------:R-:W-:Y:S04]  /*ed50*/  DEPBAR.LE SB0, 0x0 ;  /* 0x000080000000791a */ /* 0x000fe80000000000 */
[----:B------:R-:W3:Y:S01]  /*ed60*/  LDL R246, [R1+0x14] ;  /* 0x0000140001f67983 */ /* 0x000ee20000100800 */
[----:B------:R-:W-:Y:S03]  /*ed70*/  UISETP.GE.AND UP0, UPT, UR6, 0x1, UPT ;  /* 0x000000010600788c */ /* 0x000fe6000bf06270 */
[----:B------:R-:W-:Y:S08]  /*ed80*/  BAR.SYNC.DEFER_BLOCKING 0x0 ;  /* 0x0000000000007b1d */ /* 0x000ff00000010000 */
[----:B-----5:R-:W-:Y:S08]  /*ed90*/  LDSM.16.M88.4 R112, [R230+0x7100] ;  /* 0x00710000e670783b */ /* 0x020ff00000000200 */
[----:B------:R-:W1:Y:S08]  /*eda0*/  LDSM.16.M88.4 R16, [R119+0x3900] ;  /* 0x003900007710783b */ /* 0x000e700000000200 */
[----:B------:R-:W4:Y:S08]  /*edb0*/  LDSM.16.M88.4 R108, [R230+0x9100] ;  /* 0x00910000e66c783b */ /* 0x000f300000000200 */
[----:B------:R-:W1:Y:S08]  /*edc0*/  LDSM.16.M88.4 R32, [R119+0x4100] ;  /* 0x004100007720783b */ /* 0x000e700000000200 */
        /* <DEDUP_REMOVED lines=35> */
[----:B------:R-:W-:Y:S02]  /*f000*/  SHF.R.S32.HI R0, RZ, 0x1f, R245 ;  /* 0x0000001fff007819 */ /* 0x000fe400000114f5 */
[C---:B------:R-:W-:Y:S02]  /*f010*/  IMAD.WIDE.U32 R72, R245.reuse, c[0x0][0x218], R64 ;  /* 0x00008600f5487a25 */ /* 0x040fe400078e0040 */
        /* <DEDUP_REMOVED lines=12> */
[----:B------:R-:W4:Y:S01]  /*f0e0*/  SHFL.IDX PT, R92, R100, 0x1, 0x181f ;  /* 0x00381f00645c7f89 */ /* 0x000f2200000e0000 */
[C---:B------:R-:W-:Y:S04]  /*f0f0*/  HMMA.16816.F32.BF16 R80, R112.reuse, R82, RZ ;  /* 0x000000527050723c */ /* 0x040fe800000418ff */
[-C--:B-1----:R-:W-:Y:S03]  /*f100*/  IADD3 R94, P0, R94, R242.reuse, RZ ;  /* 0x000000f25e5e7210 */ /* 0x082fe60007f1e0ff */
[----:B------:R-:W1:Y:S01]  /*f110*/  SHFL.IDX PT, R93, R0, 0x1, 0x181f ;  /* 0x00381f00005d7f89 */ /* 0x000e6200000e0000 */
[-C--:B------:R-:W-:Y:S01]  /*f120*/  HMMA.16816.F32.BF16 R84, R112, R96.reuse, RZ ;  /* 0x000000607054723c */ /* 0x080fe200000418ff */
[-C--:B--2---:R-:W-:Y:S06]  /*f130*/  IADD3.X R95, R88, R241.reuse, RZ, P0, !PT ;  /* 0x000000f1585f7210 */ /* 0x084fec00007fe4ff */
[----:B------:R-:W2:Y:S01]  /*f140*/  SHFL.IDX PT, R102, R100, 0x2, 0x181f ;  /* 0x00581f0064667f89 */ /* 0x000ea200000e0000 */
[C---:B------:R-:W-:Y:S04]  /*f150*/  HMMA.16816.F32.BF16 R88, R108.reuse, R96, RZ ;  /* 0x000000606c58723c */ /* 0x040fe800000418ff */
[-C--:B----4-:R-:W-:Y:S03]  /*f160*/  IADD3 R92, P1, R92, R242.reuse, RZ ;  /* 0x000000f25c5c7210 */ /* 0x090fe60007f3e0ff */
[----:B---3--:R3:W-:Y:S01]  /*f170*/  LDGSTS.E.BYPASS.LTC128B.128 [R246], [R94.64], !P4 ;  /* 0x000000005ef67fae */ /* 0x0087e2000e101d4e */
        /* <DEDUP_REMOVED lines=21> */
[----:B------:R4:W3:Y:S01]  /*f2d0*/  SHFL.IDX PT, R244, R100, 0x6, 0x181f ;  /* 0x00d81f0064f47f89 */ /* 0x0008e200000e0000 */
[-C--:B-1----:R-:W-:Y:S07]  /*f2e0*/  IADD3.X R105, R243, R241.reuse, RZ, P0, !PT ;  /* 0x000000f1f3697210 */ /* 0x082fee00007fe4ff */
[----:B------:R-:W1:Y:S08]  /*f2f0*/  SHFL.IDX PT, R0, R0, 0x6, 0x181f ;  /* 0x00d81f0000007f89 */ /* 0x000e7000000e0000 */
[----:B------:R2:W-:Y:S01]  /*f300*/  LDGSTS.E.BYPASS.LTC128B.128 [R246+0x2800], [R104.64], !P4 ;  /* 0x0280000068f67fae */ /* 0x0005e2000e101d4e */
[-C--:B----4-:R-:W-:Y:S08]  /*f310*/  HMMA.16816.F32.BF16 R100, R112, R184.reuse, RZ ;  /* 0x000000b87064723c */ /* 0x090ff000000418ff */
[C---:B--2---:R-:W-:Y:S07]  /*f320*/  HMMA.16816.F32.BF16 R104, R108.reuse, R184, RZ ;  /* 0x000000b86c68723c */ /* 0x044fee00000418ff */
[----:B---3--:R-:W-:Y:S01]  /*f330*/  IADD3 R184, P0, R244, R242, RZ ;  /* 0x000000f2f4b87210 */ /* 0x008fe20007f1e0ff */
        /* <DEDUP_REMOVED lines=336> */
.L_x_665:
[----:B------:R-:W3:Y:S01]  /*10840*/  LDL.LU R108, [R1+0x10] ;  /* 0x00001000016c7983 */ /* 0x000ee20000300800 */
[----:B------:R-:W-:Y:S02]  /*10850*/  FMNMX.FTZ R0, R187, R2, !PT ;  /* 0x00000002bb007209 */ /* 0x000fe40007810000 */
[----:B--2---:R-:W-:Y:S01]  /*10860*/  FMNMX.FTZ R5, R188, R3, !PT ;  /* 0x00000003bc057209 */ /* 0x004fe20007810000 */
        /* <DEDUP_REMOVED lines=121> */
[----:B------:R-:W-:Y:S02]  /*11000*/  FMNMX.FTZ R6, R111, R6, !PT ;  /* 0x000000066f067209 */ /* 0x000fe40007810000 */
[----:B------:R-:W-:Y:S02]  /*11010*/  FMNMX.FTZ R4, R94, R4, !PT ;  /* 0x000000045e047209 */ /* 0x000fe40007810000 */
[----:B------:R-:W-:Y:S01]  /*11020*/  ISETP.LT.AND P0, PT, RZ, UR6, PT ;  /* 0x00000006ff007c0c */ /* 0x000fe2000bf01270 */
[----:B------:R-:W-:Y:S01]  /*11030*/  UIADD3 UR6, UR6, -0x1, URZ ;  /* 0xffffffff06067890 */ /* 0x000fe2000fffe03f */
[----:B------:R-:W-:Y:S04]  /*11040*/  FMNMX.FTZ R4, R43, R4, !PT ;  /* 0x000000042b047209 */ /* 0x000fe80007810000 */
[----:B------:R-:W-:Y:S04]  /*11050*/  FMNMX.FTZ R4, R60, R4, !PT ;  /* 0x000000043c047209 */ /* 0x000fe80007810000 */
[----:B------:R-:W-:Y:S04]  /*11060*/  FMNMX.FTZ R4, R57, R4, !PT ;  /* 0x0000000439047209 */ /* 0x000fe80007810000 */
[----:B---3--:R-:W-:Y:S02]  /*11070*/  FMNMX.FTZ R4, R108, R4, !PT ;  /* 0x000000046c047209 */ /* 0x008fe40007810000 */
[----:B-1----:R-:W-:Y:S02]  /*11080*/  FMNMX.FTZ R0, R0, R9, !PT ;  /* 0x0000000900007209 */ /* 0x002fe40007810000 */
[----:B--2---:R-:W-:Y:S02]  /*11090*/  FMNMX.FTZ R5, R5, R8, !PT ;  /* 0x0000000805057209 */ /* 0x004fe40007810000 */
[----:B------:R-:W-:Y:S01]  /*110a0*/  FMNMX.FTZ R4, R206, R4, !PT ;  /* 0x00000004ce047209 */ /* 0x000fe20007810000 */
[----:B------:R-:W1:Y:S03]  /*110b0*/  SHFL.BFLY PT, R73, R0, 0x1, 0x1f ;  /* 0x0c201f0000497f89 */ /* 0x000e6600000e0000 */
[----:B------:R-:W-:Y:S04]  /*110c0*/  FMNMX.FTZ R4, R205, R4, !PT ;  /* 0x00000004cd047209 */ /* 0x000fe80007810000 */
[----:B------:R-:W-:Y:S01]  /*110d0*/  FMNMX.FTZ R4, R204, R4, !PT ;  /* 0x00000004cc047209 */ /* 0x000fe20007810000 */
[----:B------:R-:W2:Y:S03]  /*110e0*/  SHFL.BFLY PT, R72, R5, 0x1, 0x1f ;  /* 0x0c201f0005487f89 */ /* 0x000ea600000e0000 */
[----:B------:R-:W-:Y:S05]  /*110f0*/  FMNMX.FTZ R4, R109, R4, !PT ;  /* 0x000000046d047209 */ /* 0x000fea0007810000 */
[----:B------:R-:W3:Y:S01]  /*11100*/  SHFL.BFLY PT, R7, R4, 0x2, 0x1f ;  /* 0x0c401f0004077f89 */ /* 0x000ee200000e0000 */
[----:B-1----:R-:W-:Y:S05]  /*11110*/  FMNMX.FTZ R73, R0, R73, !PT ;  /* 0x0000004900497209 */ /* 0x002fea0007810000 */
[C---:B------:R-:W-:Y:S02]  /*11120*/  FADD.FTZ R0, -R73.reuse, R2 ;  /* 0x0000000249007221 */ /* 0x040fe40000010100 */
[----:B------:R-:W-:Y:S01]  /*11130*/  FMUL.FTZ R105, R73, c[0x0][0x2d0] ;  /* 0x0000b40049697a20 */ /* 0x000fe20000410000 */
[----:B--2---:R-:W-:Y:S01]  /*11140*/  FMNMX.FTZ R72, R5, R72, !PT ;  /* 0x0000004805487209 */ /* 0x004fe20007810000 */
[----:B------:R-:W-:Y:S01]  /*11150*/  FMUL.FTZ R2, R0, c[0x0][0x2d0] ;  /* 0x0000b40000027a20 */ /* 0x000fe20000410000 */
[----:B------:R-:W-:Y:S01]  /*11160*/  FMNMX.FTZ R0, R207, R6, !PT ;  /* 0x00000006cf007209 */ /* 0x000fe20007810000 */
[--C-:B------:R-:W-:Y:S02]  /*11170*/  FFMA.FTZ R9, R20, c[0x0][0x2d0], -R105.reuse ;  /* 0x0000b40014097a23 */ /* 0x100fe40000010869 */
[----:B------:R1:W2:Y:S01]  /*11180*/  MUFU.EX2 R70, R2 ;  /* 0x0000000200467308 */ /* 0x0002a20000000800 */
[----:B------:R-:W-:Y:S01]  /*11190*/  FMNMX.FTZ R0, R75, R0, !PT ;  /* 0x000000004b007209 */ /* 0x000fe20007810000 */
[----:B------:R-:W-:Y:S01]  /*111a0*/  FMUL.FTZ R107, R72, c[0x0][0x2d0] ;  /* 0x0000b400486b7a20 */ /* 0x000fe20000410000 */
[----:B---3--:R-:W-:Y:S01]  /*111b0*/  FMNMX.FTZ R4, R4, R7, !PT ;  /* 0x0000000704047209 */ /* 0x008fe20007810000 */
[--C-:B------:R-:W-:Y:S01]  /*111c0*/  FFMA.FTZ R7, R32, c[0x0][0x2d0], -R105.reuse ;  /* 0x0000b40020077a23 */ /* 0x100fe20000010869 */
[----:B------:R-:W-:Y:S01]  /*111d0*/  FMNMX.FTZ R0, R74, R0, !PT ;  /* 0x000000004a007209 */ /* 0x000fe20007810000 */
[----:B------:R-:W-:Y:S02]  /*111e0*/  FFMA.FTZ R8, R21, c[0x0][0x2d0], -R105 ;  /* 0x0000b40015087a23 */ /* 0x000fe40000010869 */
[----:B------:R-:W3:Y:S01]  /*111f0*/  SHFL.BFLY PT, R71, R4, 0x1, 0x1f ;  /* 0x0c201f0004477f89 */ /* 0x000ee200000e0000 */
[----:B------:R-:W-:Y:S01]  /*11200*/  FFMA.FTZ R5, R22, c[0x0][0x2d0], -R107 ;  /* 0x0000b40016057a23 */ /* 0x000fe2000001086b */
[----:B------:R4:W-:Y:S01]  /*11210*/  MUFU.EX2 R228, R9 ;  /* 0x0000000900e47308 */ /* 0x0009e20000000800 */
[--C-:B------:R-:W-:Y:S02]  /*11220*/  FFMA.FTZ R16, R48, c[0x0][0x2d0], -R105.reuse ;  /* 0x0000b40030107a23 */ /* 0x100fe40000010869 */
[--C-:B------:R-:W-:Y:S02]  /*11230*/  FFMA.FTZ R6, R33, c[0x0][0x2d0], -R105.reuse ;  /* 0x0000b40021067a23 */ /* 0x100fe40000010869 */
[--C-:B------:R-:W-:Y:S02]  /*11240*/  FFMA.FTZ R100, R100, c[0x0][0x2d0], -R105.reuse ;  /* 0x0000b40064647a23 */ /* 0x100fe40000010869 */
[----:B------:R-:W-:Y:S02]  /*11250*/  FFMA.FTZ R101, R101, c[0x0][0x2d0], -R105 ;  /* 0x0000b40065657a23 */ /* 0x000fe40000010869 */
[--C-:B------:R-:W-:Y:S01]  /*11260*/  FFMA.FTZ R102, R102, c[0x0][0x2d0], -R107.reuse ;  /* 0x0000b40066667a23 */ /* 0x100fe2000001086b */
[----:B------:R-:W-:Y:S01]  /*11270*/  MUFU.EX2 R88, R8 ;  /* 0x0000000800587308 */ /* 0x000fe20000000800 */
[----:B------:R-:W-:Y:S02]  /*11280*/  FFMA.FTZ R103, R103, c[0x0][0x2d0], -R107 ;  /* 0x0000b40067677a23 */ /* 0x000fe4000001086b */
[----:B-1----:R-:W-:Y:S02]  /*11290*/  FADD.FTZ R2, -R72, R3 ;  /* 0x0000000348027221 */ /* 0x002fe40000010100 */
[----:B------:R-:W1:Y:S01]  /*112a0*/  SHFL.BFLY PT, R3, R0, 0x2, 0x1f ;  /* 0x0c401f0000037f89 */ /* 0x000e6200000e0000 */
[----:B--2---:R-:W-:Y:S02]  /*112b0*/  FMUL.FTZ R17, R70, R133 ;  /* 0x0000008546117220 */ /* 0x004fe40000410000 */
[----:B------:R-:W-:Y:S02]  /*112c0*/  FMUL.FTZ R2, R2, c[0x0][0x2d0] ;  /* 0x0000b40002027a20 */ /* 0x000fe40000410000 */
[----:B------:R2:W-:Y:S01]  /*112d0*/  MUFU.EX2 R119, R5 ;  /* 0x0000000500777308 */ /* 0x0005e20000000800 */
[----:B---3--:R-:W-:Y:S01]  /*112e0*/  FMNMX.FTZ R71, R4, R71, !PT ;  /* 0x0000004704477209 */ /* 0x008fe20007810000 */
[--C-:B------:R-:W-:Y:S02]  /*112f0*/  FFMA.FTZ R4, R187, c[0x0][0x2d0], -R105.reuse ;  /* 0x0000b400bb047a23 */ /* 0x100fe40000010869 */
[--C-:B----4-:R-:W-:Y:S02]  /*11300*/  FFMA.FTZ R9, R36, c[0x0][0x2d0], -R105.reuse ;  /* 0x0000b40024097a23 */ /* 0x110fe40000010869 */
[----:B------:R-:W-:Y:S04]  /*11310*/  FMUL.FTZ R96, R71, c[0x0][0x2d0] ;  /* 0x0000b40047607a20 */ /* 0x000fe80000410000 */
[----:B------:R3:W4:Y:S01]  /*11320*/  MUFU.EX2 R68, R2 ;  /* 0x0000000200447308 */ /* 0x0007220000000800 */
[--C-:B------:R-:W-:Y:S02]  /*11330*/  FFMA.FTZ R32, R40, c[0x0][0x2d0], -R96.reuse ;  /* 0x0000b40028207a23 */ /* 0x100fe40000010860 */
[----:B------:R-:W-:Y:S07]  /*11340*/  FFMA.FTZ R48, R203, c[0x0][0x2d0], -R96 ;  /* 0x0000b400cb307a23 */ /* 0x000fee0000010860 */
[----:B------:R-:W-:Y:S01]  /*11350*/  MUFU.EX2 R106, R4 ;  /* 0x00000004006a7308 */ /* 0x000fe20000000800 */
[----:B-1----:R-:W-:Y:S01]  /*11360*/  FMNMX.FTZ R0, R0, R3, !PT ;  /* 0x0000000300007209 */ /* 0x002fe20007810000 */
[----:B------:R-:W-:Y:S02]  /*11370*/  FFMA.FTZ R3, R118, c[0x0][0x2d0], -R105 ;  /* 0x0000b40076037a23 */ /* 0x000fe40000010869 */
[----:B--2---:R-:W-:Y:S06]  /*11380*/  FMUL.FTZ R5, R70, R121 ;  /* 0x0000007946057220 */ /* 0x004fec0000410000 */
[----:B------:R1:W-:Y:S01]  /*11390*/  MUFU.EX2 R11, R3 ;  /* 0x00000003000b7308 */ /* 0x0003e20000000800 */
[----:B---3--:R-:W-:Y:S02]  /*113a0*/  FADD.FTZ R2, -R71, R116 ;  /* 0x0000007447027221 */ /* 0x008fe40000010100 */
[----:B----4-:R-:W-:Y:S02]  /*113b0*/  FMUL.FTZ R18, R68, R134 ;  /* 0x0000008644127220 */ /* 0x010fe40000410000 */
[----:B------:R-:W-:Y:S05]  /*113c0*/  FMUL.FTZ R2, R2, c[0x0][0x2d0] ;  /* 0x0000b40002027a20 */ /* 0x000fea0000410000 */
[----:B------:R-:W-:Y:S10]  /*113d0*/  MUFU.EX2 R63, R9 ;  /* 0x00000009003f7308 */ /* 0x000ff40000000800 */
[----:B------:R2:W3:Y:S01]  /*113e0*/  MUFU.EX2 R69, R2 ;  /* 0x0000000200457308 */ /* 0x0004e20000000800 */
[----:B-1----:R-:W-:Y:S09]  /*113f0*/  FFMA.FTZ R3, R188, c[0x0][0x2d0], -R107 ;  /* 0x0000b400bc037a23 */ /* 0x002ff2000001086b */
[----:B------:R1:W-:Y:S10]  /*11400*/  MUFU.EX2 R104, R3 ;  /* 0x0000000300687308 */ /* 0x0003f40000000800 */
[----:B------:R-:W-:Y:S01]  /*11410*/  MUFU.EX2 R100, R100 ;  /* 0x0000006400647308 */ /* 0x000fe20000000800 */
[----:B--2---:R-:W-:Y:S02]  /*11420*/  FFMA.FTZ R2, R199, c[0x0][0x2d0], -R105 ;  /* 0x0000b400c7027a23 */ /* 0x004fe40000010869 */
[C---:B---3--:R-:W-:Y:S02]  /*11430*/  FMUL.FTZ R13, R69.reuse, R129 ;  /* 0x00000081450d7220 */ /* 0x048fe40000410000 */
[C---:B------:R-:W-:Y:S05]  /*11440*/  FMUL.FTZ R8, R69.reuse, R124 ;  /* 0x0000007c45087220 */ /* 0x040fea0000410000 */
[----:B------:R2:W3:Y:S01]  /*11450*/  MUFU.EX2 R116, R2 ;  /* 0x0000000200747308 */ /* 0x0004e20000000800 */
[----:B------:R-:W-:Y:S01]  /*11460*/  FMUL.FTZ R9, R69, R125 ;  /* 0x0000007d45097220 */ /* 0x000fe20000410000 */
[----:B------:R-:W-:Y:S01]  /*11470*/  MOV R125, R63 ;  /* 0x0000003f007d7202 */ /* 0x000fe20000000f00 */
[----:B-1----:R-:W-:Y:S01]  /*11480*/  FFMA.FTZ R3, R200, c[0x0][0x2d0], -R107 ;  /* 0x0000b400c8037a23 */ /* 0x002fe2000001086b */
[----:B------:R-:W-:Y:S06]  /*11490*/  MOV R200, R60 ;  /* 0x0000003c00c87202 */ /* 0x000fec0000000f00 */
[----:B------:R1:W4:Y:S10]  /*114a0*/  MUFU.EX2 R235, R3 ;  /* 0x0000000300eb7308 */ /* 0x0003340000000800 */
[----:B------:R-:W-:Y:S01]  /*114b0*/  MUFU.EX2 R101, R101 ;  /* 0x0000006500657308 */ /* 0x000fe20000000800 */
[----:B--2---:R-:W-:Y:S01]  /*114c0*/  FFMA.FTZ R2, R186, c[0x0][0x2d0], -R105 ;  /* 0x0000b400ba027a23 */ /* 0x004fe20000010869 */
[----:B---3--:R-:W-:Y:S08]  /*114d0*/  F2FP.BF16.PACK_AB R76, R116, R106 ;  /* 0x0000006a744c723e */ /* 0x008ff000000010ff */
[----:B------:R2:W-:Y:S01]  /*114e0*/  MUFU.EX2 R232, R2 ;  /* 0x0000000200e87308 */ /* 0x0005e20000000800 */
[--C-:B-1----:R-:W-:Y:S01]  /*114f0*/  FFMA.FTZ R3, R185, c[0x0][0x2d0], -R107.reuse ;  /* 0x0000b400b9037a23 */ /* 0x102fe2000001086b */
[----:B----4-:R-:W-:Y:S08]  /*11500*/  F2FP.BF16.PACK_AB R77, R235, R104 ;  /* 0x00000068eb4d723e */ /* 0x010ff000000010ff */
[----:B------:R1:W-:Y:S10]  /*11510*/  MUFU.EX2 R231, R3 ;  /* 0x0000000300e77308 */ /* 0x0003f40000000800 */
[----:B------:R-:W-:Y:S01]  /*11520*/  MUFU.EX2 R185, R7 ;  /* 0x0000000700b97308 */ /* 0x000fe20000000800 */
[----:B--2---:R-:W2:Y:S09]  /*11530*/  SHFL.BFLY PT, R2, R0, 0x1, 0x1f ;  /* 0x0c201f0000027f89 */ /* 0x004eb200000e0000 */
[----:B------:R3:W-:Y:S01]  /*11540*/  MUFU.EX2 R186, R6 ;  /* 0x0000000600ba7308 */ /* 0x0007e20000000800 */
[--C-:B-1----:R-:W-:Y:S01]  /*11550*/  FFMA.FTZ R3, R198, c[0x0][0x2d0], -R96.reuse ;  /* 0x0000b400c6037a23 */ /* 0x102fe20000010860 */
[----:B------:R-:W-:Y:S08]  /*11560*/  MOV R198, R81 ;  /* 0x0000005100c67202 */ /* 0x000ff00000000f00 */
[----:B------:R1:W-:Y:S01]  /*11570*/  MUFU.EX2 R110, R3 ;  /* 0x00000003006e7308 */ /* 0x0003e20000000800 */
[----:B--2---:R-:W-:Y:S01]  /*11580*/  FMNMX.FTZ R2, R2, R0, !PT ;  /* 0x0000000002027209 */ /* 0x004fe20007810000 */
[----:B------:R-:W-:Y:S08]  /*11590*/  FFMA.FTZ R0, R184, c[0x0][0x2d0], -R107 ;  /* 0x0000b400b8007a23 */ /* 0x000ff0000001086b */
[----:B------:R-:W-:Y:S01]  /*115a0*/  MUFU.EX2 R102, R102 ;  /* 0x0000006600667308 */ /* 0x000fe20000000800 */
[----:B---3--:R-:W-:Y:S09]  /*115b0*/  FMUL.FTZ R6, R68, R122 ;  /* 0x0000007a44067220 */ /* 0x008ff20000410000 */
[----:B------:R2:W3:Y:S01]  /*115c0*/  MUFU.EX2 R10, R0 ;  /* 0x00000000000a7308 */ /* 0x0004e20000000800 */
[--C-:B-1----:R-:W-:Y:S09]  /*115d0*/  FFMA.FTZ R3, R201, c[0x0][0x2d0], -R96.reuse ;  /* 0x0000b400c9037a23 */ /* 0x102ff20000010860 */
[----:B------:R1:W4:Y:S10]  /*115e0*/  MUFU.EX2 R234, R3 ;  /* 0x0000000300ea7308 */ /* 0x0003340000000800 */
[----:B------:R-:W-:Y:S01]  /*115f0*/  MUFU.EX2 R103, R103 ;  /* 0x0000006700677308 */ /* 0x000fe20000000800 */
[----:B--2---:R-:W-:Y:S01]  /*11600*/  FADD.FTZ R0, -R2, R117 ;  /* 0x0000007502007221 */ /* 0x004fe20000010100 */
[----:B------:R-:W-:Y:S02]  /*11610*/  MOV R117, R11 ;  /* 0x0000000b00757202 */ /* 0x000fe40000000f00 */
[----:B---3--:R-:W-:Y:S01]  /*11620*/  MOV R124, R10 ;  /* 0x0000000a007c7202 */ /* 0x008fe20000000f00 */
[----:B------:R-:W-:Y:S01]  /*11630*/  FMUL.FTZ R0, R0, c[0x0][0x2d0] ;  /* 0x0000b40000007a20 */ /* 0x000fe20000410000 */
[----:B------:R-:W-:Y:S02]  /*11640*/  F2FP.BF16.PACK_AB R78, R117, R232 ;  /* 0x000000e8754e723e */ /* 0x000fe400000010ff */
[----:B------:R-:W-:Y:S03]  /*11650*/  F2FP.BF16.PACK_AB R79, R124, R231 ;  /* 0x000000e77c4f723e */ /* 0x000fe600000010ff */
[----:B------:R-:W2:Y:S01]  /*11660*/  MUFU.EX2 R0, R0 ;  /* 0x0000000000007308 */ /* 0x000ea20000000800 */
[--C-:B-1----:R-:W-:Y:S01]  /*11670*/  FFMA.FTZ R3, R196, c[0x0][0x2d0], -R96.reuse ;  /* 0x0000b400c4037a23 */ /* 0x102fe20000010860 */
[----:B----4-:R-:W-:Y:S02]  /*11680*/  F2FP.BF16.PACK_AB R64, R234, R110 ;  /* 0x0000006eea40723e */ /* 0x010fe400000010ff */
[----:B------:R-:W-:Y:S06]  /*11690*/  MOV R196, R58 ;  /* 0x0000003a00c47202 */ /* 0x000fec0000000f00 */
[----:B------:R1:W-:Y:S01]  /*116a0*/  MUFU.EX2 R230, R3 ;  /* 0x0000000300e67308 */ /* 0x0003e20000000800 */
[C---:B--2---:R-:W-:Y:S09]  /*116b0*/  FMUL.FTZ R15, R0.reuse, R131 ;  /* 0x00000083000f7220 */ /* 0x044ff20000410000 */
[----:B------:R2:W-:Y:S01]  /*116c0*/  MUFU.EX2 R131, R16 ;  /* 0x0000001000837308 */ /* 0x0005e20000000800 */
[C---:B------:R-:W-:Y:S01]  /*116d0*/  FMUL.FTZ R10, R0.reuse, R126 ;  /* 0x0000007e000a7220 */ /* 0x040fe20000410000 */
[----:B------:R-:W-:Y:S01]  /*116e0*/  MOV R126, R88 ;  /* 0x00000058007e7202 */ /* 0x000fe20000000f00 */
[C---:B------:R-:W-:Y:S02]  /*116f0*/  FMUL.FTZ R14, R0.reuse, R130 ;  /* 0x00000082000e7220 */ /* 0x040fe40000410000 */
[C---:B------:R-:W-:Y:S02]  /*11700*/  FMUL.FTZ R58, R0.reuse, R174 ;  /* 0x000000ae003a7220 */ /* 0x040fe40000410000 */
[----:B------:R-:W-:Y:S02]  /*11710*/  FMUL.FTZ R63, R0, R179 ;  /* 0x000000b3003f7220 */ /* 0x000fe40000410000 */
[--C-:B-1----:R-:W-:Y:S01]  /*11720*/  FFMA.FTZ R3, R190, c[0x0][0x2d0], -R96.reuse ;  /* 0x0000b400be037a23 */ /* 0x102fe20000010860 */
[----:B------:R-:W-:Y:S01]  /*11730*/  MOV R190, R47 ;  /* 0x0000002f00be7202 */ /* 0x000fe20000000f00 */
[----:B------:R-:W-:Y:S02]  /*11740*/  FMUL.FTZ R47, R0, R163 ;  /* 0x000000a3002f7220 */ /* 0x000fe40000410000 */
[----:B------:R1:W3:Y:S01]  /*11750*/  MUFU.EX2 R11, R3 ;  /* 0x00000003000b7308 */ /* 0x0002e20000000800 */
[----:B--2---:R-:W-:Y:S02]  /*11760*/  FMUL.FTZ R16, R70, R132 ;  /* 0x0000008446107220 */ /* 0x004fe40000410000 */
[----:B-1----:R-:W-:Y:S04]  /*11770*/  FMUL.FTZ R3, R2, c[0x0][0x2d0] ;  /* 0x0000b40002037a20 */ /* 0x002fe80000410000 */
[--C-:B------:R-:W-:Y:S01]  /*11780*/  FFMA.FTZ R4, R189, c[0x0][0x2d0], -R3.reuse ;  /* 0x0000b400bd047a23 */ /* 0x100fe20000010803 */
[----:B------:R-:W-:Y:S01]  /*11790*/  MOV R189, R43 ;  /* 0x0000002b00bd7202 */ /* 0x000fe20000000f00 */
[--C-:B------:R-:W-:Y:S02]  /*117a0*/  FFMA.FTZ R7, R31, c[0x0][0x2d0], -R3.reuse ;  /* 0x0000b4001f077a23 */ /* 0x100fe40000010803 */
[----:B------:R1:W-:Y:S01]  /*117b0*/  MUFU.EX2 R201, R4 ;  /* 0x0000000400c97308 */ /* 0x0003e20000000800 */
[----:B------:R-:W-:Y:S02]  /*117c0*/  FMUL.FTZ R31, R0, R147 ;  /* 0x00000093001f7220 */ /* 0x000fe40000410000 */
[--C-:B------:R-:W-:Y:S02]  /*117d0*/  FFMA.FTZ R40, R42, c[0x0][0x2d0], -R3.reuse ;  /* 0x0000b4002a287a23 */ /* 0x100fe40000010803 */
[C---:B------:R-:W-:Y:S02]  /*117e0*/  FMUL.FTZ R42, R0.reuse, R158 ;  /* 0x0000009e002a7220 */ /* 0x040fe40000410000 */
[----:B------:R-:W-:Y:S02]  /*117f0*/  FMUL.FTZ R43, R0, R159 ;  /* 0x0000009f002b7220 */ /* 0x000fe40000410000 */
[--C-:B------:R-:W-:Y:S01]  /*11800*/  FFMA.FTZ R60, R217, c[0x0][0x2d0], -R3.reuse ;  /* 0x0000b400d93c7a23 */ /* 0x100fe20000010803 */
[----:B------:R2:W-:Y:S01]  /*11810*/  MUFU.EX2 R199, R7 ;  /* 0x0000000700c77308 */ /* 0x0005e20000000800 */
[--C-:B------:R-:W-:Y:S09]  /*11820*/  FFMA.FTZ R75, R75, c[0x0][0x2d0], -R3.reuse ;  /* 0x0000b4004b4b7a23 */ /* 0x100ff20000010803 */
[----:B------:R4:W-:Y:S01]  /*11830*/  MUFU.EX2 R217, R60 ;  /* 0x0000003c00d97308 */ /* 0x0009e20000000800 */
[--C-:B-1----:R-:W-:Y:S01]  /*11840*/  FFMA.FTZ R4, R202, c[0x0][0x2d0], -R3.reuse ;  /* 0x0000b400ca047a23 */ /* 0x102fe20000010803 */
[----:B------:R-:W-:Y:S01]  /*11850*/  MOV R202, R44 ;  /* 0x0000002c00ca7202 */ /* 0x000fe20000000f00 */
[--C-:B------:R-:W-:Y:S07]  /*11860*/  FFMA.FTZ R44, R208, c[0x0][0x2d0], -R3.reuse ;  /* 0x0000b400d02c7a23 */ /* 0x100fee0000010803 */
        /* <DEDUP_REMOVED lines=10> */
[--C-:B------:R-:W-:Y:S09]  /*11910*/  FFMA.FTZ R56, R210, c[0x0][0x2d0], -R3.reuse ;  /* 0x0000b400d2387a23 */ /* 0x100ff20000010803 */
[----:B------:R2:W-:Y:S01]  /*11920*/  MUFU.EX2 R133, R56 ;  /* 0x0000003800857308 */ /* 0x0005e20000000800 */
[----:B-1----:R-:W-:Y:S01]  /*11930*/  FFMA.FTZ R4, R191, c[0x0][0x2d0], -R3 ;  /* 0x0000b400bf047a23 */ /* 0x002fe20000010803 */
[----:B------:R-:W-:Y:S01]  /*11940*/  MOV R191, R61 ;  /* 0x0000003d00bf7202 */ /* 0x000fe20000000f00 */
[C---:B------:R-:W-:Y:S07]  /*11950*/  FMUL.FTZ R61, R69.reuse, R177 ;  /* 0x000000b1453d7220 */ /* 0x040fee0000410000 */
[----:B------:R1:W3:Y:S01]  /*11960*/  MUFU.EX2 R12, R4 ;  /* 0x00000004000c7308 */ /* 0x0002e20000000800 */
[----:B--2---:R-:W-:Y:S02]  /*11970*/  FMUL.FTZ R56, R69, R172 ;  /* 0x000000ac45387220 */ /* 0x004fe40000410000 */
[--C-:B-1----:R-:W-:Y:S01]  /*11980*/  FFMA.FTZ R4, R23, c[0x0][0x2d0], -R107.reuse ;  /* 0x0000b40017047a23 */ /* 0x102fe2000001086b */
[----:B---3--:R-:W-:Y:S01]  /*11990*/  MOV R122, R12 ;  /* 0x0000000c007a7202 */ /* 0x008fe20000000f00 */
[----:B------:R-:W1:Y:S01]  /*119a0*/  LDSM.16.MT88.4 R20, [R224+0x100] ;  /* 0x00010000e014783b */ /* 0x000e620000004200 */
[--C-:B------:R-:W-:Y:S04]  /*119b0*/  FFMA.FTZ R12, R19, c[0x0][0x2d0], -R107.reuse ;  /* 0x0000b400130c7a23 */ /* 0x100fe8000001086b */
[----:B------:R2:W-:Y:S01]  /*119c0*/  MUFU.EX2 R91, R4 ;  /* 0x00000004005b7308 */ /* 0x0005e20000000800 */
[----:B------:R-:W-:Y:S01]  /*119d0*/  F2FP.BF16.PACK_AB R67, R122, R229 ;  /* 0x000000e57a43723e */ /* 0x000fe200000010ff */
[----:B------:R-:W-:Y:S02]  /*119e0*/  FMUL.FTZ R19, R68, R135 ;  /* 0x0000008744137220 */ /* 0x000fe40000410000 */
[--C-:B--2---:R-:W-:Y:S06]  /*119f0*/  FFMA.FTZ R4, R34, c[0x0][0x2d0], -R107.reuse ;  /* 0x0000b40022047a23 */ /* 0x104fec000001086b */
[----:B------:R2:W3:Y:S02]  /*11a00*/  MUFU.EX2 R87, R4 ;  /* 0x0000000400577308 */ /* 0x0004e40000000800 */
[--C-:B--2---:R-:W-:Y:S01]  /*11a10*/  FFMA.FTZ R4, R35, c[0x0][0x2d0], -R107.reuse ;  /* 0x0000b40023047a23 */ /* 0x104fe2000001086b */
[----:B---3--:R-:W-:Y:S01]  /*11a20*/  MOV R127, R87 ;  /* 0x00000057007f7202 */ /* 0x008fe20000000f00 */
[----:B------:R-:W-:Y:S06]  /*11a30*/  FMUL.FTZ R35, R68, R151 ;  /* 0x0000009744237220 */ /* 0x000fec0000410000 */
        /* <DEDUP_REMOVED lines=8> */
[----:B--2---:R-:W-:Y:S01]  /*11ac0*/  FFMA.FTZ R4, R25, c[0x0][0x2d0], -R96 ;  /* 0x0000b40019047a23 */ /* 0x004fe20000010860 */
[----:B----4-:R-:W-:Y:S01]  /*11ad0*/  MOV R121, R89 ;  /* 0x0000005900797202 */ /* 0x010fe20000000f00 */
[C---:B------:R-:W-:Y:S07]  /*11ae0*/  FMUL.FTZ R25, R69.reuse, R141 ;  /* 0x0000008d45197220 */ /* 0x040fee0000410000 */
[----:B------:R2:W-:Y:S01]  /*11af0*/  MUFU.EX2 R118, R4 ;  /* 0x0000000400767308 */ /* 0x0005e20000000800 */
[----:B---3--:R-:W-:Y:S01]  /*11b00*/  FMUL.FTZ R24, R69, R140 ;  /* 0x0000008c45187220 */ /* 0x008fe20000410000 */
[----:B------:R-:W-:Y:S02]  /*11b10*/  MOV R140, R199 ;  /* 0x000000c7008c7202 */ /* 0x000fe40000000f00 */
[----:B------:R-:W-:Y:S01]  /*11b20*/  MOV R199, R80 ;  /* 0x0000005000c77202 */ /* 0x000fe20000000f00 */
[--C-:B--2---:R-:W-:Y:S02]  /*11b30*/  FFMA.FTZ R4, R26, c[0x0][0x2d0], -R3.reuse ;  /* 0x0000b4001a047a23 */ /* 0x104fe40000010803 */
[C---:B------:R-:W-:Y:S01]  /*11b40*/  FMUL.FTZ R26, R0.reuse, R142 ;  /* 0x0000008e001a7220 */ /* 0x040fe20000410000 */
[----:B------:R-:W-:Y:S02]  /*11b50*/  MOV R142, R187 ;  /* 0x000000bb008e7202 */ /* 0x000fe40000000f00 */
[----:B------:R2:W-:Y:S01]  /*11b60*/  MUFU.EX2 R90, R4 ;  /* 0x00000004005a7308 */ /* 0x0005e20000000800 */
[----:B------:R-:W-:Y:S02]  /*11b70*/  IMAD.MOV.U32 R187, RZ, RZ, R82 ;  /* 0x000000ffffbb7224 */ /* 0x000fe400078e0052 */
[----:B--2---:R-:W-:Y:S02]  /*11b80*/  FFMA.FTZ R4, R27, c[0x0][0x2d0], -R3 ;  /* 0x0000b4001b047a23 */ /* 0x004fe40000010803 */
[----:B------:R-:W-:Y:S01]  /*11b90*/  FMUL.FTZ R27, R0, R143 ;  /* 0x0000008f001b7220 */ /* 0x000fe20000410000 */
[----:B------:R-:W-:Y:S04]  /*11ba0*/  MOV R143, R186 ;  /* 0x000000ba008f7202 */ /* 0x000fe80000000f00 */
[----:B------:R2:W-:Y:S01]  /*11bb0*/  MUFU.EX2 R184, R4 ;  /* 0x0000000400b87308 */ /* 0x0005e20000000800 */
[----:B------:R-:W-:Y:S01]  /*11bc0*/  MOV R186, R84 ;  /* 0x0000005400ba7202 */ /* 0x000fe20000000f00 */
[--C-:B--2---:R-:W-:Y:S08]  /*11bd0*/  FFMA.FTZ R4, R28, c[0x0][0x2d0], -R96.reuse ;  /* 0x0000b4001c047a23 */ /* 0x104ff00000010860 */
[----:B------:R2:W3:Y:S10]  /*11be0*/  MUFU.EX2 R28, R12 ;  /* 0x0000000c001c7308 */ /* 0x0004f40000000800 */
[----:B------:R4:W1:Y:S01]  /*11bf0*/  MUFU.EX2 R86, R4 ;  /* 0x0000000400567308 */ /* 0x0008620000000800 */
[----:B--2---:R-:W-:Y:S01]  /*11c00*/  FMUL.FTZ R12, R69, R128 ;  /* 0x00000080450c7220 */ /* 0x004fe20000410000 */
[----:B---3--:R-:W-:Y:S01]  /*11c10*/  MOV R130, R28 ;  /* 0x0000001c00827202 */ /* 0x008fe20000000f00 */
[----:B------:R-:W-:Y:S02]  /*11c20*/  FFMA.FTZ R28, R51, c[0x0][0x2d0], -R107 ;  /* 0x0000b400331c7a23 */ /* 0x000fe4000001086b */
[----:B------:R-:W-:Y:S05]  /*11c30*/  FMUL.FTZ R51, R68, R167 ;  /* 0x000000a744337220 */ /* 0x000fea0000410000 */
[----:B------:R2:W-:Y:S01]  /*11c40*/  MUFU.EX2 R33, R28 ;  /* 0x0000001c00217308 */ /* 0x0005e20000000800 */
[----:B----4-:R-:W-:Y:S01]  /*11c50*/  FFMA.FTZ R4, R29, c[0x0][0x2d0], -R96 ;  /* 0x0000b4001d047a23 */ /* 0x010fe20000010860 */
[----:B-1----:R-:W-:Y:S01]  /*11c60*/  MOV R128, R86 ;  /* 0x0000005600807202 */ /* 0x002fe20000000f00 */
[C---:B------:R-:W-:Y:S07]  /*11c70*/  FMUL.FTZ R29, R69.reuse, R145 ;  /* 0x00000091451d7220 */ /* 0x040fee0000410000 */
[----:B------:R1:W3:Y:S01]  /*11c80*/  MUFU.EX2 R188, R4 ;  /* 0x0000000400bc7308 */ /* 0x0002e20000000800 */
[C---:B--2---:R-:W-:Y:S09]  /*11c90*/  FMUL.FTZ R28, R69.reuse, R144 ;  /* 0x00000090451c7220 */ /* 0x044ff20000410000 */
[----:B------:R2:W-:Y:S01]  /*11ca0*/  MUFU.EX2 R144, R40 ;  /* 0x0000002800907308 */ /* 0x0005e20000000800 */
[----:B-1----:R-:W-:Y:S02]  /*11cb0*/  FFMA.FTZ R4, R30, c[0x0][0x2d0], -R3 ;  /* 0x0000b4001e047a23 */ /* 0x002fe40000010803 */
[C---:B------:R-:W-:Y:S07]  /*11cc0*/  FMUL.FTZ R30, R0.reuse, R146 ;  /* 0x00000092001e7220 */ /* 0x040fee0000410000 */
[----:B------:R1:W4:Y:S01]  /*11cd0*/  MUFU.EX2 R85, R4 ;  /* 0x0000000400557308 */ /* 0x0003220000000800 */
[----:B---3--:R-:W-:Y:S01]  /*11ce0*/  IMAD.MOV.U32 R141, RZ, RZ, R188 ;  /* 0x000000ffff8d7224 */ /* 0x008fe200078e00bc */
[----:B------:R-:W-:Y:S01]  /*11cf0*/  MOV R188, R59 ;  /* 0x0000003b00bc7202 */ /* 0x000fe20000000f00 */
[----:B------:R-:W-:Y:S07]  /*11d00*/  FMUL.FTZ R59, R0, R175 ;  /* 0x000000af003b7220 */ /* 0x000fee0000410000 */
[----:B------:R3:W-:Y:S01]  /*11d10*/  MUFU.EX2 R146, R32 ;  /* 0x0000002000927308 */ /* 0x0007e20000000800 */
[----:B--2---:R-:W-:Y:S02]  /*11d20*/  FMUL.FTZ R40, R69, R156 ;  /* 0x0000009c45287220 */ /* 0x004fe40000410000 */
[----:B-1----:R-:W-:Y:S01]  /*11d30*/  FFMA.FTZ R4, R37, c[0x0][0x2d0], -R105 ;  /* 0x0000b40025047a23 */ /* 0x002fe20000010869 */
[----:B----4-:R-:W-:Y:S02]  /*11d40*/  MOV R129, R85 ;  /* 0x0000005500817202 */ /* 0x010fe40000000f00 */
[----:B------:R-:W-:Y:S04]  /*11d50*/  LDSM.16.MT88.4 R84, [R224+0x900] ;  /* 0x00090000e054783b */ /* 0x000fe80000004200 */
[----:B------:R1:W2:Y:S01]  /*11d60*/  MUFU.EX2 R46, R4 ;  /* 0x00000004002e7308 */ /* 0x0002a20000000800 */
[C---:B---3--:R-:W-:Y:S01]  /*11d70*/  FMUL.FTZ R32, R70.reuse, R148 ;  /* 0x0000009446207220 */ /* 0x048fe20000410000 */
[----:B------:R-:W-:Y:S01]  /*11d80*/  MOV R148, R33 ;  /* 0x0000002100947202 */ /* 0x000fe20000000f00 */
[----:B------:R-:W-:Y:S07]  /*11d90*/  FMUL.FTZ R33, R70, R149 ;  /* 0x0000009546217220 */ /* 0x000fee0000410000 */
[----:B------:R3:W-:Y:S01]  /*11da0*/  MUFU.EX2 R149, R44 ;  /* 0x0000002c00957308 */ /* 0x0007e20000000800 */
[----:B-1----:R-:W-:Y:S01]  /*11db0*/  FFMA.FTZ R4, R38, c[0x0][0x2d0], -R107 ;  /* 0x0000b40026047a23 */ /* 0x002fe2000001086b */
[----:B--2---:R-:W-:Y:S01]  /*11dc0*/  MOV R134, R46 ;  /* 0x0000002e00867202 */ /* 0x004fe20000000f00 */
[----:B------:R-:W1:Y:S01]  /*11dd0*/  LDSM.16.MT88.4 R36, [R227+0x100] ;  /* 0x00010000e324783b */ /* 0x000e620000004200 */
[----:B------:R-:W-:Y:S06]  /*11de0*/  FMUL.FTZ R46, R0, R162 ;  /* 0x000000a2002e7220 */ /* 0x000fec0000410000 */
[----:B------:R2:W4:Y:S01]  /*11df0*/  MUFU.EX2 R45, R4 ;  /* 0x00000004002d7308 */ /* 0x0005220000000800 */
[C---:B---3--:R-:W-:Y:S02]  /*11e00*/  FMUL.FTZ R44, R69.reuse, R160 ;  /* 0x000000a0452c7220 */ /* 0x048fe40000410000 */
[C---:B--2---:R-:W-:Y:S01]  /*11e10*/  FMUL.FTZ R4, R70.reuse, R120 ;  /* 0x0000007846047220 */ /* 0x044fe20000410000 */
[----:B------:R-:W-:Y:S02]  /*11e20*/  MOV R120, R90 ;  /* 0x0000005a00787202 */ /* 0x000fe40000000f00 */
[----:B----4-:R-:W-:Y:S01]  /*11e30*/  MOV R135, R45 ;  /* 0x0000002d00877202 */ /* 0x010fe20000000f00 */
[----:B------:R-:W-:Y:S03]  /*11e40*/  FMUL.FTZ R45, R69, R161 ;  /* 0x000000a1452d7220 */ /* 0x000fe60000410000 */
[-C--:B------:R-:W-:Y:S08]  /*11e50*/  HMMA.16816.F32.BF16 R4, R76, R20.reuse, R4 ;  /* 0x000000144c04723c */ /* 0x080ff00000041804 */
[C---:B------:R-:W-:Y:S07]  /*11e60*/  HMMA.16816.F32.BF16 R8, R64.reuse, R20, R8 ;  /* 0x000000144008723c */ /* 0x040fee0000041808 */
[--C-:B------:R-:W-:Y:S01]  /*11e70*/  FFMA.FTZ R20, R49, c[0x0][0x2d0], -R105.reuse ;  /* 0x0000b40031147a23 */ /* 0x100fe20000010869 */
[-C--:B------:R-:W-:Y:S03]  /*11e80*/  HMMA.16816.F32.BF16 R12, R64, R22.reuse, R12 ;  /* 0x00000016400c723c */ /* 0x080fe6000004180c */
[----:B------:R2:W3:Y:S01]  /*11e90*/  MUFU.EX2 R34, R20 ;  /* 0x0000001400227308 */ /* 0x0004e20000000800 */
[C---:B------:R-:W-:Y:S02]  /*11ea0*/  FMUL.FTZ R49, R70.reuse, R165 ;  /* 0x000000a546317220 */ /* 0x040fe40000410000 */
[----:B------:R-:W-:Y:S01]  /*11eb0*/  LDSM.16.MT88.4 R164, [R225+0x3100] ;  /* 0x00310000e1a4783b */ /* 0x000fe20000004200 */
[----:B------:R-:W-:Y:S01]  /*11ec0*/  FMUL.FTZ R21, R70, R137 ;  /* 0x0000008946157220 */ /* 0x000fe20000410000 */
[C---:B------:R-:W-:Y:S04]  /*11ed0*/  HMMA.16816.F32.BF16 R16, R76.reuse, R22, R16 ;  /* 0x000000164c10723c */ /* 0x040fe80000041810 */
[----:B------:R-:W-:Y:S02]  /*11ee0*/  MOV R137, R184 ;  /* 0x000000b800897202 */ /* 0x000fe40000000f00 */
[----:B------:R-:W-:Y:S01]  /*11ef0*/  MOV R184, R57 ;  /* 0x0000003900b87202 */ /* 0x000fe20000000f00 */
[C---:B------:R-:W-:Y:S01]  /*11f00*/  FMUL.FTZ R22, R68.reuse, R138 ;  /* 0x0000008a44167220 */ /* 0x040fe20000410000 */
[----:B------:R-:W-:Y:S01]  /*11f10*/  MOV R138, R118 ;  /* 0x00000076008a7202 */ /* 0x000fe20000000f00 */
[----:B------:R-:W-:Y:S03]  /*11f20*/  FMUL.FTZ R23, R68, R139 ;  /* 0x0000008b44177220 */ /* 0x000fe60000410000 */
[----:B------:R-:W-:Y:S01]  /*11f30*/  FMUL.FTZ R57, R69, R173 ;  /* 0x000000ad45397220 */ /* 0x000fe20000410000 */
[----:B------:R-:W-:Y:S01]  /*11f40*/  MOV R118, R62 ;  /* 0x0000003e00767202 */ /* 0x000fe20000000f00 */
[----:B------:R-:W-:Y:S01]  /*11f50*/  FMUL.FTZ R62, R0, R178 ;  /* 0x000000b2003e7220 */ /* 0x000fe20000410000 */
[----:B------:R-:W-:Y:S01]  /*11f60*/  MOV R139, R91 ;  /* 0x0000005b008b7202 */ /* 0x000fe20000000f00 */
[----:B--2---:R-:W-:Y:S01]  /*11f70*/  FMUL.FTZ R20, R70, R136 ;  /* 0x0000008846147220 */ /* 0x004fe20000410000 */
[----:B------:R-:W-:Y:S01]  /*11f80*/  MOV R136, R185 ;  /* 0x000000b900887202 */ /* 0x000fe20000000f00 */
[----:B---3--:R-:W-:Y:S01]  /*11f90*/  IMAD.MOV.U32 R147, RZ, RZ, R34 ;  /* 0x000000ffff937224 */ /* 0x008fe200078e0022 */
[----:B------:R-:W-:Y:S01]  /*11fa0*/  MOV R185, R83 ;  /* 0x0000005300b97202 */ /* 0x000fe20000000f00 */
[----:B------:R-:W-:Y:S01]  /*11fb0*/  FMUL.FTZ R34, R68, R150 ;  /* 0x0000009644227220 */ /* 0x000fe20000410000 */
[----:B------:R-:W2:Y:S02]  /*11fc0*/  LDSM.16.MT88.4 R80, [R226+0x100] ;  /* 0x00010000e250783b */ /* 0x000ea40000004200 */
[-C--:B-1----:R-:W-:Y:S08]  /*11fd0*/  HMMA.16816.F32.BF16 R20, R76, R36.reuse, R20 ;  /* 0x000000244c14723c */ /* 0x082ff00000041814 */
        /* <DEDUP_REMOVED lines=9> */
[C---:B-1----:R-:W-:Y:S07]  /*12070*/  FMUL.FTZ R36, R70.reuse, R152 ;  /* 0x0000009846247220 */ /* 0x042fee0000410000 */
[-C--:B------:R-:W-:Y:S08]  /*12080*/  HMMA.16816.F32.BF16 R36, R76, R52.reuse, R36 ;  /* 0x000000344c24723c */ /* 0x080ff00000041824 */
[C---:B------:R-:W-:Y:S07]  /*12090*/  HMMA.16816.F32.BF16 R40, R64.reuse, R52, R40 ;  /* 0x000000344028723c */ /* 0x040fee0000041828 */
[----:B------:R-:W-:Y:S01]  /*120a0*/  FFMA.FTZ R52, R209, c[0x0][0x2d0], -R96 ;  /* 0x0000b400d1347a23 */ /* 0x000fe20000010860 */
[-C--:B------:R-:W-:Y:S03]  /*120b0*/  HMMA.16816.F32.BF16 R44, R64, R54.reuse, R44 ;  /* 0x00000036402c723c */ /* 0x080fe6000004182c */
[----:B------:R1:W3:Y:S01]  /*120c0*/  MUFU.EX2 R88, R52 ;  /* 0x0000003400587308 */ /* 0x0002e20000000800 */
[----:B------:R-:W-:Y:S04]  /*120d0*/  FMUL.FTZ R53, R70, R169 ;  /* 0x000000a946357220 */ /* 0x000fe80000410000 */
[C---:B------:R-:W-:Y:S07]  /*120e0*/  HMMA.16816.F32.BF16 R48, R76.reuse, R54, R48 ;  /* 0x000000364c30723c */ /* 0x040fee0000041830 */
[C---:B------:R-:W-:Y:S02]  /*120f0*/  FMUL.FTZ R54, R68.reuse, R170 ;  /* 0x000000aa44367220 */ /* 0x040fe40000410000 */
[----:B------:R-:W-:Y:S03]  /*12100*/  FMUL.FTZ R55, R68, R171 ;  /* 0x000000ab44377220 */ /* 0x000fe60000410000 */
[C---:B-1----:R-:W-:Y:S07]  /*12110*/  FMUL.FTZ R52, R70.reuse, R168 ;  /* 0x000000a846347220 */ /* 0x042fee0000410000 */
[-C--:B--2---:R-:W-:Y:S08]  /*12120*/  HMMA.16816.F32.BF16 R52, R76, R80.reuse, R52 ;  /* 0x000000504c34723c */ /* 0x084ff00000041834 */
        /* <DEDUP_REMOVED lines=18> */
[----:B---3--:R-:W-:Y:S02]  /*12250*/  MOV R214, R88 ;  /* 0x0000005800d67202 */ /* 0x008fe40000000f00 */
        /* <DEDUP_REMOVED lines=9> */
[----:B------:R-:W-:Y:S02]  /*122f0*/  MOV R134, R131 ;  /* 0x0000008300867202 */ /* 0x000fe40000000f00 */
[----:B------:R-:W-:Y:S02]  /*12300*/  MOV R131, R130 ;  /* 0x0000008200837202 */ /* 0x000fe40000000f00 */
[----:B------:R-:W-:Y:S01]  /*12310*/  MOV R130, R125 ;  /* 0x0000007d00827202 */ /* 0x000fe20000000f00 */
[----:B------:R-:W-:Y:S01]  /*12320*/  IMAD.MOV.U32 R150, RZ, RZ, R134 ;  /* 0x000000ffff967224 */ /* 0x000fe200078e0086 */
[----:B------:R-:W-:Y:S02]  /*12330*/  MOV R125, R198 ;  /* 0x000000c6007d7202 */ /* 0x000fe40000000f00 */
[----:B------:R-:W-:Y:S01]  /*12340*/  MOV R198, R92 ;  /* 0x0000005c00c67202 */ /* 0x000fe20000000f00 */
[----:B------:R-:W-:Y:S01]  /*12350*/  FFMA.FTZ R92, R219, c[0x0][0x2d0], -R107 ;  /* 0x0000b400db5c7a23 */ /* 0x000fe2000001086b */
[----:B------:R-:W-:Y:S02]  /*12360*/  MOV R134, R131 ;  /* 0x0000008300867202 */ /* 0x000fe40000000f00 */
[----:B------:R-:W-:Y:S01]  /*12370*/  MOV R219, R148 ;  /* 0x0000009400db7202 */ /* 0x000fe20000000f00 */
[----:B------:R3:W-:Y:S01]  /*12380*/  MUFU.EX2 R210, R92 ;  /* 0x0000005c00d27308 */ /* 0x0007e20000000800 */
[----:B------:R-:W-:Y:S02]  /*12390*/  MOV R148, R147 ;  /* 0x0000009300947202 */ /* 0x000fe40000000f00 */
[----:B------:R-:W-:Y:S02]  /*123a0*/  MOV R147, R132 ;  /* 0x0000008400937202 */ /* 0x000fe40000000f00 */
[----:B------:R-:W-:Y:S02]  /*123b0*/  MOV R132, R125 ;  /* 0x0000007d00847202 */ /* 0x000fe40000000f00 */
[----:B------:R-:W-:Y:S02]  /*123c0*/  MOV R125, R189 ;  /* 0x000000bd007d7202 */ /* 0x000fe40000000f00 */
[----:B-1----:R-:W-:Y:S02]  /*123d0*/  F2FP.BF16.PACK_AB R80, R138, R121 ;  /* 0x000000798a50723e */ /* 0x002fe400000010ff */
[----:B------:R-:W-:Y:S02]  /*123e0*/  MOV R189, R93 ;  /* 0x0000005d00bd7202 */ /* 0x000fe40000000f00 */
[----:B------:R-:W-:Y:S02]  /*123f0*/  MOV R131, R191 ;  /* 0x000000bf00837202 */ /* 0x000fe40000000f00 */
[----:B------:R-:W-:Y:S01]  /*12400*/  MOV R191, R202 ;  /* 0x000000ca00bf7202 */ /* 0x000fe20000000f00 */
[C---:B------:R-:W-:Y:S04]  /*12410*/  HMMA.16816.F32.BF16 R8, R80.reuse, R84, R8 ;  /* 0x000000545008723c */ /* 0x040fe80000041808 */
[----:B------:R-:W-:Y:S03]  /*12420*/  MOV R202, R94 ;  /* 0x0000005e00ca7202 */ /* 0x000fe60000000f00 */
[--C-:B------:R-:W-:Y:S01]  /*12430*/  FFMA.FTZ R84, R212, c[0x0][0x2d0], -R105.reuse ;  /* 0x0000b400d4547a23 */ /* 0x100fe20000010869 */
[-C--:B------:R-:W-:Y:S03]  /*12440*/  HMMA.16816.F32.BF16 R12, R80, R86.reuse, R12 ;  /* 0x00000056500c723c */ /* 0x080fe6000004180c */
[----:B------:R1:W-:Y:S01]  /*12450*/  MUFU.EX2 R208, R84 ;  /* 0x0000005400d07308 */ /* 0x0003e20000000800 */
[----:B------:R-:W-:Y:S02]  /*12460*/  MOV R212, R133 ;  /* 0x0000008500d47202 */ /* 0x000fe40000000f00 */
[----:B------:R-:W-:Y:S02]  /*12470*/  MOV R133, R130 ;  /* 0x0000008200857202 */ /* 0x000fe40000000f00 */
[C---:B------:R-:W-:Y:S04]  /*12480*/  HMMA.16816.F32.BF16 R16, R76.reuse, R86, R16 ;  /* 0x000000564c10723c */ /* 0x040fe80000041810 */
[----:B------:R-:W-:Y:S02]  /*12490*/  MOV R130, R197 ;  /* 0x000000c500827202 */ /* 0x000fe40000000f00 */
[----:B------:R-:W-:Y:S02]  /*124a0*/  MOV R197, R95 ;  /* 0x0000005f00c57202 */ /* 0x000fe40000000f00 */
[-C--:B--2---:R-:W-:Y:S01]  /*124b0*/  HMMA.16816.F32.BF16 R20, R76, R88.reuse, R20 ;  /* 0x000000584c14723c */ /* 0x084fe20000041814 */
[----:B---3--:R-:W2:Y:S07]  /*124c0*/  LDSM.16.MT88.4 R92, [R225+0x900] ;  /* 0x00090000e15c783b */ /* 0x008eae0000004200 */
[C---:B------:R-:W-:Y:S04]  /*124d0*/  HMMA.16816.F32.BF16 R24, R80.reuse, R88, R24 ;  /* 0x000000585018723c */ /* 0x040fe80000041818 */
[----:B-1----:R-:W-:Y:S01]  /*124e0*/  FFMA.FTZ R84, R213, c[0x0][0x2d0], -R105 ;  /* 0x0000b400d5547a23 */ /* 0x002fe20000010869 */
[----:B------:R-:W-:Y:S02]  /*124f0*/  MOV R213, R151 ;  /* 0x0000009700d57202 */ /* 0x000fe40000000f00 */
[----:B------:R-:W-:Y:S01]  /*12500*/  FFMA.FTZ R88, R221, c[0x0][0x2d0], -R96 ;  /* 0x0000b400dd587a23 */ /* 0x000fe20000010860 */
[-C--:B------:R-:W-:Y:S01]  /*12510*/  HMMA.16816.F32.BF16 R28, R80, R90.reuse, R28 ;  /* 0x0000005a501c723c */ /* 0x080fe2000004181c */
[----:B------:R1:W-:Y:S03]  /*12520*/  MUFU.EX2 R209, R84 ;  /* 0x0000005400d17308 */ /* 0x0003e60000000800 */
[----:B------:R-:W-:Y:S04]  /*12530*/  MOV R221, R149 ;  /* 0x0000009500dd7202 */ /* 0x000fe80000000f00 */
[C---:B------:R-:W-:Y:S03]  /*12540*/  HMMA.16816.F32.BF16 R32, R76.reuse, R90, R32 ;  /* 0x0000005a4c20723c */ /* 0x040fe60000041820 */
[----:B------:R3:W-:Y:S05]  /*12550*/  MUFU.EX2 R153, R88 ;  /* 0x0000005800997308 */ /* 0x0007ea0000000800 */
[-C--:B--2---:R-:W-:Y:S04]  /*12560*/  HMMA.16816.F32.BF16 R36, R76, R92.reuse, R36 ;  /* 0x0000005c4c24723c */ /* 0x084fe80000041824 */
[----:B-1----:R-:W-:Y:S01]  /*12570*/  FFMA.FTZ R84, R215, c[0x0][0x2d0], -R107 ;  /* 0x0000b400d7547a23 */ /* 0x002fe2000001086b */
[----:B------:R-:W-:Y:S01]  /*12580*/  MOV R215, R147 ;  /* 0x0000009300d77202 */ /* 0x000fe20000000f00 */
[----:B------:R-:W-:Y:S01]  /*12590*/  IMAD.MOV.U32 R147, RZ, RZ, R134 ;  /* 0x000000ffff937224 */ /* 0x000fe200078e0086 */
[----:B------:R-:W-:Y:S01]  /*125a0*/  MOV R134, R133 ;  /* 0x0000008500867202 */ /* 0x000fe20000000f00 */
[C---:B------:R-:W-:Y:S04]  /*125b0*/  HMMA.16816.F32.BF16 R40, R80.reuse, R92, R40 ;  /* 0x0000005c5028723c */ /* 0x040fe80000041828 */
[----:B------:R-:W-:Y:S01]  /*125c0*/  MOV R133, R132 ;  /* 0x0000008400857202 */ /* 0x000fe20000000f00 */
[--C-:B---3--:R-:W-:Y:S01]  /*125d0*/  FFMA.FTZ R88, R220, c[0x0][0x2d0], -R96.reuse ;  /* 0x0000b400dc587a23 */ /* 0x108fe20000010860 */
[----:B------:R-:W-:Y:S01]  /*125e0*/  MOV R132, R131 ;  /* 0x0000008300847202 */ /* 0x000fe20000000f00 */
[--C-:B------:R-:W-:Y:S01]  /*125f0*/  FFMA.FTZ R92, R250, c[0x0][0x2d0], -R96.reuse ;  /* 0x0000b400fa5c7a23 */ /* 0x100fe20000010860 */
[-C--:B------:R-:W-:Y:S01]  /*12600*/  HMMA.16816.F32.BF16 R44, R80, R94.reuse, R44 ;  /* 0x0000005e502c723c */ /* 0x080fe2000004182c */
[----:B------:R1:W-:Y:S03]  /*12610*/  MUFU.EX2 R159, R88 ;  /* 0x00000058009f7308 */ /* 0x0003e60000000800 */
[----:B------:R-:W-:Y:S02]  /*12620*/  MOV R131, R130 ;  /* 0x0000008200837202 */ /* 0x000fe40000000f00 */
[----:B------:R-:W-:Y:S02]  /*12630*/  MOV R130, R125 ;  /* 0x0000007d00827202 */ /* 0x000fe40000000f00 */
[C---:B------:R-:W-:Y:S04]  /*12640*/  HMMA.16816.F32.BF16 R48, R76.reuse, R94, R48 ;  /* 0x0000005e4c30723c */ /* 0x040fe80000041830 */
[----:B------:R-:W-:Y:S02]  /*12650*/  MOV R125, R197 ;  /* 0x000000c5007d7202 */ /* 0x000fe40000000f00 */
[----:B------:R-:W-:Y:S02]  /*12660*/  MOV R197, R202 ;  /* 0x000000ca00c57202 */ /* 0x000fe40000000f00 */
[----:B------:R2:W-:Y:S01]  /*12670*/  MUFU.EX2 R202, R84 ;  /* 0x0000005400ca7308 */ /* 0x0005e20000000800 */
[----:B------:R-:W-:Y:S03]  /*12680*/  MOV R220, R148 ;  /* 0x0000009400dc7202 */ /* 0x000fe60000000f00 */
[----:B------:R-:W-:Y:S01]  /*12690*/  MOV R250, R128 ;  /* 0x0000008000fa7202 */ /* 0x000fe20000000f00 */
[----:B-1----:R-:W-:Y:S01]  /*126a0*/  FFMA.FTZ R88, R223, c[0x0][0x2d0], -R3 ;  /* 0x0000b400df587a23 */ /* 0x002fe20000010803 */
[----:B------:R-:W-:Y:S02]  /*126b0*/  MOV R223, R135 ;  /* 0x0000008700df7202 */ /* 0x000fe40000000f00 */
[----:B------:R-:W-:Y:S02]  /*126c0*/  MOV R135, R198 ;  /* 0x000000c600877202 */ /* 0x000fe40000000f00 */
[----:B------:R1:W-:Y:S01]  /*126d0*/  MUFU.EX2 R152, R88 ;  /* 0x0000005800987308 */ /* 0x0003e20000000800 */
[----:B--2---:R-:W-:Y:S01]  /*126e0*/  FFMA.FTZ R84, R216, c[0x0][0x2d0], -R107 ;  /* 0x0000b400d8547a23 */ /* 0x004fe2000001086b */
[----:B------:R-:W-:Y:S08]  /*126f0*/  MOV R216, R150 ;  /* 0x0000009600d87202 */ /* 0x000ff00000000f00 */
[----:B------:R2:W-:Y:S01]  /*12700*/  MUFU.EX2 R203, R84 ;  /* 0x0000005400cb7308 */ /* 0x0005e20000000800 */
[----:B-1----:R-:W-:Y:S01]  /*12710*/  FFMA.FTZ R88, R246, c[0x0][0x2d0], -R3 ;  /* 0x0000b400f6587a23 */ /* 0x002fe20000010803 */
[----:B------:R-:W-:Y:S02]  /*12720*/  MOV R246, R134 ;  /* 0x0000008600f67202 */ /* 0x000fe40000000f00 */
[----:B------:R-:W-:Y:S06]  /*12730*/  MOV R134, R133 ;  /* 0x0000008500867202 */ /* 0x000fec0000000f00 */
[----:B------:R1:W3:Y:S01]  /*12740*/  MUFU.EX2 R158, R88 ;  /* 0x00000058009e7308 */ /* 0x0002e20000000800 */
[----:B------:R-:W-:Y:S01]  /*12750*/  MOV R133, R132 ;  /* 0x0000008400857202 */ /* 0x000fe20000000f00 */
[----:B------:R-:W-:Y:S01]  /*12760*/  IMAD.MOV.U32 R132, RZ, RZ, R131 ;  /* 0x000000ffff847224 */ /* 0x000fe200078e0083 */
[----:B------:R-:W-:Y:S02]  /*12770*/  MOV R131, R130 ;  /* 0x0000008200837202 */ /* 0x000fe40000000f00 */
[----:B------:R-:W-:Y:S02]  /*12780*/  MOV R130, R125 ;  /* 0x0000007d00827202 */ /* 0x000fe40000000f00 */
[----:B------:R-:W-:Y:S02]  /*12790*/  MOV R125, R197 ;  /* 0x000000c5007d7202 */ /* 0x000fe40000000f00 */
[----:B------:R-:W-:Y:S01]  /*127a0*/  MOV R197, R189 ;  /* 0x000000bd00c57202 */ /* 0x000fe20000000f00 */
[----:B--2---:R-:W2:Y:S01]  /*127b0*/  LDSM.16.MT88.4 R84, [R226+0x900] ;  /* 0x00090000e254783b */ /* 0x004ea20000004200 */
[----:B------:R-:W-:Y:S02]  /*127c0*/  MOV R189, R200 ;  /* 0x000000c800bd7202 */ /* 0x000fe40000000f00 */
[----:B------:R4:W-:Y:S01]  /*127d0*/  MUFU.EX2 R200, R92 ;  /* 0x0000005c00c87308 */ /* 0x0009e20000000800 */
[----:B-1----:R-:W-:Y:S01]  /*127e0*/  FFMA.FTZ R88, R222, c[0x0][0x2d0], -R96 ;  /* 0x0000b400de587a23 */ /* 0x002fe20000010860 */
[----:B------:R-:W-:Y:S08]  /*127f0*/  MOV R222, R129 ;  /* 0x0000008100de7202 */ /* 0x000ff00000000f00 */
[----:B------:R1:W1:Y:S01]  /*12800*/  MUFU.EX2 R157, R88 ;  /* 0x00000058009d7308 */ /* 0x0002620000000800 */
[--C-:B----4-:R-:W-:Y:S01]  /*12810*/  FFMA.FTZ R92, R252, c[0x0][0x2d0], -R3.reuse ;  /* 0x0000b400fc5c7a23 */ /* 0x110fe20000010803 */
[----:B------:R-:W-:Y:S08]  /*12820*/  MOV R252, R127 ;  /* 0x0000007f00fc7202 */ /* 0x000ff00000000f00 */
[----:B------:R4:W-:Y:S01]  /*12830*/  MUFU.EX2 R156, R92 ;  /* 0x0000005c009c7308 */ /* 0x0009e20000000800 */
[-C--:B--2---:R-:W-:Y:S01]  /*12840*/  HMMA.16816.F32.BF16 R52, R76, R84.reuse, R52 ;  /* 0x000000544c34723c */ /* 0x084fe20000041834 */
[----:B-1----:R-:W1:Y:S07]  /*12850*/  LDSM.16.MT88.4 R88, [R224+0x1100] ;  /* 0x00110000e058783b */ /* 0x002e6e0000004200 */
[C---:B------:R-:W-:Y:S07]  /*12860*/  HMMA.16816.F32.BF16 R56, R80.reuse, R84, R56 ;  /* 0x000000545038723c */ /* 0x040fee0000041838 */
[----:B------:R-:W-:Y:S01]  /*12870*/  FFMA.FTZ R84, R134, c[0x0][0x2d0], -R3 ;  /* 0x0000b40086547a23 */ /* 0x000fe20000010803 */
[-C--:B------:R-:W-:Y:S03]  /*12880*/  HMMA.16816.F32.BF16 R60, R80, R86.reuse, R60 ;  /* 0x00000056503c723c */ /* 0x080fe6000004183c */
[----:B------:R2:W1:Y:S01]  /*12890*/  MUFU.EX2 R163, R84 ;  /* 0x0000005400a37308 */ /* 0x0004620000000800 */
[----:B------:R-:W-:Y:S02]  /*128a0*/  MOV R134, R133 ;  /* 0x0000008500867202 */ /* 0x000fe40000000f00 */
[----:B------:R-:W-:Y:S01]  /*128b0*/  MOV R133, R132 ;  /* 0x0000008400857202 */ /* 0x000fe20000000f00 */
[----:B------:R-:W-:Y:S01]  /*128c0*/  FFMA.FTZ R80, R243, c[0x0][0x2d0], -R105 ;  /* 0x0000b400f3507a23 */ /* 0x000fe20000010869 */
[----:B------:R-:W-:Y:S04]  /*128d0*/  HMMA.16816.F32.BF16 R64, R76, R86, R64 ;  /* 0x000000564c40723c */ /* 0x000fe80000041840 */
[----:B------:R-:W-:Y:S01]  /*128e0*/  MOV R132, R131 ;  /* 0x0000008300847202 */ /* 0x000fe20000000f00 */
[----:B------:R1:W-:Y:S01]  /*128f0*/  MUFU.EX2 R162, R80 ;  /* 0x0000005000a27308 */ /* 0x0003e20000000800 */
[----:B------:R-:W-:Y:S01]  /*12900*/  MOV R131, R130 ;  /* 0x0000008200837202 */ /* 0x000fe20000000f00 */
[----:B----4-:R-:W-:Y:S01]  /*12910*/  FFMA.FTZ R92, R134, c[0x0][0x2d0], -R107 ;  /* 0x0000b400865c7a23 */ /* 0x010fe2000001086b */
[----:B------:R-:W-:Y:S04]  /*12920*/  MOV R130, R125 ;  /* 0x0000007d00827202 */ /* 0x000fe80000000f00 */
[----:B------:R-:W-:Y:S01]  /*12930*/  MOV R125, R197 ;  /* 0x000000c5007d7202 */ /* 0x000fe20000000f00 */
[----:B------:R-:W-:Y:S01]  /*12940*/  IMAD.MOV.U32 R148, RZ, RZ, R130 ;  /* 0x000000ffff947224 */ /* 0x000fe200078e0082 */
[----:B------:R-:W-:Y:S01]  /*12950*/  MOV R197, R189 ;  /* 0x000000bd00c57202 */ /* 0x000fe20000000f00 */
[----:B------:R4:W-:Y:S01]  /*12960*/  MUFU.EX2 R161, R92 ;  /* 0x0000005c00a17308 */ /* 0x0009e20000000800 */
[----:B------:R-:W-:Y:S02]  /*12970*/  MOV R189, R188 ;  /* 0x000000bc00bd7202 */ /* 0x000fe40000000f00 */
[----:B------:R-:W-:Y:S01]  /*12980*/  MOV R188, R199 ;  /* 0x000000c700bc7202 */ /* 0x000fe20000000f00 */
[----:B--2---:R-:W2:Y:S01]  /*12990*/  LDSM.16.MT88.4 R84, [R227+0x1100] ;  /* 0x00110000e354783b */ /* 0x004ea20000004200 */
[----:B------:R-:W-:Y:S02]  /*129a0*/  F2FP.BF16.PACK_AB R76, R220, R246 ;  /* 0x000000f6dc4c723e */ /* 0x000fe400000010ff */
[----:B------:R-:W-:Y:S02]  /*129b0*/  F2FP.BF16.PACK_AB R77, R147, R223 ;  /* 0x000000df934d723e */ /* 0x000fe400000010ff */
[----:B------:R-:W-:Y:S02]  /*129c0*/  F2FP.BF16.PACK_AB R78, R219, R216 ;  /* 0x000000d8db4e723e */ /* 0x000fe400000010ff */
[----:B------:R-:W-:Y:S02]  /*129d0*/  F2FP.BF16.PACK_AB R79, R218, R215 ;  /* 0x000000d7da4f723e */ /* 0x000fe400000010ff */
[----:B------:R-:W-:Y:S01]  /*129e0*/  F2FP.BF16.PACK_AB R81, R221, R144 ;  /* 0x00000090dd51723e */ /* 0x000fe200000010ff */
[----:B-1----:R-:W-:Y:S01]  /*129f0*/  FFMA.FTZ R80, R249, c[0x0][0x2d0], -R105 ;  /* 0x0000b400f9507a23 */ /* 0x002fe20000010869 */
[----:B------:R-:W-:Y:S02]  /*12a00*/  F2FP.BF16.PACK_AB R82, R214, R213 ;  /* 0x000000d5d652723e */ /* 0x000fe400000010ff */
[----:B------:R-:W-:Y:S01]  /*12a10*/  F2FP.BF16.PACK_AB R83, R217, R212 ;  /* 0x000000d4d953723e */ /* 0x000fe200000010ff */
[-C--:B------:R-:W-:Y:S01]  /*12a20*/  HMMA.16816.F32.BF16 R4, R76, R88.reuse, R4 ;  /* 0x000000584c04723c */ /* 0x080fe20000041804 */
[----:B------:R1:W-:Y:S02]  /*12a30*/  MUFU.EX2 R199, R80 ;  /* 0x0000005000c77308 */ /* 0x0003e40000000800 */
[----:B------:R-:W-:Y:S02]  /*12a40*/  MOV R130, R197 ;  /* 0x000000c500827202 */ /* 0x000fe40000000f00 */
[----:B------:R-:W-:Y:S01]  /*12a50*/  MOV R134, R194 ;  /* 0x000000c200867202 */ /* 0x000fe20000000f00 */
[----:B----4-:R-:W4:Y:S01]  /*12a60*/  LDSM.16.MT88.4 R92, [R225+0x1100] ;  /* 0x00110000e15c783b */ /* 0x010f220000004200 */
[----:B------:R-:W-:Y:S02]  /*12a70*/  MOV R149, R131 ;  /* 0x0000008300957202 */ /* 0x000fe40000000f00 */
[----:B------:R-:W-:Y:S03]  /*12a80*/  MOV R131, R125 ;  /* 0x0000007d00837202 */ /* 0x000fe60000000f00 */
[----:B------:R-:W-:Y:S02]  /*12a90*/  MOV R125, R196 ;  /* 0x000000c4007d7202 */ /* 0x000fe40000000f00 */
[----:B------:R-:W-:Y:S02]  /*12aa0*/  MOV R243, R126 ;  /* 0x0000007e00f37202 */ /* 0x000fe40000000f00 */
[----:B-1----:R-:W-:Y:S07]  /*12ab0*/  F2FP.BF16.PACK_AB R80, R145, R146 ;  /* 0x000000929150723e */ /* 0x002fee00000010ff */
[C---:B------:R-:W-:Y:S07]  /*12ac0*/  HMMA.16816.F32.BF16 R8, R80.reuse, R88, R8 ;  /* 0x000000585008723c */ /* 0x040fee0000041808 */
[----:B------:R-:W-:Y:S01]  /*12ad0*/  FFMA.FTZ R88, R133, c[0x0][0x2d0], -R107 ;  /* 0x0000b40085587a23 */ /* 0x000fe2000001086b */
[-C--:B------:R-:W-:Y:S03]  /*12ae0*/  HMMA.16816.F32.BF16 R12, R80, R90.reuse, R12 ;  /* 0x0000005a500c723c */ /* 0x080fe6000004180c */
[----:B------:R1:W-:Y:S01]  /*12af0*/  MUFU.EX2 R198, R88 ;  /* 0x0000005800c67308 */ /* 0x0003e20000000800 */
[----:B------:R-:W-:Y:S02]  /*12b00*/  MOV R133, R187 ;  /* 0x000000bb00857202 */ /* 0x000fe40000000f00 */
[----:B------:R-:W-:Y:S02]  /*12b10*/  MOV R187, R195 ;  /* 0x000000c300bb7202 */ /* 0x000fe40000000f00 */
[C---:B------:R-:W-:Y:S08]  /*12b20*/  HMMA.16816.F32.BF16 R16, R76.reuse, R90, R16 ;  /* 0x0000005a4c10723c */ /* 0x040ff00000041810 */
[-C--:B--2---:R-:W-:Y:S08]  /*12b30*/  HMMA.16816.F32.BF16 R20, R76, R84.reuse, R20 ;  /* 0x000000544c14723c */ /* 0x084ff00000041814 */
[C---:B------:R-:W-:Y:S04]  /*12b40*/  HMMA.16816.F32.BF16 R24, R80.reuse, R84, R24 ;  /* 0x000000545018723c */ /* 0x040fe80000041818 */
[----:B-1----:R-:W-:Y:S03]  /*12b50*/  FFMA.FTZ R88, R247, c[0x0][0x2d0], -R105 ;  /* 0x0000b400f7587a23 */ /* 0x002fe60000010869 */
[----:B------:R-:W-:Y:S01]  /*12b60*/  FFMA.FTZ R84, R251, c[0x0][0x2d0], -R107 ;  /* 0x0000b400fb547a23 */ /* 0x000fe2000001086b */
[-C--:B------:R-:W-:Y:S01]  /*12b70*/  HMMA.16816.F32.BF16 R28, R80, R86.reuse, R28 ;  /* 0x00000056501c723c */ /* 0x080fe2000004181c */
[----:B------:R1:W-:Y:S07]  /*12b80*/  MUFU.EX2 R197, R88 ;  /* 0x0000005800c57308 */ /* 0x0003ee0000000800 */
[C---:B------:R-:W-:Y:S03]  /*12b90*/  HMMA.16816.F32.BF16 R32, R76.reuse, R86, R32 ;  /* 0x000000564c20723c */ /* 0x040fe60000041820 */
[----:B------:R2:W-:Y:S05]  /*12ba0*/  MUFU.EX2 R194, R84 ;  /* 0x0000005400c27308 */ /* 0x0005ea0000000800 */
[-C--:B----4-:R-:W-:Y:S08]  /*12bb0*/  HMMA.16816.F32.BF16 R36, R76, R92.reuse, R36 ;  /* 0x0000005c4c24723c */ /* 0x090ff00000041824 */
[C---:B------:R-:W-:Y:S04]  /*12bc0*/  HMMA.16816.F32.BF16 R40, R80.reuse, R92, R40 ;  /* 0x0000005c5028723c */ /* 0x040fe80000041828 */
[----:B-1----:R-:W-:Y:S03]  /*12bd0*/  FFMA.FTZ R88, R244, c[0x0][0x2d0], -R105 ;  /* 0x0000b400f4587a23 */ /* 0x002fe60000010869 */
[--C-:B------:R-:W-:Y:S01]  /*12be0*/  FFMA.FTZ R92, R190, c[0x0][0x2d0], -R96.reuse ;  /* 0x0000b400be5c7a23 */ /* 0x100fe20000010860 */
[-C--:B------:R-:W-:Y:S01]  /*12bf0*/  HMMA.16816.F32.BF16 R44, R80, R94.reuse, R44 ;  /* 0x0000005e502c723c */ /* 0x080fe2000004182c */
[----:B------:R1:W-:Y:S03]  /*12c00*/  MUFU.EX2 R196, R88 ;  /* 0x0000005800c47308 */ /* 0x0003e60000000800 */
[--C-:B--2---:R-:W-:Y:S01]  /*12c10*/  FFMA.FTZ R84, R149, c[0x0][0x2d0], -R96.reuse ;  /* 0x0000b40095547a23 */ /* 0x104fe20000010860 */
        /* <DEDUP_REMOVED lines=8> */
[----:B------:R-:W-:Y:S08]  /*12ca0*/  MOV R134, R193 ;  /* 0x000000c100867202 */ /* 0x000ff00000000f00 */
[----:B------:R2:W-:Y:S01]  /*12cb0*/  MUFU.EX2 R193, R84 ;  /* 0x0000005400c17308 */ /* 0x0005e20000000800 */
[--C-:B----4-:R-:W-:Y:S02]  /*12cc0*/  FFMA.FTZ R92, R148, c[0x0][0x2d0], -R96.reuse ;  /* 0x0000b400945c7a23 */ /* 0x110fe40000010860 */
[----:B------:R-:W4:Y:S07]  /*12cd0*/  LDL.LU R148, [R1+0x28] ;  /* 0x0000280001947983 */ /* 0x000f2e0000300800 */
[----:B------:R3:W-:Y:S01]  /*12ce0*/  MUFU.EX2 R171, R92 ;  /* 0x0000005c00ab7308 */ /* 0x0007e20000000800 */
[----:B-1----:R-:W1:Y:S09]  /*12cf0*/  LDSM.16.MT88.4 R88, [R226+0x1100] ;  /* 0x00110000e258783b */ /* 0x002e720000004200 */
[----:B------:R-:W-:Y:S01]  /*12d00*/  MUFU.EX2 R106, R106 ;  /* 0x0000006a006a7308 */ /* 0x000fe20000000800 */
[----:B--2---:R-:W-:Y:S01]  /*12d10*/  FFMA.FTZ R84, R133, c[0x0][0x2d0], -R3 ;  /* 0x0000b40085547a23 */ /* 0x004fe20000010803 */
[----:B------:R-:W-:Y:S08]  /*12d20*/  MOV R133, R192 ;  /* 0x000000c000857202 */ /* 0x000ff00000000f00 */
[----:B------:R2:W-:Y:S01]  /*12d30*/  MUFU.EX2 R192, R84 ;  /* 0x0000005400c07308 */ /* 0x0005e20000000800 */
[----:B---3--:R-:W-:Y:S01]  /*12d40*/  FFMA.FTZ R92, R131, c[0x0][0x2d0], -R105 ;  /* 0x0000b400835c7a23 */ /* 0x008fe20000010869 */
        /* <DEDUP_REMOVED lines=17> */
[----:B------:R-:W-:Y:S03]  /*12e60*/  FFMA.FTZ R112, R204, c[0x0][0x2d0], -R96 ;  /* 0x0000b400cc707a23 */ /* 0x000fe60000010860 */
        /* <DEDUP_REMOVED lines=8> */
[----:B------:R1:W-:Y:S01]  /*12ef0*/  MUFU.EX2 R189, R92 ;  /* 0x0000005c00bd7308 */ /* 0x0003e20000000800 */
[----:B---3--:R-:W-:Y:S01]  /*12f00*/  FFMA.FTZ R80, R133, c[0x0][0x2d0], -R105 ;  /* 0x0000b40085507a23 */ /* 0x008fe20000010869 */
[----:B------:R-:W-:Y:S02]  /*12f10*/  MOV R133, R130 ;  /* 0x0000008200857202 */ /* 0x000fe40000000f00 */
[----:B------:R-:W-:Y:S06]  /*12f20*/  MOV R130, R185 ;  /* 0x000000b900827202 */ /* 0x000fec0000000f00 */
[----:B------:R3:W-:Y:S01]  /*12f30*/  MUFU.EX2 R168, R80 ;  /* 0x0000005000a87308 */ /* 0x0007e20000000800 */
[----:B------:R-:W-:Y:S01]  /*12f40*/  IMAD.MOV.U32 R151, RZ, RZ, R130 ;  /* 0x000000ffff977224 */ /* 0x000fe200078e0082 */
[----:B------:R-:W-:Y:S08]  /*12f50*/  MOV R130, R116 ;  /* 0x0000007400827202 */ /* 0x000ff00000000f00 */
[----:B------:R-:W-:Y:S01]  /*12f60*/  MUFU.EX2 R112, R112 ;  /* 0x0000007000707308 */ /* 0x000fe20000000800 */
[-C--:B-1----:R-:W-:Y:S01]  /*12f70*/  HMMA.16816.F32.BF16 R4, R76, R84.reuse, R4 ;  /* 0x000000544c04723c */ /* 0x082fe20000041804 */
[----:B------:R-:W1:Y:S02]  /*12f80*/  LDSM.16.MT88.4 R92, [R225+0x1900] ;  /* 0x00190000e15c783b */ /* 0x000e640000004200 */
[----:B---3--:R-:W-:Y:S07]  /*12f90*/  F2FP.BF16.PACK_AB R80, R159, R153 ;  /* 0x000000999f50723e */ /* 0x008fee00000010ff */
[C---:B------:R-:W-:Y:S07]  /*12fa0*/  HMMA.16816.F32.BF16 R8, R80.reuse, R84, R8 ;  /* 0x000000545008723c */ /* 0x040fee0000041808 */
[--C-:B------:R-:W-:Y:S01]  /*12fb0*/  FFMA.FTZ R84, R188, c[0x0][0x2d0], -R107.reuse ;  /* 0x0000b400bc547a23 */ /* 0x100fe2000001086b */
[-C--:B------:R-:W-:Y:S03]  /*12fc0*/  HMMA.16816.F32.BF16 R12, R80, R86.reuse, R12 ;  /* 0x00000056500c723c */ /* 0x080fe6000004180c */
[----:B------:R3:W-:Y:S05]  /*12fd0*/  MUFU.EX2 R188, R84 ;  /* 0x0000005400bc7308 */ /* 0x0007ea0000000800 */
[C---:B------:R-:W-:Y:S08]  /*12fe0*/  HMMA.16816.F32.BF16 R16, R76.reuse, R86, R16 ;  /* 0x000000564c10723c */ /* 0x040ff00000041810 */
[-C--:B--2---:R-:W-:Y:S08]  /*12ff0*/  HMMA.16816.F32.BF16 R20, R76, R88.reuse, R20 ;  /* 0x000000584c14723c */ /* 0x084ff00000041814 */
[C---:B------:R-:W-:Y:S04]  /*13000*/  HMMA.16816.F32.BF16 R24, R80.reuse, R88, R24 ;  /* 0x000000585018723c */ /* 0x040fe80000041818 */
[--C-:B---3--:R-:W-:Y:S01]  /*13010*/  FFMA.FTZ R84, R125, c[0x0][0x2d0], -R107.reuse ;  /* 0x0000b4007d547a23 */ /* 0x108fe2000001086b */
        /* <DEDUP_REMOVED lines=14> */
[--C-:B---3--:R-:W-:Y:S02]  /*13100*/  FFMA.FTZ R88, R99, c[0x0][0x2d0], -R107.reuse ;  /* 0x0000b40063587a23 */ /* 0x108fe4000001086b */
        /* <DEDUP_REMOVED lines=13> */
[----:B---3--:R-:W-:Y:S09]  /*131e0*/  LDSM.16.MT88.4 R92, [R227+0x2100] ;  /* 0x00210000e35c783b */ /* 0x008ff20000004200 */
[----:B------:R-:W3:Y:S01]  /*131f0*/  MUFU.EX2 R105, R105 ;  /* 0x0000006900697308 */ /* 0x000ee20000000800 */
[----:B-1----:R-:W1:Y:S09]  /*13200*/  LDSM.16.MT88.4 R84, [R226+0x1900] ;  /* 0x00190000e254783b */ /* 0x002e720000004200 */
[----:B------:R-:W4:Y:S01]  /*13210*/  MUFU.EX2 R107, R107 ;  /* 0x0000006b006b7308 */ /* 0x000f220000000800 */
[--C-:B------:R-:W-:Y:S01]  /*13220*/  FFMA.FTZ R88, R133, c[0x0][0x2d0], -R96.reuse ;  /* 0x0000b40085587a23 */ /* 0x100fe20000010860 */
[----:B------:R-:W-:Y:S01]  /*13230*/  MOV R133, R110 ;  /* 0x0000006e00857202 */ /* 0x000fe20000000f00 */
[--C-:B------:R-:W-:Y:S07]  /*13240*/  FFMA.FTZ R110, R205, c[0x0][0x2d0], -R96.reuse ;  /* 0x0000b400cd6e7a23 */ /* 0x100fee0000010860 */
[----:B------:R1:W-:Y:S01]  /*13250*/  MUFU.EX2 R173, R88 ;  /* 0x0000005800ad7308 */ /* 0x0003e20000000800 */
[----:B---3--:R-:W-:Y:S09]  /*13260*/  F2FP.BF16.PACK_AB R182, R105, R104 ;  /* 0x0000006869b6723e */ /* 0x008ff200000010ff */
[----:B------:R-:W3:Y:S01]  /*13270*/  MUFU.EX2 R113, R113 ;  /* 0x0000007100717308 */ /* 0x000ee20000000800 */
[----:B----4-:R-:W-:Y:S09]  /*13280*/  F2FP.BF16.PACK_AB R183, R107, R106 ;  /* 0x0000006a6bb7723e */ /* 0x010ff200000010ff */
[----:B------:R-:W-:Y:S01]  /*13290*/  MUFU.EX2 R111, R111 ;  /* 0x0000006f006f7308 */ /* 0x000fe20000000800 */
[-C--:B-1----:R-:W-:Y:S03]  /*132a0*/  HMMA.16816.F32.BF16 R52, R76, R84.reuse, R52 ;  /* 0x000000544c34723c */ /* 0x082fe60000041834 */
[--C-:B------:R-:W-:Y:S02]  /*132b0*/  FFMA.FTZ R88, R132, c[0x0][0x2d0], -R3.reuse ;  /* 0x0000b40084587a23 */ /* 0x100fe40000010803 */
[----:B------:R-:W4:Y:S04]  /*132c0*/  LDL.LU R132, [R1+0x34] ;  /* 0x0000340001847983 */ /* 0x000f280000300800 */
[----:B------:R-:W-:Y:S01]  /*132d0*/  MUFU.EX2 R110, R110 ;  /* 0x0000006e006e7308 */ /* 0x000fe20000000800 */
[C---:B------:R-:W-:Y:S01]  /*132e0*/  HMMA.16816.F32.BF16 R56, R80.reuse, R84, R56 ;  /* 0x000000545038723c */ /* 0x040fe20000041838 */
[----:B------:R-:W4:Y:S03]  /*132f0*/  LDL.LU R131, [R1+0x30] ;  /* 0x0000300001837983 */ /* 0x000f260000300800 */
[----:B---3--:R-:W-:Y:S03]  /*13300*/  F2FP.BF16.PACK_AB R178, R113, R112 ;  /* 0x0000007071b2723e */ /* 0x008fe600000010ff */
        /* <DEDUP_REMOVED lines=9> */
[----:B------:R-:W-:Y:S02]  /*133a0*/  F2FP.BF16.PACK_AB R82, R171, R190 ;  /* 0x000000beab52723e */ /* 0x000fe400000010ff */
        /* <DEDUP_REMOVED lines=10> */
[----:B------:R-:W-:Y:S01]  /*13450*/  LDSM.16.MT88.4 R148, [R227+0x3100] ;  /* 0x00310000e394783b */ /* 0x000fe20000004200 */
[----:B---3--:R-:W-:Y:S08]  /*13460*/  F2FP.BF16.PACK_AB R80, R193, R160 ;  /* 0x000000a0c150723e */ /* 0x008ff000000010ff */
[----:B------:R3:W-:Y:S01]  /*13470*/  MUFU.EX2 R116, R84 ;  /* 0x0000005400747308 */ /* 0x0007e20000000800 */
[----:B------:R-:W-:Y:S09]  /*13480*/  F2FP.BF16.PACK_AB R81, R191, R192 ;  /* 0x000000c0bf51723e */ /* 0x000ff200000010ff */
[----:B------:R-:W3:Y:S01]  /*13490*/  MUFU.EX2 R108, R108 ;  /* 0x0000006c006c7308 */ /* 0x000ee20000000800 */
[----:B-1----:R-:W1:Y:S09]  /*134a0*/  LDSM.16.MT88.4 R88, [R224+0x2100] ;  /* 0x00210000e058783b */ /* 0x002e720000004200 */
[----:B------:R-:W1:Y:S01]  /*134b0*/  MUFU.EX2 R109, R109 ;  /* 0x0000006d006d7308 */ /* 0x000e620000000800 */
[----:B---3--:R-:W3:Y:S01]  /*134c0*/  LDSM.16.MT88.4 R84, [R226+0x2100] ;  /* 0x00210000e254783b */ /* 0x008ee20000004200 */
        /* <DEDUP_REMOVED lines=17> */
[-C--:B---3--:R-:W-:Y:S08]  /*135e0*/  HMMA.16816.F32.BF16 R52, R76, R84.reuse, R52 ;  /* 0x000000544c34723c */ /* 0x088ff00000041834 */
[C---:B------:R-:W-:Y:S08]  /*135f0*/  HMMA.16816.F32.BF16 R56, R80.reuse, R84, R56 ;  /* 0x000000545038723c */ /* 0x040ff00000041838 */
[-C--:B------:R-:W-:Y:S07]  /*13600*/  HMMA.16816.F32.BF16 R60, R80, R86.reuse, R60 ;  /* 0x00000056503c723c */ /* 0x080fee000004183c */
[----:B------:R-:W-:Y:S01]  /*13610*/  F2FP.BF16.PACK_AB R80, R173, R174 ;  /* 0x000000aead50723e */ /* 0x000fe200000010ff */
[----:B------:R-:W-:Y:S01]  /*13620*/  HMMA.16816.F32.BF16 R64, R76, R86, R64 ;  /* 0x000000564c40723c */ /* 0x000fe20000041840 */
[----:B------:R-:W3:Y:S03]  /*13630*/  LDSM.16.MT88.4 R84, [R226+0x2900] ;  /* 0x00290000e254783b */ /* 0x000ee60000004200 */
[----:B------:R-:W-:Y:S02]  /*13640*/  F2FP.BF16.PACK_AB R81, R118, R172 ;  /* 0x000000ac7651723e */ /* 0x000fe400000010ff */
[----:B------:R-:W-:Y:S02]  /*13650*/  F2FP.BF16.PACK_AB R82, R116, R117 ;  /* 0x000000757452723e */ /* 0x000fe400000010ff */
[----:B------:R-:W-:Y:S04]  /*13660*/  F2FP.BF16.PACK_AB R76, R189, R168 ;  /* 0x000000a8bd4c723e */ /* 0x000fe800000010ff */
[----:B------:R-:W-:Y:S01]  /*13670*/  F2FP.BF16.PACK_AB R77, R175, R188 ;  /* 0x000000bcaf4d723e */ /* 0x000fe200000010ff */
[----:B--2---:R-:W-:Y:S01]  /*13680*/  FFMA.FTZ R68, R68, R134, R135 ;  /* 0x0000008644447223 */ /* 0x004fe20000010087 */
[----:B------:R-:W-:Y:S02]  /*13690*/  F2FP.BF16.PACK_AB R78, R186, R187 ;  /* 0x000000bbba4e723e */ /* 0x000fe400000010ff */
[----:B------:R-:W-:Y:S01]  /*136a0*/  F2FP.BF16.PACK_AB R79, R184, R185 ;  /* 0x000000b9b84f723e */ /* 0x000fe200000010ff */
[----:B------:R-:W-:Y:S01]  /*136b0*/  FADD.FTZ R68, R235, R68 ;  /* 0x00000044eb447221 */ /* 0x000fe20000010000 */
[----:B------:R-:W-:Y:S01]  /*136c0*/  F2FP.BF16.PACK_AB R83, R114, R115 ;  /* 0x000000737253723e */ /* 0x000fe200000010ff */
[----:B------:R2:W5:Y:S04]  /*136d0*/  LDL.LU R235, [R1+0x58] ;  /* 0x0000580001eb7983 */ /* 0x0005680000300800 */
[-C--:B-1----:R-:W-:Y:S08]  /*136e0*/  HMMA.16816.F32.BF16 R4, R76, R88.reuse, R4 ;  /* 0x000000584c04723c */ /* 0x082ff00000041804 */
[C---:B------:R-:W-:Y:S01]  /*136f0*/  HMMA.16816.F32.BF16 R8, R80.reuse, R88, R8 ;  /* 0x000000585008723c */ /* 0x040fe20000041808 */
[----:B------:R-:W-:Y:S07]  /*13700*/  MUFU.EX2 R88, R75 ;  /* 0x0000004b00587308 */ /* 0x000fee0000000800 */
[-C--:B------:R-:W-:Y:S03]  /*13710*/  HMMA.16816.F32.BF16 R12, R80, R90.reuse, R12 ;  /* 0x0000005a500c723c */ /* 0x080fe6000004180c */
[----:B------:R-:W1:Y:S05]  /*13720*/  MUFU.EX2 R75, R3 ;  /* 0x00000003004b7308 */ /* 0x000e6a0000000800 */
[C---:B------:R-:W-:Y:S08]  /*13730*/  HMMA.16816.F32.BF16 R16, R76.reuse, R90, R16 ;  /* 0x0000005a4c10723c */ /* 0x040ff00000041810 */
[-C--:B------:R-:W-:Y:S08]  /*13740*/  HMMA.16816.F32.BF16 R20, R76, R92.reuse, R20 ;  /* 0x0000005c4c14723c */ /* 0x080ff00000041814 */
[C---:B------:R-:W-:Y:S04]  /*13750*/  HMMA.16816.F32.BF16 R24, R80.reuse, R92, R24 ;  /* 0x0000005c5018723c */ /* 0x040fe80000041818 */
[----:B-1----:R-:W-:Y:S04]  /*13760*/  F2FP.BF16.PACK_AB R179, R75, R88 ;  /* 0x000000584bb3723e */ /* 0x002fe800000010ff */
[-C--:B------:R-:W-:Y:S04]  /*13770*/  HMMA.16816.F32.BF16 R28, R80, R94.reuse, R28 ;  /* 0x0000005e501c723c */ /* 0x080fe8000004181c */
[----:B----4-:R-:W-:Y:S02]  /*13780*/  FFMA.FTZ R70, R69, R132, R133 ;  /* 0x0000008445467223 */ /* 0x010fe40000010085 */
[----:B------:R-:W-:Y:S01]  /*13790*/  FADD.FTZ R69, R130, R74 ;  /* 0x0000004a82457221 */ /* 0x000fe20000010000 */
[----:B------:R-:W1:Y:S01]  /*137a0*/  LDSM.16.MT88.4 R132, [R224+0x3100] ;  /* 0x00310000e084783b */ /* 0x000e620000004200 */
[----:B------:R-:W-:Y:S01]  /*137b0*/  FFMA.FTZ R0, R0, R131, R201 ;  /* 0x0000008300007223 */ /* 0x000fe200000100c9 */
[C---:B------:R-:W-:Y:S04]  /*137c0*/  HMMA.16816.F32.BF16 R32, R76.reuse, R94, R32 ;  /* 0x0000005e4c20723c */ /* 0x040fe80000041820 */
        /* <DEDUP_REMOVED lines=27> */
[-C--:B---3--:R-:W-:Y:S03]  /*13980*/  HMMA.16816.F32.BF16 R52, R76, R84.reuse, R52 ;  /* 0x000000544c34723c */ /* 0x088fe60000041834 */
[----:B------:R-:W-:Y:S04]  /*13990*/  FADD.FTZ R3, R138, R69 ;  /* 0x000000458a037221 */ /* 0x000fe80000010000 */
[----:B------:R-:W-:Y:S01]  /*139a0*/  FADD.FTZ R3, R250, R3 ;  /* 0x00000003fa037221 */ /* 0x000fe20000010000 */
[C---:B------:R-:W-:Y:S08]  /*139b0*/  HMMA.16816.F32.BF16 R56, R80.reuse, R84, R56 ;  /* 0x000000545038723c */ /* 0x040ff00000041838 */
[-C--:B------:R-:W-:Y:S08]  /*139c0*/  HMMA.16816.F32.BF16 R60, R80, R86.reuse, R60 ;  /* 0x00000056503c723c */ /* 0x080ff0000004183c */
[----:B------:R-:W-:Y:S08]  /*139d0*/  HMMA.16816.F32.BF16 R64, R76, R86, R64 ;  /* 0x000000564c40723c */ /* 0x000ff00000041840 */
[-C--:B-1----:R-:W-:Y:S07]  /*139e0*/  HMMA.16816.F32.BF16 R120, R180, R132.reuse, R4 ;  /* 0x00000084b478723c */ /* 0x082fee0000041804 */
[----:B------:R-:W-:Y:S01]  /*139f0*/  FADD.FTZ R4, R139, R70 ;  /* 0x000000468b047221 */ /* 0x000fe20000010000 */
[C---:B------:R-:W-:Y:S04]  /*13a00*/  HMMA.16816.F32.BF16 R124, R176.reuse, R132, R8 ;  /* 0x00000084b07c723c */ /* 0x040fe80000041808 */
[----:B------:R-:W-:Y:S01]  /*13a10*/  FADD.FTZ R6, R137, R68 ;  /* 0x0000004489067221 */ /* 0x000fe20000010000 */
[-C--:B------:R-:W-:Y:S01]  /*13a20*/  MOV R70, R2.reuse ;  /* 0x0000000200467202 */ /* 0x080fe20000000f00 */
        /* <DEDUP_REMOVED lines=26> */
[----:B------:R-:W1:Y:S03]  /*13bd0*/  LDSM.16.MT88.4 R4, [R226+0x3100] ;  /* 0x00310000e204783b */ /* 0x000e660000004200 */
        /* <DEDUP_REMOVED lines=50> */
[----:B------:R-:W-:Y:S01]  /*13f00*/  FADD.FTZ R0, R117, R9 ;  /* 0x0000000975007221 */ /* 0x000fe20000010000 */
[----:B------:R-:W-:Y:S01]  /*13f10*/  MOV R117, R2 ;  /* 0x0000000200757202 */ /* 0x000fe20000000f00 */
[----:B------:R-:W-:Y:S01]  /*13f20*/  FADD.FTZ R4, R187, R11 ;  /* 0x0000000bbb047221 */ /* 0x000fe20000010000 */
[-C--:B------:R-:W-:Y:S03]  /*13f30*/  HMMA.16816.F32.BF16 R176, R176, R6.reuse, R60 ;  /* 0x00000006b0b0723c */ /* 0x080fe6000004183c */
[----:B------:R-:W-:Y:S01]  /*13f40*/  FADD.FTZ R9, R186, R4 ;  /* 0x00000004ba097221 */ /* 0x000fe20000010000 */
[----:B------:R-:W-:Y:S01]  /*13f50*/  MOV R2, R73 ;  /* 0x0000004900027202 */ /* 0x000fe20000000f00 */
        /* <DEDUP_REMOVED lines=26> */
[----:B-1----:R-:W-:Y:S01]  /*14100*/  MOV R3, R72 ;  /* 0x0000004800037202 */ /* 0x002fe20000000f00 */
[----:B--2--5:R-:W-:-:S05]  /*14110*/  @P0 BRA `(.L_x_664) ;  /* 0xffffac2000000947 */ /* 0x024fca000383ffff */
.L_x_663:
        /* <DEDUP_REMOVED lines=26> */
[----:B------:R-:W-:Y:S01]  /*142c0*/  FSETP.NE.FTZ.AND P2, PT, R5, RZ, PT ;  /* 0x000000ff0500720b */ /* 0x000fe20003f55000 */
[----:B------:R-:W-:Y:S01]  /*142d0*/  CS2R R2, SRZ ;  /* 0x0000000000027805 */ /* 0x000fe2000001ff00 */
[----:B----4-:R-:W-:Y:S02]  /*142e0*/  FADD.FTZ R7, R8, R7 ;  /* 0x0000000708077221 */ /* 0x010fe40000010000 */
[----:B------:R-:W-:-:S03]  /*142f0*/  FSETP.NE.FTZ.AND P1, PT, R6, RZ, PT ;  /* 0x000000ff0600720b */ /* 0x000fc60003f35000 */
[----:B------:R-:W-:-:S04]  /*14300*/  FSETP.NE.FTZ.AND P0, PT, R7, RZ, PT ;  /* 0x000000ff0700720b */ /* 0x000fc80003f15000 */
        /* <DEDUP_REMOVED lines=89> */
.L_x_643:
        /* <DEDUP_REMOVED lines=135> */
.L_x_668:
        /* <DEDUP_REMOVED lines=48> */
[--C-:B------:R-:W-:Y:S01]  /*15410*/  IMAD.MOV.U32 R2, RZ, RZ, R3.reuse ;  /* 0x000000ffff027224 */ /* 0x100fe200078e0003 */
        /* <DEDUP_REMOVED lines=145> */
.L_x_667:
        /* <DEDUP_REMOVED lines=31> */
.L_x_669:
        /* <DEDUP_REMOVED lines=13> */
[----:B------:R-:W-:Y:S01]  /*15ff0*/  ULDC.64 UR4, c[0x0][0x490] ;  /* 0x0001240000047ab9 */ /* 0x000fe20000000a00 */
[----:B------:R-:W-:Y:S01]  /*16000*/  IMAD.MOV.U32 R2, RZ, RZ, R3 ;  /* 0x000000ffff027224 */ /* 0x000fe200078e0003 */
[----:B------:R-:W-:Y:S02]  /*16010*/  UIMAD UR7, UR8, UR4, URZ ;  /* 0x00000004080772a4 */ /* 0x000fe4000f8e023f */
[----:B------:R-:W-:Y:S01]  /*16020*/  ISETP.NE.AND P0, PT, R0, 0x1, PT ;  /* 0x000000010000780c */ /* 0x000fe20003f05270 */
[----:B------:R-:W-:Y:S02]  /*16030*/  UMOV UR16, UR10 ;  /* 0x0000000a00107c82 */ /* 0x000fe40008000000 */
        /* <DEDUP_REMOVED lines=19> */
[----:B------:R-:W-:-:S05]  /*16170*/  IMAD R4, R0, c[0x0][0x48c], R4 ;  /* 0x0001230000047a24 */ /* 0x000fca00078e0204 */
[----:B------:R-:W-:Y:S02]  /*16180*/  IADD3 R0, R3, R4, RZ ;  /* 0x0000000403007210 */ /* 0x000fe40007ffe0ff */
[----:B------:R-:W-:-:S04]  /*16190*/  LEA R4, P0, R2, c[0x0][0x450], 0x2 ;  /* 0x0001140002047a11 */ /* 0x000fc800078010ff */
[----:B------:R-:W-:Y:S01]  /*161a0*/  LEA.HI.X R5, R2, c[0x0][0x454], R0, 0x2, P0 ;  /* 0x0001150002057a11 */ /* 0x000fe200000f1400 */
[----:B------:R-:W-:-:S05]  /*161b0*/  IMAD.MOV.U32 R0, RZ, RZ, -0x800000 ;  /* 0xff800000ff007424 */ /* 0x000fca00078e00ff */
[----:B------:R1:W-:Y:S03]  /*161c0*/  STG.E [R4.64], R0 ;  /* 0x0000000004007986 */ /* 0x0003e6000c10190e */
.L_x_671:
[----:B------:R-:W-:Y:S05]  /*161d0*/  BSYNC B0 ;  /* 0x0000000000007941 */ /* 0x000fea0003800000 */
.L_x_670:
        /* <DEDUP_REMOVED lines=107> */
.L_x_672:
        /* <DEDUP_REMOVED lines=15> */
.L_x_807:


//--------------------- .text._ZN7cutlass13device_kernelIN5flash19enable_sm80_to_sm89INS1_16FlashAttnFwdSm80INS1_25CollectiveMainloopFwdSm80ILi4ELi1ELb0EN4cute5tupleIJNS5_1CILi128EEENS7_ILi112EEENS7_ILi64EEEEEELi64ENS_10bfloat16_tEfNS_4arch4Sm80ELb1ELb0ELb1ELb1ELb1ELb1ELb1ELb0EEENS1_21CollectiveEpilogueFwdINS6_IJS8_SA_S9_EEENS6_IJNS7_ILi1EEESI_SI_EEESC_SE_Li128ELb1ELb1ELb0ELb0EEENS1_19SingleTileSchedulerILb1ELb0ELb1ELi128EEEEEEEEEvNT_6ParamsE --------------------------
	.section	.text._ZN7cutlass13device_kernelIN5flash19enable_sm80_to_sm89INS1_16FlashAttnFwdSm80INS1_25CollectiveMainloopFwdSm80ILi4ELi1ELb0EN4cute5tupleIJNS5_1CILi128EEENS7_ILi112EEENS7_ILi64EEEEEELi64ENS_10bfloat16_tEfNS_4arch4Sm80ELb1ELb0ELb1ELb1ELb1ELb1ELb1ELb0EEENS1_21CollectiveEpilogueFwdINS6_IJS8_SA_S9_EEENS6_IJNS7_ILi1EEESI_SI_EEESC_SE_Li128ELb1ELb1ELb0ELb0EEENS1_19SingleTileSchedulerILb1ELb0ELb1ELi128EEEEEEEEEvNT_6ParamsE,"ax",@progbits
	.sectioninfo	@"SHI_REGISTERS=255"
	.align	128
.text._ZN7cutlass13device_kernelIN5flash19enable_sm80_to_sm89INS1_16FlashAttnFwdSm80INS1_25CollectiveMainloopFwdSm80ILi4ELi1ELb0EN4cute5tupleIJNS5_1CILi128EEENS7_ILi112EEENS7_ILi64EEEEEELi64ENS_10bfloat16_tEfNS_4arch4Sm80ELb1ELb0ELb1ELb1ELb1ELb1ELb1ELb0EEENS1_21CollectiveEpilogueFwdINS6_IJS8_SA_S9_EEENS6_IJNS7_ILi1EEESI_SI_EEESC_SE_Li128ELb1ELb1ELb0ELb0EEENS1_19SingleTileSchedulerILb1ELb0ELb1ELi128EEEEEEEEEvNT_6ParamsE:
        .type           _ZN7cutlass13device_kernelIN5flash19enable_sm80_to_sm89INS1_16FlashAttnFwdSm80INS1_25CollectiveMainloopFwdSm80ILi4ELi1ELb0EN4cute5tupleIJNS5_1CILi128EEENS7_ILi112EEENS7_ILi64EEEEEELi64ENS_10bfloat16_tEfNS_4arch4Sm80ELb1ELb0ELb1ELb1ELb1ELb1ELb1ELb0EEENS1_21CollectiveEpilogueFwdINS6_IJS8_SA_S9_EEENS6_IJNS7_ILi1EEESI_SI_EEESC_SE_Li128ELb1ELb1ELb0ELb0EEENS1_19SingleTileSchedulerILb1ELb0ELb1ELi128EEEEEEEEEvNT_6ParamsE,@function
        .size           _ZN7cutlass13device_kernelIN5flash19enable_sm80_to_sm89INS1_16FlashAttnFwdSm80INS1_25CollectiveMainloopFwdSm80ILi4ELi1ELb0EN4cute5tupleIJNS5_1CILi128EEENS7_ILi112EEENS7_ILi64EEEEEELi64ENS_10bfloat16_tEfNS_4arch4Sm80ELb1ELb0ELb1ELb1ELb1ELb1ELb1ELb0EEENS1_21CollectiveEpilogueFwdINS6_IJS8_SA_S9_EEENS6_IJNS7_ILi1EEESI_SI_EEESC_SE_Li128ELb1ELb1ELb0ELb0EEENS1_19SingleTileSchedulerILb1ELb0ELb1ELi128EEEEEEEEEvNT_6ParamsE,(.L_x_808 - _ZN7cutlass13device_kernelIN5flash19enable_sm80_to_sm89INS1_16FlashAttnFwdSm80INS1_25CollectiveMainloopFwdSm80ILi4ELi1ELb0EN4cute5tupleIJNS5_1CILi128EEENS7_ILi112EEENS7_ILi64EEEEEELi64ENS_10bfloat16_tEfNS_4arch4Sm80ELb1ELb0ELb1ELb1ELb1ELb1ELb1ELb0EEENS1_21CollectiveEpilogueFwdINS6_IJS8_SA_S9_EEENS6_IJNS7_ILi1EEESI_SI_EEESC_SE_Li128ELb1ELb1ELb0ELb0EEENS1_19SingleTileSchedulerILb1ELb0ELb1ELi128EEEEEEEEEvNT_6ParamsE)
        .other          _ZN7cutlass13device_kernelIN5flash19enable_sm80_to_sm89INS1_16FlashAttnFwdSm80INS1_25CollectiveMainloopFwdSm80ILi4ELi1ELb0EN4cute5tupleIJNS5_1CILi128EEENS7_ILi112EEENS7_ILi64EEEEEELi64ENS_10bfloat16_tEfNS_4arch4Sm80ELb1ELb0ELb1ELb1ELb1ELb1ELb1ELb0EEENS1_21CollectiveEpilogueFwdINS6_IJS8_SA_S9_EEENS6_IJNS7_ILi1EEESI_SI_EEESC_SE_Li128ELb1ELb1ELb0ELb0EEENS1_19SingleTileSchedulerILb1ELb0ELb1ELi128EEEEEEEEEvNT_6ParamsE,@"STO_CUDA_ENTRY STV_DEFAULT"
_ZN7cutlass13device_kernelIN5flash19enable_sm80_to_sm89INS1_16FlashAttnFwdSm80INS1_25CollectiveMainloopFwdSm80ILi4ELi1ELb0EN4cute5tupleIJNS5_1CILi128EEENS7_ILi112EEENS7_ILi64EEEEEELi64ENS_10bfloat16_tEfNS_4arch4Sm80ELb1ELb0ELb1ELb1ELb1ELb1ELb1ELb0EEENS1_21CollectiveEpilogueFwdINS6_IJS8_SA_S9_EEENS6_IJNS7_ILi1EEESI_SI_EEESC_SE_Li128ELb1ELb1ELb0ELb0EEENS1_19SingleTileSchedulerILb1ELb0ELb1ELi128EEEEEEEEEvNT_6ParamsE:
        /* <DEDUP_REMOVED lines=21> */
.L_x_674:
        /* <DEDUP_REMOVED lines=13> */
.L_x_676:
[----:B------:R-:W-:Y:S02]  /*0220*/  ULDC UR6, c[0x0][0x54c] ;  /* 0x0001530000067ab9 */ /* 0x000fe40000000800 */
.L_x_675:
[----:B------:R-:W-:Y:S02]  /*0230*/  ULDC UR4, c[0x0][0x548] ;  /* 0x0001520000047ab9 */ /* 0x000fe40000000800 */
[----:B------:R-:W-:-:S02]  /*0240*/  USHF.L.U32 UR17, UR17, 0x7, URZ ;  /* 0x0000000711117899 */ /* 0x000fc4000800063f */
[----:B------:R-:W-:-:S04]  /*0250*/  UIMAD UR4, UR6, UR4, URZ ;  /* 0x00000004060472a4 */ /* 0x000fc8000f8e023f */
[----:B------:R-:W-:-:S04]  /*0260*/  UISETP.GE.AND UP0, UPT, UR17, UR4, UPT ;  /* 0x000000041100728c */ /* 0x000fc8000bf06270 */
[----:B------:R-:W-:Y:S01]  /*0270*/  USEL UR21, UR21, 0xffffffff, !UP0 ;  /* 0xffffffff15157887 */ /* 0x000fe2000c000000 */
[----:B------:R-:W-:Y:S05]  /*0280*/  BRA `(.L_x_677) ;  /* 0x000001b000007947 */ /* 0x000fea0003800000 */
.L_x_673:
        /* <DEDUP_REMOVED lines=8> */
.L_x_678:
        /* <DEDUP_REMOVED lines=13> */
.L_x_680:
[----:B------:R-:W-:Y:S02]  /*03e0*/  ULDC UR6, c[0x0][0x54c] ;  /* 0x0001530000067ab9 */ /* 0x000fe40000000800 */
.L_x_679:
[----:B------:R-:W-:Y:S02]  /*03f0*/  ULDC UR4, c[0x0][0x548] ;  /* 0x0001520000047ab9 */ /* 0x000fe40000000800 */
[----:B------:R-:W-:-:S02]  /*0400*/  USHF.L.U32 UR17, UR17, 0x7, URZ ;  /* 0x0000000711117899 */ /* 0x000fc4000800063f */
[----:B------:R-:W-:-:S04]  /*0410*/  UIMAD UR4, UR6, UR4, URZ ;  /* 0x00000004060472a4 */ /* 0x000fc8000f8e023f */
[----:B------:R-:W-:-:S04]  /*0420*/  UISETP.GE.AND UP0, UPT, UR17, UR4, UPT ;  /* 0x000000041100728c */ /* 0x000fc8000bf06270 */
[----:B------:R-:W-:-:S06]  /*0430*/  USEL UR21, UR21, 0xffffffff, !UP0 ;  /* 0xffffffff15157887 */ /* 0x000fcc000c000000 */
.L_x_677:
        /* <DEDUP_REMOVED lines=16> */
[----:B------:R-:W-:Y:S01]  /*0540*/  UIMAD.WIDE UR8, UR21, UR5, UR8 ;  /* 0x00000005150872a5 */ /* 0x000fe2000f8e0208 */
[----:B------:R-:W-:Y:S02]  /*0550*/  ISETP.NE.U32.AND P4, PT, RZ, c[0x0][0x350], PT ;  /* 0x0000d400ff007a0c */ /* 0x000fe40003f85070 */
[----:B------:R-:W-:Y:S01]  /*0560*/  @UP1 UIMAD.WIDE UR10, UR21, UR5, UR10 ;  /* 0x00000005150a12a5 */ /* 0x000fe2000f8e020a */
[----:B------:R-:W-:Y:S01]  /*0570*/  IMAD.U32 R2, RZ, RZ, UR6 ;  /* 0x00000006ff027e24 */ /* 0x000fe2000f8e00ff */
[----:B------:R-:W-:Y:S01]  /*0580*/  MOV R3, UR7 ;  /* 0x0000000700037c02 */ /* 0x000fe20008000f00 */
[----:B------:R-:W-:Y:S01]  /*0590*/  ULDC.64 UR6, c[0x0][0x358] ;  /* 0x0000d60000067ab9 */ /* 0x000fe20000000a00 */
[----:B------:R-:W-:Y:S01]  /*05a0*/  IMAD.U32 R8, RZ, RZ, UR8 ;  /* 0x00000008ff087e24 */ /* 0x000fe2000f8e00ff */
[----:B------:R-:W-:Y:S01]  /*05b0*/  UISETP.NE.U32.AND UP3, UPT, URZ, UR6, UPT ;  /* 0x000000063f00728c */ /* 0x000fe2000bf65070 */
[----:B------:R-:W-:Y:S01]  /*05c0*/  IMAD.U32 R9, RZ, RZ, UR9 ;  /* 0x00000009ff097e24 */ /* 0x000fe2000f8e00ff */
[----:B------:R-:W-:Y:S01]  /*05d0*/  ISETP.NE.AND.EX P4, PT, RZ, c[0x0][0x354], PT, P4 ;  /* 0x0000d500ff007a0c */ /* 0x000fe20003f85340 */
[----:B------:R-:W-:Y:S01]  /*05e0*/  IMAD.U32 R4, RZ, RZ, UR10 ;  /* 0x0000000aff047e24 */ /* 0x000fe2000f8e00ff */
[----:B------:R-:W-:Y:S01]  /*05f0*/  UISETP.NE.AND.EX UP3, UPT, URZ, UR7, UPT, UP3 ;  /* 0x000000073f00728c */ /* 0x000fe2000bf65330 */
[----:B------:R-:W-:Y:S01]  /*0600*/  IMAD.U32 R5, RZ, RZ, UR11 ;  /* 0x0000000bff057e24 */ /* 0x000fe2000f8e00ff */
[----:B------:R-:W-:Y:S01]  /*0610*/  ULDC.64 UR8, c[0x0][0x350] ;  /* 0x0000d40000087ab9 */ /* 0x000fe20000000a00 */
[----:B------:R1:W2:Y:S01]  /*0620*/  @P1 LDG.E R0, [R2.64] ;  /* 0x0000001602001981 */ /* 0x0002a2000c1e1900 */
[----:B------:R-:W-:-:S02]  /*0630*/  ULDC.64 UR6, c[0x0][0x358] ;  /* 0x0000d60000067ab9 */ /* 0x000fc40000000a00 */
[----:B------:R-:W-:Y:S01]  /*0640*/  PLOP3.LUT P0, PT, PT, PT, UP3, 0x80, 0x0 ;  /* 0x000000000000781c */ /* 0x000fe20003f0f038 */
[----:B------:R-:W-:Y:S01]  /*0650*/  UIMAD.WIDE UR8, UR21, UR5, UR8 ;  /* 0x00000005150872a5 */ /* 0x000fe2000f8e0208 */
[----:B------:R3:W4:Y:S01]  /*0660*/  @P2 LDG.E R7, [R4.64] ;  /* 0x0000001604072981 */ /* 0x000722000c1e1900 */
[----:B------:R-:W-:Y:S01]  /*0670*/  UIMAD.WIDE UR6, UR21, UR5, UR6 ;  /* 0x00000005150672a5 */ /* 0x000fe2000f8e0206 */
[----:B------:R-:W-:Y:S01]  /*0680*/  MOV R27, RZ ;  /* 0x000000ff001b7202 */ /* 0x000fe20000000f00 */
[----:B------:R-:W-:Y:S01]  /*0690*/  IMAD.MOV.U32 R10, RZ, RZ, RZ ;  /* 0x000000ffff0a7224 */ /* 0x000fe200078e00ff */
[----:B------:R-:W4:Y:S03]  /*06a0*/  @P3 LDG.E R6, [R8.64] ;  /* 0x0000001608063981 */ /* 0x000f26000c1e1900 */
[----:B-1----:R-:W-:Y:S01]  /*06b0*/  IMAD.U32 R2, RZ, RZ, UR6 ;  /* 0x00000006ff027e24 */ /* 0x002fe2000f8e00ff */
[----:B------:R-:W-:Y:S01]  /*06c0*/  MOV R3, UR7 ;  /* 0x0000000700037c02 */ /* 0x000fe20008000f00 */
[----:B---3--:R-:W-:Y:S01]  /*06d0*/  IMAD.U32 R4, RZ, RZ, UR8 ;  /* 0x00000008ff047e24 */ /* 0x008fe2000f8e00ff */
[----:B------:R-:W-:-:S03]  /*06e0*/  MOV R5, UR9 ;  /* 0x0000000900057c02 */ /* 0x000fc60008000f00 */
        /* <DEDUP_REMOVED lines=21> */
.L_x_681:
        /* <DEDUP_REMOVED lines=10> */
.L_x_682:
[----:B------:R-:W-:Y:S05]  /*08e0*/  @!P4 BRA `(.L_x_683) ;  /* 0x000000500000c947 */ /* 0x000fea0003800000 */
[----:B-1--4-:R1:W4:Y:S04]  /*08f0*/  LDG.E R0, [R4.64] ;  /* 0x0000001604007981 */ /* 0x012328000c1e1900 */
[----:B-1-3--:R-:W3:Y:S01]  /*0900*/  LDG.E R4, [R4.64+0x4] ;  /* 0x0000041604047981 */ /* 0x00aee2000c1e1900 */
[----:B----4-:R-:W1:Y:S08]  /*0910*/  R2UR UR24, R0 ;  /* 0x00000000001873c2 */ /* 0x010e7000000e0000 */
[----:B---3--:R-:W1:Y:S02]  /*0920*/  R2UR UR6, R4 ;  /* 0x00000000040673c2 */ /* 0x008e6400000e0000 */
[----:B-1----:R-:W-:-:S06]  /*0930*/  UIADD3 UR24, -UR24, UR6, URZ ;  /* 0x0000000618187290 */ /* 0x002fcc000fffe13f */
.L_x_683:
        /* <DEDUP_REMOVED lines=12> */
[----:B------:R-:W-:Y:S02]  /*0a00*/  ULDC UR10, c[0x0][0x2c4] ;  /* 0x0000b100000a7ab9 */ /* 0x000fe40000000800 */
[----:B------:R-:W-:Y:S02]  /*0a10*/  UISETP.NE.AND UP2, UPT, UR10, 0x1, UPT ;  /* 0x000000010a00788c */ /* 0x000fe4000bf45270 */
[----:B------:R-:W-:-:S09]  /*0a20*/  UIADD3 UR10, -UR18, UR24, URZ ;  /* 0x00000018120a7290 */ /* 0x000fd2000fffe13f */
[----:B------:R-:W-:Y:S01]  /*0a30*/  @UP2 UIADD3 UR26, UR17, 0x7f, URZ ;  /* 0x0000007f111a2890 */ /* 0x000fe2000fffe03f */
[----:B----4-:R-:W4:Y:S08]  /*0a40*/  @P0 R2UR UR6, R0 ;  /* 0x00000000000603c2 */ /* 0x010f3000000e0000 */
[----:B---3--:R-:W4:Y:S02]  /*0a50*/  @P0 R2UR UR7, R2 ;  /* 0x00000000020703c2 */ /* 0x008f2400000e0000 */
[----:B----4-:R-:W-:-:S03]  /*0a60*/  @UP3 UIADD3 UR4, -UR6, UR7, URZ ;  /* 0x0000000706043290 */ /* 0x010fc6000fffe13f */
[----:B------:R-:W-:Y:S02]  /*0a70*/  ULDC.64 UR6, c[0x0][0x2c8] ;  /* 0x0000b20000067ab9 */ /* 0x000fe40000000a00 */
[----:B------:R-:W-:Y:S02]  /*0a80*/  UIMAD.WIDE.U32 UR26, UR26, UR6, URZ ;  /* 0x000000061a1a72a5 */ /* 0x000fe4000f8e003f */
[----:B------:R-:W-:Y:S02]  /*0a90*/  UIADD3 UR14, UR10, UR4, URZ ;  /* 0x000000040a0e7290 */ /* 0x000fe4000fffe03f */
[----:B------:R-:W-:Y:S02]  /*0aa0*/  UIADD3 UR6, UR17, 0x7f, URZ ;  /* 0x0000007f11067890 */ /* 0x000fe4000fffe03f */
[----:B--2---:R-:W-:Y:S02]  /*0ab0*/  UIADD3 UR12, UR14, 0x70, -UR20 ;  /* 0x000000700e0c7890 */ /* 0x004fe4000fffe814 */
[----:B------:R-:W-:-:S02]  /*0ac0*/  @UP2 UMOV UR11, UR27 ;  /* 0x0000001b000b2c82 */ /* 0x000fc40008000000 */
[----:B------:R-:W-:Y:S02]  /*0ad0*/  @UP2 USHF.R.U32.HI UR6, URZ, UR7, UR11 ;  /* 0x000000073f062299 */ /* 0x000fe4000801160b */
[----:B------:R-:W-:Y:S02]  /*0ae0*/  UIADD3 UR27, UR14, 0x6f, URZ ;  /* 0x0000006f0e1b7890 */ /* 0x000fe4000fffe03f */
[----:B------:R-:W-:Y:S02]  /*0af0*/  UIADD3 UR7, UR12, UR6, URZ ;  /* 0x000000060c077290 */ /* 0x000fe4000fffe03f */
[----:B------:R-:W-:Y:S02]  /*0b00*/  UMOV UR26, URZ ;  /* 0x0000003f001a7c82 */ /* 0x000fe40008000000 */
[----:B------:R-:W-:Y:S02]  /*0b10*/  UMOV UR6, URZ ;  /* 0x0000003f00067c82 */ /* 0x000fe40008000000 */
[----:B------:R-:W-:-:S02]  /*0b20*/  UIMAD.WIDE UR26, UR27, -0x6db6db6d, UR26 ;  /* 0x924924931b1a78a5 */ /* 0x000fc4000f8e021a */
[----:B------:R-:W-:Y:S02]  /*0b30*/  UIMAD.WIDE UR6, UR7, -0x6db6db6d, UR6 ;  /* 0x92492493070678a5 */ /* 0x000fe4000f8e0206 */
[----:B------:R-:W-:-:S03]  /*0b40*/  UIADD3 UR6, -UR10, URZ, URZ ;  /* 0x0000003f0a067290 */ /* 0x000fc6000fffe13f */
[----:B------:R-:W-:Y:S02]  /*0b50*/  UMOV UR25, UR27 ;  /* 0x0000001b00197c82 */ /* 0x000fe40008000000 */
[----:B------:R-:W-:Y:S02]  /*0b60*/  UMOV UR11, UR7 ;  /* 0x00000007000b7c82 */ /* 0x000fe40008000000 */
[----:B------:R-:W-:Y:S02]  /*0b70*/  USHF.R.U32.HI UR13, URZ, 0x1f, UR25 ;  /* 0x0000001f3f0d7899 */ /* 0x000fe40008011619 */
[----:B------:R-:W-:Y:S02]  /*0b80*/  USHF.R.U32.HI UR7, URZ, 0x1f, UR11 ;  /* 0x0000001f3f077899 */ /* 0x000fe4000801160b */
[----:B------:R-:W-:Y:S02]  /*0b90*/  UISETP.LT.AND UP0, UPT, URZ, UR6, UPT ;  /* 0x000000063f00728c */ /* 0x000fe4000bf01270 */
[----:B------:R-:W-:-:S02]  /*0ba0*/  ULEA.HI.SX32 UR13, UR25, UR13, 0x1a ;  /* 0x0000000d190d7291 */ /* 0x000fc4000f8fd23f */
[----:B------:R-:W-:Y:S02]  /*0bb0*/  ULEA.HI.SX32 UR11, UR11, UR7, 0x1a ;  /* 0x000000070b0b7291 */ /* 0x000fe4000f8fd23f */
[----:B------:R-:W-:Y:S02]  /*0bc0*/  USEL UR7, URZ, UR6, !UP0 ;  /* 0x000000063f077287 */ /* 0x000fe4000c000000 */
[----:B------:R-:W-:Y:S02]  /*0bd0*/  UISETP.LT.AND UP1, UPT, UR13, UR11, UPT ;  /* 0x0000000b0d00728c */ /* 0x000fe4000bf21270 */
[----:B------:R-:W-:Y:S02]  /*0be0*/  USHF.R.U32.HI UR6, URZ, 0x4, UR7 ;  /* 0x000000043f067899 */ /* 0x000fe40008011607 */
[----:B------:R-:W-:-:S04]  /*0bf0*/  USEL UR11, UR13, UR11, UP1 ;  /* 0x0000000b0d0b7287 */ /* 0x000fc80008800000 */
[----:B------:R-:W-:Y:S01]  /*0c00*/  UIMAD UR11, UR11, 0x70, -UR10 ;  /* 0x000000700b0b78a4 */ /* 0x000fe2000f8e0a0a */
[----:B------:R-:W-:-:S03]  /*0c10*/  MOV R0, UR6 ;  /* 0x0000000600007c02 */ /* 0x000fc60008000f00 */
[----:B------:R-:W-:Y:S02]  /*0c20*/  UISETP.LT.AND UP0, UPT, UR11, UR4, UPT ;  /* 0x000000040b00728c */ /* 0x000fe4000bf01270 */
[----:B------:R-:W-:Y:S02]  /*0c30*/  IMAD.WIDE.U32 R2, R0, 0x24924925, RZ ;  /* 0x2492492500027825 */ /* 0x000fe400078e00ff */
[----:B------:R-:W-:Y:S02]  /*0c40*/  USEL UR6, UR11, UR4, UP0 ;  /* 0x000000040b067287 */ /* 0x000fe40008000000 */
[----:B------:R-:W2:Y:S02]  /*0c50*/  R2UR UR27, R3 ;  /* 0x00000000031b73c2 */ /* 0x000ea400000e0000 */
[----:B------:R-:W-:-:S06]  /*0c60*/  UISETP.GT.AND UP0, UPT, UR6, UR7, UPT ;  /* 0x000000070600728c */ /* 0x000fcc000bf04270 */
[----:B------:R1:W3:Y:S05]  /*0c70*/  R2UR UR26, R2 ;  /* 0x00000000021a73c2 */ /* 0x0002ea00000e0000 */
[----:B------:R-:W-:-:S03]  /*0c80*/  @UP0 UIADD3 UR7, UR6, 0x6f, URZ ;  /* 0x0000006f06070890 */ /* 0x000fc6000fffe03f */
[----:B------:R-:W-:Y:S02]  /*0c90*/  @UP0 UMOV UR6, URZ ;  /* 0x0000003f00060c82 */ /* 0x000fe40008000000 */
[----:B------:R-:W-:-:S04]  /*0ca0*/  @UP0 UIMAD.WIDE UR8, UR7, -0x6db6db6d, UR6 ;  /* 0x92492493070808a5 */ /* 0x000fc8000f8e0206 */
[----:B------:R-:W-:Y:S02]  /*0cb0*/  @UP0 USHF.R.U32.HI UR6, URZ, 0x1f, UR9 ;  /* 0x0000001f3f060899 */ /* 0x000fe40008011609 */
[----:B--2---:R-:W-:Y:S02]  /*0cc0*/  UMOV UR11, UR27 ;  /* 0x0000001b000b7c82 */ /* 0x004fe40008000000 */
[----:B------:R-:W-:Y:S02]  /*0cd0*/  @UP0 ULEA.HI.SX32 UR11, UR9, UR6, 0x1a ;  /* 0x00000006090b0291 */ /* 0x000fe4000f8fd23f */
[----:B------:R-:W-:Y:S02]  /*0ce0*/  UMOV UR7, UR27 ;  /* 0x0000001b00077c82 */ /* 0x000fe40008000000 */
[----:B------:R-:W-:-:S06]  /*0cf0*/  UISETP.GT.AND UP0, UPT, UR11, UR27, UPT ;  /* 0x0000001b0b00728c */ /* 0x000fcc000bf04270 */
[----:B------:R-:W-:-:S13]  /*0d00*/  PLOP3.LUT P0, PT, PT, PT, UP0, 0x80, 0x0 ;  /* 0x000000000000781c */ /* 0x000fda0003f0f008 */
[----:B-1-3--:R-:W-:Y:S05]  /*0d10*/  @!P0 BRA `(.L_x_684) ;  /* 0x0000761000008947 */ /* 0x00afea0003800000 */
        /* <DEDUP_REMOVED lines=9> */
[----:B------:R-:W-:-:S03]  /*0db0*/  ULDC.64 UR8, c[0x0][0x240] ;  /* 0x0000900000087ab9 */ /* 0x000fc60000000a00 */
[----:B------:R-:W-:Y:S01]  /*0dc0*/  LEA.HI R0, R28, R246, RZ, 0x3 ;  /* 0x000000f61c007211 */ /* 0x000fe200078f18ff */
[----:B------:R1:W2:Y:S01]  /*0dd0*/  @P5 LDG.E R17, [R2.64] ;  /* 0x0000001602115981 */ /* 0x0002a2000c1e1900 */
[----:B------:R-:W-:Y:S01]  /*0de0*/  UIADD3 UR6, UR11, -0x1, URZ ;  /* 0xffffffff0b067890 */ /* 0x000fe2000fffe03f */
[----:B------:R-:W-:Y:S01]  /*0df0*/  IMAD.MOV.U32 R150, RZ, RZ, c[0x0][0x238] ;  /* 0x00008e00ff967624 */ /* 0x000fe200078e00ff */
[----:B------:R-:W-:Y:S01]  /*0e00*/  SHF.R.S32.HI R8, RZ, 0x3, R0 ;  /* 0x00000003ff087819 */ /* 0x000fe20000011400 */
[----:B------:R-:W-:Y:S01]  /*0e10*/  UMOV UR5, 0x70 ;  /* 0x0000007000057882 */ /* 0x000fe20000000000 */
[----:B------:R-:W-:Y:S01]  /*0e20*/  LOP3.LUT R0, R0, 0x1ffffff8, RZ, 0xc0, !PT ;  /* 0x1ffffff800007812 */ /* 0x000fe200078ec0ff */
[----:B------:R-:W-:Y:S01]  /*0e30*/  ULDC.64 UR10, c[0x0][0x238] ;  /* 0x00008e00000a7ab9 */ /* 0x000fe20000000a00 */
        /* <DEDUP_REMOVED lines=9> */
[----:B------:R-:W-:Y:S01]  /*0ed0*/  IMAD.WIDE.U32 R12, R150, 0x20, RZ ;  /* 0x00000020960c7825 */ /* 0x000fe200078e00ff */
[----:B------:R-:W-:Y:S01]  /*0ee0*/  USEL UR28, UR21, URZ, !UP3 ;  /* 0x0000003f151c7287 */ /* 0x000fe2000d800000 */
[----:B------:R-:W-:Y:S01]  /*0ef0*/  LEA.HI R91, R28, R246, RZ, 0x6 ;  /* 0x000000f61c5b7211 */ /* 0x000fe200078f30ff */
[----:B------:R-:W-:Y:S01]  /*0f00*/  USEL UR25, UR10, URZ, !UP3 ;  /* 0x0000003f0a197287 */ /* 0x000fe2000d800000 */
[----:B------:R-:W-:Y:S01]  /*0f10*/  SHF.R.S32.HI R5, RZ, 0x1f, R4 ;  /* 0x0000001fff057819 */ /* 0x000fe20000011404 */
[----:B------:R-:W-:Y:S01]  /*0f20*/  ULDC.64 UR8, c[0x0][0x248] ;  /* 0x0000920000087ab9 */ /* 0x000fe20000000a00 */
[----:B------:R-:W-:Y:S01]  /*0f30*/  IMAD.U32 R6, RZ, RZ, UR26 ;  /* 0x0000001aff067e24 */ /* 0x000fe2000f8e00ff */
[----:B------:R-:W-:Y:S01]  /*0f40*/  UIMAD UR8, UR25, UR8, URZ ;  /* 0x00000008190872a4 */ /* 0x000fe2000f8e023f */
[----:B------:R-:W-:Y:S01]  /*0f50*/  IMAD.U32 R96, RZ, RZ, UR28 ;  /* 0x0000001cff607e24 */ /* 0x000fe2000f8e00ff */
[----:B-1----:R-:W-:Y:S01]  /*0f60*/  SHF.R.S32.HI R2, RZ, 0x1f, R10 ;  /* 0x0000001fff027819 */ /* 0x002fe2000001140a */
[----:B------:R-:W-:Y:S01]  /*0f70*/  UIMAD UR11, UR5, UR11, URZ ;  /* 0x0000000b050b72a4 */ /* 0x000fe2000f8e023f */
[----:B------:R-:W-:Y:S01]  /*0f80*/  IMAD.MOV.U32 R146, RZ, RZ, R6 ;  /* 0x000000ffff927224 */ /* 0x000fe200078e0006 */
[----:B------:R-:W-:Y:S01]  /*0f90*/  UIMAD UR8, UR28, UR9, UR8 ;  /* 0x000000091c0872a4 */ /* 0x000fe2000f8e0208 */
[----:B------:R-:W-:Y:S01]  /*0fa0*/  LEA.HI.X.SX32 R129, R8, R2, 0x1, P0 ;  /* 0x0000000208817211 */ /* 0x000fe200000f0eff */
[----:B------:R-:W-:Y:S01]  /*0fb0*/  IMAD.WIDE.U32 R2, R128, c[0x0][0x238], R4 ;  /* 0x00008e0080027a25 */ /* 0x000fe200078e0004 */
[----:B------:R-:W-:Y:S01]  /*0fc0*/  UIADD3 UR11, UR27, UR11, URZ ;  /* 0x0000000b1b0b7290 */ /* 0x000fe2000fffe03f */
[----:B------:R-:W-:-:S02]  /*0fd0*/  ISETP.GE.AND P6, PT, R4, c[0x0][0x1d4], PT ;  /* 0x0000750004007a0c */ /* 0x000fc40003fc6270 */
[----:B------:R-:W-:Y:S01]  /*0fe0*/  IMAD R0, R129, c[0x0][0x238], RZ ;  /* 0x00008e0081007a24 */ /* 0x000fe200078e02ff */
[----:B------:R-:W-:Y:S01]  /*0ff0*/  UIMAD UR9, UR11, UR6, URZ ;  /* 0x000000060b0972a4 */ /* 0x000fe2000f8e023f */
[----:B------:R-:W-:Y:S01]  /*1000*/  IMAD.U32 R7, RZ, RZ, UR27 ;  /* 0x0000001bff077e24 */ /* 0x000fe2000f8e00ff */
[----:B------:R-:W-:Y:S01]  /*1010*/  LEA.HI R26, R28, R246, RZ, 0x2 ;  /* 0x000000f61c1a7211 */ /* 0x000fe200078f10ff */
[----:B------:R-:W-:Y:S01]  /*1020*/  IMAD R0, R128, c[0x0][0x23c], R0 ;  /* 0x00008f0080007a24 */ /* 0x000fe200078e0200 */
[----:B------:R-:W-:Y:S01]  /*1030*/  IADD3 R147, R27, UR24, RZ ;  /* 0x000000181b937c10 */ /* 0x000fe2000fffe0ff */
[----:B------:R-:W-:Y:S01]  /*1040*/  IMAD.SHL.U32 R11, R29, 0x20, RZ ;  /* 0x000000201d0b7824 */ /* 0x000fe200078e00ff */
[----:B------:R-:W-:Y:S01]  /*1050*/  SHF.R.S32.HI R35, RZ, 0x2, R26 ;  /* 0x00000002ff237819 */ /* 0x000fe2000001141a */
[----:B------:R-:W-:Y:S01]  /*1060*/  IMAD.IADD R3, R3, 0x1, R0 ;  /* 0x0000000103037824 */ /* 0x000fe200078e0200 */
[----:B------:R-:W-:Y:S01]  /*1070*/  ULDC UR24, c[0x0][0x294] ;  /* 0x0000a50000187ab9 */ /* 0x000fe20000000800 */
[----:B------:R-:W-:Y:S01]  /*1080*/  IMAD.U32 R0, RZ, RZ, UR16 ;  /* 0x00000010ff007e24 */ /* 0x000fe2000f8e00ff */
[----:B------:R-:W-:Y:S01]  /*1090*/  IADD3 R158, R35, 0x40, RZ ;  /* 0x00000040239e7810 */ /* 0x000fe20007ffe0ff */
[----:B------:R-:W-:Y:S01]  /*10a0*/  IMAD.SHL.U32 R91, R91, 0x8, RZ ;  /* 0x000000085b5b7824 */ /* 0x000fe200078e00ff */
[C---:B------:R-:W-:Y:S01]  /*10b0*/  IADD3 R159, R35.reuse, 0x20, RZ ;  /* 0x00000020239f7810 */ /* 0x040fe20007ffe0ff */
[----:B------:R-:W-:Y:S01]  /*10c0*/  IMAD.WIDE.U32 R2, R0, c[0x0][0x240], R2 ;  /* 0x0000900000027a25 */ /* 0x000fe200078e0002 */
[----:B------:R-:W-:Y:S01]  /*10d0*/  IADD3 R157, R35, 0x60, RZ ;  /* 0x00000060239d7810 */ /* 0x000fe20007ffe0ff */
[----:B------:R-:W-:Y:S01]  /*10e0*/  UIMAD UR24, UR5, UR24, URZ ;  /* 0x00000018051872a4 */ /* 0x000fe2000f8e023f */
[----:B------:R-:W-:Y:S01]  /*10f0*/  P2R R122, PR, RZ, 0x40 ;  /* 0x00000040ff7a7803 */ /* 0x000fe20000000000 */
[----:B------:R-:W-:Y:S01]  /*1100*/  IMAD.U32 R0, RZ, RZ, UR6 ;  /* 0x00000006ff007e24 */ /* 0x000fe2000f8e00ff */
[----:B------:R-:W-:Y:S01]  /*1110*/  IADD3 R3, R3, UR29, RZ ;  /* 0x0000001d03037c10 */ /* 0x000fe2000fffe0ff */
[----:B------:R-:W-:Y:S01]  /*1120*/  USHF.R.S32.HI UR29, URZ, 0x1f, UR6 ;  /* 0x0000001f3f1d7899 */ /* 0x000fe20008011406 */
[----:B------:R-:W-:-:S02]  /*1130*/  IMAD.MOV.U32 R154, RZ, RZ, 0x6 ;  /* 0x00000006ff9a7424 */ /* 0x000fc400078e00ff */
        /* <DEDUP_REMOVED lines=8> */
[----:B------:R-:W-:Y:S01]  /*11c0*/  IMAD.MOV.U32 R156, RZ, RZ, 0x5 ;  /* 0x00000005ff9c7424 */ /* 0x000fe200078e00ff */
[----:B------:R-:W-:Y:S01]  /*11d0*/  LOP3.LUT R0, R0, 0x1c0, RZ, 0xc0, !PT ;  /* 0x000001c000007812 */ /* 0x000fe200078ec0ff */
[----:B------:R-:W-:Y:S01]  /*11e0*/  IMAD.SHL.U32 R151, R150, 0x20, RZ ;  /* 0x0000002096977824 */ /* 0x000fe200078e00ff */
        /* <DEDUP_REMOVED lines=14> */
[----:B------:R-:W-:Y:S01]  /*12d0*/  IMAD.MOV.U32 R175, RZ, RZ, c[0x0][0x27c] ;  /* 0x00009f00ffaf7624 */ /* 0x000fe200078e00ff */
[----:B------:R-:W-:Y:S01]  /*12e0*/  @P0 LEA R6, P2, R0, c[0x0][0x220], 0x1 ;  /* 0x0000880000060a11 */ /* 0x000fe200078408ff */
[----:B------:R-:W-:Y:S01]  /*12f0*/  IMAD.MOV.U32 R152, RZ, RZ, c[0x0][0x27c] ;  /* 0x00009f00ff987624 */ /* 0x000fe200078e00ff */
[----:B------:R-:W-:Y:S01]  /*1300*/  @P4 IADD3.X R11, R3, R13, R11, P3, !PT ;  /* 0x0000000d030b4210 */ /* 0x000fe20001ffe40b */
[----:B------:R-:W-:Y:S01]  /*1310*/  IMAD.WIDE.U32 R12, R12, c[0x0][0x260], R4 ;  /* 0x000098000c0c7a25 */ /* 0x000fe200078e0004 */
[----:B------:R-:W-:-:S02]  /*1320*/  LOP3.LUT R91, R9, 0xfffffe00, R91, 0xf8, !PT ;  /* 0xfffffe00095b7812 */ /* 0x000fc400078ef85b */
[----:B------:R-:W-:Y:S01]  /*1330*/  @P1 LEA R4, P3, R2, c[0x0][0x220], 0x1 ;  /* 0x0000880002041a11 */ /* 0x000fe200078608ff */
[----:B------:R-:W-:Y:S01]  /*1340*/  IMAD.SHL.U32 R152, R152, 0x2, RZ ;  /* 0x0000000298987824 */ /* 0x000fe200078e00ff */
[----:B------:R-:W-:Y:S01]  /*1350*/  @P0 LEA.HI.X R7, R0, c[0x0][0x224], R7, 0x1, P2 ;  /* 0x0000890000070a11 */ /* 0x000fe200010f0c07 */
[----:B------:R-:W-:Y:S01]  /*1360*/  IMAD.SHL.U32 R91, R91, 0x2, RZ ;  /* 0x000000025b5b7824 */ /* 0x000fe200078e00ff */
[----:B------:R-:W-:Y:S02]  /*1370*/  LOP3.LUT R0, R26, 0xfffffffc, RZ, 0xc0, !PT ;  /* 0xfffffffc1a007812 */ /* 0x000fe400078ec0ff */
[----:B------:R-:W-:Y:S02]  /*1380*/  @P1 LEA.HI.X R5, R2, c[0x0][0x224], R3, 0x1, P3 ;  /* 0x0000890002051a11 */ /* 0x000fe400018f0c03 */
        /* <DEDUP_REMOVED lines=44> */
[C---:B---3--:R-:W-:Y:S01]  /*1650*/  IMAD.WIDE.U32 R6, R35.reuse, c[0x0][0x290], R32 ;  /* 0x0000a40023067a25 */ /* 0x048fe200078e0020 */
        /* <DEDUP_REMOVED lines=30> */
[----:B--2---:R1:W2:Y:S02]  /*1840*/  @P5 R2UR UR30, R17 ;  /* 0x00000000111e53c2 */ /* 0x0042a400000e0000 */
[----:B-1----:R-:W-:Y:S01]  /*1850*/  IMAD.IADD R17, R16, 0x1, R7 ;  /* 0x0000000110117824 */ /* 0x002fe200078e0207 */
[----:B--2---:R-:W-:Y:S01]  /*1860*/  @UP0 USHF.R.S32.HI UR39, URZ, 0x1f, UR30 ;  /* 0x0000001f3f270899 */ /* 0x004fe2000801141e */
[----:B------:R-:W-:Y:S01]  /*1870*/  IMAD.IADD R7, R18, 0x1, R8 ;  /* 0x0000000112077824 */ /* 0x000fe200078e0208 */
[----:B------:R-:W-:Y:S01]  /*1880*/  @UP0 UMOV UR38, UR30 ;  /* 0x0000001e00260c82 */ /* 0x000fe20008000000 */
[----:B------:R-:W-:Y:S01]  /*1890*/  IMAD.MOV.U32 R16, RZ, RZ, R6 ;  /* 0x000000ffff107224 */ /* 0x000fe200078e0006 */
[C---:B------:R-:W-:Y:S01]  /*18a0*/  @P3 LEA R6, P4, R150.reuse, R2, 0x6 ;  /* 0x0000000296063211 */ /* 0x040fe200078830ff */
[----:B------:R-:W-:Y:S01]  /*18b0*/  @!UP0 UMOV UR38, UR21 ;  /* 0x0000001500268c82 */ /* 0x000fe20008000000 */
[----:B----4-:R-:W-:Y:S01]  /*18c0*/  SHF.R.S32.HI R14, RZ, 0x1f, R7 ;  /* 0x0000001fff0e7819 */ /* 0x010fe20000011407 */
        /* <DEDUP_REMOVED lines=116> */
.L_x_731:
        /* <DEDUP_REMOVED lines=77> */
.L_x_689:
[----:B------:R-:W-:Y:S05]  /*24e0*/  BSYNC B0 ;  /* 0x0000000000007941 */ /* 0x000fea0003800000 */
.L_x_688:
        /* <DEDUP_REMOVED lines=38> */
.L_x_691:
[----:B------:R-:W-:Y:S05]  /*2750*/  BSYNC B0 ;  /* 0x0000000000007941 */ /* 0x000fea0003800000 */
.L_x_690:
        /* <DEDUP_REMOVED lines=40> */
.L_x_693:
[----:B------:R-:W-:Y:S05]  /*29e0*/  BSYNC B0 ;  /* 0x0000000000007941 */ /* 0x000fea0003800000 */
.L_x_692:
        /* <DEDUP_REMOVED lines=38> */
.L_x_695:
[----:B------:R-:W-:Y:S05]  /*2c50*/  BSYNC B0 ;  /* 0x0000000000007941 */ /* 0x000fea0003800000 */
.L_x_694:
        /* <DEDUP_REMOVED lines=74> */
.L_x_699:
[----:B------:R-:W-:Y:S05]  /*3100*/  BSYNC B0 ;  /* 0x0000000000007941 */ /* 0x000fea0003800000 */
.L_x_698:
        /* <DEDUP_REMOVED lines=57> */
.L_x_697:
[----:B------:R-:W-:Y:S05]  /*34a0*/  BSYNC B1 ;  /* 0x0000000000017941 */ /* 0x000fea0003800000 */
.L_x_696:
        /* <DEDUP_REMOVED lines=62> */
.L_x_703:
[----:B------:R-:W-:Y:S05]  /*3890*/  BSYNC B0 ;  /* 0x0000000000007941 */ /* 0x000fea0003800000 */
.L_x_702:
        /* <DEDUP_REMOVED lines=57> */
.L_x_701:
[----:B------:R-:W-:Y:S05]  /*3c30*/  BSYNC B1 ;  /* 0x0000000000017941 */ /* 0x000fea0003800000 */
.L_x_700:
        /* <DEDUP_REMOVED lines=62> */
.L_x_707:
[----:B------:R-:W-:Y:S05]  /*4020*/  BSYNC B0 ;  /* 0x0000000000007941 */ /* 0x000fea0003800000 */
.L_x_706:
        /* <DEDUP_REMOVED lines=57> */
.L_x_705:
[----:B------:R-:W-:Y:S05]  /*43c0*/  BSYNC B1 ;  /* 0x0000000000017941 */ /* 0x000fea0003800000 */
.L_x_704:
        /* <DEDUP_REMOVED lines=61> */
.L_x_710:
[----:B------:R-:W-:Y:S05]  /*47a0*/  BSYNC B0 ;  /* 0x0000000000007941 */ /* 0x000fea0003800000 */
.L_x_709:
        /* <DEDUP_REMOVED lines=58> */
.L_x_687:
        /* <DEDUP_REMOVED lines=232> */
.L_x_712:
[----:B------:R-:W-:Y:S05]  /*59d0*/  BSYNC B0 ;  /* 0x0000000000007941 */ /* 0x000fea0003800000 */
.L_x_711:
        /* <DEDUP_REMOVED lines=118> */
.L_x_714:
[----:B------:R-:W-:Y:S05]  /*6140*/  BSYNC B0 ;  /* 0x0000000000007941 */ /* 0x000fea0003800000 */
.L_x_713:
        /* <DEDUP_REMOVED lines=118> */
.L_x_716:
[----:B------:R-:W-:Y:S05]  /*68b0*/  BSYNC B0 ;  /* 0x0000000000007941 */ /* 0x000fea0003800000 */
.L_x_715:
        /* <DEDUP_REMOVED lines=120> */
.L_x_686:
        /* <DEDUP_REMOVED lines=22> */
.L_x_718:
[----:B-123--:R-:W-:Y:S05]  /*71a0*/  BSYNC B0 ;  /* 0x0000000000007941 */ /* 0x00efea0003800000 */
.L_x_717:
        /* <DEDUP_REMOVED lines=17> */
.L_x_720:
[----:B------:R-:W-:Y:S05]  /*72c0*/  BSYNC B0 ;  /* 0x0000000000007941 */ /* 0x000fea0003800000 */
.L_x_719:
[----:B--2---:R2:W4:Y:S01]  /*72d0*/  SHFL.IDX PT, R5, R89, 0x2, 0x1c1f ;  /* 0x005c1f0059057f89 */ /* 0x00452200000e0000 */
[----:B------:R-:W-:Y:S01]  /*72e0*/  ISETP.GE.AND P0, PT, R12, 0x41, PT ;  /* 0x000000410c00780c */ /* 0x000fe20003f06270 */
[----:B------:R-:W-:Y:S02]  /*72f0*/  BSSY B0, `(.L_x_721) ;  /* 0x000000f000007945 */ /* 0x000fe40003800000 */
[----:B------:R2:W1:Y:S10]  /*7300*/  SHFL.IDX PT, R4, R90, 0x2, 0x1c1f ;  /* 0x005c1f005a047f89 */ /* 0x00047400000e0000 */
[----:B------:R-:W-:-:S05]  /*7310*/  @!P0 BRA `(.L_x_722) ;  /* 0x000000c000008947 */ /* 0x000fca0003800000 */
[C---:B------:R-:W-:Y:S11]  /*7320*/  ISETP.GE.AND P1, PT, R18.reuse, c[0x0][0x1d4], PT ;  /* 0x0000750012007a0c */ /* 0x040ff60003f26270 */
[----:B------:R-:W-:Y:S02]  /*7330*/  @!UPT UIADD3 URZ, URZ, URZ, URZ ;  /* 0x0000003f3f3ff290 */ /* 0x000fe4000fffe03f */
[----:B------:R-:W5:Y:S01]  /*7340*/  @!P1 LDS.128 R8, [R92+0x5800] ;  /* 0x005800005c089984 */ /* 0x000f620000000c00 */
[CC--:B-1-3--:R-:W-:Y:S04]  /*7350*/  @!P1 LEA R2, P0, R18.reuse, R4.reuse, 0x1 ;  /* 0x0000000412029211 */ /* 0x0cafe800078008ff */
        /* <DEDUP_REMOVED lines=8> */
.L_x_722:
[----:B------:R-:W-:Y:S05]  /*73e0*/  BSYNC B0 ;  /* 0x0000000000007941 */ /* 0x000fea0003800000 */
.L_x_721:
[----:B-1--4-:R1:W4:Y:S01]  /*73f0*/  SHFL.IDX PT, R5, R89, 0x3, 0x1c1f ;  /* 0x007c1f0059057f89 */ /* 0x01232200000e0000 */
[----:B------:R-:W-:Y:S03]  /*7400*/  ISETP.GE.AND P0, PT, R12, 0x61, PT ;  /* 0x000000610c00780c */ /* 0x000fe60003f06270 */
[----:B------:R1:W2:Y:S10]  /*7410*/  SHFL.IDX PT, R4, R90, 0x3, 0x1c1f ;  /* 0x007c1f005a047f89 */ /* 0x0002b400000e0000 */
[----:B------:R-:W-:-:S05]  /*7420*/  @!P0 BRA `(.L_x_708) ;  /* 0x000000c000008947 */ /* 0x000fca0003800000 */
[C---:B------:R-:W-:Y:S11]  /*7430*/  ISETP.GE.AND P1, PT, R18.reuse, c[0x0][0x1d4], PT ;  /* 0x0000750012007a0c */ /* 0x040ff60003f26270 */
[----:B------:R-:W-:Y:S02]  /*7440*/  @!UPT UIADD3 URZ, URZ, URZ, URZ ;  /* 0x0000003f3f3ff290 */ /* 0x000fe4000fffe03f */
[----:B------:R-:W5:Y:S01]  /*7450*/  @!P1 LDS.128 R8, [R92+0x6800] ;  /* 0x006800005c089984 */ /* 0x000f620000000c00 */
[CC--:B--23--:R-:W-:Y:S04]  /*7460*/  @!P1 LEA R2, P0, R18.reuse, R4.reuse, 0x1 ;  /* 0x0000000412029211 */ /* 0x0ccfe800078008ff */
[-C--:B----4-:R-:W-:Y:S02]  /*7470*/  @!P1 LEA.HI.X R3, R18, R5.reuse, R19, 0x1, P0 ;  /* 0x0000000512039211 */ /* 0x090fe400000f0c13 */
[----:B------:R-:W-:Y:S11]  /*7480*/  ISETP.GE.AND P0, PT, R95, c[0x0][0x1d4], PT ;  /* 0x000075005f007a0c */ /* 0x000ff60003f06270 */
[----:B------:R-:W-:Y:S02]  /*7490*/  @!UPT UIADD3 URZ, URZ, URZ, URZ ;  /* 0x0000003f3f3ff290 */ /* 0x000fe4000fffe03f */
[C---:B------:R-:W-:Y:S04]  /*74a0*/  @!P0 LEA R4, P2, R83.reuse, R4, 0x1 ;  /* 0x0000000453048211 */ /* 0x040fe800078408ff */
[----:B------:R-:W-:Y:S01]  /*74b0*/  @!P0 LEA.HI.X R5, R83, R5, R94, 0x1, P2 ;  /* 0x0000000553058211 */ /* 0x000fe200010f0c5e */
[----:B-----5:R-:W-:Y:S04]  /*74c0*/  @!P1 ST.E.128 [R2.64], R8 ;  /* 0x0000000802009985 */ /* 0x020fe8000c101d16 */
[----:B------:R-:W2:Y:S04]  /*74d0*/  @!P0 LDS.128 R8, [R93+0x6800] ;  /* 0x006800005d088984 */ /* 0x000ea80000000c00 */
[----:B--2---:R2:W-:Y:S02]  /*74e0*/  @!P0 ST.E.128 [R4.64], R8 ;  /* 0x0000000804008985 */ /* 0x0045e4000c101d16 */
.L_x_708:
[----:B------:R-:W-:Y:S05]  /*74f0*/  BSYNC B2 ;  /* 0x0000000000027941 */ /* 0x000fea0003800000 */
.L_x_685:
[----:B--23--:R-:W-:Y:S01]  /*7500*/  IMAD.U32 R2, RZ, RZ, UR6 ;  /* 0x00000006ff027e24 */ /* 0x00cfe2000f8e00ff */
[----:B------:R-:W-:Y:S01]  /*7510*/  UIMAD UR5, UR6, -0x70, URZ ;  /* 0xffffff90060578a4 */ /* 0x000fe2000f8e023f */
[----:B------:R-:W-:Y:S02]  /*7520*/  BSSY B0, `(.L_x_723) ;  /* 0x0000085000007945 */ /* 0x000fe40003800000 */
[----:B------:R-:W-:Y:S03]  /*7530*/  IMAD.WIDE R2, R2, 0x70, R128 ;  /* 0x0000007002027825 */ /* 0x000fe600078e0280 */
        /* <DEDUP_REMOVED lines=16> */
[C---:B----4-:R-:W-:Y:S05]  /*7640*/  @P2 IADD3 R20, P0, R2.reuse, 0x40, RZ ;  /* 0x0000004002142810 */ /* 0x050fea0007f1e0ff */
        /* <DEDUP_REMOVED lines=82> */
[----:B------:R4:W-:Y:S08]  /*7b70*/  @P1 LDGSTS.E.BYPASS.LTC128B.128 [R91+0x2900], [R4.64], !P6 ;  /* 0x02900000045b1fae */ /* 0x0009f0000f101d56 */
[----:B------:R1:W-:Y:S08]  /*7b80*/  @P0 LDGSTS.E.BYPASS.LTC128B.128 [R91+0x3100], [R6.64], !P6 ;  /* 0x03100000065b0fae */ /* 0x0003f0000f101d56 */
[----:B------:R-:W0:Y:S01]  /*7b90*/  LDGDEPBAR ;  /* 0x00000000000079af */ /* 0x000e220000000000 */
[C---:B----4-:R-:W-:Y:S02]  /*7ba0*/  IMAD R4, R101.reuse, c[0x0][0x20c], R2 ;  /* 0x0000830065047a24 */ /* 0x050fe400078e0202 */
[----:B------:R-:W-:Y:S04]  /*7bb0*/  IMAD.WIDE.U32 R2, R101, c[0x0][0x208], RZ ;  /* 0x0000820065027a25 */ /* 0x000fe800078e00ff */
[----:B------:R-:W-:Y:S02]  /*7bc0*/  IMAD.IADD R3, R3, 0x1, R4 ;  /* 0x0000000103037824 */ /* 0x000fe400078e0204 */
[----:B------:R-:W-:Y:S01]  /*7bd0*/  IMAD R4, R119, c[0x0][0x218], RZ ;  /* 0x0000860077047a24 */ /* 0x000fe200078e02ff */
[----:B-1----:R-:W-:Y:S01]  /*7be0*/  IADD3 R6, -R35, UR5, RZ ;  /* 0x0000000523067c10 */ /* 0x002fe2000fffe1ff */
[C---:B------:R-:W-:Y:S01]  /*7bf0*/  IMAD.WIDE.U32 R2, R100.reuse, c[0x0][0x218], R2 ;  /* 0x0000860064027a25 */ /* 0x040fe200078e0002 */
[----:B------:R-:W-:Y:S04]  /*7c00*/  DEPBAR.LE SB0, 0x0 ;  /* 0x000080000000791a */ /* 0x000fe80000000000 */
[----:B------:R-:W-:Y:S01]  /*7c10*/  BAR.SYNC.DEFER_BLOCKING 0x0 ;  /* 0x0000000000007b1d */ /* 0x000fe20000010000 */
[----:B------:R-:W-:Y:S01]  /*7c20*/  IMAD R4, R100, c[0x0][0x21c], R4 ;  /* 0x0000870064047a24 */ /* 0x000fe200078e0204 */
[----:B------:R-:W-:Y:S04]  /*7c30*/  IADD3 R2, P0, R2, UR32, RZ ;  /* 0x0000002002027c10 */ /* 0x000fe8000ff1e0ff */
[----:B------:R-:W-:Y:S02]  /*7c40*/  IADD3.X R3, R3, UR29, R4, P0, !PT ;  /* 0x0000001d03037c10 */ /* 0x000fe400087fe404 */
[C---:B---3--:R-:W-:Y:S04]  /*7c50*/  LEA R12, P0, R2.reuse, c[0x0][0x1f8], 0x1 ;  /* 0x00007e00020c7a11 */ /* 0x048fe800078008ff */
[----:B------:R-:W-:Y:S01]  /*7c60*/  LEA.HI.X R7, R2, c[0x0][0x1fc], R3, 0x1, P0 ;  /* 0x00007f0002077a11 */ /* 0x000fe200000f0c03 */
[----:B------:R2:W1:Y:S01]  /*7c70*/  SHFL.IDX PT, R4, R12, RZ, 0x1c1f ;  /* 0x001c1fff0c047589 */ /* 0x00046200000e0000 */
[----:B------:R-:W-:Y:S07]  /*7c80*/  ISETP.GE.AND P0, PT, R6, 0x1, PT ;  /* 0x000000010600780c */ /* 0x000fee0003f06270 */
[----:B------:R2:W3:Y:S06]  /*7c90*/  SHFL.IDX PT, R5, R7, RZ, 0x1c1f ;  /* 0x001c1fff07057589 */ /* 0x0004ec00000e0000 */
[----:B------:R-:W-:-:S05]  /*7ca0*/  @!P0 BRA `(.L_x_724) ;  /* 0x000000c000008947 */ /* 0x000fca0003800000 */
[C---:B------:R-:W-:Y:S11]  /*7cb0*/  ISETP.GE.AND P1, PT, R18.reuse, c[0x0][0x1d4], PT ;  /* 0x0000750012007a0c */ /* 0x040ff60003f26270 */
[----:B------:R-:W-:Y:S02]  /*7cc0*/  @!UPT UIADD3 URZ, URZ, URZ, URZ ;  /* 0x0000003f3f3ff290 */ /* 0x000fe4000fffe03f */
[----:B--2---:R-:W2:Y:S01]  /*7cd0*/  @!P1 LDS.128 R8, [R92] ;  /* 0x000000005c089984 */ /* 0x004ea20000000c00 */
[CC--:B-1----:R-:W-:Y:S04]  /*7ce0*/  @!P1 LEA R2, P0, R18.reuse, R4.reuse, 0x1 ;  /* 0x0000000412029211 */ /* 0x0c2fe800078008ff */
[-C--:B---3--:R-:W-:Y:S02]  /*7cf0*/  @!P1 LEA.HI.X R3, R18, R5.reuse, R19, 0x1, P0 ;  /* 0x0000000512039211 */ /* 0x088fe400000f0c13 */
[----:B------:R-:W-:Y:S11]  /*7d00*/  ISETP.GE.AND P0, PT, R95, c[0x0][0x1d4], PT ;  /* 0x000075005f007a0c */ /* 0x000ff60003f06270 */
[----:B------:R-:W-:Y:S02]  /*7d10*/  @!UPT UIADD3 URZ, URZ, URZ, URZ ;  /* 0x0000003f3f3ff290 */ /* 0x000fe4000fffe03f */
[C---:B------:R-:W-:Y:S04]  /*7d20*/  @!P0 LEA R4, P2, R83.reuse, R4, 0x1 ;  /* 0x0000000453048211 */ /* 0x040fe800078408ff */
[----:B------:R-:W-:Y:S01]  /*7d30*/  @!P0 LEA.HI.X R5, R83, R5, R94, 0x1, P2 ;  /* 0x0000000553058211 */ /* 0x000fe200010f0c5e */
[----:B--2---:R-:W-:Y:S04]  /*7d40*/  @!P1 ST.E.128 [R2.64], R8 ;  /* 0x0000000802009985 */ /* 0x004fe8000c101d16 */
[----:B------:R-:W1:Y:S04]  /*7d50*/  @!P0 LDS.128 R8, [R93] ;  /* 0x000000005d088984 */ /* 0x000e680000000c00 */
[----:B-1----:R1:W-:Y:S02]  /*7d60*/  @!P0 ST.E.128 [R4.64], R8 ;  /* 0x0000000804008985 */ /* 0x0023e4000c101d16 */
.L_x_724:
[----:B------:R-:W-:Y:S05]  /*7d70*/  BSYNC B0 ;  /* 0x0000000000007941 */ /* 0x000fea0003800000 */
.L_x_723:
[----:B-1-3--:R1:W3:Y:S01]  /*7d80*/  SHFL.IDX PT, R5, R7, 0x1, 0x1c1f ;  /* 0x003c1f0007057f89 */ /* 0x00a2e200000e0000 */
[----:B------:R-:W-:Y:S01]  /*7d90*/  ISETP.GE.AND P0, PT, R6, 0x21, PT ;  /* 0x000000210600780c */ /* 0x000fe20003f06270 */
[----:B------:R-:W-:Y:S02]  /*7da0*/  BSSY B0, `(.L_x_725) ;  /* 0x000000f000007945 */ /* 0x000fe40003800000 */
[----:B------:R1:W4:Y:S10]  /*7db0*/  SHFL.IDX PT, R4, R12, 0x1, 0x1c1f ;  /* 0x003c1f000c047f89 */ /* 0x00033400000e0000 */
[----:B------:R-:W-:-:S05]  /*7dc0*/  @!P0 BRA `(.L_x_726) ;  /* 0x000000c000008947 */ /* 0x000fca0003800000 */
[C---:B------:R-:W-:Y:S11]  /*7dd0*/  ISETP.GE.AND P1, PT, R18.reuse, c[0x0][0x1d4], PT ;  /* 0x0000750012007a0c */ /* 0x040ff60003f26270 */
[----:B------:R-:W-:Y:S02]  /*7de0*/  @!UPT UIADD3 URZ, URZ, URZ, URZ ;  /* 0x0000003f3f3ff290 */ /* 0x000fe4000fffe03f */
[----:B--2---:R-:W2:Y:S01]  /*7df0*/  @!P1 LDS.128 R8, [R92+0x1000] ;  /* 0x001000005c089984 */ /* 0x004ea20000000c00 */
[CC--:B----4-:R-:W-:Y:S04]  /*7e00*/  @!P1 LEA R2, P0, R18.reuse, R4.reuse, 0x1 ;  /* 0x0000000412029211 */ /* 0x0d0fe800078008ff */
[-C--:B---3--:R-:W-:Y:S02]  /*7e10*/  @!P1 LEA.HI.X R3, R18, R5.reuse, R19, 0x1, P0 ;  /* 0x0000000512039211 */ /* 0x088fe400000f0c13 */
[----:B------:R-:W-:Y:S11]  /*7e20*/  ISETP.GE.AND P0, PT, R95, c[0x0][0x1d4], PT ;  /* 0x000075005f007a0c */ /* 0x000ff60003f06270 */
[----:B------:R-:W-:Y:S02]  /*7e30*/  @!UPT UIADD3 URZ, URZ, URZ, URZ ;  /* 0x0000003f3f3ff290 */ /* 0x000fe4000fffe03f */
[C---:B------:R-:W-:Y:S04]  /*7e40*/  @!P0 LEA R4, P2, R83.reuse, R4, 0x1 ;  /* 0x0000000453048211 */ /* 0x040fe800078408ff */
[----:B------:R-:W-:Y:S01]  /*7e50*/  @!P0 LEA.HI.X R5, R83, R5, R94, 0x1, P2 ;  /* 0x0000000553058211 */ /* 0x000fe200010f0c5e */
[----:B--2---:R-:W-:Y:S04]  /*7e60*/  @!P1 ST.E.128 [R2.64], R8 ;  /* 0x0000000802009985 */ /* 0x004fe8000c101d16 */
[----:B------:R-:W2:Y:S04]  /*7e70*/  @!P0 LDS.128 R8, [R93+0x1000] ;  /* 0x001000005d088984 */ /* 0x000ea80000000c00 */
[----:B--2---:R2:W-:Y:S02]  /*7e80*/  @!P0 ST.E.128 [R4.64], R8 ;  /* 0x0000000804008985 */ /* 0x0045e4000c101d16 */
.L_x_726:
[----:B------:R-:W-:Y:S05]  /*7e90*/  BSYNC B0 ;  /* 0x0000000000007941 */ /* 0x000fea0003800000 */
.L_x_725:
[----:B--23--:R2:W3:Y:S01]  /*7ea0*/  SHFL.IDX PT, R5, R7, 0x2, 0x1c1f ;  /* 0x005c1f0007057f89 */ /* 0x00c4e200000e0000 */
        /* <DEDUP_REMOVED lines=16> */
.L_x_728:
[----:B------:R-:W-:Y:S05]  /*7fb0*/  BSYNC B0 ;  /* 0x0000000000007941 */ /* 0x000fea0003800000 */
.L_x_727:
[----:B------:R1:W2:Y:S01]  /*7fc0*/  SHFL.IDX PT, R3, R7, 0x3, 0x1c1f ;  /* 0x007c1f0007037f89 */ /* 0x0002a200000e0000 */
[----:B------:R-:W-:Y:S01]  /*7fd0*/  ISETP.GE.AND P0, PT, R6, 0x61, PT ;  /* 0x000000610600780c */ /* 0x000fe20003f06270 */
[----:B------:R-:W-:Y:S02]  /*7fe0*/  BSSY B0, `(.L_x_729) ;  /* 0x000000f000007945 */ /* 0x000fe40003800000 */
[----:B------:R1:W4:Y:S10]  /*7ff0*/  SHFL.IDX PT, R2, R12, 0x3, 0x1c1f ;  /* 0x007c1f000c027f89 */ /* 0x00033400000e0000 */
[----:B------:R-:W-:-:S05]  /*8000*/  @!P0 BRA `(.L_x_730) ;  /* 0x000000c000008947 */ /* 0x000fca0003800000 */
[C---:B------:R-:W-:Y:S11]  /*8010*/  ISETP.GE.AND P1, PT, R18.reuse, c[0x0][0x1d4], PT ;  /* 0x0000750012007a0c */ /* 0x040ff60003f26270 */
[----:B------:R-:W-:Y:S02]  /*8020*/  @!UPT UIADD3 URZ, URZ, URZ, URZ ;  /* 0x0000003f3f3ff290 */ /* 0x000fe4000fffe03f */
[----:B---3--:R-:W3:Y:S01]  /*8030*/  @!P1 LDS.128 R8, [R92+0x3000] ;  /* 0x003000005c089984 */ /* 0x008ee20000000c00 */
[CC--:B----4-:R-:W-:Y:S04]  /*8040*/  @!P1 LEA R4, P0, R18.reuse, R2.reuse, 0x1 ;  /* 0x0000000212049211 */ /* 0x0d0fe800078008ff */
[-C--:B--2---:R-:W-:Y:S02]  /*8050*/  @!P1 LEA.HI.X R5, R18, R3.reuse, R19, 0x1, P0 ;  /* 0x0000000312059211 */ /* 0x084fe400000f0c13 */
[----:B------:R-:W-:Y:S11]  /*8060*/  ISETP.GE.AND P0, PT, R95, c[0x0][0x1d4], PT ;  /* 0x000075005f007a0c */ /* 0x000ff60003f06270 */
[----:B------:R-:W-:Y:S02]  /*8070*/  @!UPT UIADD3 URZ, URZ, URZ, URZ ;  /* 0x0000003f3f3ff290 */ /* 0x000fe4000fffe03f */
[C---:B------:R-:W-:Y:S04]  /*8080*/  @!P0 LEA R2, P2, R83.reuse, R2, 0x1 ;  /* 0x0000000253028211 */ /* 0x040fe800078408ff */
[----:B------:R-:W-:Y:S01]  /*8090*/  @!P0 LEA.HI.X R3, R83, R3, R94, 0x1, P2 ;  /* 0x0000000353038211 */ /* 0x000fe200010f0c5e */
[----:B---3--:R-:W-:Y:S04]  /*80a0*/  @!P1 ST.E.128 [R4.64], R8 ;  /* 0x0000000804009985 */ /* 0x008fe8000c101d16 */
[----:B-1----:R-:W1:Y:S04]  /*80b0*/  @!P0 LDS.128 R4, [R93+0x3000] ;  /* 0x003000005d048984 */ /* 0x002e680000000c00 */
[----:B-1----:R1:W-:Y:S02]  /*80c0*/  @!P0 ST.E.128 [R2.64], R4 ;  /* 0x0000000402008985 */ /* 0x0023e4000c101d16 */
.L_x_730:
[----:B------:R-:W-:Y:S05]  /*80d0*/  BSYNC B0 ;  /* 0x0000000000007941 */ /* 0x000fea0003800000 */
.L_x_729:
[----:B------:R-:W-:Y:S02]  /*80e0*/  UISETP.GT.AND UP0, UPT, UR6, UR7, UPT ;  /* 0x000000070600728c */ /* 0x000fe4000bf04270 */
[----:B------:R-:W-:Y:S04]  /*80f0*/  UIADD3 UR6, UR6, -0x1, URZ ;  /* 0xffffffff06067890 */ /* 0x000fe8000fffe03f */
[----:B------:R-:W-:Y:S05]  /*8100*/  PLOP3.LUT P0, PT, PT, PT, UP0, 0x80, 0x0 ;  /* 0x000000000000781c */ /* 0x000fea0003f0f008 */
[----:B------:R-:W-:Y:S02]  /*8110*/  @UP0 USHF.R.S32.HI UR9, URZ, 0x1f, UR6 ;  /* 0x0000001f3f090899 */ /* 0x000fe40008011406 */
[----:B------:R-:W-:Y:S04]  /*8120*/  @UP0 UIMAD UR5, UR11, UR6, URZ ;  /* 0x000000060b0502a4 */ /* 0x000fe8000f8e023f */
[----:B------:R-:W-:Y:S02]  /*8130*/  @UP0 UIMAD UR5, UR9, UR26, UR5 ;  /* 0x0000001a090502a4 */ /* 0x000fe4000f8e0205 */
[----:B-1--4-:R-:W-:Y:S02]  /*8140*/  @P0 IMAD.MOV.U32 R2, RZ, RZ, R130 ;  /* 0x000000ffff020224 */ /* 0x012fe400078e0082 */
[----:B--2---:R-:W-:Y:S04]  /*8150*/  @P0 IMAD.MOV.U32 R3, RZ, RZ, R127 ;  /* 0x000000ffff030224 */ /* 0x004fe800078e007f */
[----:B------:R-:W-:Y:S05]  /*8160*/  @P0 IMAD.WIDE.U32 R2, R146, UR6, R2 ;  /* 0x0000000692020c25 */ /* 0x000fea000f8e0002 */
[C---:B------:R-:W-:Y:S02]  /*8170*/  @P0 LEA R12, P1, R2.reuse, c[0x0][0x220], 0x1 ;  /* 0x00008800020c0a11 */ /* 0x040fe400078208ff */
[----:B------:R-:W-:Y:S04]  /*8180*/  @P0 IADD3 R3, R3, UR5, RZ ;  /* 0x0000000503030c10 */ /* 0x000fe8000fffe0ff */
[----:B------:R-:W-:Y:S02]  /*8190*/  @P0 LEA.HI.X R13, R2, c[0x0][0x224], R3, 0x1, P1 ;  /* 0x00008900020d0a11 */ /* 0x000fe400008f0c03 */
[-C--:B---3--:R-:W-:Y:S03]  /*81a0*/  @P0 IADD3 R10, P1, R12, R151.reuse, RZ ;  /* 0x000000970c0a0210 */ /* 0x088fe60007f3e0ff */
        /* <DEDUP_REMOVED lines=24> */
.L_x_684:
[----:B------:R-:W-:Y:S01]  /*8330*/  UIADD3 UR6, UR17, 0x7f, URZ ;  /* 0x0000007f11067890 */ /* 0x000fe2000fffe03f */
[----:B------:R-:W-:Y:S01]  /*8340*/  PLOP3.LUT P4, PT, PT, PT, PT, 0x80, 0x0 ;  /* 0x000000000000781c */ /* 0x000fe20003f8f070 */
[----:B------:R-:W-:Y:S01]  /*8350*/  ULDC.64 UR4, c[0x0][0x2c8] ;  /* 0x0000b20000047ab9 */ /* 0x000fe20000000a00 */
[----:B------:R-:W-:Y:S01]  /*8360*/  CS2R R178, SRZ ;  /* 0x0000000000b27805 */ /* 0x000fe2000001ff00 */
[----:B------:R-:W-:Y:S01]  /*8370*/  UIMAD.WIDE.U32 UR8, UR6, UR4, URZ ;  /* 0x00000004060872a5 */ /* 0x000fe2000f8e003f */
[----:B------:R-:W-:Y:S01]  /*8380*/  CS2R R176, SRZ ;  /* 0x0000000000b07805 */ /* 0x000fe2000001ff00 */
[----:B------:R-:W-:Y:S01]  /*8390*/  CS2R R182, SRZ ;  /* 0x0000000000b67805 */ /* 0x000fe2000001ff00 */
[----:B------:R-:W-:Y:S01]  /*83a0*/  UMOV UR4, URZ ;  /* 0x0000003f00047c82 */ /* 0x000fe20008000000 */
[----:B------:R-:W-:Y:S01]  /*83b0*/  CS2R R180, SRZ ;  /* 0x0000000000b47805 */ /* 0x000fe2000001ff00 */
[----:B------:R-:W-:Y:S01]  /*83c0*/  @UP2 USHF.R.U32.HI UR6, URZ, UR5, UR9 ;  /* 0x000000053f062299 */ /* 0x000fe20008011609 */
[----:B-1----:R-:W-:Y:S01]  /*83d0*/  IMAD.MOV.U32 R15, RZ, RZ, RZ ;  /* 0x000000ffff0f7224 */ /* 0x002fe200078e00ff */
[----:B------:R-:W-:Y:S01]  /*83e0*/  MOV R11, RZ ;  /* 0x000000ff000b7202 */ /* 0x000fe20000000f00 */
[----:B------:R-:W-:Y:S01]  /*83f0*/  IMAD.MOV.U32 R174, RZ, RZ, RZ ;  /* 0x000000ffffae7224 */ /* 0x000fe200078e00ff */
[----:B------:R-:W-:Y:S01]  /*8400*/  UIADD3 UR5, UR12, UR6, URZ ;  /* 0x000000060c057290 */ /* 0x000fe2000fffe03f */
[----:B------:R-:W-:Y:S01]  /*8410*/  IMAD.MOV.U32 R172, RZ, RZ, RZ ;  /* 0x000000ffffac7224 */ /* 0x000fe200078e00ff */
[----:B------:R-:W-:Y:S01]  /*8420*/  CS2R R16, SRZ ;  /* 0x0000000000107805 */ /* 0x000fe2000001ff00 */
[----:B------:R-:W-:Y:S01]  /*8430*/  MOV R170, RZ ;  /* 0x000000ff00aa7202 */ /* 0x000fe20000000f00 */
[----:B------:R-:W-:Y:S01]  /*8440*/  UIMAD.WIDE UR4, UR5, -0x6db6db6d, UR4 ;  /* 0x92492493050478a5 */ /* 0x000fe2000f8e0204 */
[----:B------:R-:W-:Y:S01]  /*8450*/  IMAD.MOV.U32 R168, RZ, RZ, RZ ;  /* 0x000000ffffa87224 */ /* 0x000fe200078e00ff */
[----:B------:R-:W-:Y:S01]  /*8460*/  CS2R R18, SRZ ;  /* 0x0000000000127805 */ /* 0x000fe2000001ff00 */
[----:B------:R-:W-:Y:S01]  /*8470*/  MOV R162, RZ ;  /* 0x000000ff00a27202 */ /* 0x000fe20000000f00 */
[----:B------:R-:W-:Y:S01]  /*8480*/  USHF.R.U32.HI UR4, URZ, 0x1f, UR5 ;  /* 0x0000001f3f047899 */ /* 0x000fe20008011605 */
[----:B------:R-:W-:Y:S01]  /*8490*/  CS2R R12, SRZ ;  /* 0x00000000000c7805 */ /* 0x000fe2000001ff00 */
[----:B------:R-:W-:Y:S01]  /*84a0*/  IMAD.MOV.U32 R160, RZ, RZ, RZ ;  /* 0x000000ffffa07224 */ /* 0x000fe200078e00ff */
[----:B------:R-:W-:Y:S01]  /*84b0*/  MOV R166, RZ ;  /* 0x000000ff00a67202 */ /* 0x000fe20000000f00 */
[----:B------:R-:W-:Y:S01]  /*84c0*/  ULEA.HI.SX32 UR4, UR5, UR4, 0x1a ;  /* 0x0000000405047291 */ /* 0x000fe2000f8fd23f */
[----:B------:R-:W-:Y:S01]  /*84d0*/  IMAD.MOV.U32 R164, RZ, RZ, RZ ;  /* 0x000000ffffa47224 */ /* 0x000fe200078e00ff */
[----:B------:R-:W-:Y:S01]  /*84e0*/  CS2R R158, SRZ ;  /* 0x00000000009e7805 */ /* 0x000fe2000001ff00 */
[----:B------:R-:W-:Y:S01]  /*84f0*/  CS2R R22, SRZ ;  /* 0x0000000000167805 */ /* 0x000fe2000001ff00 */
[----:B------:R-:W-:Y:S01]  /*8500*/  UISETP.LT.AND UP0, UPT, UR13, UR4, UPT ;  /* 0x000000040d00728c */ /* 0x000fe2000bf01270 */
[----:B------:R-:W-:Y:S01]  /*8510*/  MOV R156, RZ ;  /* 0x000000ff009c7202 */ /* 0x000fe20000000f00 */
[----:B------:R-:W-:Y:S01]  /*8520*/  IMAD.MOV.U32 R154, RZ, RZ, RZ ;  /* 0x000000ffff9a7224 */ /* 0x000fe200078e00ff */
[----:B------:R-:W-:Y:S01]  /*8530*/  CS2R R24, SRZ ;  /* 0x0000000000187805 */ /* 0x000fe2000001ff00 */
[----:B------:R-:W-:Y:S01]  /*8540*/  USEL UR13, UR13, UR4, UP0 ;  /* 0x000000040d0d7287 */ /* 0x000fe20008000000 */
[----:B------:R-:W-:Y:S01]  /*8550*/  MOV R152, RZ ;  /* 0x000000ff00987202 */ /* 0x000fe20000000f00 */
[----:B------:R-:W-:Y:S01]  /*8560*/  CS2R R146, SRZ ;  /* 0x0000000000927805 */ /* 0x000fe2000001ff00 */
[----:B------:R-:W-:Y:S01]  /*8570*/  IMAD.MOV.U32 R144, RZ, RZ, RZ ;  /* 0x000000ffff907224 */ /* 0x000fe200078e00ff */
[----:B------:R-:W-:Y:S01]  /*8580*/  UISETP.GE.AND UP0, UPT, UR13, 0x1, UPT ;  /* 0x000000010d00788c */ /* 0x000fe2000bf06270 */
[----:B------:R-:W-:Y:S01]  /*8590*/  CS2R R20, SRZ ;  /* 0x0000000000147805 */ /* 0x000fe2000001ff00 */
[----:B------:R-:W-:Y:S01]  /*85a0*/  MOV R150, RZ ;  /* 0x000000ff00967202 */ /* 0x000fe20000000f00 */
[----:B------:R-:W-:Y:S01]  /*85b0*/  IMAD.MOV.U32 R148, RZ, RZ, RZ ;  /* 0x000000ffff947224 */ /* 0x000fe200078e00ff */
[----:B------:R-:W-:Y:S01]  /*85c0*/  CS2R R142, SRZ ;  /* 0x00000000008e7805 */ /* 0x000fe2000001ff00 */
[----:B------:R-:W-:Y:S01]  /*85d0*/  CS2R R28, SRZ ;  /* 0x00000000001c7805 */ /* 0x000fe2000001ff00 */
[----:B------:R-:W-:Y:S01]  /*85e0*/  PLOP3.LUT P0, PT, PT, PT, UP0, 0x80, 0x0 ;  /* 0x000000000000781c */ /* 0x000fe20003f0f008 */
[----:B------:R-:W-:Y:S01]  /*85f0*/  IMAD.MOV.U32 R138, RZ, RZ, RZ ;  /* 0x000000ffff8a7224 */ /* 0x000fe200078e00ff */
[----:B------:R-:W-:Y:S01]  /*8600*/  MOV R140, RZ ;  /* 0x000000ff008c7202 */ /* 0x000fe20000000f00 */
        /* <DEDUP_REMOVED lines=24> */
[----:B------:R-:W-:Y:S01]  /*8790*/  USHF.R.S32.HI UR6, URZ, 0x1f, UR19 ;  /* 0x0000001f3f067899 */ /* 0x000fe20008011413 */
[----:B------:R-:W-:Y:S01]  /*87a0*/  SHF.R.S32.HI R244, RZ, 0x1f, R246 ;  /* 0x0000001ffff47819 */ /* 0x000fe200000114f6 */
[----:B------:R-:W-:Y:S02]  /*87b0*/  ULDC.64 UR4, c[0x0][0x178] ;  /* 0x00005e0000047ab9 */ /* 0x000fe40000000a00 */
        /* <DEDUP_REMOVED lines=9> */
[----:B------:R-:W-:Y:S02]  /*8850*/  UISETP.NE.U32.AND UP0, UPT, URZ, UR6, UPT ;  /* 0x000000063f00728c */ /* 0x000fe4000bf05070 */
[----:B------:R-:W-:Y:S02]  /*8860*/  ULDC.64 UR4, c[0x0][0x1b8] ;  /* 0x00006e0000047ab9 */ /* 0x000fe40000000a00 */
[----:B------:R-:W-:Y:S02]  /*8870*/  UISETP.NE.AND.EX UP0, UPT, URZ, UR7, UPT, UP0 ;  /* 0x000000073f00728c */ /* 0x000fe4000bf05300 */
[----:B------:R-:W-:Y:S02]  /*8880*/  USHF.R.S32.HI UR7, URZ, 0x1f, UR21 ;  /* 0x0000001f3f077899 */ /* 0x000fe40008011415 */
[----:B------:R-:W-:Y:S02]  /*8890*/  UIADD3 UR9, UR9, UR19, URZ ;  /* 0x0000001309097290 */ /* 0x000fe4000fffe03f */
[----:B------:R-:W-:-:S02]  /*88a0*/  UIMAD UR6, UR15, UR4, URZ ;  /* 0x000000040f0672a4 */ /* 0x000fc4000f8e023f */
[----:B------:R-:W-:Y:S02]  /*88b0*/  USEL UR7, UR7, URZ, !UP0 ;  /* 0x0000003f07077287 */ /* 0x000fe4000c000000 */
[----:B------:R-:W-:Y:S01]  /*88c0*/  UIMAD UR6, UR16, UR5, UR6 ;  /* 0x00000005100672a4 */ /* 0x000fe2000f8e0206 */
[----:B-1----:R-:W-:Y:S01]  /*88d0*/  LEA.HI R2, R244, R246, RZ, 0x3 ;  /* 0x000000f6f4027211 */ /* 0x002fe200078f18ff */
[----:B------:R-:W-:Y:S02]  /*88e0*/  UIMAD.WIDE.U32 UR10, UR16, UR4, UR8 ;  /* 0x00000004100a72a5 */ /* 0x000fe4000f8e0008 */
[----:B------:R-:W-:Y:S01]  /*88f0*/  USEL UR8, UR21, URZ, !UP0 ;  /* 0x0000003f15087287 */ /* 0x000fe2000c000000 */
[----:B------:R-:W-:Y:S01]  /*8900*/  LOP3.LUT R0, R2, 0xfffffff8, RZ, 0xc0, !PT ;  /* 0xfffffff802007812 */ /* 0x000fe200078ec0ff */
[----:B------:R-:W-:Y:S01]  /*8910*/  ULDC.64 UR4, c[0x0][0x1c0] ;  /* 0x0000700000047ab9 */ /* 0x000fe20000000a00 */
[----:B------:R-:W-:Y:S01]  /*8920*/  SHF.R.S32.HI R75, RZ, 0x3, R2 ;  /* 0x00000003ff4b7819 */ /* 0x000fe20000011402 */
[----:B------:R-:W-:-:S02]  /*8930*/  UIMAD UR7, UR7, UR4, URZ ;  /* 0x00000004070772a4 */ /* 0x000fc4000f8e023f */
[----:B------:R-:W-:Y:S01]  /*8940*/  IMAD.IADD R6, R246, 0x1, -R0 ;  /* 0x00000001f6067824 */ /* 0x000fe200078e0a00 */
[----:B------:R-:W-:Y:S02]  /*8950*/  UIADD3 UR11, UR11, UR6, URZ ;  /* 0x000000060b0b7290 */ /* 0x000fe4000fffe03f */
[----:B------:R-:W-:Y:S01]  /*8960*/  UIMAD UR5, UR8, UR5, UR7 ;  /* 0x00000005080572a4 */ /* 0x000fe2000f8e0207 */
[C---:B------:R-:W-:Y:S01]  /*8970*/  IMAD R247, R6.reuse, 0x10, R75 ;  /* 0x0000001006f77824 */ /* 0x040fe200078e024b */
[----:B------:R-:W-:Y:S01]  /*8980*/  UIMAD.WIDE.U32 UR8, UR8, UR4, UR10 ;  /* 0x00000004080872a5 */ /* 0x000fe2000f8e000a */
[----:B------:R-:W-:Y:S02]  /*8990*/  IMAD.SHL.U32 R6, R6, 0x8, RZ ;  /* 0x0000000806067824 */ /* 0x000fe400078e00ff */
[----:B------:R-:W-:Y:S01]  /*89a0*/  ULDC UR10, c[0x0][0x2c4] ;  /* 0x0000b100000a7ab9 */ /* 0x000fe20000000800 */
[----:B------:R-:W-:Y:S01]  /*89b0*/  IADD3 R4, R247, UR17, RZ ;  /* 0x00000011f7047c10 */ /* 0x000fe2000fffe0ff */
[----:B------:R-:W-:Y:S01]  /*89c0*/  UIADD3 UR5, UR9, UR5, URZ ;  /* 0x0000000509057290 */ /* 0x000fe2000fffe03f */
[----:B------:R-:W-:Y:S01]  /*89d0*/  IMAD.U32 R3, RZ, RZ, UR9 ;  /* 0x00000009ff037e24 */ /* 0x000fe2000f8e00ff */
[----:B------:R-:W-:Y:S01]  /*89e0*/  UIMAD UR10, UR20, UR10, URZ ;  /* 0x0000000a140a72a4 */ /* 0x000fe2000f8e023f */
[----:B------:R1:W-:Y:S01]  /*89f0*/  STL [R1+0x3c], R247 ;  /* 0x00003cf701007387 */ /* 0x0003e20000100800 */
[----:B------:R-:W-:Y:S01]  /*8a00*/  @P1 IMAD.HI.U32 R2, R4, c[0x0][0x2c8], RZ ;  /* 0x0000b20004021a27 */ /* 0x000fe200078e00ff */
[----:B------:R-:W-:-:S03]  /*8a10*/  ISETP.GE.AND P4, PT, R6, c[0x0][0x198], PT ;  /* 0x0000660006007a0c */ /* 0x000fc60003f86270 */
[----:B------:R-:W-:Y:S01]  /*8a20*/  IMAD.MOV.U32 R0, RZ, RZ, R4 ;  /* 0x000000ffff007224 */ /* 0x000fe200078e0004 */
[----:B------:R-:W-:Y:S01]  /*8a30*/  @P0 SHF.R.U32.HI R0, RZ, c[0x0][0x2cc], R2 ;  /* 0x0000b300ff000a19 */ /* 0x000fe20000011602 */
[----:B------:R-:W-:Y:S02]  /*8a40*/  IMAD.U32 R2, RZ, RZ, UR8 ;  /* 0x00000008ff027e24 */ /* 0x000fe4000f8e00ff */
[----:B------:R-:W-:Y:S01]  /*8a50*/  IMAD.U32 R3, RZ, RZ, UR5 ;  /* 0x00000005ff037e24 */ /* 0x000fe2000f8e00ff */
        /* <DEDUP_REMOVED lines=25> */
[----:B------:R-:W-:Y:S02]  /*8bf0*/  LEA.HI R81, R2, R0, RZ, 0x3 ;  /* 0x0000000002517211 */ /* 0x000fe400078f18ff */
[----:B------:R-:W-:Y:S02]  /*8c00*/  IADD3 R5, R75, UR17, RZ ;  /* 0x000000114b057c10 */ /* 0x000fe4000fffe0ff */
[----:B------:R-:W-:Y:S02]  /*8c10*/  LOP3.LUT R2, R3, 0xfffffff8, RZ, 0xc0, !PT ;  /* 0xfffffff803027812 */ /* 0x000fe400078ec0ff */
[----:B------:R-:W-:-:S02]  /*8c20*/  LOP3.LUT R3, R81, 0xfffffff8, RZ, 0xc0, !PT ;  /* 0xfffffff851037812 */ /* 0x000fc400078ec0ff */
[----:B------:R-:W-:Y:S01]  /*8c30*/  ISETP.GE.AND P0, PT, R5, UR10, PT ;  /* 0x0000000a05007c0c */ /* 0x000fe2000bf06270 */
[----:B------:R-:W-:Y:S02]  /*8c40*/  IMAD.IADD R70, R246, 0x1, -R2 ;  /* 0x00000001f6467824 */ /* 0x000fe400078e0a02 */
[----:B------:R-:W-:Y:S02]  /*8c50*/  IMAD.IADD R80, R0, 0x1, -R3 ;  /* 0x0000000100507824 */ /* 0x000fe400078e0a03 */
[----:B------:R-:W-:Y:S02]  /*8c60*/  IMAD.SHL.U32 R71, R70, 0x8, RZ ;  /* 0x0000000846477824 */ /* 0x000fe400078e00ff */
[----:B------:R-:W-:Y:S02]  /*8c70*/  IMAD.MOV.U32 R2, RZ, RZ, 0x10 ;  /* 0x00000010ff027424 */ /* 0x000fe400078e00ff */
[----:B------:R-:W-:Y:S01]  /*8c80*/  IMAD.MOV.U32 R3, RZ, RZ, 0x20 ;  /* 0x00000020ff037424 */ /* 0x000fe200078e00ff */
        /* <DEDUP_REMOVED lines=15> */
.L_x_734:
[----:B-1-34-:R-:W-:Y:S05]  /*8d80*/  BSYNC B0 ;  /* 0x0000000000007941 */ /* 0x01afea0003800000 */
.L_x_733:
        /* <DEDUP_REMOVED lines=11> */
.L_x_736:
[----:B------:R-:W-:Y:S05]  /*8e40*/  BSYNC B0 ;  /* 0x0000000000007941 */ /* 0x000fea0003800000 */
.L_x_735:
        /* <DEDUP_REMOVED lines=11> */
.L_x_738:
[----:B------:R-:W-:Y:S05]  /*8f00*/  BSYNC B0 ;  /* 0x0000000000007941 */ /* 0x000fea0003800000 */
.L_x_737:
        /* <DEDUP_REMOVED lines=11> */
.L_x_740:
[----:B------:R-:W-:Y:S05]  /*8fc0*/  BSYNC B0 ;  /* 0x0000000000007941 */ /* 0x000fea0003800000 */
.L_x_739:
        /* <DEDUP_REMOVED lines=11> */
.L_x_742:
[----:B------:R-:W-:Y:S05]  /*9080*/  BSYNC B0 ;  /* 0x0000000000007941 */ /* 0x000fea0003800000 */
.L_x_741:
        /* <DEDUP_REMOVED lines=11> */
.L_x_744:
[----:B------:R-:W-:Y:S05]  /*9140*/  BSYNC B0 ;  /* 0x0000000000007941 */ /* 0x000fea0003800000 */
.L_x_743:
        /* <DEDUP_REMOVED lines=11> */
.L_x_746:
[----:B------:R-:W-:Y:S05]  /*9200*/  BSYNC B0 ;  /* 0x0000000000007941 */ /* 0x000fea0003800000 */
.L_x_745:
[----:B-123--:R-:W1:Y:S01]  /*9210*/  SHFL.IDX PT, R8, R8, 0x7, 0x181f ;  /* 0x00f81f0008087f89 */ /* 0x00ee6200000e0000 */
[----:B----4-:R-:W-:Y:S01]  /*9220*/  IADD3 R3, R5, 0x70, RZ ;  /* 0x0000007005037810 */ /* 0x010fe20007ffe0ff */
[----:B------:R-:W-:Y:S01]  /*9230*/  UMOV UR6, 0x70 ;  /* 0x0000007000067882 */ /* 0x000fe20000000000 */
[----:B------:R-:W-:Y:S01]  /*9240*/  IMAD.MOV.U32 R248, RZ, RZ, c[0x0][0x2b8] ;  /* 0x0000ae00fff87624 */ /* 0x000fe200078e00ff */
[----:B------:R-:W2:Y:S01]  /*9250*/  SHFL.IDX PT, R9, R9, 0x7, 0x181f ;  /* 0x00f81f0009097f89 */ /* 0x000ea200000e0000 */
[----:B------:R-:W-:Y:S01]  /*9260*/  ISETP.GE.AND P1, PT, R3, UR10, PT ;  /* 0x0000000a03007c0c */ /* 0x000fe2000bf26270 */
[----:B------:R-:W-:Y:S01]  /*9270*/  UIMAD UR6, UR13, UR6, -0x70 ;  /* 0xffffff900d0674a4 */ /* 0x000fe2000f8e0206 */
[----:B------:R-:W-:Y:S01]  /*9280*/  IMAD.MOV.U32 R98, RZ, RZ, RZ ;  /* 0x000000ffff627224 */ /* 0x000fe200078e00ff */
[----:B------:R-:W-:Y:S01]  /*9290*/  ISETP.NE.AND P2, PT, R248, 0x1, PT ;  /* 0x00000001f800780c */ /* 0x000fe20003f45270 */
[----:B------:R-:W-:Y:S02]  /*92a0*/  USHF.R.S32.HI UR7, URZ, 0x1f, UR11 ;  /* 0x0000001f3f077899 */ /* 0x000fe4000801140b */
[----:B------:R-:W-:Y:S01]  /*92b0*/  ULDC.64 UR4, c[0x0][0x2b0] ;  /* 0x0000ac0000047ab9 */ /* 0x000fe20000000a00 */
[----:B------:R-:W-:Y:S01]  /*92c0*/  IADD3 R0, R247, UR6, RZ ;  /* 0x00000006f7007c10 */ /* 0x000fe2000fffe0ff */
[----:B------:R-:W-:-:S02]  /*92d0*/  UIMAD UR7, UR7, UR4, URZ ;  /* 0x00000004070772a4 */ /* 0x000fc4000f8e023f */
[----:B------:R-:W-:Y:S01]  /*92e0*/  UIMAD.WIDE.U32 UR8, UR11, UR4, URZ ;  /* 0x000000040b0872a5 */ /* 0x000fe2000f8e003f */
[----:B------:R-:W-:Y:S01]  /*92f0*/  ISETP.GE.AND P0, PT, R0, UR14, PT ;  /* 0x0000000e00007c0c */ /* 0x000fe2000bf06270 */
[----:B------:R-:W-:Y:S01]  /*9300*/  UIMAD UR7, UR11, UR5, UR7 ;  /* 0x000000050b0772a4 */ /* 0x000fe2000f8e0207 */
[----:B------:R-:W-:Y:S01]  /*9310*/  @!P1 IMAD.SHL.U32 R10, R68, 0x2, RZ ;  /* 0x00000002440a9824 */ /* 0x000fe200078e00ff */
[----:B------:R-:W-:Y:S01]  /*9320*/  IADD3 R5, R0, UR18, RZ ;  /* 0x0000001200057c10 */ /* 0x000fe2000fffe0ff */
[----:B------:R-:W-:Y:S01]  /*9330*/  ULDC.64 UR4, c[0x0][0x1e8] ;  /* 0x00007a0000047ab9 */ /* 0x000fe20000000a00 */
[----:B------:R-:W-:Y:S01]  /*9340*/  ISETP.GT.OR P0, PT, R247, 0x6f, P0 ;  /* 0x0000006ff700780c */ /* 0x000fe20000704670 */
[----:B------:R-:W-:Y:S01]  /*9350*/  UIADD3 UR7, UR9, UR7, URZ ;  /* 0x0000000709077290 */ /* 0x000fe2000fffe03f */
[----:B-1----:R-:W-:Y:S01]  /*9360*/  @!P1 LEA R8, P3, R71, R8, 0x1 ;  /* 0x0000000847089211 */ /* 0x002fe200078608ff */
[----:B------:R-:W-:-:S03]  /*9370*/  @P2 IMAD.HI.U32 R3, R5, c[0x0][0x2bc], RZ ;  /* 0x0000af0005032a27 */ /* 0x000fc600078e00ff */
[----:B--2---:R-:W-:Y:S01]  /*9380*/  @!P1 LEA.HI.X R9, R71, R9, R241, 0x1, P3 ;  /* 0x0000000947099211 */ /* 0x004fe200018f0cf1 */
[----:B------:R-:W-:Y:S01]  /*9390*/  IMAD.MOV.U32 R0, RZ, RZ, R5 ;  /* 0x000000ffff007224 */ /* 0x000fe200078e0005 */
[----:B------:R-:W-:-:S03]  /*93a0*/  @P2 SHF.R.U32.HI R0, RZ, c[0x0][0x2c0], R3 ;  /* 0x0000b000ff002a19 */ /* 0x000fc60000011603 */
[----:B------:R-:W-:Y:S01]  /*93b0*/  @!PT LDS RZ, [RZ] ;  /* 0x00000000fffff984 */ /* 0x000fe20000000800 */
[----:B------:R1:W-:Y:S02]  /*93c0*/  @!P1 LDGSTS.E.BYPASS.LTC128B.128 [R10+0xa900], [R8.64], !P4 ;  /* 0x0a900000080a9fae */ /* 0x0003e4000e101d56 */
[C---:B------:R-:W-:Y:S02]  /*93d0*/  @!P0 IADD3 R3, P2, R0.reuse, UR8, RZ ;  /* 0x0000000800038c10 */ /* 0x040fe4000ff5e0ff */
[----:B------:R-:W0:Y:S02]  /*93e0*/  LDGDEPBAR ;  /* 0x00000000000079af */ /* 0x000e240000000000 */
[----:B------:R-:W-:Y:S02]  /*93f0*/  @!P0 LEA.HI.X.SX32 R7, R0, UR7, 0x1, P2 ;  /* 0x0000000700078c11 */ /* 0x000fe400090f0eff */
[----:B------:R-:W-:-:S04]  /*9400*/  @!P0 LEA R6, P2, R3, c[0x0][0x2a0], 0x2 ;  /* 0x0000a80003068a11 */ /* 0x000fc800078410ff */
[----:B------:R-:W-:Y:S01]  /*9410*/  @!P0 LEA.HI.X R7, R3, c[0x0][0x2a4], R7, 0x2, P2 ;  /* 0x0000a90003078a11 */ /* 0x000fe200010f1407 */
[----:B------:R-:W-:Y:S06]  /*9420*/  BAR.SYNC.DEFER_BLOCKING 0x0 ;  /* 0x0000000000007b1d */ /* 0x000fec0000010000 */
[----:B------:R2:W3:Y:S01]  /*9430*/  @!P0 LDG.E R98, [R6.64] ;  /* 0x0000001606628981 */ /* 0x0004e2000c1e1900 */
[----:B------:R-:W-:Y:S01]  /*9440*/  IMAD.MOV R0, RZ, RZ, -R0 ;  /* 0x000000ffff007224 */ /* 0x000fe200078e0a00 */
[----:B------:R-:W-:Y:S01]  /*9450*/  UIMAD UR11, UR15, UR4, URZ ;  /* 0x000000040f0b72a4 */ /* 0x000fe2000f8e023f */
[----:B------:R-:W-:Y:S01]  /*9460*/  ISETP.GE.AND P5, PT, R71, c[0x0][0x1d4], PT ;  /* 0x0000750047007a0c */ /* 0x000fe20003fa6270 */
[----:B------:R-:W-:Y:S01]  /*9470*/  UIMAD.WIDE.U32 UR24, UR16, UR4, URZ ;  /* 0x00000004101872a5 */ /* 0x000fe2000f8e003f */
[----:B------:R-:W-:Y:S01]  /*9480*/  IMAD R99, R0, c[0x0][0x2b8], R5 ;  /* 0x0000ae0000637a24 */ /* 0x000fe200078e0205 */
[----:B------:R-:W-:Y:S01]  /*9490*/  UIMAD UR11, UR16, UR5, UR11 ;  /* 0x00000005100b72a4 */ /* 0x000fe2000f8e020b */
[----:B-1----:R-:W-:Y:S01]  /*94a0*/  IMAD.U32 R10, RZ, RZ, UR16 ;  /* 0x00000010ff0a7e24 */ /* 0x002fe2000f8e00ff */
[----:B------:R-:W-:Y:S01]  /*94b0*/  UIADD3 UR12, UR13, -0x1, URZ ;  /* 0xffffffff0d0c7890 */ /* 0x000fe2000fffe03f */
[----:B------:R-:W-:Y:S01]  /*94c0*/  IMAD R8, R99, c[0x0][0x1e0], RZ ;  /* 0x0000780063087a24 */ /* 0x000fe200078e02ff */
[----:B------:R-:W-:Y:S01]  /*94d0*/  SHF.R.S32.HI R96, RZ, 0x1f, R99 ;  /* 0x0000001fff607819 */ /* 0x000fe20000011463 */
[----:B------:R-:W-:Y:S01]  /*94e0*/  UIADD3 UR11, UR25, UR11, URZ ;  /* 0x0000000b190b7290 */ /* 0x000fe2000fffe03f */
[----:B------:R-:W-:Y:S01]  /*94f0*/  STL [R1+0x1c], R99 ;  /* 0x00001c6301007387 */ /* 0x000fe20000100800 */
[----:B------:R-:W-:Y:S01]  /*9500*/  UIMAD UR12, UR12, -0x70, UR14 ;  /* 0xffffff900c0c78a4 */ /* 0x000fe2000f8e020e */
[----:B------:R-:W-:Y:S01]  /*9510*/  LEA.HI R243, R244, R246, RZ, 0x5 ;  /* 0x000000f6f4f37211 */ /* 0x000fe200078f28ff */
[----:B------:R-:W-:Y:S01]  /*9520*/  IMAD R0, R96, c[0x0][0x1e0], RZ ;  /* 0x0000780060007a24 */ /* 0x000fe200078e02ff */
[----:B------:R-:W-:Y:S01]  /*9530*/  ULDC.64 UR4, c[0x0][0x210] ;  /* 0x0000840000047ab9 */ /* 0x000fe20000000a00 */
[----:B------:R-:W-:Y:S01]  /*9540*/  ISETP.GT.AND P6, PT, R247, 0x6f, PT ;  /* 0x0000006ff700780c */ /* 0x000fe20003fc4270 */
[----:B------:R-:W-:Y:S01]  /*9550*/  UIMAD UR15, UR15, UR4, URZ ;  /* 0x000000040f0f72a4 */ /* 0x000fe2000f8e023f */
[----:B------:R-:W-:Y:S01]  /*9560*/  IMAD R0, R99, c[0x0][0x1e4], R0 ;  /* 0x0000790063007a24 */ /* 0x000fe200078e0200 */
[----:B------:R-:W-:Y:S01]  /*9570*/  IADD3 R69, -R75, UR12, RZ ;  /* 0x0000000c4b457c10 */ /* 0x000fe2000fffe1ff */
[----:B------:R-:W-:Y:S01]  /*9580*/  UIMAD.WIDE.U32 UR26, UR16, UR4, URZ ;  /* 0x00000004101a72a5 */ /* 0x000fe2000f8e003f */
[----:B------:R-:W-:Y:S01]  /*9590*/  SHF.R.S32.HI R245, RZ, 0x5, R243 ;  /* 0x00000005fff57819 */ /* 0x000fe200000114f3 */
[----:B------:R-:W-:Y:S01]  /*95a0*/  UIMAD UR15, UR16, UR5, UR15 ;  /* 0x00000005100f72a4 */ /* 0x000fe2000f8e020f */
[----:B------:R-:W-:Y:S01]  /*95b0*/  ISETP.GE.AND P1, PT, R69, 0x1, PT ;  /* 0x000000014500780c */ /* 0x000fe20003f26270 */
[----:B--2---:R-:W-:Y:S01]  /*95c0*/  IMAD.WIDE.U32 R6, R99, c[0x0][0x1e0], RZ ;  /* 0x0000780063067a25 */ /* 0x004fe200078e00ff */
[C---:B------:R-:W-:Y:S01]  /*95d0*/  ISETP.GE.AND P3, PT, R69.reuse, 0x21, PT ;  /* 0x000000214500780c */ /* 0x040fe20003f66270 */
[----:B------:R-:W-:Y:S01]  /*95e0*/  UIADD3 UR15, UR27, UR15, URZ ;  /* 0x0000000f1b0f7290 */ /* 0x000fe2000fffe03f */
[----:B------:R-:W-:Y:S01]  /*95f0*/  ISETP.GE.AND P4, PT, R69, 0x31, PT ;  /* 0x000000314500780c */ /* 0x000fe20003f86270 */
[----:B------:R-:W-:Y:S01]  /*9600*/  IMAD.IADD R7, R7, 0x1, R0 ;  /* 0x0000000107077824 */ /* 0x000fe200078e0200 */
[----:B---3--:R-:W-:-:S03]  /*9610*/  SHF.R.S32.HI R97, RZ, 0x1f, R98 ;  /* 0x0000001fff617819 */ /* 0x008fc60000011462 */
[----:B------:R-:W-:Y:S01]  /*9620*/  IMAD.WIDE.U32 R6, R98, c[0x0][0x1f0], R6 ;  /* 0x00007c0062067a25 */ /* 0x000fe200078e0006 */
[----:B------:R-:W-:Y:S03]  /*9630*/  STL [R1+0x18], R98 ;  /* 0x0000186201007387 */ /* 0x000fe60000100800 */
[----:B------:R-:W-:Y:S01]  /*9640*/  IMAD R3, R97, c[0x0][0x1f0], RZ ;  /* 0x00007c0061037a24 */ /* 0x000fe200078e02ff */
[----:B------:R-:W-:Y:S01]  /*9650*/  IADD3 R0, P0, R6, UR24, RZ ;  /* 0x0000001806007c10 */ /* 0x000fe2000ff1e0ff */
[C---:B------:R-:W-:Y:S02]  /*9660*/  IMAD R8, R98.reuse, c[0x0][0x1f0], R8 ;  /* 0x00007c0062087a24 */ /* 0x040fe400078e0208 */
[----:B------:R-:W-:Y:S02]  /*9670*/  IMAD R3, R98, c[0x0][0x1f4], R3 ;  /* 0x00007d0062037a24 */ /* 0x000fe400078e0203 */
[----:B------:R-:W-:-:S03]  /*9680*/  IMAD R8, R10, c[0x0][0x1e8], R8 ;  /* 0x00007a000a087a24 */ /* 0x000fc600078e0208 */
[----:B------:R-:W-:Y:S02]  /*9690*/  IADD3.X R6, R7, UR11, R3, P0, !PT ;  /* 0x0000000b07067c10 */ /* 0x000fe400087fe403 */
[----:B------:R-:W-:-:S04]  /*96a0*/  LEA R3, P0, R0, c[0x0][0x1c8], 0x1 ;  /* 0x0000720000037a11 */ /* 0x000fc800078008ff */
[----:B------:R-:W-:Y:S01]  /*96b0*/  LEA.HI.X R0, R0, c[0x0][0x1cc], R6, 0x1, P0 ;  /* 0x0000730000007a11 */ /* 0x000fe200000f0c06 */
[----:B------:R-:W-:Y:S01]  /*96c0*/  SHFL.IDX PT, R9, R3, 0x1, 0x181f ;  /* 0x00381f0003097f89 */ /* 0x000fe200000e0000 */
[----:B------:R-:W-:-:S03]  /*96d0*/  ISETP.GE.AND P0, PT, R69, 0x11, PT ;  /* 0x000000114500780c */ /* 0x000fc60003f06270 */
[----:B------:R-:W1:Y:S04]  /*96e0*/  SHFL.IDX PT, R6, R3, RZ, 0x181f ;  /* 0x00181fff03067589 */ /* 0x000e6800000e0000 */
[----:B------:R-:W2:Y:S04]  /*96f0*/  SHFL.IDX PT, R5, R0, RZ, 0x181f ;  /* 0x00181fff00057589 */ /* 0x000ea800000e0000 */
[----:B------:R-:W3:Y:S02]  /*9700*/  SHFL.IDX PT, R14, R3, 0x2, 0x181f ;  /* 0x00581f00030e7f89 */ /* 0x000ee400000e0000 */
[----:B------:R-:W-:-:S02]  /*9710*/  @P0 IMAD.SHL.U32 R10, R68, 0x2, RZ ;  /* 0x00000002440a0824 */ /* 0x000fc400078e00ff */
[----:B------:R-:W4:Y:S04]  /*9720*/  SHFL.IDX PT, R17, R0, 0x1, 0x181f ;  /* 0x00381f0000117f89 */ /* 0x000f2800000e0000 */
[----:B------:R-:W5:Y:S04]  /*9730*/  SHFL.IDX PT, R16, R0, 0x2, 0x181f ;  /* 0x00581f0000107f89 */ /* 0x000f6800000e0000 */
[----:B------:R-:W3:Y:S01]  /*9740*/  SHFL.IDX PT, R13, R3, 0x3, 0x181f ;  /* 0x00781f00030d7f89 */ /* 0x000ee200000e0000 */
[----:B-1----:R-:W-:-:S03]  /*9750*/  @P1 LEA R6, P2, R71, R6, 0x1 ;  /* 0x0000000647061211 */ /* 0x002fc600078408ff */
[----:B------:R-:W1:Y:S01]  /*9760*/  SHFL.IDX PT, R11, R0, 0x3, 0x181f ;  /* 0x00781f00000b7f89 */ /* 0x000e6200000e0000 */
[C---:B--2---:R-:W-:Y:S01]  /*9770*/  @P1 LEA.HI.X R7, R71.reuse, R5, R241, 0x1, P2 ;  /* 0x0000000547071211 */ /* 0x044fe200010f0cf1 */
[----:B------:R-:W-:Y:S02]  /*9780*/  @P1 IMAD.SHL.U32 R5, R68, 0x2, RZ ;  /* 0x0000000244051824 */ /* 0x000fe400078e00ff */
[----:B------:R-:W2:Y:S04]  /*9790*/  SHFL.IDX PT, R12, R3, 0x4, 0x181f ;  /* 0x00981f00030c7f89 */ /* 0x000ea800000e0000 */
[----:B------:R1:W-:Y:S04]  /*97a0*/  @P1 LDGSTS.E.BYPASS.LTC128B.128 [R5+0x3900], [R6.64], !P5 ;  /* 0x0390000006051fae */ /* 0x0003e8000e901d56 */
[----:B------:R-:W2:Y:S04]  /*97b0*/  SHFL.IDX PT, R3, R3, 0x5, 0x181f ;  /* 0x00b81f0003037f89 */ /* 0x000ea800000e0000 */
[----:B------:R-:W2:Y:S01]  /*97c0*/  SHFL.IDX PT, R15, R0, 0x4, 0x181f ;  /* 0x00981f00000f7f89 */ /* 0x000ea200000e0000 */
[----:B-1----:R-:W-:Y:S01]  /*97d0*/  LEA R7, R8, c[0x0][0x1c8], 0x1 ;  /* 0x0000720008077a11 */ /* 0x002fe200078e08ff */
[----:B------:R-:W-:Y:S01]  /*97e0*/  @P3 IMAD.SHL.U32 R5, R68, 0x2, RZ ;  /* 0x0000000244053824 */ /* 0x000fe200078e00ff */
[----:B------:R-:W-:-:S02]  /*97f0*/  @P0 LEA R8, P2, R71, R9, 0x1 ;  /* 0x0000000947080211 */ /* 0x000fc400078408ff */
[C---:B---3--:R-:W-:Y:S02]  /*9800*/  @P3 LEA R6, P1, R71.reuse, R14, 0x1 ;  /* 0x0000000e47063211 */ /* 0x048fe400078208ff */
[----:B------:R5:W-:Y:S01]  /*9810*/  SHFL.IDX PT, R14, R7, 0x6, 0x181f ;  /* 0x00d81f00070e7f89 */ /* 0x000be200000e0000 */
[----:B----4-:R-:W-:Y:S02]  /*9820*/  @P0 LEA.HI.X R9, R71, R17, R241, 0x1, P2 ;  /* 0x0000001147090211 */ /* 0x010fe400010f0cf1 */
[C---:B------:R-:W-:Y:S01]  /*9830*/  ISETP.GE.AND P2, PT, R69.reuse, 0x41, PT ;  /* 0x000000414500780c */ /* 0x040fe20003f46270 */
[----:B------:R-:W1:Y:S04]  /*9840*/  SHFL.IDX PT, R17, R0, 0x5, 0x181f ;  /* 0x00b81f0000117f89 */ /* 0x000e6800000e0000 */
[----:B------:R2:W-:Y:S01]  /*9850*/  @P0 LDGSTS.E.BYPASS.LTC128B.128 [R10+0x4100], [R8.64], !P5 ;  /* 0x04100000080a0fae */ /* 0x0005e2000e901d56 */
[----:B------:R-:W-:-:S02]  /*9860*/  ISETP.GE.AND P0, PT, R69, 0x61, PT ;  /* 0x000000614500780c */ /* 0x000fc40003f06270 */
[----:B-----5:R-:W-:Y:S02]  /*9870*/  @P3 LEA.HI.X R7, R71, R16, R241, 0x1, P1 ;  /* 0x0000001047073211 */ /* 0x020fe400008f0cf1 */
[----:B------:R3:W4:Y:S01]  /*9880*/  SHFL.IDX PT, R16, R0, 0x6, 0x181f ;  /* 0x00d81f0000107f89 */ /* 0x00072200000e0000 */
[----:B------:R-:W-:-:S03]  /*9890*/  ISETP.GE.AND P1, PT, R69, 0x51, PT ;  /* 0x000000514500780c */ /* 0x000fc60003f26270 */
[----:B------:R5:W-:Y:S01]  /*98a0*/  @P3 LDGSTS.E.BYPASS.LTC128B.128 [R5+0x4900], [R6.64], !P5 ;  /* 0x0490000006053fae */ /* 0x000be2000e901d56 */
[C---:B---3--:R-:W-:Y:S01]  /*98b0*/  @P4 IMAD.SHL.U32 R0, R68.reuse, 0x2, RZ ;  /* 0x0000000244004824 */ /* 0x048fe200078e00ff */
[----:B-----5:R-:W-:Y:S01]  /*98c0*/  @P4 LEA R6, P3, R71, R13, 0x1 ;  /* 0x0000000d47064211 */ /* 0x020fe200078608ff */
[----:B------:R-:W-:-:S03]  /*98d0*/  @P2 IMAD.SHL.U32 R5, R68, 0x2, RZ ;  /* 0x0000000244052824 */ /* 0x000fc600078e00ff */
[C---:B------:R-:W-:Y:S02]  /*98e0*/  @P4 LEA.HI.X R7, R71.reuse, R11, R241, 0x1, P3 ;  /* 0x0000000b47074211 */ /* 0x040fe400018f0cf1 */
[----:B--2---:R-:W-:-:S03]  /*98f0*/  @P2 LEA R10, P3, R71, R12, 0x1 ;  /* 0x0000000c470a2211 */ /* 0x004fc600078608ff */
[----:B------:R2:W-:Y:S01]  /*9900*/  @P4 LDGSTS.E.BYPASS.LTC128B.128 [R0+0x5100], [R6.64], !P5 ;  /* 0x0510000006004fae */ /* 0x0005e2000e901d56 */
[C---:B------:R-:W-:Y:S01]  /*9910*/  @P1 LEA R8, P4, R71.reuse, R3, 0x1 ;  /* 0x0000000347081211 */ /* 0x040fe200078808ff */
[----:B------:R-:W-:Y:S01]  /*9920*/  @P1 IMAD.SHL.U32 R3, R68, 0x2, RZ ;  /* 0x0000000244031824 */ /* 0x000fe200078e00ff */
[C-C-:B------:R-:W-:Y:S02]  /*9930*/  @P2 LEA.HI.X R11, R71.reuse, R15, R241.reuse, 0x1, P3 ;  /* 0x0000000f470b2211 */ /* 0x140fe400018f0cf1 */
[----:B-1----:R-:W-:-:S03]  /*9940*/  @P1 LEA.HI.X R9, R71, R17, R241, 0x1, P4 ;  /* 0x0000001147091211 */ /* 0x002fc600020f0cf1 */
[----:B------:R1:W-:Y:S04]  /*9950*/  @P2 LDGSTS.E.BYPASS.LTC128B.128 [R5+0x5900], [R10.64], !P5 ;  /* 0x059000000a052fae */ /* 0x0003e8000e901d56 */
[----:B------:R1:W-:Y:S01]  /*9960*/  @P1 LDGSTS.E.BYPASS.LTC128B.128 [R3+0x6100], [R8.64], !P5 ;  /* 0x0610000008031fae */ /* 0x0003e2000e901d56 */
[----:B--2---:R-:W-:Y:S01]  /*9970*/  @P0 LEA R6, P3, R71, R14, 0x1 ;  /* 0x0000000e47060211 */ /* 0x004fe200078608ff */
[----:B------:R-:W-:-:S03]  /*9980*/  @P0 IMAD.SHL.U32 R0, R68, 0x2, RZ ;  /* 0x0000000244000824 */ /* 0x000fc600078e00ff */
[----:B----4-:R-:W-:-:S05]  /*9990*/  @P0 LEA.HI.X R7, R71, R16, R241, 0x1, P3 ;  /* 0x0000001047070211 */ /* 0x010fca00018f0cf1 */
[----:B------:R1:W-:Y:S01]  /*99a0*/  @P0 LDGSTS.E.BYPASS.LTC128B.128 [R0+0x6900], [R6.64], !P5 ;  /* 0x0690000006000fae */ /* 0x0003e2000e901d56 */
[----:B------:R-:W-:-:S03]  /*99b0*/  ISETP.LT.AND P0, PT, RZ, c[0x0][0x27c], PT ;  /* 0x00009f00ff007a0c */ /* 0x000fc60003f01270 */
[----:B------:R-:W0:Y:S10]  /*99c0*/  LDGDEPBAR ;  /* 0x00000000000079af */ /* 0x000e340000000000 */
[----:B------:R-:W-:Y:S05]  /*99d0*/  @P0 BRA `(.L_x_747) ;  /* 0x0000002000000947 */ /* 0x000fea0003800000 */
[----:B------:R-:W-:-:S04]  /*99e0*/  DEPBAR.LE SB0, 0x1 ;  /* 0x000080400000791a */ /* 0x000fc80000000000 */
[----:B------:R-:W-:Y:S05]  /*99f0*/  BRA `(.L_x_748) ;  /* 0x00004de000007947 */ /* 0x000fea0003800000 */
.L_x_747:
[----:B------:R-:W-:Y:S01]  /*9a00*/  ULDC.U8 UR4, c[0x0][0x298] ;  /* 0x0000a60000047ab9 */ /* 0x000fe20000000000 */
[----:B-1----:R-:W-:Y:S01]  /*9a10*/  SHF.R.S32.HI R0, RZ, 0x1f, R149 ;  /* 0x0000001fff007819 */ /* 0x002fe20000011495 */
        /* <DEDUP_REMOVED lines=18> */
[----:B------:R-:W-:Y:S01]  /*9b40*/  PLOP3.LUT P1, PT, PT, PT, UP2, 0x80, 0x0 ;  /* 0x000000000000781c */ /* 0x000fe20003f2f028 */
[----:B------:R-:W-:Y:S01]  /*9b50*/  IMAD.MOV.U32 R8, RZ, RZ, R12 ;  /* 0x000000ffff087224 */ /* 0x000fe200078e000c */
[----:B------:R-:W-:Y:S01]  /*9b60*/  PLOP3.LUT P0, PT, PT, PT, UP2, 0x80, 0x0 ;  /* 0x000000000000781c */ /* 0x000fe20003f0f028 */
[----:B------:R-:W-:Y:S01]  /*9b70*/  BSSY B0, `(.L_x_750) ;  /* 0x000002f000007945 */ /* 0x000fe20003800000 */
[----:B------:R-:W-:Y:S01]  /*9b80*/  MOV R6, R10 ;  /* 0x0000000a00067202 */ /* 0x000fe20000000f00 */
[----:B------:R-:W-:Y:S01]  /*9b90*/  IMAD.SHL.U32 R17, R14, 0x4, RZ ;  /* 0x000000040e117824 */ /* 0x000fe200078e00ff */
[----:B------:R-:W-:Y:S01]  /*9ba0*/  CS2R R38, SRZ ;  /* 0x0000000000267805 */ /* 0x000fe2000001ff00 */
[----:B------:R-:W-:Y:S01]  /*9bb0*/  CS2R R26, SRZ ;  /* 0x00000000001a7805 */ /* 0x000fe2000001ff00 */
[----:B------:R-:W-:Y:S01]  /*9bc0*/  CS2R R14, SRZ ;  /* 0x00000000000e7805 */ /* 0x000fe2000001ff00 */
[----:B------:R-:W-:Y:S01]  /*9bd0*/  CS2R R28, SRZ ;  /* 0x00000000001c7805 */ /* 0x000fe2000001ff00 */
[----:B------:R-:W-:-:S03]  /*9be0*/  CS2R R18, SRZ ;  /* 0x0000000000127805 */ /* 0x000fc6000001ff00 */
        /* <DEDUP_REMOVED lines=39> */
.L_x_751:
[----:B------:R-:W-:Y:S05]  /*9e60*/  BSYNC B0 ;  /* 0x0000000000007941 */ /* 0x000fea0003800000 */
.L_x_750:
        /* <DEDUP_REMOVED lines=41> */
.L_x_753:
[----:B------:R-:W-:Y:S05]  /*a100*/  BSYNC B0 ;  /* 0x0000000000007941 */ /* 0x000fea0003800000 */
.L_x_752:
        /* <DEDUP_REMOVED lines=43> */
.L_x_755:
[----:B------:R-:W-:Y:S05]  /*a3c0*/  BSYNC B0 ;  /* 0x0000000000007941 */ /* 0x000fea0003800000 */
.L_x_754:
        /* <DEDUP_REMOVED lines=41> */
.L_x_757:
[----:B-12---:R-:W-:Y:S05]  /*a660*/  BSYNC B0 ;  /* 0x0000000000007941 */ /* 0x006fea0003800000 */
.L_x_756:
        /* <DEDUP_REMOVED lines=86> */
.L_x_761:
[----:B------:R-:W-:Y:S05]  /*abd0*/  BSYNC B0 ;  /* 0x0000000000007941 */ /* 0x000fea0003800000 */
.L_x_760:
        /* <DEDUP_REMOVED lines=49> */
.L_x_759:
[----:B------:R-:W-:Y:S05]  /*aef0*/  BSYNC B1 ;  /* 0x0000000000017941 */ /* 0x000fea0003800000 */
.L_x_758:
        /* <DEDUP_REMOVED lines=53> */
.L_x_765:
[----:B------:R-:W-:Y:S05]  /*b250*/  BSYNC B0 ;  /* 0x0000000000007941 */ /* 0x000fea0003800000 */
.L_x_764:
        /* <DEDUP_REMOVED lines=49> */
.L_x_763:
[----:B------:R-:W-:Y:S05]  /*b570*/  BSYNC B1 ;  /* 0x0000000000017941 */ /* 0x000fea0003800000 */
.L_x_762:
        /* <DEDUP_REMOVED lines=53> */
.L_x_769:
[----:B------:R-:W-:Y:S05]  /*b8d0*/  BSYNC B0 ;  /* 0x0000000000007941 */ /* 0x000fea0003800000 */
.L_x_768:
        /* <DEDUP_REMOVED lines=49> */
.L_x_767:
[----:B------:R-:W-:Y:S05]  /*bbf0*/  BSYNC B1 ;  /* 0x0000000000017941 */ /* 0x000fea0003800000 */
.L_x_766:
        /* <DEDUP_REMOVED lines=52> */
.L_x_772:
[----:B------:R-:W-:Y:S05]  /*bf40*/  BSYNC B0 ;  /* 0x0000000000007941 */ /* 0x000fea0003800000 */
.L_x_771:
        /* <DEDUP_REMOVED lines=50> */
.L_x_749:
[----:B------:R-:W-:Y:S01]  /*c270*/  PLOP3.LUT P1, PT, PT, PT, UP2, 0x80, 0x0 ;  /* 0x000000000000781c */ /* 0x000fe20003f2f028 */
[----:B------:R-:W-:Y:S01]  /*c280*/  IMAD.MOV.U32 R8, RZ, RZ, R12 ;  /* 0x000000ffff087224 */ /* 0x000fe200078e000c */
[----:B------:R-:W-:Y:S01]  /*c290*/  PLOP3.LUT P0, PT, PT, PT, UP2, 0x80, 0x0 ;  /* 0x000000000000781c */ /* 0x000fe20003f0f028 */
[----:B------:R-:W-:Y:S01]  /*c2a0*/  IMAD.MOV.U32 R6, RZ, RZ, R10 ;  /* 0x000000ffff067224 */ /* 0x000fe200078e000a */
[----:B------:R-:W-:Y:S01]  /*c2b0*/  SHF.R.S32.HI R29, RZ, 0x1f, R31 ;  /* 0x0000001fff1d7819 */ /* 0x000fe2000001141f */
[----:B------:R-:W-:Y:S01]  /*c2c0*/  CS2R R22, SRZ ;  /* 0x0000000000167805 */ /* 0x000fe2000001ff00 */
[----:B------:R-:W-:-:S07]  /*c2d0*/  CS2R R20, SRZ ;  /* 0x0000000000147805 */ /* 0x000fce000001ff00 */
[----:B------:R-:W-:Y:S01]  /*c2e0*/  @P1 IMAD.HI.U32 R3, R0, c[0x0][0x2c8], RZ ;  /* 0x0000b20000031a27 */ /* 0x000fe200078e00ff */
[----:B------:R-:W-:-:S04]  /*c2f0*/  ISETP.GE.AND P1, PT, R31, c[0x0][0x27c], PT ;  /* 0x00009f001f007a0c */ /* 0x000fc80003f26270 */
        /* <DEDUP_REMOVED lines=66> */
.L_x_774:
[----:B-1-3--:R-:W-:Y:S05]  /*c720*/  BSYNC B0 ;  /* 0x0000000000007941 */ /* 0x00afea0003800000 */
.L_x_773:
        /* <DEDUP_REMOVED lines=65> */
.L_x_776:
[----:B-1-3--:R-:W-:Y:S05]  /*cb40*/  BSYNC B0 ;  /* 0x0000000000007941 */ /* 0x00afea0003800000 */
.L_x_775:
        /* <DEDUP_REMOVED lines=124> */
.L_x_778:
[----:B------:R-:W-:Y:S05]  /*d310*/  BSYNC B0 ;  /* 0x0000000000007941 */ /* 0x000fea0003800000 */
.L_x_777:
        /* <DEDUP_REMOVED lines=18> */
[----:B------:R-:W-:Y:S01]  /*d440*/  IMAD.SHL.U32 R41, R5, 0x2, RZ ;  /* 0x0000000205297824 */ /* 0x000fe200078e00ff */
[----:B------:R-:W-:Y:S01]  /*d450*/  SHF.R.U64 R7, R32, 0x10, R33 ;  /* 0x0000001020077819 */ /* 0x000fe20000001221 */
[----:B------:R-:W-:Y:S01]  /*d460*/  IMAD.SHL.U32 R40, R0, 0x2, RZ ;  /* 0x0000000200287824 */ /* 0x000fe200078e00ff */
[----:B------:R-:W-:-:S02]  /*d470*/  SHF.R.U64 R0, R36, 0x10, R37 ;  /* 0x0000001024007819 */ /* 0x000fc40000001225 */
[----:B-1----:R-:W1:Y:S01]  /*d480*/  LDS.128 R12, [R41+0x7100] ;  /* 0x00710000290c7984 */ /* 0x002e620000000c00 */
[----:B------:R-:W-:Y:S02]  /*d490*/  PRMT R28, R62, 0x5410, R6 ;  /* 0x000054103e1c7816 */ /* 0x000fe40000000006 */
[----:B------:R-:W-:Y:S01]  /*d4a0*/  SHF.R.U32.HI R3, RZ, 0x10, R37 ;  /* 0x00000010ff037819 */ /* 0x000fe20000011625 */
[----:B------:R-:W2:Y:S01]  /*d4b0*/  LDS.128 R8, [R40+0x7100] ;  /* 0x0071000028087984 */ /* 0x000ea20000000c00 */
[----:B------:R-:W-:Y:S02]  /*d4c0*/  PRMT R6, R46, 0x5432, R7 ;  /* 0x000054322e067816 */ /* 0x000fe40000000007 */
[----:B------:R-:W-:Y:S02]  /*d4d0*/  PRMT R19, R47, 0x5432, R0 ;  /* 0x000054322f137816 */ /* 0x000fe40000000000 */
[----:B------:R-:W-:Y:S02]  /*d4e0*/  SHF.R.U64 R17, R34, 0x10, R35 ;  /* 0x0000001022117819 */ /* 0x000fe40000001223 */
[----:B------:R-:W-:-:S02]  /*d4f0*/  SHF.R.U64 R5, R38, 0x10, R39 ;  /* 0x0000001026057819 */ /* 0x000fc40000001227 */
[----:B------:R-:W-:Y:S02]  /*d500*/  PRMT R22, R47, 0x5410, R3 ;  /* 0x000054102f167816 */ /* 0x000fe40000000003 */
[----:B------:R-:W-:Y:S02]  /*d510*/  SHF.L.U32 R32, R6, 0x10, RZ ;  /* 0x0000001006207819 */ /* 0x000fe400000006ff */
[----:B------:R-:W-:Y:S02]  /*d520*/  SHF.R.U32.HI R18, RZ, 0x10, R35 ;  /* 0x00000010ff127819 */ /* 0x000fe40000011623 */
[----:B------:R-:W-:Y:S02]  /*d530*/  PRMT R20, R46, 0x5410, R16 ;  /* 0x000054102e147816 */ /* 0x000fe40000000010 */
[----:B------:R-:W-:Y:S02]  /*d540*/  PRMT R24, R61, 0x5432, R17 ;  /* 0x000054323d187816 */ /* 0x000fe40000000011 */
[----:B------:R-:W-:-:S02]  /*d550*/  PRMT R27, R62, 0x5432, R5 ;  /* 0x000054323e1b7816 */ /* 0x000fc40000000005 */
[----:B------:R-:W-:Y:S02]  /*d560*/  PRMT R26, R61, 0x5410, R18 ;  /* 0x000054103d1a7816 */ /* 0x000fe40000000012 */
[----:B------:R-:W-:Y:S01]  /*d570*/  LOP3.LUT R34, R6, 0xffff0000, RZ, 0xc0, !PT ;  /* 0xffff000006227812 */ /* 0x000fe200078ec0ff */
[----:B------:R-:W-:Y:S02]  /*d580*/  IMAD.U32 R6, R22, 0x10000, RZ ;  /* 0x0001000016067824 */ /* 0x000fe400078e00ff */
[C---:B-1----:R-:W-:Y:S01]  /*d590*/  IMAD.U32 R25, R14.reuse, 0x10000, RZ ;  /* 0x000100000e197824 */ /* 0x042fe200078e00ff */
[----:B------:R-:W-:Y:S01]  /*d5a0*/  LOP3.LUT R30, R14, 0xffff0000, RZ, 0xc0, !PT ;  /* 0xffff00000e1e7812 */ /* 0x000fe200078ec0ff */
[----:B------:R-:W-:Y:S01]  /*d5b0*/  IMAD.U32 R14, R19, 0x10000, RZ ;  /* 0x00010000130e7824 */ /* 0x000fe200078e00ff */
[C---:B------:R-:W-:Y:S01]  /*d5c0*/  LOP3.LUT R21, R13.reuse, 0xffff0000, RZ, 0xc0, !PT ;  /* 0xffff00000d157812 */ /* 0x040fe200078ec0ff */
[C---:B--2---:R-:W-:Y:S01]  /*d5d0*/  IMAD.U32 R3, R8.reuse, 0x10000, RZ ;  /* 0x0001000008037824 */ /* 0x044fe200078e00ff */
[----:B------:R-:W-:Y:S01]  /*d5e0*/  LOP3.LUT R5, R8, 0xffff0000, RZ, 0xc0, !PT ;  /* 0xffff000008057812 */ /* 0x000fe200078ec0ff */
[----:B------:R-:W-:Y:S01]  /*d5f0*/  IMAD.U32 R17, R13, 0x10000, RZ ;  /* 0x000100000d117824 */ /* 0x000fe200078e00ff */
        /* <DEDUP_REMOVED lines=9> */
[----:B------:R-:W-:-:S02]  /*d690*/  IMAD.U32 R8, R11, 0x10000, RZ ;  /* 0x000100000b087824 */ /* 0x000fc400078e00ff */
[-C--:B------:R-:W-:Y:S02]  /*d6a0*/  FMUL.FTZ R3, R3, R14.reuse ;  /* 0x0000000e03037220 */ /* 0x080fe40000410000 */
[C---:B------:R-:W-:Y:S01]  /*d6b0*/  IMAD.U32 R7, R9.reuse, 0x10000, RZ ;  /* 0x0001000009077824 */ /* 0x040fe200078e00ff */
[----:B------:R-:W-:Y:S01]  /*d6c0*/  LOP3.LUT R9, R9, 0xffff0000, RZ, 0xc0, !PT ;  /* 0xffff000009097812 */ /* 0x000fe200078ec0ff */
[----:B------:R-:W-:Y:S02]  /*d6d0*/  IMAD.U32 R11, R20, 0x10000, RZ ;  /* 0x00010000140b7824 */ /* 0x000fe400078e00ff */
[----:B------:R-:W-:Y:S01]  /*d6e0*/  FFMA.FTZ R36, R16, R14, -R0 ;  /* 0x0000000e10247223 */ /* 0x000fe20000010800 */
[----:B------:R-:W-:Y:S01]  /*d6f0*/  SHF.L.U32 R14, R26, 0x10, RZ ;  /* 0x000000101a0e7819 */ /* 0x000fe200000006ff */
[----:B------:R-:W-:Y:S02]  /*d700*/  FMUL.FTZ R0, R5, R34 ;  /* 0x0000002205007220 */ /* 0x000fe40000410000 */
[----:B------:R-:W-:-:S02]  /*d710*/  FFMA.FTZ R35, R16, R32, R3 ;  /* 0x0000002010237223 */ /* 0x000fc40000010003 */
[-C--:B------:R-:W-:Y:S02]  /*d720*/  FMUL.FTZ R5, R5, R10.reuse ;  /* 0x0000000a05057220 */ /* 0x080fe40000410000 */
[C---:B------:R-:W-:Y:S02]  /*d730*/  FMUL.FTZ R3, R7.reuse, R11 ;  /* 0x0000000b07037220 */ /* 0x040fe40000410000 */
[----:B------:R-:W-:Y:S01]  /*d740*/  FFMA.FTZ R33, R12, R10, -R0 ;  /* 0x0000000a0c217223 */ /* 0x000fe20000010800 */
[----:B------:R-:W-:Y:S01]  /*d750*/  LOP3.LUT R10, R20, 0xffff0000, RZ, 0xc0, !PT ;  /* 0xffff0000140a7812 */ /* 0x000fe200078ec0ff */
[----:B------:R-:W-:Y:S02]  /*d760*/  FMUL.FTZ R0, R7, R6 ;  /* 0x0000000607007220 */ /* 0x000fe40000410000 */
[----:B------:R-:W-:Y:S01]  /*d770*/  FFMA.FTZ R32, R12, R34, R5 ;  /* 0x000000220c207223 */ /* 0x000fe20000010005 */
[----:B------:R-:W-:Y:S01]  /*d780*/  LOP3.LUT R12, R28, 0xffff0000, RZ, 0xc0, !PT ;  /* 0xffff00001c0c7812 */ /* 0x000fe200078ec0ff */
[----:B------:R-:W-:-:S02]  /*d790*/  FFMA.FTZ R19, R17, R6, -R3 ;  /* 0x0000000611137223 */ /* 0x000fc40000010803 */
[----:B------:R-:W-:Y:S02]  /*d7a0*/  IMAD.U32 R5, R28, 0x10000, RZ ;  /* 0x000100001c057824 */ /* 0x000fe400078e00ff */
[----:B------:R-:W-:Y:S02]  /*d7b0*/  FMUL.FTZ R3, R8, R14 ;  /* 0x0000000e08037220 */ /* 0x000fe40000410000 */
[----:B------:R-:W-:Y:S02]  /*d7c0*/  IMAD.U32 R20, R24, 0x10000, RZ ;  /* 0x0001000018147824 */ /* 0x000fe400078e00ff */
[----:B------:R-:W-:Y:S01]  /*d7d0*/  FFMA.FTZ R17, R17, R11, R0 ;  /* 0x0000000b11117223 */ /* 0x000fe20000010000 */
[----:B------:R-:W-:Y:S01]  /*d7e0*/  LOP3.LUT R11, R22, 0xffff0000, RZ, 0xc0, !PT ;  /* 0xffff0000160b7812 */ /* 0x000fe200078ec0ff */
[-C--:B------:R-:W-:Y:S01]  /*d7f0*/  FMUL.FTZ R0, R8, R5.reuse ;  /* 0x0000000508007220 */ /* 0x080fe20000410000 */
[----:B------:R-:W-:Y:S01]  /*d800*/  LOP3.LUT R8, R24, 0xffff0000, RZ, 0xc0, !PT ;  /* 0xffff000018087812 */ /* 0x000fe200078ec0ff */
[----:B------:R-:W-:-:S02]  /*d810*/  FFMA.FTZ R16, R18, R5, -R3 ;  /* 0x0000000512107223 */ /* 0x000fc40000010803 */
[----:B------:R-:W-:Y:S02]  /*d820*/  IMAD.U32 R7, R27, 0x10000, RZ ;  /* 0x000100001b077824 */ /* 0x000fe400078e00ff */
[----:B------:R-:W-:Y:S02]  /*d830*/  FMUL.FTZ R6, R9, R10 ;  /* 0x0000000a09067220 */ /* 0x000fe40000410000 */
[----:B------:R-:W-:Y:S02]  /*d840*/  FMUL.FTZ R3, R13, R20 ;  /* 0x000000140d037220 */ /* 0x000fe40000410000 */
[----:B------:R-:W-:Y:S02]  /*d850*/  FFMA.FTZ R18, R18, R14, R0 ;  /* 0x0000000e12127223 */ /* 0x000fe40000010000 */
[-C--:B------:R-:W-:Y:S02]  /*d860*/  FMUL.FTZ R5, R9, R11.reuse ;  /* 0x0000000b09057220 */ /* 0x080fe40000410000 */
[----:B------:R-:W-:-:S02]  /*d870*/  FFMA.FTZ R14, R21, R11, -R6 ;  /* 0x0000000b150e7223 */ /* 0x000fc40000010806 */
[-C--:B------:R-:W-:Y:S01]  /*d880*/  FMUL.FTZ R0, R13, R7.reuse ;  /* 0x000000070d007220 */ /* 0x080fe20000410000 */
[----:B------:R-:W-:Y:S01]  /*d890*/  LOP3.LUT R13, R26, 0xffff0000, RZ, 0xc0, !PT ;  /* 0xffff00001a0d7812 */ /* 0x000fe200078ec0ff */
[----:B------:R-:W-:Y:S01]  /*d8a0*/  FFMA.FTZ R11, R25, R7, -R3 ;  /* 0x00000007190b7223 */ /* 0x000fe20000010803 */
[----:B------:R-:W-:Y:S01]  /*d8b0*/  LOP3.LUT R7, R27, 0xffff0000, RZ, 0xc0, !PT ;  /* 0xffff00001b077812 */ /* 0x000fe200078ec0ff */
[----:B------:R-:W-:Y:S02]  /*d8c0*/  FFMA.FTZ R9, R21, R10, R5 ;  /* 0x0000000a15097223 */ /* 0x000fe40000010005 */
[----:B------:R-:W-:Y:S02]  /*d8d0*/  FFMA.FTZ R10, R25, R20, R0 ;  /* 0x00000014190a7223 */ /* 0x000fe40000010000 */
[----:B------:R-:W-:Y:S01]  /*d8e0*/  FMUL.FTZ R6, R23, R8 ;  /* 0x0000000817067220 */ /* 0x000fe20000410000 */
[----:B------:R-:W-:Y:S01]  /*d8f0*/  F2FP.BF16.PACK_AB R9, R9, R17 ;  /* 0x000000110909723e */ /* 0x000fe200000010ff */
[----:B------:R-:W-:-:S02]  /*d900*/  FMUL.FTZ R3, R15, R13 ;  /* 0x0000000d0f037220 */ /* 0x000fc40000410000 */
        /* <DEDUP_REMOVED lines=11> */
[----:B------:R-:W-:Y:S02]  /*d9c0*/  F2FP.BF16.PACK_AB R10, R5, R10 ;  /* 0x0000000a050a723e */ /* 0x000fe400000010ff */
[----:B------:R-:W-:Y:S01]  /*d9d0*/  F2FP.BF16.PACK_AB R11, R0, R18 ;  /* 0x00000012000b723e */ /* 0x000fe200000010ff */
[----:B------:R1:W-:Y:S04]  /*d9e0*/  STS.128 [R41+0x7100], R12 ;  /* 0x0071000c29007388 */ /* 0x0003e80000000c00 */
[----:B------:R1:W-:Y:S02]  /*d9f0*/  STS.128 [R40+0x7100], R8 ;  /* 0x0071000828007388 */ /* 0x0003e40000000c00 */
.L_x_780:
[----:B------:R-:W-:Y:S05]  /*da00*/  BSYNC B0 ;  /* 0x0000000000007941 */ /* 0x000fea0003800000 */
.L_x_779:
        /* <DEDUP_REMOVED lines=68> */
[-C--:B------:R-:W-:Y:S02]  /*de50*/  FMUL.FTZ R0, R7, R6.reuse ;  /* 0x0000000607007220 */ /* 0x080fe40000410000 */
        /* <DEDUP_REMOVED lines=41> */
.L_x_782:
[----:B------:R-:W-:Y:S05]  /*e0f0*/  BSYNC B0 ;  /* 0x0000000000007941 */ /* 0x000fea0003800000 */
.L_x_781:
        /* <DEDUP_REMOVED lines=26> */
[----:B------:R-:W-:Y:S02]  /*e2a0*/  PRMT R26, R78, 0x5410, R18 ;  /* 0x000054104e1a7816 */ /* 0x000fe40000000012 */
[----:B------:R-:W-:Y:S02]  /*e2b0*/  SHF.R.U64 R5, R66, 0x10, R67 ;  /* 0x0000001042057819 */ /* 0x000fe40000001243 */
[----:B------:R-:W-:-:S02]  /*e2c0*/  SHF.R.U32.HI R16, RZ, 0x10, R57 ;  /* 0x00000010ff107819 */ /* 0x000fc40000011639 */
[C---:B------:R-:W-:Y:S02]  /*e2d0*/  PRMT R19, R77.reuse, 0x5432, R0 ;  /* 0x000054324d137816 */ /* 0x040fe40000000000 */
[----:B------:R-:W-:Y:S02]  /*e2e0*/  PRMT R22, R77, 0x5410, R3 ;  /* 0x000054104d167816 */ /* 0x000fe40000000003 */
[----:B------:R-:W-:Y:S02]  /*e2f0*/  SHF.R.U64 R17, R58, 0x10, R59 ;  /* 0x000000103a117819 */ /* 0x000fe4000000123b */
[----:B------:R-:W-:Y:S02]  /*e300*/  PRMT R28, R79, 0x5432, R5 ;  /* 0x000054324f1c7816 */ /* 0x000fe40000000005 */
[----:B------:R-:W-:Y:S02]  /*e310*/  PRMT R20, R76, 0x5410, R16 ;  /* 0x000054104c147816 */ /* 0x000fe40000000010 */
[----:B------:R-:W-:-:S02]  /*e320*/  LOP3.LUT R32, R6, 0xffff0000, RZ, 0xc0, !PT ;  /* 0xffff000006207812 */ /* 0x000fc400078ec0ff */
[----:B------:R-:W-:Y:S01]  /*e330*/  PRMT R25, R78, 0x5432, R17 ;  /* 0x000054324e197816 */ /* 0x000fe20000000011 */
[C---:B-1----:R-:W-:Y:S01]  /*e340*/  IMAD.U32 R18, R15.reuse, 0x10000, RZ ;  /* 0x000100000f127824 */ /* 0x042fe200078e00ff */
[----:B------:R-:W-:Y:S01]  /*e350*/  LOP3.LUT R30, R15, 0xffff0000, RZ, 0xc0, !PT ;  /* 0xffff00000f1e7812 */ /* 0x000fe200078ec0ff */
[----:B------:R-:W-:Y:S01]  /*e360*/  IMAD.U32 R27, R14, 0x10000, RZ ;  /* 0x000100000e1b7824 */ /* 0x000fe200078e00ff */
[----:B------:R-:W-:Y:S01]  /*e370*/  SHF.L.U32 R15, R6, 0x10, RZ ;  /* 0x00000010060f7819 */ /* 0x000fe200000006ff */
[----:B--2---:R-:W-:Y:S01]  /*e380*/  IMAD.U32 R3, R8, 0x10000, RZ ;  /* 0x0001000008037824 */ /* 0x004fe200078e00ff */
        /* <DEDUP_REMOVED lines=11> */
[-C--:B------:R-:W-:Y:S01]  /*e440*/  FMUL.FTZ R3, R3, R14.reuse ;  /* 0x0000000e03037220 */ /* 0x080fe20000410000 */
[----:B------:R-:W-:Y:S01]  /*e450*/  LOP3.LUT R23, R11, 0xffff0000, RZ, 0xc0, !PT ;  /* 0xffff00000b177812 */ /* 0x000fe200078ec0ff */
[----:B------:R-:W-:-:S02]  /*e460*/  FFMA.FTZ R37, R16, R14, -R0 ;  /* 0x0000000e10257223 */ /* 0x000fc40000010800 */
[C---:B------:R-:W-:Y:S01]  /*e470*/  IMAD.U32 R7, R9.reuse, 0x10000, RZ ;  /* 0x0001000009077824 */ /* 0x040fe200078e00ff */
[----:B------:R-:W-:Y:S01]  /*e480*/  LOP3.LUT R9, R9, 0xffff0000, RZ, 0xc0, !PT ;  /* 0xffff000009097812 */ /* 0x000fe200078ec0ff */
[----:B------:R-:W-:Y:S02]  /*e490*/  IMAD.U32 R10, R20, 0x10000, RZ ;  /* 0x00010000140a7824 */ /* 0x000fe400078e00ff */
[----:B------:R-:W-:Y:S02]  /*e4a0*/  FMUL.FTZ R0, R5, R32 ;  /* 0x0000002005007220 */ /* 0x000fe40000410000 */
[----:B------:R-:W-:Y:S02]  /*e4b0*/  IMAD.U32 R6, R22, 0x10000, RZ ;  /* 0x0001000016067824 */ /* 0x000fe400078e00ff */
[----:B------:R-:W-:Y:S01]  /*e4c0*/  FFMA.FTZ R35, R16, R15, R3 ;  /* 0x0000000f10237223 */ /* 0x000fe20000010003 */
[----:B------:R-:W-:Y:S01]  /*e4d0*/  LOP3.LUT R15, R22, 0xffff0000, RZ, 0xc0, !PT ;  /* 0xffff0000160f7812 */ /* 0x000fe200078ec0ff */
[----:B------:R-:W-:Y:S01]  /*e4e0*/  IMAD.U32 R8, R11, 0x10000, RZ ;  /* 0x000100000b087824 */ /* 0x000fe200078e00ff */
[----:B------:R-:W-:Y:S01]  /*e4f0*/  SHF.L.U32 R11, R26, 0x10, RZ ;  /* 0x000000101a0b7819 */ /* 0x000fe200000006ff */
[----:B------:R-:W-:-:S02]  /*e500*/  FFMA.FTZ R33, R12, R19, -R0 ;  /* 0x000000130c217223 */ /* 0x000fc40000010800 */
[----:B------:R-:W-:Y:S02]  /*e510*/  FMUL.FTZ R3, R7, R10 ;  /* 0x0000000a07037220 */ /* 0x000fe40000410000 */
[----:B------:R-:W-:Y:S02]  /*e520*/  FMUL.FTZ R5, R5, R19 ;  /* 0x0000001305057220 */ /* 0x000fe40000410000 */
[-C--:B------:R-:W-:Y:S02]  /*e530*/  FMUL.FTZ R0, R7, R6.reuse ;  /* 0x0000000607007220 */ /* 0x080fe40000410000 */
[C---:B------:R-:W-:Y:S02]  /*e540*/  FFMA.FTZ R19, R17.reuse, R6, -R3 ;  /* 0x0000000611137223 */ /* 0x040fe40000010803 */
[----:B------:R-:W-:Y:S01]  /*e550*/  FFMA.FTZ R32, R12, R32, R5 ;  /* 0x000000200c207223 */ /* 0x000fe20000010005 */
[----:B------:R-:W-:Y:S01]  /*e560*/  LOP3.LUT R12, R26, 0xffff0000, RZ, 0xc0, !PT ;  /* 0xffff00001a0c7812 */ /* 0x000fe200078ec0ff */
[----:B------:R-:W-:Y:S01]  /*e570*/  FFMA.FTZ R17, R17, R10, R0 ;  /* 0x0000000a11117223 */ /* 0x000fe20000010000 */
[----:B------:R-:W-:Y:S01]  /*e580*/  LOP3.LUT R10, R20, 0xffff0000, RZ, 0xc0, !PT ;  /* 0xffff0000140a7812 */ /* 0x000fe200078ec0ff */
[----:B------:R-:W-:-:S02]  /*e590*/  IMAD.U32 R5, R29, 0x10000, RZ ;  /* 0x000100001d057824 */ /* 0x000fc400078e00ff */
[C---:B------:R-:W-:Y:S02]  /*e5a0*/  FMUL.FTZ R3, R8.reuse, R11 ;  /* 0x0000000b08037220 */ /* 0x040fe40000410000 */
[C---:B------:R-:W-:Y:S02]  /*e5b0*/  IMAD.U32 R20, R25.reuse, 0x10000, RZ ;  /* 0x0001000019147824 */ /* 0x040fe400078e00ff */
[-C--:B------:R-:W-:Y:S01]  /*e5c0*/  FMUL.FTZ R0, R8, R5.reuse ;  /* 0x0000000508007220 */ /* 0x080fe20000410000 */
[----:B------:R-:W-:Y:S01]  /*e5d0*/  LOP3.LUT R8, R25, 0xffff0000, RZ, 0xc0, !PT ;  /* 0xffff000019087812 */ /* 0x000fe200078ec0ff */
[----:B------:R-:W-:Y:S02]  /*e5e0*/  FFMA.FTZ R16, R18, R5, -R3 ;  /* 0x0000000512107223 */ /* 0x000fe40000010803 */
[----:B------:R-:W-:Y:S02]  /*e5f0*/  IMAD.U32 R7, R28, 0x10000, RZ ;  /* 0x000100001c077824 */ /* 0x000fe400078e00ff */
[----:B------:R-:W-:-:S02]  /*e600*/  FMUL.FTZ R3, R13, R20 ;  /* 0x000000140d037220 */ /* 0x000fc40000410000 */
[----:B------:R-:W-:Y:S01]  /*e610*/  FFMA.FTZ R18, R18, R11, R0 ;  /* 0x0000000b12127223 */ /* 0x000fe20000010000 */
[----:B------:R-:W-:Y:S01]  /*e620*/  LOP3.LUT R11, R29, 0xffff0000, RZ, 0xc0, !PT ;  /* 0xffff00001d0b7812 */ /* 0x000fe200078ec0ff */
[C---:B------:R-:W-:Y:S02]  /*e630*/  FMUL.FTZ R6, R9.reuse, R10 ;  /* 0x0000000a09067220 */ /* 0x040fe40000410000 */
[----:B------:R-:W-:Y:S02]  /*e640*/  FMUL.FTZ R5, R9, R15 ;  /* 0x0000000f09057220 */ /* 0x000fe40000410000 */
[-C--:B------:R-:W-:Y:S02]  /*e650*/  FMUL.FTZ R0, R13, R7.reuse ;  /* 0x000000070d007220 */ /* 0x080fe40000410000 */
[----:B------:R-:W-:Y:S01]  /*e660*/  FFMA.FTZ R14, R27, R7, -R3 ;  /* 0x000000071b0e7223 */ /* 0x000fe20000010803 */
[----:B------:R-:W-:Y:S01]  /*e670*/  LOP3.LUT R7, R28, 0xffff0000, RZ, 0xc0, !PT ;  /* 0xffff00001c077812 */ /* 0x000fe200078ec0ff */
[----:B------:R-:W-:-:S02]  /*e680*/  FFMA.FTZ R15, R21, R15, -R6 ;  /* 0x0000000f150f7223 */ /* 0x000fc40000010806 */
[----:B------:R-:W-:Y:S02]  /*e690*/  FFMA.FTZ R9, R21, R10, R5 ;  /* 0x0000000a15097223 */ /* 0x000fe40000010005 */
[----:B------:R-:W-:Y:S01]  /*e6a0*/  FFMA.FTZ R10, R27, R20, R0 ;  /* 0x000000141b0a7223 */ /* 0x000fe20000010000 */
[----:B------:R-:W-:Y:S01]  /*e6b0*/  F2FP.BF16.PACK_AB R13, R15, R19 ;  /* 0x000000130f0d723e */ /* 0x000fe200000010ff */
[C---:B------:R-:W-:Y:S01]  /*e6c0*/  FMUL.FTZ R6, R24.reuse, R8 ;  /* 0x0000000818067220 */ /* 0x040fe20000410000 */
[----:B------:R-:W-:Y:S01]  /*e6d0*/  F2FP.BF16.PACK_AB R9, R9, R17 ;  /* 0x000000110909723e */ /* 0x000fe200000010ff */
[C---:B------:R-:W-:Y:S02]  /*e6e0*/  FMUL.FTZ R3, R23.reuse, R12 ;  /* 0x0000000c17037220 */ /* 0x040fe40000410000 */
[----:B------:R-:W-:Y:S02]  /*e6f0*/  FMUL.FTZ R5, R24, R7 ;  /* 0x0000000718057220 */ /* 0x000fe40000410000 */
[----:B------:R-:W-:-:S02]  /*e700*/  FMUL.FTZ R0, R23, R11 ;  /* 0x0000000b17007220 */ /* 0x000fc40000410000 */
[C---:B------:R-:W-:Y:S02]  /*e710*/  FFMA.FTZ R6, R31.reuse, R7, -R6 ;  /* 0x000000071f067223 */ /* 0x040fe40000010806 */
[----:B------:R-:W-:Y:S02]  /*e720*/  FFMA.FTZ R3, R30, R11, -R3 ;  /* 0x0000000b1e037223 */ /* 0x000fe40000010803 */
[----:B------:R-:W-:Y:S01]  /*e730*/  FFMA.FTZ R5, R31, R8, R5 ;  /* 0x000000081f057223 */ /* 0x000fe20000010005 */
[----:B------:R-:W-:Y:S01]  /*e740*/  F2FP.BF16.PACK_AB R14, R6, R14 ;  /* 0x0000000e060e723e */ /* 0x000fe200000010ff */
[----:B------:R-:W-:Y:S01]  /*e750*/  FFMA.FTZ R0, R30, R12, R0 ;  /* 0x0000000c1e007223 */ /* 0x000fe20000010000 */
[----:B------:R-:W-:Y:S02]  /*e760*/  F2FP.BF16.PACK_AB R12, R33, R37 ;  /* 0x00000025210c723e */ /* 0x000fe400000010ff */
[----:B------:R-:W-:Y:S02]  /*e770*/  F2FP.BF16.PACK_AB R15, R3, R16 ;  /* 0x00000010030f723e */ /* 0x000fe400000010ff */
[----:B------:R-:W-:-:S02]  /*e780*/  F2FP.BF16.PACK_AB R8, R32, R35 ;  /* 0x000000232008723e */ /* 0x000fc400000010ff */
[----:B------:R-:W-:Y:S01]  /*e790*/  F2FP.BF16.PACK_AB R10, R5, R10 ;  /* 0x0000000a050a723e */ /* 0x000fe200000010ff */
[----:B------:R1:W-:Y:S01]  /*e7a0*/  STS.128 [R36+0x7100], R12 ;  /* 0x0071000c24007388 */ /* 0x0003e20000000c00 */
[----:B------:R-:W-:-:S05]  /*e7b0*/  F2FP.BF16.PACK_AB R11, R0, R18 ;  /* 0x00000012000b723e */ /* 0x000fca00000010ff */
[----:B------:R1:W-:Y:S02]  /*e7c0*/  STS.128 [R34+0x7100], R8 ;  /* 0x0071000822007388 */ /* 0x0003e40000000c00 */
.L_x_770:
[----:B------:R-:W-:Y:S05]  /*e7d0*/  BSYNC B2 ;  /* 0x0000000000027941 */ /* 0x000fea0003800000 */
.L_x_748:
[----:B-1----:R-:W-:Y:S01]  /*e7e0*/  SHF.R.S32.HI R7, RZ, 0x4, R82 ;  /* 0x00000004ff077819 */ /* 0x002fe20000011452 */
[----:B------:R-:W-:Y:S01]  /*e7f0*/  IMAD.SHL.U32 R6, R70, 0x40, RZ ;  /* 0x0000004046067824 */ /* 0x000fe200078e00ff */
[----:B------:R-:W-:-:S04]  /*e800*/  DEPBAR.LE SB0, 0x0 ;  /* 0x000080000000791a */ /* 0x000fc80000000000 */
[----:B------:R-:W-:Y:S01]  /*e810*/  LEA.HI R0, R82, R7, RZ, 0x1 ;  /* 0x0000000752007211 */ /* 0x000fe200078f08ff */
[----:B------:R-:W-:Y:S01]  /*e820*/  IMAD.SHL.U32 R3, R80, 0x40, RZ ;  /* 0x0000004050037824 */ /* 0x000fe200078e00ff */
[----:B------:R-:W-:Y:S01]  /*e830*/  LOP3.LUT P0, RZ, R70, 0x2, RZ, 0xc0, !PT ;  /* 0x0000000246ff7812 */ /* 0x000fe2000780c0ff */
[----:B------:R-:W-:Y:S01]  /*e840*/  IMAD.SHL.U32 R5, R81, 0x40, RZ ;  /* 0x0000004051057824 */ /* 0x000fe200078e00ff */
[----:B------:R-:W-:Y:S01]  /*e850*/  LOP3.LUT R0, R0, 0xfffffffe, RZ, 0xc0, !PT ;  /* 0xfffffffe00007812 */ /* 0x000fe200078ec0ff */
[----:B------:R-:W-:Y:S01]  /*e860*/  IMAD.SHL.U32 R8, R75, 0x8, RZ ;  /* 0x000000084b087824 */ /* 0x000fe200078e00ff */
        /* <DEDUP_REMOVED lines=9> */
[----:B------:R-:W-:Y:S01]  /*e900*/  UISETP.GE.AND UP0, UPT, UR13, 0x2, UPT ;  /* 0x000000020d00788c */ /* 0x000fe2000bf06270 */
[----:B------:R-:W-:Y:S01]  /*e910*/  SHF.R.U32.HI R0, RZ, 0x3, R0 ;  /* 0x00000003ff007819 */ /* 0x000fe20000011600 */
[----:B------:R-:W-:Y:S01]  /*e920*/  STL [R1+0x8], R118 ;  /* 0x0000087601007387 */ /* 0x000fe20000100800 */
[----:B------:R-:W-:-:S02]  /*e930*/  LOP3.LUT R8, R3, 0x8, R6, 0xf8, !PT ;  /* 0x0000000803087812 */ /* 0x000fc400078ef806 */
[----:B------:R-:W-:Y:S01]  /*e940*/  SHF.R.U32.HI R6, RZ, 0x3, R3 ;  /* 0x00000003ff067819 */ /* 0x000fe20000011603 */
[----:B------:R-:W-:Y:S01]  /*e950*/  IMAD R3, R245, 0x400, R117 ;  /* 0x00000400f5037824 */ /* 0x000fe200078e0275 */
[----:B------:R-:W-:Y:S02]  /*e960*/  LOP3.LUT R0, R5, R0, RZ, 0x3c, !PT ;  /* 0x0000000005007212 */ /* 0x000fe400078e3cff */
[----:B------:R-:W-:-:S03]  /*e970*/  LOP3.LUT R116, R8, R6, RZ, 0x3c, !PT ;  /* 0x0000000608747212 */ /* 0x000fc600078e3cff */
[----:B------:R-:W-:Y:S02]  /*e980*/  IMAD R0, R7, 0x200, R0 ;  /* 0x0000020007007824 */ /* 0x000fe400078e0200 */
[----:B------:R-:W-:Y:S02]  /*e990*/  IMAD.IADD R3, R116, 0x1, R3 ;  /* 0x0000000174037824 */ /* 0x000fe400078e0203 */
[----:B------:R-:W-:Y:S01]  /*e9a0*/  IMAD.SHL.U32 R119, R0, 0x2, RZ ;  /* 0x0000000200777824 */ /* 0x000fe200078e00ff */
[----:B------:R-:W-:Y:S01]  /*e9b0*/  BAR.SYNC.DEFER_BLOCKING 0x0 ;  /* 0x0000000000007b1d */ /* 0x000fe20000010000 */
[----:B------:R-:W-:Y:S02]  /*e9c0*/  IMAD.SHL.U32 R230, R3, 0x2, RZ ;  /* 0x0000000203e67824 */ /* 0x000fe400078e00ff */
[----:B------:R-:W-:Y:S01]  /*e9d0*/  IMAD.WIDE.U32 R6, R99, c[0x0][0x208], RZ ;  /* 0x0000820063067a25 */ /* 0x000fe200078e00ff */
[C---:B------:R-:W-:Y:S02]  /*e9e0*/  IADD3 R0, R119.reuse, 0x3900, RZ ;  /* 0x0000390077007810 */ /* 0x040fe40007ffe0ff */
[----:B------:R-:W-:Y:S01]  /*e9f0*/  IADD3 R234, R119, 0x3920, RZ ;  /* 0x0000392077ea7810 */ /* 0x000fe20007ffe0ff */
[----:B------:R-:W-:Y:S01]  /*ea00*/  IMAD R3, R97, c[0x0][0x218], RZ ;  /* 0x0000860061037a24 */ /* 0x000fe200078e02ff */
[----:B------:R-:W-:Y:S01]  /*ea10*/  @P0 IADD3 R234, R0, -0x20, RZ ;  /* 0xffffffe000ea0810 */ /* 0x000fe20007ffe0ff */
[----:B------:R-:W-:-:S02]  /*ea20*/  IMAD R0, R96, c[0x0][0x208], RZ ;  /* 0x0000820060007a24 */ /* 0x000fc400078e02ff */
[----:B------:R-:W-:Y:S01]  /*ea30*/  IMAD R3, R98, c[0x0][0x21c], R3 ;  /* 0x0000870062037a24 */ /* 0x000fe200078e0203 */
[C---:B------:R-:W-:Y:S01]  /*ea40*/  IADD3 R240, R234.reuse, 0x800, RZ ;  /* 0x00000800eaf07810 */ /* 0x040fe20007ffe0ff */
[----:B------:R-:W-:Y:S01]  /*ea50*/  IMAD R0, R99, c[0x0][0x20c], R0 ;  /* 0x0000830063007a24 */ /* 0x000fe200078e0200 */
[----:B------:R-:W-:Y:S01]  /*ea60*/  IADD3 R235, R234, 0x3000, RZ ;  /* 0x00003000eaeb7810 */ /* 0x000fe20007ffe0ff */
[----:B------:R-:W-:Y:S02]  /*ea70*/  IMAD R233, R2, 0x2, R230 ;  /* 0x0000000202e97824 */ /* 0x000fe400078e02e6 */
[----:B------:R-:W-:Y:S02]  /*ea80*/  IMAD.IADD R7, R7, 0x1, R0 ;  /* 0x0000000107077824 */ /* 0x000fe400078e0200 */
[----:B------:R-:W-:Y:S02]  /*ea90*/  IMAD R231, R4, 0x2, R230 ;  /* 0x0000000204e77824 */ /* 0x000fe400078e02e6 */
[----:B------:R-:W-:Y:S01]  /*eaa0*/  IMAD.WIDE.U32 R6, R98, c[0x0][0x218], R6 ;  /* 0x0000860062067a25 */ /* 0x000fe200078e0006 */
[----:B------:R-:W-:Y:S03]  /*eab0*/  LDSM.16.M88.4 R24, [R119+0x3900] ;  /* 0x003900007718783b */ /* 0x000fe60000000200 */
[----:B------:R-:W-:Y:S01]  /*eac0*/  IMAD R232, R2, 0x2, R231 ;  /* 0x0000000202e87824 */ /* 0x000fe200078e02e7 */
[----:B------:R-:W-:Y:S01]  /*ead0*/  IADD3 R0, P0, R6, UR26, RZ ;  /* 0x0000001a06007c10 */ /* 0x000fe2000ff1e0ff */
[----:B------:R-:W1:Y:S03]  /*eae0*/  LDSM.16.M88.4 R8, [R230+0x9100] ;  /* 0x00910000e608783b */ /* 0x000e660000000200 */
[----:B------:R-:W-:Y:S01]  /*eaf0*/  IADD3.X R6, R7, UR15, R3, P0, !PT ;  /* 0x0000000f07067c10 */ /* 0x000fe200087fe403 */
[----:B------:R-:W2:Y:S01]  /*eb00*/  LDSM.16.M88.4 R20, [R119+0x4100] ;  /* 0x004100007714783b */ /* 0x000ea20000000200 */
[----:B------:R-:W-:-:S03]  /*eb10*/  LEA R3, P0, R0, c[0x0][0x1f8], 0x1 ;  /* 0x00007e0000037a11 */ /* 0x000fc600078008ff */
[----:B------:R-:W3:Y:S01]  /*eb20*/  LDSM.16.M88.4 R16, [R119+0x4900] ;  /* 0x004900007710783b */ /* 0x000ee20000000200 */
[----:B------:R-:W-:Y:S02]  /*eb30*/  LEA.HI.X R0, R0, c[0x0][0x1fc], R6, 0x1, P0 ;  /* 0x00007f0000007a11 */ /* 0x000fe400000f0c06 */
[----:B------:R-:W-:Y:S01]  /*eb40*/  ISETP.GE.AND P0, PT, R71, c[0x0][0x1d4], PT ;  /* 0x0000750047007a0c */ /* 0x000fe20003f06270 */
[----:B------:R-:W-:Y:S03]  /*eb50*/  LDSM.16.M88.4 R28, [R119+0x5100] ;  /* 0x00510000771c783b */ /* 0x000fe60000000200 */
[C---:B------:R-:W-:Y:S01]  /*eb60*/  ISETP.LT.OR P4, PT, R69.reuse, 0x1, P0 ;  /* 0x000000014500780c */ /* 0x040fe20000781670 */
[----:B------:R-:W-:Y:S01]  /*eb70*/  LDSM.16.M88.4 R32, [R119+0x5900] ;  /* 0x005900007720783b */ /* 0x000fe20000000200 */
[----:B------:R-:W-:-:S03]  /*eb80*/  ISETP.LT.OR P3, PT, R69, 0x21, P0 ;  /* 0x000000214500780c */ /* 0x000fc60000761670 */
[----:B------:R-:W-:Y:S04]  /*eb90*/  LDSM.16.M88.4 R36, [R119+0x6100] ;  /* 0x006100007724783b */ /* 0x000fe80000000200 */
[----:B------:R-:W-:Y:S04]  /*eba0*/  LDSM.16.M88.4 R40, [R119+0x6900] ;  /* 0x006900007728783b */ /* 0x000fe80000000200 */
[----:B------:R-:W-:Y:S04]  /*ebb0*/  LDSM.16.M88.4 R12, [R230+0x7100] ;  /* 0x00710000e60c783b */ /* 0x000fe80000000200 */
[----:B------:R-:W-:Y:S04]  /*ebc0*/  SHFL.IDX PT, R5, R3, RZ, 0x181f ;  /* 0x00181fff03057589 */ /* 0x000fe800000e0000 */
[----:B------:R-:W4:Y:S01]  /*ebd0*/  SHFL.IDX PT, R6, R3, 0x1, 0x181f ;  /* 0x00381f0003067f89 */ /* 0x000f2200000e0000 */
[C---:B-1----:R-:W-:Y:S03]  /*ebe0*/  HMMA.16816.F32.BF16 R52, R8.reuse, R24, RZ ;  /* 0x000000180834723c */ /* 0x042fe600000418ff */
[----:B------:R-:W1:Y:S04]  /*ebf0*/  SHFL.IDX PT, R7, R0, 0x1, 0x181f ;  /* 0x00381f0000077f89 */ /* 0x000e6800000e0000 */
[----:B------:R-:W-:Y:S01]  /*ec00*/  LDSM.16.M88.4 R80, [R234] ;  /* 0x00000000ea50783b */ /* 0x000fe20000000200 */
[C---:B--2---:R-:W-:Y:S03]  /*ec10*/  HMMA.16816.F32.BF16 R56, R8.reuse, R20, RZ ;  /* 0x000000140838723c */ /* 0x044fe600000418ff */
[----:B------:R-:W-:Y:S04]  /*ec20*/  LDSM.16.M88.4 R76, [R234+0x800] ;  /* 0x00080000ea4c783b */ /* 0x000fe80000000200 */
[----:B------:R-:W-:Y:S01]  /*ec30*/  LDSM.16.M88.4 R48, [R234+0x1000] ;  /* 0x00100000ea30783b */ /* 0x000fe20000000200 */
[----:B---3--:R-:W-:Y:S03]  /*ec40*/  HMMA.16816.F32.BF16 R60, R8, R16, RZ ;  /* 0x00000010083c723c */ /* 0x008fe600000418ff */
[----:B------:R-:W-:Y:S01]  /*ec50*/  LDSM.16.M88.4 R44, [R234+0x1800] ;  /* 0x00180000ea2c783b */ /* 0x000fe20000000200 */
[----:B----4-:R-:W-:-:S04]  /*ec60*/  IADD3 R6, P1, R6, R242, RZ ;  /* 0x000000f206067210 */ /* 0x010fc80007f3e0ff */
[----:B------:R-:W-:Y:S01]  /*ec70*/  HMMA.16816.F32.BF16 R64, R8, R28, RZ ;  /* 0x0000001c0840723c */ /* 0x000fe200000418ff */
[----:B-1----:R-:W-:-:S07]  /*ec80*/  IMAD.X R7, R7, 0x1, R241, P1 ;  /* 0x0000000107077824 */ /* 0x002fce00008e06f1 */
        /* <DEDUP_REMOVED lines=10> */
[----:B------:R-:W-:Y:S04]  /*ed30*/  SHFL.IDX PT, R9, R0, RZ, 0x181f ;  /* 0x00181fff00097589 */ /* 0x000fe800000e0000 */
[----:B------:R-:W1:Y:S03]  /*ed40*/  SHFL.IDX PT, R8, R3, 0x2, 0x181f ;  /* 0x00581f0003087f89 */ /* 0x000e6600000e0000 */
[C---:B------:R-:W-:Y:S01]  /*ed50*/  HMMA.16816.F32.BF16 R188, R12.reuse, R24, RZ ;  /* 0x000000180cbc723c */ /* 0x040fe200000418ff */
[----:B------:R-:W2:Y:S07]  /*ed60*/  SHFL.IDX PT, R10, R0, 0x2, 0x181f ;  /* 0x00581f00000a7f89 */ /* 0x000eae00000e0000 */
[C---:B------:R-:W-:Y:S01]  /*ed70*/  HMMA.16816.F32.BF16 R176, R12.reuse, R26, RZ ;  /* 0x0000001a0cb0723c */ /* 0x040fe200000418ff */
[----:B------:R-:W-:Y:S07]  /*ed80*/  LDSM.16.M88.4 R24, [R234+0x3000] ;  /* 0x00300000ea18783b */ /* 0x000fee0000000200 */
[C---:B------:R-:W-:Y:S07]  /*ed90*/  HMMA.16816.F32.BF16 R192, R12.reuse, R20, RZ ;  /* 0x000000140cc0723c */ /* 0x040fee00000418ff */
[-C--:B-1----:R-:W-:Y:S01]  /*eda0*/  IADD3 R20, P1, R8, R242.reuse, RZ ;  /* 0x000000f208147210 */ /* 0x082fe20007f3e0ff */
[C---:B------:R-:W-:Y:S01]  /*edb0*/  HMMA.16816.F32.BF16 R172, R12.reuse, R22, RZ ;  /* 0x000000160cac723c */ /* 0x040fe200000418ff */
[----:B------:R-:W-:Y:S03]  /*edc0*/  SHFL.IDX PT, R22, R3, 0x5, 0x181f ;  /* 0x00b81f0003167f89 */ /* 0x000fe600000e0000 */
[--C-:B--2---:R-:W-:Y:S01]  /*edd0*/  IMAD.X R21, R10, 0x1, R241.reuse, P1 ;  /* 0x000000010a157824 */ /* 0x104fe200008e06f1 */
[----:B------:R-:W-:Y:S03]  /*ede0*/  SHFL.IDX PT, R23, R0, 0x5, 0x181f ;  /* 0x00b81f0000177f89 */ /* 0x000fe600000e0000 */
[C---:B------:R-:W-:Y:S08]  /*edf0*/  HMMA.16816.F32.BF16 R148, R12.reuse, R16, RZ ;  /* 0x000000100c94723c */ /* 0x040ff000000418ff */
        /* <DEDUP_REMOVED lines=8> */
[C---:B------:R-:W-:Y:S01]  /*ee80*/  HMMA.16816.F32.BF16 R136, R12.reuse, R36, RZ ;  /* 0x000000240c88723c */ /* 0x040fe200000418ff */
[----:B------:R-:W-:Y:S04]  /*ee90*/  SHFL.IDX PT, R36, R3, 0x4, 0x181f ;  /* 0x00981f0003247f89 */ /* 0x000fe800000e0000 */
[----:B------:R-:W-:Y:S03]  /*eea0*/  SHFL.IDX PT, R37, R0, 0x4, 0x181f ;  /* 0x00981f0000257f89 */ /* 0x000fe600000e0000 */
[C---:B------:R-:W-:Y:S08]  /*eeb0*/  HMMA.16816.F32.BF16 R184, R12.reuse, R38, RZ ;  /* 0x000000260cb8723c */ /* 0x040ff000000418ff */
[C---:B------:R-:W-:Y:S08]  /*eec0*/  HMMA.16816.F32.BF16 R120, R12.reuse, R40, RZ ;  /* 0x000000280c78723c */ /* 0x040ff000000418ff */
[----:B------:R-:W-:Y:S01]  /*eed0*/  HMMA.16816.F32.BF16 R112, R12, R42, RZ ;  /* 0x0000002a0c70723c */ /* 0x000fe200000418ff */
[----:B------:R-:W2:Y:S04]  /*eee0*/  SHFL.IDX PT, R14, R3, 0x3, 0x181f ;  /* 0x00781f00030e7f89 */ /* 0x000ea800000e0000 */
[----:B------:R-:W3:Y:S02]  /*eef0*/  SHFL.IDX PT, R15, R0, 0x3, 0x181f ;  /* 0x00781f00000f7f89 */ /* 0x000ee400000e0000 */
[----:B------:R-:W-:Y:S01]  /*ef00*/  IADD3 R12, P2, R5, R242, RZ ;  /* 0x000000f2050c7210 */ /* 0x000fe20007f5e0ff */
[C---:B-1----:R-:W-:Y:S01]  /*ef10*/  HMMA.16816.F32.BF16 R40, R16.reuse, R24, R72 ;  /* 0x000000181028723c */ /* 0x042fe20000041848 */
[----:B------:R-:W1:Y:S03]  /*ef20*/  SHFL.IDX PT, R3, R3, 0x6, 0x181f ;  /* 0x00d81f0003037f89 */ /* 0x000e6600000e0000 */
[----:B------:R-:W-:Y:S01]  /*ef30*/  IMAD.X R13, R9, 0x1, R241, P2 ;  /* 0x00000001090d7824 */ /* 0x000fe200010e06f1 */
[C---:B------:R-:W-:Y:S01]  /*ef40*/  ISETP.LT.OR P2, PT, R69.reuse, 0x11, P0 ;  /* 0x000000114500780c */ /* 0x040fe20000741670 */
[----:B------:R-:W-:Y:S02]  /*ef50*/  LDSM.16.M88.4 R8, [R233+0x7100] ;  /* 0x00710000e908783b */ /* 0x000fe40000000200 */
[----:B------:R-:W-:Y:S02]  /*ef60*/  HMMA.16816.F32.BF16 R108, R16, R80, R52 ;  /* 0x00000050106c723c */ /* 0x000fe40000041834 */
[----:B------:R-:W-:Y:S01]  /*ef70*/  @!PT LDS RZ, [RZ] ;  /* 0x00000000fffff984 */ /* 0x000fe20000000800 */
[----:B------:R-:W-:Y:S01]  /*ef80*/  @!PT LDS RZ, [RZ] ;  /* 0x00000000fffff984 */ /* 0x000fe20000000800 */
[----:B------:R-:W-:Y:S01]  /*ef90*/  @!PT LDS RZ, [RZ] ;  /* 0x00000000fffff984 */ /* 0x000fe20000000800 */
[----:B------:R4:W-:Y:S01]  /*efa0*/  LDGSTS.E.BYPASS.LTC128B.128 [R118+0x100], [R12.64], !P4 ;  /* 0x001000000c767fae */ /* 0x0009e2000e101d56 */
[----:B------:R-:W-:-:S03]  /*efb0*/  ISETP.LT.OR P4, PT, R69, 0x41, P0 ;  /* 0x000000414500780c */ /* 0x000fc60000781670 */
[----:B------:R5:W1:Y:S02]  /*efc0*/  SHFL.IDX PT, R5, R0, 0x6, 0x181f ;  /* 0x00d81f0000057f89 */ /* 0x000a6400000e0000 */
[----:B------:R-:W-:Y:S01]  /*efd0*/  HMMA.16816.F32.BF16 R104, R16, R76, R56 ;  /* 0x0000004c1068723c */ /* 0x000fe20000041838 */
[----:B--2---:R-:W-:Y:S01]  /*efe0*/  IADD3 R14, P1, R14, R242, RZ ;  /* 0x000000f20e0e7210 */ /* 0x004fe20007f3e0ff */
[----:B------:R2:W-:Y:S01]  /*eff0*/  LDGSTS.E.BYPASS.LTC128B.128 [R118+0x900], [R6.64], !P2 ;  /* 0x0090000006767fae */ /* 0x0005e2000d101d56 */
[----:B------:R-:W-:-:S03]  /*f000*/  ISETP.LT.OR P2, PT, R69, 0x31, P0 ;  /* 0x000000314500780c */ /* 0x000fc60000741670 */
[----:B---3--:R-:W-:Y:S01]  /*f010*/  IMAD.X R15, R15, 0x1, R241, P1 ;  /* 0x000000010f0f7824 */ /* 0x008fe200008e06f1 */
[----:B------:R3:W-:Y:S01]  /*f020*/  LDGSTS.E.BYPASS.LTC128B.128 [R118+0x1100], [R20.64], !P3 ;  /* 0x0110000014767fae */ /* 0x0007e2000d901d56 */
[----:B------:R-:W-:Y:S01]  /*f030*/  ISETP.LT.OR P3, PT, R69, 0x51, P0 ;  /* 0x000000514500780c */ /* 0x000fe20000761670 */
[C---:B------:R-:W-:Y:S07]  /*f040*/  HMMA.16816.F32.BF16 R100, R16.reuse, R48, R60 ;  /* 0x000000301064723c */ /* 0x040fee000004183c */
[----:B------:R1:W-:Y:S01]  /*f050*/  LDGSTS.E.BYPASS.LTC128B.128 [R118+0x1900], [R14.64], !P2 ;  /* 0x019000000e767fae */ /* 0x0003e2000d101d56 */
[----:B------:R-:W-:Y:S01]  /*f060*/  LOP3.LUT P2, RZ, R70, 0x4, RZ, 0xc0, !PT ;  /* 0x0000000446ff7812 */ /* 0x000fe2000784c0ff */
[----:B------:R-:W-:Y:S01]  /*f070*/  HMMA.16816.F32.BF16 R96, R16, R44, R64 ;  /* 0x0000002c1060723c */ /* 0x000fe20000041840 */
[----:B-----5:R-:W-:-:S05]  /*f080*/  IMAD.MOV.U32 R0, RZ, RZ, 0x40 ;  /* 0x00000040ff007424 */ /* 0x020fca00078e00ff */
[----:B------:R-:W-:Y:S02]  /*f090*/  SEL R0, R0, 0xffffffc0, !P2 ;  /* 0xffffffc000007807 */ /* 0x000fe40005000000 */
[C---:B------:R-:W-:Y:S01]  /*f0a0*/  HMMA.16816.F32.BF16 R224, R16.reuse, R78, R124 ;  /* 0x0000004e10e0723c */ /* 0x040fe2000004187c */
[-C--:B--2---:R-:W-:Y:S02]  /*f0b0*/  IADD3 R6, P1, R36, R242.reuse, RZ ;  /* 0x000000f224067210 */ /* 0x084fe40007f3e0ff */
[----:B------:R-:W-:Y:S02]  /*f0c0*/  IMAD.IADD R229, R119, 0x1, R0 ;  /* 0x0000000177e57824 */ /* 0x000fe400078e0200 */
[----:B------:R-:W-:Y:S01]  /*f0d0*/  IMAD.IADD R228, R0, 0x1, R234 ;  /* 0x0000000100e47824 */ /* 0x000fe200078e02ea */
[----:B------:R-:W-:Y:S01]  /*f0e0*/  LOP3.LUT R0, R116, R117, RZ, 0xfc, !PT ;  /* 0x0000007574007212 */ /* 0x000fe200078efcff */
[--C-:B------:R-:W-:Y:S01]  /*f0f0*/  IMAD.X R7, R37, 0x1, R241.reuse, P1 ;  /* 0x0000000125077824 */ /* 0x100fe200008e06f1 */
[----:B----4-:R-:W-:Y:S01]  /*f100*/  IADD3 R12, P1, R22, R242, RZ ;  /* 0x000000f2160c7210 */ /* 0x010fe20007f3e0ff */
[----:B------:R-:W-:Y:S03]  /*f110*/  HMMA.16816.F32.BF16 R36, R16, R82, R84 ;  /* 0x000000521024723c */ /* 0x000fe60000041854 */
[----:B------:R1:W-:Y:S01]  /*f120*/  LDGSTS.E.BYPASS.LTC128B.128 [R118+0x2100], [R6.64], !P4 ;  /* 0x0210000006767fae */ /* 0x0003e2000e101d56 */
[----:B------:R-:W-:Y:S01]  /*f130*/  IMAD.X R13, R23, 0x1, R241, P1 ;  /* 0x00000001170d7824 */ /* 0x000fe200008e06f1 */
[----:B------:R-:W-:-:S03]  /*f140*/  ISETP.LT.OR P1, PT, R69, 0x61, P0 ;  /* 0x000000614500780c */ /* 0x000fc60000721670 */
[C---:B------:R-:W-:Y:S01]  /*f150*/  HMMA.16816.F32.BF16 R88, R16.reuse, R32, R88 ;  /* 0x000000201058723c */ /* 0x040fe20000041858 */
[----:B------:R2:W-:Y:S07]  /*f160*/  LDGSTS.E.BYPASS.LTC128B.128 [R118+0x2900], [R12.64], !P3 ;  /* 0x029000000c767fae */ /* 0x0005ee000d901d56 */
[C---:B------:R-:W-:Y:S08]  /*f170*/  HMMA.16816.F32.BF16 R92, R16.reuse, R28, R92 ;  /* 0x0000001c105c723c */ /* 0x040ff0000004185c */
[----:B------:R-:W-:Y:S01]  /*f180*/  HMMA.16816.F32.BF16 R124, R16, R50, R128 ;  /* 0x00000032107c723c */ /* 0x000fe20000041880 */
[----:B-1----:R-:W-:-:S07]  /*f190*/  IADD3 R6, P0, R3, R242, RZ ;  /* 0x000000f203067210 */ /* 0x002fce0007f1e0ff */
[----:B------:R-:W-:Y:S01]  /*f1a0*/  HMMA.16816.F32.BF16 R208, R16, R46, R132 ;  /* 0x0000002e10d0723c */ /* 0x000fe20000041884 */
[----:B------:R-:W-:Y:S01]  /*f1b0*/  IMAD.X R7, R5, 0x1, R241, P0 ;  /* 0x0000000105077824 */ /* 0x000fe200000e06f1 */
[----:B------:R-:W-:-:S04]  /*f1c0*/  PLOP3.LUT P0, PT, PT, PT, UP0, 0x80, 0x0 ;  /* 0x000000000000781c */ /* 0x000fc80003f0f008 */
[----:B------:R1:W-:Y:S02]  /*f1d0*/  LDGSTS.E.BYPASS.LTC128B.128 [R118+0x3100], [R6.64], !P1 ;  /* 0x0310000006767fae */ /* 0x0003e4000c901d56 */
[C---:B------:R-:W-:Y:S02]  /*f1e0*/  HMMA.16816.F32.BF16 R204, R16.reuse, R34, R152 ;  /* 0x0000002210cc723c */ /* 0x040fe40000041898 */
[----:B---3--:R-:W-:Y:S04]  /*f1f0*/  LDSM.16.M88.4 R20, [R231+0x9100] ;  /* 0x00910000e714783b */ /* 0x008fe80000000200 */
[----:B------:R-:W-:Y:S02]  /*f200*/  LDSM.16.M88.4 R72, [R229+0x3900] ;  /* 0x00390000e548783b */ /* 0x000fe40000000200 */
[C---:B------:R-:W-:Y:S02]  /*f210*/  HMMA.16816.F32.BF16 R200, R16.reuse, R30, R156 ;  /* 0x0000001e10c8723c */ /* 0x040fe4000004189c */
[----:B------:R-:W3:Y:S04]  /*f220*/  LDSM.16.M88.4 R84, [R229+0x6900] ;  /* 0x00690000e554783b */ /* 0x000ee80000000200 */
[----:B------:R-:W4:Y:S02]  /*f230*/  LDSM.16.M88.4 R64, [R229+0x4900] ;  /* 0x00490000e540783b */ /* 0x000f240000000200 */
[----:B------:R-:W-:Y:S02]  /*f240*/  HMMA.16816.F32.BF16 R180, R16, R26, R180 ;  /* 0x0000001a10b4723c */ /* 0x000fe400000418b4 */
[----:B------:R-:W5:Y:S04]  /*f250*/  LDSM.16.M88.4 R60, [R229+0x5100] ;  /* 0x00510000e53c783b */ /* 0x000f680000000200 */
[----:B------:R-:W1:Y:S02]  /*f260*/  LDSM.16.M88.4 R56, [R229+0x5900] ;  /* 0x00590000e538783b */ /* 0x000e640000000200 */
[C---:B------:R-:W-:Y:S02]  /*f270*/  HMMA.16816.F32.BF16 R188, R8.reuse, R80, R188 ;  /* 0x0000005008bc723c */ /* 0x040fe400000418bc */
[----:B------:R-:W1:Y:S04]  /*f280*/  LDSM.16.M88.4 R52, [R229+0x6100] ;  /* 0x00610000e534783b */ /* 0x000e680000000200 */
[----:B------:R-:W1:Y:S02]  /*f290*/  LDSM.16.M88.4 R68, [R229+0x4100] ;  /* 0x00410000e544783b */ /* 0x000e640000000200 */
[C---:B------:R-:W-:Y:S02]  /*f2a0*/  HMMA.16816.F32.BF16 R192, R8.reuse, R76, R192 ;  /* 0x0000004c08c0723c */ /* 0x040fe400000418c0 */
[----:B------:R-:W1:Y:S04]  /*f2b0*/  LDSM.16.M88.4 R16, [R231+0x7100] ;  /* 0x00710000e710783b */ /* 0x000e680000000200 */
[----:B--2---:R-:W-:Y:S02]  /*f2c0*/  LDSM.16.M88.4 R12, [R232+0x7100] ;  /* 0x00710000e80c783b */ /* 0x004fe40000000200 */
[C---:B------:R-:W-:Y:S02]  /*f2d0*/  HMMA.16816.F32.BF16 R196, R8.reuse, R48, R148 ;  /* 0x0000003008c4723c */ /* 0x040fe40000041894 */
[----:B------:R-:W0:Y:S06]  /*f2e0*/  LDGDEPBAR ;  /* 0x00000000000079af */ /* 0x000e2c0000000000 */
[C---:B------:R-:W-:Y:S08]  /*f2f0*/  HMMA.16816.F32.BF16 R80, R8.reuse, R82, R176 ;  /* 0x000000520850723c */ /* 0x040ff000000418b0 */
[C---:B------:R-:W-:Y:S08]  /*f300*/  HMMA.16816.F32.BF16 R76, R8.reuse, R78, R172 ;  /* 0x0000004e084c723c */ /* 0x040ff000000418ac */
[C---:B------:R-:W-:Y:S08]  /*f310*/  HMMA.16816.F32.BF16 R212, R8.reuse, R44, R144 ;  /* 0x0000002c08d4723c */ /* 0x040ff00000041890 */
[C---:B------:R-:W-:Y:S01]  /*f320*/  HMMA.16816.F32.BF16 R148, R8.reuse, R50, R164 ;  /* 0x000000320894723c */ /* 0x040fe200000418a4 */
[----:B------:R-:W-:Y:S07]  /*f330*/  LDSM.16.M88.4 R48, [R228] ;  /* 0x00000000e430783b */ /* 0x000fee0000000200 */
[C---:B------:R-:W-:Y:S01]  /*f340*/  HMMA.16816.F32.BF16 R156, R8.reuse, R46, R160 ;  /* 0x0000002e089c723c */ /* 0x040fe200000418a0 */
[----:B------:R-:W-:Y:S07]  /*f350*/  LDSM.16.M88.4 R44, [R228+0x800] ;  /* 0x00080000e42c783b */ /* 0x000fee0000000200 */
        /* <DEDUP_REMOVED lines=9> */
[----:B------:R-:W2:Y:S03]  /*f3f0*/  LDSM.16.M88.4 R24, [R228+0x3000] ;  /* 0x00300000e418783b */ /* 0x000ea60000000200 */
[C---:B---3--:R-:W-:Y:S01]  /*f400*/  HMMA.16816.F32.BF16 R136, R20.reuse, R84, R40 ;  /* 0x000000541488723c */ /* 0x048fe20000041828 */
[----:B------:R-:W3:Y:S07]  /*f410*/  LDSM.16.M88.4 R40, [R228+0x1000] ;  /* 0x00100000e428783b */ /* 0x000eee0000000200 */
[----:B------:R-:W-:Y:S01]  /*f420*/  HMMA.16816.F32.BF16 R132, R20, R74, R36 ;  /* 0x0000004a1484723c */ /* 0x000fe20000041824 */
[----:B------:R-:W2:Y:S01]  /*f430*/  LDSM.16.M88.4 R36, [R228+0x1800] ;  /* 0x00180000e424783b */ /* 0x000ea20000000200 */
[----:B------:R-:W-:-:S06]  /*f440*/  DEPBAR.LE SB0, 0x0 ;  /* 0x000080000000791a */ /* 0x000fcc0000000000 */
[C---:B----4-:R-:W-:Y:S08]  /*f450*/  HMMA.16816.F32.BF16 R160, R20.reuse, R64, R100 ;  /* 0x0000004014a0723c */ /* 0x050ff00000041864 */
[C---:B-----5:R-:W-:Y:S08]  /*f460*/  HMMA.16816.F32.BF16 R152, R20.reuse, R60, R96 ;  /* 0x0000003c1498723c */ /* 0x060ff00000041860 */
[C---:B-1----:R-:W-:Y:S08]  /*f470*/  HMMA.16816.F32.BF16 R144, R20.reuse, R56, R88 ;  /* 0x000000381490723c */ /* 0x042ff00000041858 */
        /* <DEDUP_REMOVED lines=21> */
[C---:B------:R-:W-:Y:S07]  /*f5d0*/  HMMA.16816.F32.BF16 R20, R16.reuse, R84, R236 ;  /* 0x000000541014723c */ /* 0x040fee00000418ec */
[C---:B------:R-:W-:Y:S01]  /*f5e0*/  IADD3 R239, R234.reuse, 0x1000, RZ ;  /* 0x00001000eaef7810 */ /* 0x040fe20007ffe0ff */
[----:B------:R-:W-:Y:S01]  /*f5f0*/  HMMA.16816.F32.BF16 R16, R16, R86, R176 ;  /* 0x000000561010723c */ /* 0x000fe200000418b0 */
[----:B------:R-:W-:-:S02]  /*f600*/  IADD3 R238, R234, 0x1800, RZ ;  /* 0x00001800eaee7810 */ /* 0x000fc40007ffe0ff */
[C---:B------:R-:W-:Y:S02]  /*f610*/  IADD3 R237, R234.reuse, 0x2000, RZ ;  /* 0x00002000eaed7810 */ /* 0x040fe40007ffe0ff */
[----:B------:R-:W-:-:S03]  /*f620*/  IADD3 R236, R234, 0x2800, RZ ;  /* 0x00002800eaec7810 */ /* 0x000fc60007ffe0ff */
[C---:B--2---:R-:W-:Y:S08]  /*f630*/  HMMA.16816.F32.BF16 R136, R8.reuse, R24, R136 ;  /* 0x000000180888723c */ /* 0x044ff00000041888 */
[----:B------:R-:W-:Y:S08]  /*f640*/  HMMA.16816.F32.BF16 R104, R8, R26, R104 ;  /* 0x0000001a0868723c */ /* 0x000ff00000041868 */
[----:B------:R-:W-:Y:S08]  /*f650*/  HMMA.16816.F32.BF16 R20, R12, R24, R20 ;  /* 0x000000180c14723c */ /* 0x000ff00000041814 */
[C---:B------:R-:W-:Y:S08]  /*f660*/  HMMA.16816.F32.BF16 R172, R8.reuse, R48, R172 ;  /* 0x0000003008ac723c */ /* 0x040ff000000418ac */
[C---:B------:R-:W-:Y:S08]  /*f670*/  HMMA.16816.F32.BF16 R132, R8.reuse, R50, R132 ;  /* 0x000000320884723c */ /* 0x040ff00000041884 */
[C---:B------:R-:W-:Y:S08]  /*f680*/  HMMA.16816.F32.BF16 R164, R8.reuse, R44, R164 ;  /* 0x0000002c08a4723c */ /* 0x040ff000000418a4 */
[C---:B------:R-:W-:Y:S08]  /*f690*/  HMMA.16816.F32.BF16 R128, R8.reuse, R46, R128 ;  /* 0x0000002e0880723c */ /* 0x040ff00000041880 */
[C---:B---3--:R-:W-:Y:S08]  /*f6a0*/  HMMA.16816.F32.BF16 R160, R8.reuse, R40, R160 ;  /* 0x0000002808a0723c */ /* 0x048ff000000418a0 */
        /* <DEDUP_REMOVED lines=87> */
.L_x_783:
        /* <DEDUP_REMOVED lines=8> */
[----:B------:R-:W-:Y:S01]  /*fca0*/  STL [R1+0x40], R119 ;  /* 0x0000407701007387 */ /* 0x000fe20000100800 */
[----:B------:R-:W-:Y:S01]  /*fcb0*/  LOP3.LUT R6, R6, 0xfffffffc, RZ, 0xc0, !PT ;  /* 0xfffffffc06067812 */ /* 0x000fe200078ec0ff */
[----:B------:R-:W-:Y:S01]  /*fcc0*/  FMUL.FTZ R39, R55, c[0x0][0x320] ;  /* 0x0000c80037277a20 */ /* 0x000fe20000410000 */
[----:B------:R-:W-:Y:S01]  /*fcd0*/  PLOP3.LUT P0, PT, PT, PT, UP2, 0x80, 0x0 ;  /* 0x000000000000781c */ /* 0x000fe20003f0f028 */
[----:B------:R-:W-:Y:S01]  /*fce0*/  FMUL.FTZ R10, R175, c[0x0][0x320] ;  /* 0x0000c800af0a7a20 */ /* 0x000fe20000410000 */
[----:B------:R-:W-:Y:S01]  /*fcf0*/  ULDC.64 UR4, c[0x0][0x2c8] ;  /* 0x0000b20000047ab9 */ /* 0x000fe20000000a00 */
[----:B------:R-:W-:Y:S01]  /*fd00*/  FMUL.FTZ R37, R54, c[0x0][0x320] ;  /* 0x0000c80036257a20 */ /* 0x000fe20000410000 */
[----:B------:R-:W0:Y:S01]  /*fd10*/  LDGDEPBAR ;  /* 0x00000000000079af */ /* 0x000e220000000000 */
[----:B------:R-:W-:-:S02]  /*fd20*/  FMUL.FTZ R38, R22, c[0x0][0x320] ;  /* 0x0000c80016267a20 */ /* 0x000fc40000410000 */
[----:B------:R-:W-:Y:S02]  /*fd30*/  FMUL.FTZ R42, R23, c[0x0][0x320] ;  /* 0x0000c800172a7a20 */ /* 0x000fe40000410000 */
[----:B-1----:R-:W-:Y:S02]  /*fd40*/  FMUL.FTZ R3, R92, c[0x0][0x320] ;  /* 0x0000c8005c037a20 */ /* 0x002fe40000410000 */
[----:B------:R-:W-:Y:S02]  /*fd50*/  FMUL.FTZ R23, R71, c[0x0][0x320] ;  /* 0x0000c80047177a20 */ /* 0x000fe40000410000 */
[----:B------:R1:W-:Y:S01]  /*fd60*/  MUFU.TANH R182, R3 ;  /* 0x0000000300b67308 */ /* 0x0003e20000002400 */
[----:B------:R-:W-:Y:S02]  /*fd70*/  FMUL.FTZ R36, R59, c[0x0][0x320] ;  /* 0x0000c8003b247a20 */ /* 0x000fe40000410000 */
[----:B------:R-:W-:Y:S02]  /*fd80*/  FMUL.FTZ R26, R26, c[0x0][0x320] ;  /* 0x0000c8001a1a7a20 */ /* 0x000fe40000410000 */
[----:B------:R-:W-:-:S02]  /*fd90*/  FMUL.FTZ R27, R27, c[0x0][0x320] ;  /* 0x0000c8001b1b7a20 */ /* 0x000fc40000410000 */
[----:B------:R-:W-:-:S04]  /*fda0*/  IMAD.SHL.U32 R224, R0, 0x2, RZ ;  /* 0x0000000200e07824 */ /* 0x000fc800078e00ff */
[--C-:B------:R-:W-:Y:S02]  /*fdb0*/  IMAD R225, R4, 0x2, R224.reuse ;  /* 0x0000000204e17824 */ /* 0x100fe400078e02e0 */
[C---:B------:R-:W-:Y:S02]  /*fdc0*/  IMAD R227, R2.reuse, 0x2, R224 ;  /* 0x0000000202e37824 */ /* 0x040fe400078e02e0 */
[----:B------:R-:W-:Y:S02]  /*fdd0*/  IMAD R226, R2, 0x2, R225 ;  /* 0x0000000202e27824 */ /* 0x000fe400078e02e1 */
[----:B-1----:R-:W-:-:S04]  /*fde0*/  FMUL.FTZ R3, R93, c[0x0][0x320] ;  /* 0x0000c8005d037a20 */ /* 0x002fc80000410000 */
        /* <DEDUP_REMOVED lines=40> */
[----:B------:R1:W-:Y:S08]  /*10070*/  MUFU.TANH R24, R10 ;  /* 0x0000000a00187308 */ /* 0x0003f00000002400 */
[----:B------:R2:W-:Y:S01]  /*10080*/  MUFU.TANH R85, R3 ;  /* 0x0000000300557308 */ /* 0x0005e20000002400 */
[----:B-1----:R-:W-:-:S07]  /*10090*/  FMUL.FTZ R10, R90, c[0x0][0x320] ;  /* 0x0000c8005a0a7a20 */ /* 0x002fce0000410000 */
[----:B------:R1:W-:Y:S01]  /*100a0*/  MUFU.TANH R19, R10 ;  /* 0x0000000a00137308 */ /* 0x0003e20000002400 */
[----:B--2---:R-:W-:-:S07]  /*100b0*/  FMUL.FTZ R3, R25, c[0x0][0x320] ;  /* 0x0000c80019037a20 */ /* 0x004fce0000410000 */
[----:B------:R2:W-:Y:S01]  /*100c0*/  MUFU.TANH R84, R3 ;  /* 0x0000000300547308 */ /* 0x0005e20000002400 */
[----:B-1----:R-:W-:-:S07]  /*100d0*/  FMUL.FTZ R10, R129, c[0x0][0x320] ;  /* 0x0000c800810a7a20 */ /* 0x002fce0000410000 */
[----:B------:R-:W-:Y:S01]  /*100e0*/  MUFU.TANH R10, R10 ;  /* 0x0000000a000a7308 */ /* 0x000fe20000002400 */
[----:B--2---:R-:W-:-:S07]  /*100f0*/  FMUL.FTZ R3, R100, c[0x0][0x320] ;  /* 0x0000c80064037a20 */ /* 0x004fce0000410000 */
[----:B------:R1:W2:Y:S02]  /*10100*/  MUFU.TANH R20, R3 ;  /* 0x0000000300147308 */ /* 0x0002a40000002400 */
[----:B-1----:R-:W-:-:S06]  /*10110*/  FMUL.FTZ R3, R101, c[0x0][0x320] ;  /* 0x0000c80065037a20 */ /* 0x002fcc0000410000 */
[----:B------:R1:W3:Y:S02]  /*10120*/  MUFU.TANH R29, R3 ;  /* 0x00000003001d7308 */ /* 0x0002e40000002400 */
[----:B-1----:R-:W-:-:S06]  /*10130*/  FMUL.FTZ R3, R96, c[0x0][0x320] ;  /* 0x0000c80060037a20 */ /* 0x002fcc0000410000 */
[----:B------:R1:W4:Y:S02]  /*10140*/  MUFU.TANH R30, R3 ;  /* 0x00000003001e7308 */ /* 0x0003240000002400 */
[----:B-1----:R-:W-:-:S06]  /*10150*/  FMUL.FTZ R3, R68, c[0x0][0x320] ;  /* 0x0000c80044037a20 */ /* 0x002fcc0000410000 */
[----:B------:R1:W1:Y:S02]  /*10160*/  MUFU.TANH R32, R3 ;  /* 0x0000000300207308 */ /* 0x0002640000002400 */
        /* <DEDUP_REMOVED lines=99> */
[----:B------:R-:W-:Y:S08]  /*107a0*/  MUFU.TANH R58, R9 ;  /* 0x00000009003a7308 */ /* 0x000ff00000002400 */
        /* <DEDUP_REMOVED lines=33> */
[----:B------:R-:W-:Y:S01]  /*109c0*/  LOP3.LUT R8, R3, 0xffffffc, RZ, 0xc0, !PT ;  /* 0x0ffffffc03087812 */ /* 0x000fe200078ec0ff */
[----:B------:R-:W-:Y:S01]  /*109d0*/  IMAD.IADD R3, R246, 0x1, -R6 ;  /* 0x00000001f6037824 */ /* 0x000fe200078e0a06 */
[----:B------:R-:W-:-:S03]  /*109e0*/  LEA.HI R7, R7, R5, RZ, 0x2 ;  /* 0x0000000507077211 */ /* 0x000fc600078f10ff */
[----:B------:R-:W-:Y:S01]  /*109f0*/  IMAD.IADD R9, R245, 0x1, -R8 ;  /* 0x00000001f5097824 */ /* 0x000fe200078e0a08 */
[----:B------:R-:W-:Y:S02]  /*10a00*/  LEA.HI.SX32 R8, R7, UR17, 0x1e ;  /* 0x0000001107087c11 */ /* 0x000fe4000f8ff2ff */
[----:B------:R-:W-:-:S03]  /*10a10*/  LEA.HI R6, R3, R3, RZ, 0x1 ;  /* 0x0000000303067211 */ /* 0x000fc600078f08ff */
[----:B------:R-:W-:Y:S01]  /*10a20*/  IMAD R11, R9, 0x10, R8 ;  /* 0x00000010090b7824 */ /* 0x000fe200078e0208 */
[C---:B------:R-:W-:Y:S01]  /*10a30*/  LOP3.LUT R9, R6.reuse, 0x1ffffffe, RZ, 0xc0, !PT ;  /* 0x1ffffffe06097812 */ /* 0x040fe200078ec0ff */
[----:B------:R-:W-:-:S05]  /*10a40*/  IMAD.SHL.U32 R8, R6, 0x20, RZ ;  /* 0x0000002006087824 */ /* 0x000fca00078e00ff */
[----:B------:R-:W-:Y:S02]  /*10a50*/  LOP3.LUT R6, R8, 0xffffffc0, RZ, 0xc0, !PT ;  /* 0xffffffc008067812 */ /* 0x000fe400078ec0ff */
[----:B------:R-:W-:Y:S01]  /*10a60*/  IADD3 R8, R3, -R9, RZ ;  /* 0x8000000903087210 */ /* 0x000fe20007ffe0ff */
[----:B------:R-:W-:Y:S02]  /*10a70*/  FMUL.FTZ R9, R130, c[0x0][0x320] ;  /* 0x0000c80082097a20 */ /* 0x000fe40000410000 */
[----:B------:R-:W-:Y:S02]  /*10a80*/  IMAD.IADD R3, R6, 0x1, R11 ;  /* 0x0000000106037824 */ /* 0x000fe400078e020b */
[----:B------:R-:W-:Y:S02]  /*10a90*/  FMUL.FTZ R6, R105, c[0x0][0x320] ;  /* 0x0000c80069067a20 */ /* 0x000fe40000410000 */
[----:B------:R-:W-:Y:S01]  /*10aa0*/  IMAD R12, R8, 0x8, R3 ;  /* 0x00000008080c7824 */ /* 0x000fe200078e0203 */
[----:B------:R-:W-:Y:S01]  /*10ab0*/  MUFU.TANH R9, R9 ;  /* 0x0000000900097308 */ /* 0x000fe20000002400 */
[----:B------:R-:W-:-:S02]  /*10ac0*/  FMUL.FTZ R3, R104, c[0x0][0x320] ;  /* 0x0000c80068037a20 */ /* 0x000fc40000410000 */
[----:B------:R-:W-:Y:S01]  /*10ad0*/  @P1 IMAD.HI.U32 R8, R12, c[0x0][0x2c8], RZ ;  /* 0x0000b2000c081a27 */ /* 0x000fe200078e00ff */
[----:B------:R-:W-:Y:S03]  /*10ae0*/  STL [R1+0x24], R12 ;  /* 0x0000240c01007387 */ /* 0x000fe60000100800 */
[----:B------:R-:W-:Y:S01]  /*10af0*/  FMUL.FTZ R11, R128, c[0x0][0x320] ;  /* 0x0000c800800b7a20 */ /* 0x000fe20000410000 */
[----:B------:R1:W-:Y:S08]  /*10b00*/  MUFU.TANH R18, R3 ;  /* 0x0000000300127308 */ /* 0x0003f00000002400 */
[----:B------:R2:W-:Y:S01]  /*10b10*/  MUFU.TANH R17, R6 ;  /* 0x0000000600117308 */ /* 0x0005e20000002400 */
[----:B-1----:R-:W-:Y:S01]  /*10b20*/  IMAD.MOV.U32 R3, RZ, RZ, R12 ;  /* 0x000000ffff037224 */ /* 0x002fe200078e000c */
[----:B------:R-:W-:-:S06]  /*10b30*/  @P0 SHF.R.U32.HI R3, RZ, c[0x0][0x2cc], R8 ;  /* 0x0000b300ff030a19 */ /* 0x000fcc0000011608 */
[----:B------:R-:W-:Y:S01]  /*10b40*/  MUFU.TANH R11, R11 ;  /* 0x0000000b000b7308 */ /* 0x000fe20000002400 */
[----:B------:R-:W1:Y:S01]  /*10b50*/  SHFL.IDX PT, R12, R3, RZ, 0x1c1f ;  /* 0x001c1fff030c7589 */ /* 0x000e6200000e0000 */
[----:B--2---:R-:W-:-:S03]  /*10b60*/  FMUL.FTZ R6, R106, c[0x0][0x320] ;  /* 0x0000c8006a067a20 */ /* 0x004fc60000410000 */
[----:B------:R-:W2:Y:S03]  /*10b70*/  SHFL.IDX PT, R13, R3, 0x1, 0x1c1f ;  /* 0x003c1f00030d7f89 */ /* 0x000ea600000e0000 */
[----:B------:R1:W-:Y:S01]  /*10b80*/  MUFU.TANH R55, R6 ;  /* 0x0000000600377308 */ /* 0x0003e20000002400 */
[----:B------:R-:W1:Y:S04]  /*10b90*/  SHFL.IDX PT, R15, R3, 0x2, 0x1c1f ;  /* 0x005c1f00030f7f89 */ /* 0x000e6800000e0000 */
[----:B------:R1:W2:Y:S02]  /*10ba0*/  SHFL.IDX PT, R14, R3, 0x3, 0x1c1f ;  /* 0x007c1f00030e7f89 */ /* 0x0002a400000e0000 */
[----:B-1----:R-:W-:-:S05]  /*10bb0*/  LOP3.LUT R3, R7, 0x7ffffffc, RZ, 0xc0, !PT ;  /* 0x7ffffffc07037812 */ /* 0x002fca00078ec0ff */
[----:B------:R-:W-:Y:S01]  /*10bc0*/  IMAD.IADD R6, R5, 0x1, -R3 ;  /* 0x0000000105067824 */ /* 0x000fe200078e0a03 */
[----:B------:R-:W-:Y:S01]  /*10bd0*/  MOV R3, UR12 ;  /* 0x0000000c00037c02 */ /* 0x000fe20008000f00 */
[----:B------:R-:W-:Y:S02]  /*10be0*/  FMUL.FTZ R5, R107, c[0x0][0x320] ;  /* 0x0000c8006b057a20 */ /* 0x000fe40000410000 */
[----:B------:R-:W-:Y:S02]  /*10bf0*/  IMAD.SHL.U32 R74, R6, 0x2, RZ ;  /* 0x00000002064a7824 */ /* 0x000fe400078e00ff */
[----:B------:R1:W-:Y:S03]  /*10c00*/  MUFU.TANH R54, R5 ;  /* 0x0000000500367308 */ /* 0x0003e60000002400 */
[C---:B------:R-:W-:Y:S01]  /*10c10*/  IADD3 R3, -R74.reuse, 0x1, R3 ;  /* 0x000000014a037810 */ /* 0x040fe20007ffe103 */
[----:B------:R4:W-:Y:S01]  /*10c20*/  STL [R1+0x28], R74 ;  /* 0x0000284a01007387 */ /* 0x0009e20000100800 */
[----:B------:R-:W-:-:S02]  /*10c30*/  IADD3 R8, -R74, UR12, RZ ;  /* 0x0000000c4a087c10 */ /* 0x000fc4000fffe1ff */
[----:B------:R-:W-:-:S05]  /*10c40*/  IADD3 R3, R3, -UR20, RZ ;  /* 0x8000001403037c10 */ /* 0x000fca000fffe0ff */
[C---:B------:R-:W-:Y:S02]  /*10c50*/  IMAD.IADD R6, R3.reuse, 0x1, R12 ;  /* 0x0000000103067824 */ /* 0x040fe400078e020c */
[----:B--2---:R-:W-:Y:S01]  /*10c60*/  IMAD.IADD R7, R3, 0x1, R13 ;  /* 0x0000000103077824 */ /* 0x004fe200078e020d */
[----:B------:R-:W-:Y:S01]  /*10c70*/  MUFU.TANH R12, R39 ;  /* 0x00000027000c7308 */ /* 0x000fe20000002400 */
[----:B-1----:R-:W-:Y:S01]  /*10c80*/  FMUL.FTZ R5, R91, c[0x0][0x320] ;  /* 0x0000c8005b057a20 */ /* 0x002fe20000410000 */
[C---:B------:R-:W-:Y:S02]  /*10c90*/  IMNMX R6, R8.reuse, R6, PT ;  /* 0x0000000608067217 */ /* 0x040fe40003800200 */
[----:B------:R-:W-:Y:S02]  /*10ca0*/  IMNMX R7, R8, R7, PT ;  /* 0x0000000708077217 */ /* 0x000fe40003800200 */
[C---:B------:R-:W-:Y:S02]  /*10cb0*/  ISETP.GT.AND P0, PT, R6.reuse, RZ, PT ;  /* 0x000000ff0600720c */ /* 0x040fe40003f04270 */
[----:B------:R-:W-:Y:S01]  /*10cc0*/  ISETP.GT.AND P1, PT, R6, 0x1, PT ;  /* 0x000000010600780c */ /* 0x000fe20003f24270 */
[----:B------:R1:W2:Y:S01]  /*10cd0*/  MUFU.TANH R16, R5 ;  /* 0x0000000500107308 */ /* 0x0002a20000002400 */
[----:B------:R-:W-:-:S02]  /*10ce0*/  FSEL R20, R20, -INF , P0 ;  /* 0xff80000014147808 */ /* 0x000fc40000000000 */
[----:B---3--:R-:W-:Y:S02]  /*10cf0*/  FSEL R29, R29, -INF , P1 ;  /* 0xff8000001d1d7808 */ /* 0x008fe40000800000 */
[C---:B------:R-:W-:Y:S02]  /*10d00*/  ISETP.GT.AND P2, PT, R6.reuse, 0x8, PT ;  /* 0x000000080600780c */ /* 0x040fe40003f44270 */
[C---:B------:R-:W-:Y:S01]  /*10d10*/  ISETP.GT.AND P3, PT, R6.reuse, 0x9, PT ;  /* 0x000000090600780c */ /* 0x040fe20003f64270 */
[----:B------:R-:W-:Y:S01]  /*10d20*/  MUFU.TANH R13, R37 ;  /* 0x00000025000d7308 */ /* 0x000fe20000002400 */
[C---:B------:R-:W-:Y:S02]  /*10d30*/  ISETP.GT.AND P0, PT, R6.reuse, 0x10, PT ;  /* 0x000000100600780c */ /* 0x040fe40003f04270 */
[----:B------:R-:W-:Y:S02]  /*10d40*/  ISETP.GT.AND P1, PT, R6, 0x11, PT ;  /* 0x000000110600780c */ /* 0x000fe40003f24270 */
[----:B----4-:R-:W-:-:S02]  /*10d50*/  FSEL R30, R30, -INF , P2 ;  /* 0xff8000001e1e7808 */ /* 0x010fc40001000000 */
[----:B------:R-:W-:Y:S01]  /*10d60*/  FSEL R31, R31, -INF , P3 ;  /* 0xff8000001f1f7808 */ /* 0x000fe20001800000 */
[----:B-1----:R-:W-:Y:S01]  /*10d70*/  IMAD.IADD R5, R3, 0x1, R15 ;  /* 0x0000000103057824 */ /* 0x002fe200078e020f */
[----:B------:R-:W-:Y:S02]  /*10d80*/  FSEL R93, R182, -INF , P0 ;  /* 0xff800000b65d7808 */ /* 0x000fe40000000000 */
[----:B------:R-:W-:Y:S02]  /*10d90*/  FSEL R94, R181, -INF , P1 ;  /* 0xff800000b55e7808 */ /* 0x000fe40000800000 */
[C---:B------:R-:W-:Y:S02]  /*10da0*/  ISETP.GT.AND P2, PT, R6.reuse, 0x18, PT ;  /* 0x000000180600780c */ /* 0x040fe40003f44270 */
[C---:B------:R-:W-:Y:S02]  /*10db0*/  ISETP.GT.AND P3, PT, R6.reuse, 0x19, PT ;  /* 0x000000190600780c */ /* 0x040fe40003f64270 */
[----:B------:R-:W-:-:S02]  /*10dc0*/  ISETP.GT.AND P0, PT, R6, 0x20, PT ;  /* 0x000000200600780c */ /* 0x000fc40003f04270 */
[----:B------:R-:W-:Y:S02]  /*10dd0*/  ISETP.GT.AND P1, PT, R6, 0x21, PT ;  /* 0x000000210600780c */ /* 0x000fe40003f24270 */
[----:B------:R-:W-:Y:S02]  /*10de0*/  FSEL R95, R180, -INF , P2 ;  /* 0xff800000b45f7808 */ /* 0x000fe40001000000 */
[----:B------:R-:W-:Y:S02]  /*10df0*/  FSEL R96, R171, -INF , P3 ;  /* 0xff800000ab607808 */ /* 0x000fe40001800000 */
[----:B------:R-:W-:Y:S02]  /*10e00*/  FSEL R131, R158, -INF , P0 ;  /* 0xff8000009e837808 */ /* 0x000fe40000000000 */
[----:B------:R-:W-:Y:S02]  /*10e10*/  FSEL R139, R157, -INF , P1 ;  /* 0xff8000009d8b7808 */ /* 0x000fe40000800000 */
[----:B------:R-:W-:-:S02]  /*10e20*/  ISETP.GT.AND P2, PT, R6, 0x28, PT ;  /* 0x000000280600780c */ /* 0x000fc40003f44270 */
[C---:B------:R-:W-:Y:S02]  /*10e30*/  ISETP.GT.AND P3, PT, R6.reuse, 0x29, PT ;  /* 0x000000290600780c */ /* 0x040fe40003f64270 */
[C---:B------:R-:W-:Y:S02]  /*10e40*/  ISETP.GT.AND P0, PT, R6.reuse, 0x30, PT ;  /* 0x000000300600780c */ /* 0x040fe40003f04270 */
[----:B------:R-:W-:Y:S02]  /*10e50*/  ISETP.GT.AND P1, PT, R6, 0x31, PT ;  /* 0x000000310600780c */ /* 0x000fe40003f24270 */
[----:B------:R-:W-:Y:S02]  /*10e60*/  FSEL R140, R149, -INF , P2 ;  /* 0xff800000958c7808 */ /* 0x000fe40001000000 */
[----:B------:R-:W-:Y:S02]  /*10e70*/  FSEL R146, R148, -INF , P3 ;  /* 0xff80000094927808 */ /* 0x000fe40001800000 */
[----:B------:R-:W-:-:S02]  /*10e80*/  FSEL R151, R151, -INF , P0 ;  /* 0xff80000097977808 */ /* 0x000fc40000000000 */
[----:B------:R-:W-:Y:S02]  /*10e90*/  FSEL R153, R118, -INF , P1 ;  /* 0xff80000076997808 */ /* 0x000fe40000800000 */
[C---:B------:R-:W-:Y:S02]  /*10ea0*/  ISETP.GT.AND P2, PT, R6.reuse, 0x38, PT ;  /* 0x000000380600780c */ /* 0x040fe40003f44270 */
[C---:B------:R-:W-:Y:S02]  /*10eb0*/  ISETP.GT.AND P3, PT, R6.reuse, 0x39, PT ;  /* 0x000000390600780c */ /* 0x040fe40003f64270 */
[C---:B------:R-:W-:Y:S02]  /*10ec0*/  ISETP.GT.AND P0, PT, R6.reuse, 0x40, PT ;  /* 0x000000400600780c */ /* 0x040fe40003f04270 */
[----:B------:R-:W-:Y:S02]  /*10ed0*/  ISETP.GT.AND P1, PT, R6, 0x41, PT ;  /* 0x000000410600780c */ /* 0x000fe40003f24270 */
[----:B------:R-:W-:-:S02]  /*10ee0*/  FSEL R155, R32, -INF , P2 ;  /* 0xff800000209b7808 */ /* 0x000fc40001000000 */
[----:B------:R-:W-:Y:S02]  /*10ef0*/  FSEL R159, R159, -INF , P3 ;  /* 0xff8000009f9f7808 */ /* 0x000fe40001800000 */
        /* <DEDUP_REMOVED lines=19> */
[----:B------:R-:W-:Y:S02]  /*11030*/  ISETP.GT.AND P3, PT, R6, 0x69, PT ;  /* 0x000000690600780c */ /* 0x000fe40003f64270 */
[C---:B------:R-:W-:Y:S02]  /*11040*/  ISETP.GT.AND P0, PT, R7.reuse, RZ, PT ;  /* 0x000000ff0700720c */ /* 0x040fe40003f04270 */
        /* <DEDUP_REMOVED lines=17> */
[----:B------:R-:W-:Y:S02]  /*11160*/  IMNMX R5, R8, R5, PT ;  /* 0x0000000508057217 */ /* 0x000fe40003800200 */
[----:B------:R-:W-:Y:S02]  /*11170*/  FSEL R118, R19, -INF , P2 ;  /* 0xff80000013767808 */ /* 0x000fe40001000000 */
[----:B--2---:R-:W-:-:S02]  /*11180*/  FSEL R129, R16, -INF , P3 ;  /* 0xff80000010817808 */ /* 0x004fc40001800000 */
[----:B------:R-:W-:Y:S02]  /*11190*/  FSEL R150, R150, -INF , P0 ;  /* 0xff80000096967808 */ /* 0x000fe40000000000 */
[----:B------:R-:W-:Y:S02]  /*111a0*/  FSEL R152, R80, -INF , P1 ;  /* 0xff80000050987808 */ /* 0x000fe40000800000 */
[C---:B------:R-:W-:Y:S02]  /*111b0*/  ISETP.GT.AND P2, PT, R5.reuse, RZ, PT ;  /* 0x000000ff0500720c */ /* 0x040fe40003f44270 */
[C---:B------:R-:W-:Y:S02]  /*111c0*/  ISETP.GT.AND P3, PT, R5.reuse, 0x1, PT ;  /* 0x000000010500780c */ /* 0x040fe40003f64270 */
[C---:B------:R-:W-:Y:S02]  /*111d0*/  ISETP.GT.AND P0, PT, R5.reuse, 0x8, PT ;  /* 0x000000080500780c */ /* 0x040fe40003f04270 */
[----:B------:R-:W-:-:S02]  /*111e0*/  ISETP.GT.AND P1, PT, R5, 0x9, PT ;  /* 0x000000090500780c */ /* 0x000fc40003f24270 */
[----:B------:R-:W-:Y:S02]  /*111f0*/  FSEL R16, R53, -INF , P2 ;  /* 0xff80000035107808 */ /* 0x000fe40001000000 */
        /* <DEDUP_REMOVED lines=10> */
[----:B------:R-:W-:Y:S01]  /*112a0*/  FSEL R80, R10, -INF , P1 ;  /* 0xff8000000a507808 */ /* 0x000fe20000800000 */
[----:B------:R-:W-:Y:S01]  /*112b0*/  MUFU.TANH R11, R38 ;  /* 0x00000026000b7308 */ /* 0x000fe20000002400 */
        /* <DEDUP_REMOVED lines=36> */
[----:B------:R-:W-:-:S02]  /*11500*/  FMNMX.FTZ R5, R20, R29, !PT ;  /* 0x0000001d14057209 */ /* 0x000fc40007810000 */
[----:B------:R-:W-:Y:S02]  /*11510*/  FMNMX.FTZ R6, R16, R19, !PT ;  /* 0x0000001310067209 */ /* 0x000fe40007810000 */
[----:B------:R-:W-:Y:S02]  /*11520*/  FMNMX.FTZ R5, R30, R5, !PT ;  /* 0x000000051e057209 */ /* 0x000fe40007810000 */
[----:B------:R-:W-:Y:S02]  /*11530*/  IADD3 R3, R3, R14, RZ ;  /* 0x0000000e03037210 */ /* 0x000fe40007ffe0ff */
[----:B------:R-:W-:Y:S02]  /*11540*/  FMNMX.FTZ R5, R31, R5, !PT ;  /* 0x000000051f057209 */ /* 0x000fe40007810000 */
[----:B------:R-:W-:Y:S02]  /*11550*/  FMNMX.FTZ R6, R21, R6, !PT ;  /* 0x0000000615067209 */ /* 0x000fe40007810000 */
[----:B------:R-:W-:-:S02]  /*11560*/  FMNMX.FTZ R5, R93, R5, !PT ;  /* 0x000000055d057209 */ /* 0x000fc40007810000 */
[----:B------:R-:W-:Y:S02]  /*11570*/  IMNMX R3, R8, R3, PT ;  /* 0x0000000308037217 */ /* 0x000fe40003800200 */
[----:B------:R-:W-:Y:S02]  /*11580*/  FMNMX.FTZ R5, R94, R5, !PT ;  /* 0x000000055e057209 */ /* 0x000fe40007810000 */
[----:B------:R-:W-:Y:S02]  /*11590*/  FMNMX.FTZ R6, R22, R6, !PT ;  /* 0x0000000616067209 */ /* 0x000fe40007810000 */
[----:B------:R-:W-:Y:S02]  /*115a0*/  FMNMX.FTZ R5, R95, R5, !PT ;  /* 0x000000055f057209 */ /* 0x000fe40007810000 */
[----:B------:R-:W-:Y:S02]  /*115b0*/  FSEL R187, R28, -INF , P2 ;  /* 0xff8000001cbb7808 */ /* 0x000fe40001000000 */
[----:B------:R-:W-:-:S02]  /*115c0*/  FMNMX.FTZ R5, R96, R5, !PT ;  /* 0x0000000560057209 */ /* 0x000fc40007810000 */
[----:B------:R-:W-:Y:S02]  /*115d0*/  FSEL R104, R25, -INF , P3 ;  /* 0xff80000019687808 */ /* 0x000fe40001800000 */
[----:B------:R-:W-:Y:S02]  /*115e0*/  FMNMX.FTZ R5, R131, R5, !PT ;  /* 0x0000000583057209 */ /* 0x000fe40007810000 */
[----:B------:R-:W-:Y:S02]  /*115f0*/  ISETP.GT.AND P2, PT, R3, RZ, PT ;  /* 0x000000ff0300720c */ /* 0x000fe40003f44270 */
[----:B------:R-:W-:Y:S02]  /*11600*/  FMNMX.FTZ R5, R139, R5, !PT ;  /* 0x000000058b057209 */ /* 0x000fe40007810000 */
[----:B------:R-:W-:Y:S02]  /*11610*/  ISETP.GT.AND P3, PT, R3, 0x1, PT ;  /* 0x000000010300780c */ /* 0x000fe40003f64270 */
[----:B------:R-:W-:-:S02]  /*11620*/  FMNMX.FTZ R5, R140, R5, !PT ;  /* 0x000000058c057209 */ /* 0x000fc40007810000 */
[----:B------:R-:W-:Y:S02]  /*11630*/  FMNMX.FTZ R6, R40, R6, !PT ;  /* 0x0000000628067209 */ /* 0x000fe40007810000 */
[----:B------:R-:W-:Y:S02]  /*11640*/  FMNMX.FTZ R5, R146, R5, !PT ;  /* 0x0000000592057209 */ /* 0x000fe40007810000 */
[----:B------:R-:W-:Y:S02]  /*11650*/  FSEL R186, R18, -INF , P0 ;  /* 0xff80000012ba7808 */ /* 0x000fe40000000000 */
[----:B------:R-:W-:Y:S02]  /*11660*/  FMNMX.FTZ R5, R151, R5, !PT ;  /* 0x0000000597057209 */ /* 0x000fe40007810000 */
[----:B------:R-:W-:Y:S02]  /*11670*/  ISETP.GT.AND P0, PT, R3, 0x8, PT ;  /* 0x000000080300780c */ /* 0x000fe40003f04270 */
[----:B------:R-:W-:-:S02]  /*11680*/  FSEL R14, R45, -INF , P2 ;  /* 0xff8000002d0e7808 */ /* 0x000fc40001000000 */
[----:B------:R-:W-:Y:S02]  /*11690*/  FSEL R15, R24, -INF , P3 ;  /* 0xff800000180f7808 */ /* 0x000fe40001800000 */
[----:B------:R-:W-:Y:S02]  /*116a0*/  FMNMX.FTZ R5, R153, R5, !PT ;  /* 0x0000000599057209 */ /* 0x000fe40007810000 */
[----:B------:R-:W-:Y:S02]  /*116b0*/  FMNMX.FTZ R6, R41, R6, !PT ;  /* 0x0000000629067209 */ /* 0x000fe40007810000 */
[----:B------:R-:W-:Y:S02]  /*116c0*/  FSEL R119, R17, -INF , P1 ;  /* 0xff80000011777808 */ /* 0x000fe40000800000 */
        /* <DEDUP_REMOVED lines=70> */
[----:B------:R-:W-:Y:S01]  /*11b30*/  ISETP.GT.AND P4, PT, R3, 0x41, PT ;  /* 0x000000410300780c */ /* 0x000fe20003f84270 */
[----:B------:R-:W1:Y:S01]  /*11b40*/  SHFL.BFLY PT, R10, R5, 0x2, 0x1f ;  /* 0x0c401f00050a7f89 */ /* 0x000e6200000e0000 */
[----:B------:R-:W-:Y:S02]  /*11b50*/  FSEL R162, R162, -INF , P3 ;  /* 0xff800000a2a27808 */ /* 0x000fe40001800000 */
[----:B------:R-:W-:Y:S02]  /*11b60*/  FMNMX.FTZ R8, R145, R8, !PT ;  /* 0x0000000891087209 */ /* 0x000fe40007810000 */
[----:B------:R-:W-:-:S02]  /*11b70*/  FMNMX.FTZ R6, R207, R6, !PT ;  /* 0x00000006cf067209 */ /* 0x000fc40007810000 */
[----:B------:R-:W-:Y:S02]  /*11b80*/  ISETP.GT.AND P1, PT, R3, 0x48, PT ;  /* 0x000000480300780c */ /* 0x000fe40003f24270 */
[----:B------:R-:W-:Y:S02]  /*11b90*/  FSEL R163, R163, -INF , P4 ;  /* 0xff800000a3a37808 */ /* 0x000fe40002000000 */
        /* <DEDUP_REMOVED lines=16> */
[----:B------:R-:W-:Y:S02]  /*11ca0*/  ISETP.GT.AND P0, PT, R3, 0x59, PT ;  /* 0x000000590300780c */ /* 0x000fe40003f04270 */
[----:B------:R-:W-:Y:S02]  /*11cb0*/  FMNMX.FTZ R9, R35, R9, !PT ;  /* 0x0000000923097209 */ /* 0x000fe40007810000 */
[----:B------:R-:W-:Y:S02]  /*11cc0*/  FSEL R178, R178, -INF , P4 ;  /* 0xff800000b2b27808 */ /* 0x000fe40002000000 */
[----:B------:R-:W-:Y:S02]  /*11cd0*/  FMNMX.FTZ R8, R176, R8, !PT ;  /* 0x00000008b0087209 */ /* 0x000fe40007810000 */
[----:B------:R-:W-:Y:S02]  /*11ce0*/  FMNMX.FTZ R6, R104, R6, !PT ;  /* 0x0000000668067209 */ /* 0x000fe40007810000 */
[----:B------:R-:W-:-:S02]  /*11cf0*/  FSEL R179, R179, -INF , P0 ;  /* 0xff800000b3b37808 */ /* 0x000fc40000000000 */
[----:B------:R-:W-:Y:S02]  /*11d00*/  FMNMX.FTZ R9, R97, R9, !PT ;  /* 0x0000000961097209 */ /* 0x000fe40007810000 */
[C---:B------:R-:W-:Y:S02]  /*11d10*/  ISETP.GT.AND P2, PT, R3.reuse, 0x58, PT ;  /* 0x000000580300780c */ /* 0x040fe40003f44270 */
[C---:B------:R-:W-:Y:S02]  /*11d20*/  ISETP.GT.AND P1, PT, R3.reuse, 0x60, PT ;  /* 0x000000600300780c */ /* 0x040fe40003f24270 */
[C---:B------:R-:W-:Y:S02]  /*11d30*/  ISETP.GT.AND P4, PT, R3.reuse, 0x61, PT ;  /* 0x000000610300780c */ /* 0x040fe40003f84270 */
[C---:B------:R-:W-:Y:S02]  /*11d40*/  ISETP.GT.AND P3, PT, R3.reuse, 0x68, PT ;  /* 0x000000680300780c */ /* 0x040fe40003f64270 */
[----:B------:R-:W-:-:S02]  /*11d50*/  ISETP.GT.AND P0, PT, R3, 0x69, PT ;  /* 0x000000690300780c */ /* 0x000fc40003f04270 */
[----:B------:R-:W-:Y:S02]  /*11d60*/  FMNMX.FTZ R3, R178, R8, !PT ;  /* 0x00000008b2037209 */ /* 0x000fe40007810000 */
[----:B------:R-:W-:Y:S02]  /*11d70*/  FMNMX.FTZ R6, R186, R6, !PT ;  /* 0x00000006ba067209 */ /* 0x000fe40007810000 */
[----:B-1----:R-:W-:Y:S02]  /*11d80*/  FMNMX.FTZ R8, R10, R5, !PT ;  /* 0x000000050a087209 */ /* 0x002fe40007810000 */
[----:B------:R-:W-:Y:S01]  /*11d90*/  FMNMX.FTZ R5, R116, R9, !PT ;  /* 0x0000000974057209 */ /* 0x000fe20007810000 */
[----:B------:R1:W-:Y:S01]  /*11da0*/  MUFU.TANH R10, R36 ;  /* 0x00000024000a7308 */ /* 0x0003e20000002400 */
[----:B------:R-:W-:Y:S01]  /*11db0*/  FMNMX.FTZ R6, R119, R6, !PT ;  /* 0x0000000677067209 */ /* 0x000fe20007810000 */
[----:B------:R-:W-:Y:S01]  /*11dc0*/  SHFL.BFLY PT, R73, R8, 0x1, 0x1f ;  /* 0x0c201f0008497f89 */ /* 0x000fe200000e0000 */
[----:B------:R-:W-:-:S02]  /*11dd0*/  FSEL R177, R177, -INF , P2 ;  /* 0xff800000b1b17808 */ /* 0x000fc40001000000 */
[----:B------:R-:W-:Y:S01]  /*11de0*/  FMNMX.FTZ R5, R118, R5, !PT ;  /* 0x0000000576057209 */ /* 0x000fe20007810000 */
[----:B------:R-:W2:Y:S01]  /*11df0*/  SHFL.BFLY PT, R71, R6, 0x2, 0x1f ;  /* 0x0c401f0006477f89 */ /* 0x000ea200000e0000 */
[----:B------:R-:W-:Y:S01]  /*11e00*/  FMNMX.FTZ R3, R177, R3, !PT ;  /* 0x00000003b1037209 */ /* 0x000fe20007810000 */
[----:B------:R-:W3:Y:S01]  /*11e10*/  MUFU.TANH R9, R23 ;  /* 0x0000001700097308 */ /* 0x000ee20000002400 */
[----:B------:R-:W-:Y:S02]  /*11e20*/  FMNMX.FTZ R5, R129, R5, !PT ;  /* 0x0000000581057209 */ /* 0x000fe40007810000 */
[----:B------:R-:W-:Y:S02]  /*11e30*/  FSEL R250, R62, -INF , P1 ;  /* 0xff8000003efa7808 */ /* 0x000fe40000800000 */
[----:B------:R-:W-:Y:S02]  /*11e40*/  FMNMX.FTZ R3, R179, R3, !PT ;  /* 0x00000003b3037209 */ /* 0x000fe40007810000 */
[----:B------:R-:W-:Y:S01]  /*11e50*/  ISETP.GT.AND P1, PT, R7, 0x28, PT ;  /* 0x000000280700780c */ /* 0x000fe20003f24270 */
[----:B-1----:R-:W-:Y:S01]  /*11e60*/  LDSM.16.MT88.4 R36, [R226+0x100] ;  /* 0x00010000e224783b */ /* 0x002fe20000004200 */
[----:B------:R-:W-:-:S02]  /*11e70*/  FMNMX.FTZ R5, R150, R5, !PT ;  /* 0x0000000596057209 */ /* 0x000fc40007810000 */
[----:B------:R-:W-:Y:S02]  /*11e80*/  FSEL R248, R58, -INF , P4 ;  /* 0xff8000003af87808 */ /* 0x000fe40002000000 */
[----:B------:R-:W-:Y:S02]  /*11e90*/  FMNMX.FTZ R3, R250, R3, !PT ;  /* 0x00000003fa037209 */ /* 0x000fe40007810000 */
[----:B------:R-:W-:Y:S02]  /*11ea0*/  ISETP.GT.AND P2, PT, R7, 0x29, PT ;  /* 0x000000290700780c */ /* 0x000fe40003f44270 */
[----:B------:R-:W-:Y:S02]  /*11eb0*/  FSEL R117, R184, -INF , P1 ;  /* 0xff800000b8757808 */ /* 0x000fe40000800000 */
[----:B------:R-:W-:Y:S02]  /*11ec0*/  FMNMX.FTZ R5, R152, R5, !PT ;  /* 0x0000000598057209 */ /* 0x000fe40007810000 */
[----:B------:R-:W-:-:S02]  /*11ed0*/  FSEL R197, R54, -INF , P0 ;  /* 0xff80000036c57808 */ /* 0x000fc40000000000 */
[----:B------:R-:W-:Y:S02]  /*11ee0*/  FSEL R189, R55, -INF , P3 ;  /* 0xff80000037bd7808 */ /* 0x000fe40001800000 */
[----:B------:R-:W-:Y:S02]  /*11ef0*/  FMNMX.FTZ R3, R248, R3, !PT ;  /* 0x00000003f8037209 */ /* 0x000fe40007810000 */
[----:B------:R-:W-:Y:S02]  /*11f00*/  ISETP.GT.AND P0, PT, R7, 0x30, PT ;  /* 0x000000300700780c */ /* 0x000fe40003f04270 */
        /* <DEDUP_REMOVED lines=10> */
[----:B--2---:R-:W-:Y:S02]  /*11fb0*/  FMNMX.FTZ R71, R6, R71, !PT ;  /* 0x0000004706477209 */ /* 0x004fe40007810000 */
[C---:B------:R-:W-:Y:S01]  /*11fc0*/  ISETP.GT.AND P1, PT, R7.reuse, 0x39, PT ;  /* 0x000000390700780c */ /* 0x040fe20003f24270 */
[----:B------:R-:W1:Y:S01]  /*11fd0*/  SHFL.BFLY PT, R6, R3, 0x2, 0x1f ;  /* 0x0c401f0003067f89 */ /* 0x000e6200000e0000 */
[----:B------:R-:W-:Y:S02]  /*11fe0*/  FSEL R148, R124, -INF , P0 ;  /* 0xff8000007c947808 */ /* 0x000fe40000000000 */
[----:B------:R-:W-:Y:S02]  /*11ff0*/  FMNMX.FTZ R5, R144, R5, !PT ;  /* 0x0000000590057209 */ /* 0x000fe40007810000 */
[----:B------:R-:W-:-:S02]  /*12000*/  ISETP.GT.AND P0, PT, R7, 0x40, PT ;  /* 0x000000400700780c */ /* 0x000fc40003f04270 */
[----:B---3--:R-:W-:Y:S02]  /*12010*/  FSEL R149, R9, -INF , P1 ;  /* 0xff80000009957808 */ /* 0x008fe40000800000 */
[----:B------:R-:W-:Y:S01]  /*12020*/  FMNMX.FTZ R5, R148, R5, !PT ;  /* 0x0000000594057209 */ /* 0x000fe20007810000 */
[----:B------:R-:W2:Y:S01]  /*12030*/  SHFL.BFLY PT, R9, R71, 0x1, 0x1f ;  /* 0x0c201f0047097f89 */ /* 0x000ea200000e0000 */
[----:B------:R-:W-:Y:S02]  /*12040*/  ISETP.GT.AND P1, PT, R7, 0x41, PT ;  /* 0x000000410700780c */ /* 0x000fe40003f24270 */
[----:B------:R-:W-:Y:S02]  /*12050*/  FSEL R160, R160, -INF , P0 ;  /* 0xff800000a0a07808 */ /* 0x000fe40000000000 */
[----:B------:R-:W-:Y:S02]  /*12060*/  FMNMX.FTZ R5, R149, R5, !PT ;  /* 0x0000000595057209 */ /* 0x000fe40007810000 */
[----:B------:R-:W-:-:S02]  /*12070*/  ISETP.GT.AND P0, PT, R7, 0x48, PT ;  /* 0x000000480700780c */ /* 0x000fc40003f04270 */
[----:B------:R-:W-:Y:S02]  /*12080*/  FSEL R161, R161, -INF , P1 ;  /* 0xff800000a1a17808 */ /* 0x000fe40000800000 */
[----:B------:R-:W-:Y:S02]  /*12090*/  FMNMX.FTZ R5, R160, R5, !PT ;  /* 0x00000005a0057209 */ /* 0x000fe40007810000 */
        /* <DEDUP_REMOVED lines=9> */
[----:B-1----:R-:W-:-:S02]  /*12130*/  FMNMX.FTZ R3, R3, R6, !PT ;  /* 0x0000000603037209 */ /* 0x002fc40007810000 */
[----:B------:R-:W1:Y:S01]  /*12140*/  MUFU.TANH R6, R42 ;  /* 0x0000002a00067308 */ /* 0x000e620000002400 */
[C---:B------:R-:W-:Y:S02]  /*12150*/  ISETP.GT.AND P0, PT, R7.reuse, 0x58, PT ;  /* 0x000000580700780c */ /* 0x040fe40003f04270 */
[----:B------:R-:W-:Y:S01]  /*12160*/  FSEL R181, R10, -INF , P1 ;  /* 0xff8000000ab57808 */ /* 0x000fe20000800000 */
[----:B------:R-:W3:Y:S01]  /*12170*/  SHFL.BFLY PT, R70, R3, 0x1, 0x1f ;  /* 0x0c201f0003467f89 */ /* 0x000ee200000e0000 */
[----:B------:R-:W-:Y:S02]  /*12180*/  FMNMX.FTZ R5, R180, R5, !PT ;  /* 0x00000005b4057209 */ /* 0x000fe40007810000 */
[----:B------:R-:W-:Y:S01]  /*12190*/  ISETP.GT.AND P2, PT, R7, 0x59, PT ;  /* 0x000000590700780c */ /* 0x000fe20003f44270 */
[----:B------:R-:W4:Y:S01]  /*121a0*/  MUFU.TANH R10, R26 ;  /* 0x0000001a000a7308 */ /* 0x000f220000002400 */
[----:B------:R-:W-:Y:S02]  /*121b0*/  FSEL R182, R13, -INF , P0 ;  /* 0xff8000000db67808 */ /* 0x000fe40000000000 */
[----:B------:R-:W-:-:S02]  /*121c0*/  FMNMX.FTZ R5, R181, R5, !PT ;  /* 0x00000005b5057209 */ /* 0x000fc40007810000 */
[----:B------:R-:W-:Y:S02]  /*121d0*/  FMNMX.FTZ R73, R8, R73, !PT ;  /* 0x0000004908497209 */ /* 0x000fe40007810000 */
[C---:B------:R-:W-:Y:S01]  /*121e0*/  ISETP.GT.AND P1, PT, R7.reuse, 0x60, PT ;  /* 0x000000600700780c */ /* 0x040fe20003f24270 */
[----:B------:R2:W2:Y:S01]  /*121f0*/  MUFU.TANH R8, R27 ;  /* 0x0000001b00087308 */ /* 0x0004a20000002400 */
[----:B------:R-:W-:Y:S02]  /*12200*/  FSEL R183, R12, -INF , P2 ;  /* 0xff8000000cb77808 */ /* 0x000fe40001000000 */
[----:B------:R-:W-:Y:S02]  /*12210*/  FMNMX.FTZ R5, R182, R5, !PT ;  /* 0x00000005b6057209 */ /* 0x000fe40007810000 */
[----:B------:R-:W-:Y:S02]  /*12220*/  ISETP.GT.AND P0, PT, R7, 0x61, PT ;  /* 0x000000610700780c */ /* 0x000fe40003f04270 */
[----:B------:R-:W-:-:S02]  /*12230*/  FSEL R210, R11, -INF , P1 ;  /* 0xff8000000bd27808 */ /* 0x000fc40000800000 */
[----:B------:R-:W-:Y:S02]  /*12240*/  FMNMX.FTZ R5, R183, R5, !PT ;  /* 0x00000005b7057209 */ /* 0x000fe40007810000 */
[----:B-1----:R-:W-:Y:S01]  /*12250*/  FSEL R251, R6, -INF , P0 ;  /* 0xff80000006fb7808 */ /* 0x002fe20000000000 */
[----:B------:R-:W-:Y:S01]  /*12260*/  FMUL.FTZ R6, R73, c[0x0][0x2d0] ;  /* 0x0000b40049067a20 */ /* 0x000fe20000410000 */
[----:B------:R-:W-:Y:S02]  /*12270*/  ISETP.GT.AND P2, PT, R7, 0x68, PT ;  /* 0x000000680700780c */ /* 0x000fe40003f44270 */
[----:B------:R-:W-:Y:S01]  /*12280*/  FMNMX.FTZ R5, R210, R5, !PT ;  /* 0x00000005d2057209 */ /* 0x000fe20007810000 */
[----:B--2---:R-:W-:Y:S01]  /*12290*/  LDSM.16.MT88.4 R24, [R225+0x100] ;  /* 0x00010000e118783b */ /* 0x004fe20000004200 */
[----:B------:R-:W-:Y:S02]  /*122a0*/  FSETP.NEU.FTZ.AND P0, PT, R73, -INF , PT ;  /* 0xff8000004900780b */ /* 0x000fe40003f1d000 */
[----:B------:R-:W-:-:S02]  /*122b0*/  ISETP.GT.AND P1, PT, R7, 0x69, PT ;  /* 0x000000690700780c */ /* 0x000fc40003f24270 */
[----:B----4-:R-:W-:Y:S02]  /*122c0*/  FSEL R249, R10, -INF , P2 ;  /* 0xff8000000af97808 */ /* 0x010fe40001000000 */
[----:B------:R-:W-:Y:S02]  /*122d0*/  FMNMX.FTZ R7, R251, R5, !PT ;  /* 0x00000005fb077209 */ /* 0x000fe40007810000 */
[----:B------:R-:W-:Y:S02]  /*122e0*/  FSEL R6, R6, RZ, P0 ;  /* 0x000000ff06067208 */ /* 0x000fe40000000000 */
[----:B------:R-:W-:Y:S02]  /*122f0*/  FSEL R243, R8, -INF , P1 ;  /* 0xff80000008f37808 */ /* 0x000fe40000800000 */
[----:B------:R-:W-:Y:S01]  /*12300*/  FMNMX.FTZ R8, R249, R7, !PT ;  /* 0x00000007f9087209 */ /* 0x000fe20007810000 */
[----:B------:R-:W-:Y:S01]  /*12310*/  FFMA.FTZ R7, R20, c[0x0][0x2d0], -R6 ;  /* 0x0000b40014077a23 */ /* 0x000fe20000010806 */
[----:B------:R-:W-:-:S02]  /*12320*/  FMNMX.FTZ R71, R71, R9, !PT ;  /* 0x0000000947477209 */ /* 0x000fc40007810000 */
[----:B---3--:R-:W-:Y:S01]  /*12330*/  FMNMX.FTZ R70, R70, R3, !PT ;  /* 0x0000000346467209 */ /* 0x008fe20007810000 */
[----:B------:R1:W-:Y:S01]  /*12340*/  MUFU.EX2 R221, R7 ;  /* 0x0000000700dd7308 */ /* 0x0003e20000000800 */
[C---:B------:R-:W-:Y:S01]  /*12350*/  FSETP.NEU.FTZ.AND P0, PT, R71.reuse, -INF , PT ;  /* 0xff8000004700780b */ /* 0x040fe20003f1d000 */
[----:B------:R-:W-:-:S05]  /*12360*/  FMUL.FTZ R5, R71, c[0x0][0x2d0] ;  /* 0x0000b40047057a20 */ /* 0x000fca0000410000 */
[----:B------:R-:W-:Y:S02]  /*12370*/  FSEL R5, R5, RZ, P0 ;  /* 0x000000ff05057208 */ /* 0x000fe40000000000 */
[----:B------:R-:W-:-:S03]  /*12380*/  FSETP.NEU.FTZ.AND P0, PT, R70, -INF , PT ;  /* 0xff8000004600780b */ /* 0x000fc60003f1d000 */
[--C-:B------:R-:W-:Y:S01]  /*12390*/  FFMA.FTZ R3, R19, c[0x0][0x2d0], -R5.reuse ;  /* 0x0000b40013037a23 */ /* 0x100fe20000010805 */
[----:B-1----:R-:W-:Y:S01]  /*123a0*/  FMNMX.FTZ R7, R243, R8, !PT ;  /* 0x00000008f3077209 */ /* 0x002fe20007810000 */
[----:B------:R-:W-:Y:S02]  /*123b0*/  FFMA.FTZ R8, R16, c[0x0][0x2d0], -R5 ;  /* 0x0000b40010087a23 */ /* 0x000fe40000010805 */
[----:B------:R1:W-:Y:S02]  /*123c0*/  MUFU.EX2 R202, R3 ;  /* 0x0000000300ca7308 */ /* 0x0003e40000000800 */
[----:B------:R-:W2:Y:S06]  /*123d0*/  SHFL.BFLY PT, R9, R7, 0x2, 0x1f ;  /* 0x0c401f0007097f89 */ /* 0x000eac00000e0000 */
[----:B------:R3:W-:Y:S01]  /*123e0*/  MUFU.EX2 R201, R8 ;  /* 0x0000000800c97308 */ /* 0x0007e20000000800 */
[----:B-1----:R-:W-:-:S05]  /*123f0*/  FMUL.FTZ R3, R70, c[0x0][0x2d0] ;  /* 0x0000b40046037a20 */ /* 0x002fca0000410000 */
[----:B------:R-:W-:Y:S01]  /*12400*/  FSEL R3, R3, RZ, P0 ;  /* 0x000000ff03037208 */ /* 0x000fe20000000000 */
[----:B---3--:R-:W-:-:S04]  /*12410*/  FFMA.FTZ R8, R21, c[0x0][0x2d0], -R5 ;  /* 0x0000b40015087a23 */ /* 0x008fc80000010805 */
[----:B------:R-:W-:Y:S01]  /*12420*/  FFMA.FTZ R0, R15, c[0x0][0x2d0], -R3 ;  /* 0x0000b4000f007a23 */ /* 0x000fe20000010803 */
[----:B--2---:R-:W-:Y:S01]  /*12430*/  FMNMX.FTZ R7, R7, R9, !PT ;  /* 0x0000000907077209 */ /* 0x004fe20007810000 */
[----:B------:R1:W-:Y:S08]  /*12440*/  MUFU.EX2 R59, R8 ;  /* 0x00000008003b7308 */ /* 0x0003f00000000800 */
[----:B------:R2:W-:Y:S01]  /*12450*/  MUFU.EX2 R208, R0 ;  /* 0x0000000000d07308 */ /* 0x0005e20000000800 */
[----:B-1----:R-:W-:-:S02]  /*12460*/  FFMA.FTZ R8, R22, c[0x0][0x2d0], -R5 ;  /* 0x0000b40016087a23 */ /* 0x002fc40000010805 */
[----:B------:R-:W-:Y:S05]  /*12470*/  LDSM.16.MT88.4 R20, [R224+0x100] ;  /* 0x00010000e014783b */ /* 0x000fea0000004200 */
[----:B------:R1:W-:Y:S01]  /*12480*/  MUFU.EX2 R198, R8 ;  /* 0x0000000800c67308 */ /* 0x0003e20000000800 */
[--C-:B--2---:R-:W-:Y:S02]  /*12490*/  FFMA.FTZ R0, R17, c[0x0][0x2d0], -R3.reuse ;  /* 0x0000b40011007a23 */ /* 0x104fe40000010803 */
[----:B------:R-:W-:Y:S05]  /*124a0*/  LDSM.16.MT88.4 R16, [R227+0x100] ;  /* 0x00010000e310783b */ /* 0x000fea0000004200 */
[----:B------:R2:W-:Y:S01]  /*124b0*/  MUFU.EX2 R212, R0 ;  /* 0x0000000000d47308 */ /* 0x0005e20000000800 */
[----:B-1----:R-:W-:-:S07]  /*124c0*/  FFMA.FTZ R8, R14, c[0x0][0x2d0], -R3 ;  /* 0x0000b4000e087a23 */ /* 0x002fce0000010803 */
[----:B------:R1:W3:Y:S01]  /*124d0*/  MUFU.EX2 R205, R8 ;  /* 0x0000000800cd7308 */ /* 0x0002e20000000800 */
[----:B--2---:R-:W-:-:S07]  /*124e0*/  FFMA.FTZ R0, R28, c[0x0][0x2d0], -R3 ;  /* 0x0000b4001c007a23 */ /* 0x004fce0000010803 */
[----:B------:R2:W4:Y:S01]  /*124f0*/  MUFU.EX2 R195, R0 ;  /* 0x0000000000c37308 */ /* 0x0005220000000800 */
[----:B-1----:R-:W1:Y:S01]  /*12500*/  SHFL.BFLY PT, R8, R7, 0x1, 0x1f ;  /* 0x0c201f0007087f89 */ /* 0x002e6200000e0000 */
[----:B---3--:R-:W-:Y:S01]  /*12510*/  F2FP.BF16.PACK_AB R9, R208, R205 ;  /* 0x000000cdd009723e */ /* 0x008fe200000010ff */
[----:B--2---:R-:W-:Y:S01]  /*12520*/  FFMA.FTZ R0, R29, c[0x0][0x2d0], -R6 ;  /* 0x0000b4001d007a23 */ /* 0x004fe20000010806 */
[----:B----4-:R-:W-:-:S04]  /*12530*/  F2FP.BF16.PACK_AB R11, R195, R212 ;  /* 0x000000d4c30b723e */ /* 0x010fc800000010ff */
[----:B------:R2:W3:Y:S01]  /*12540*/  MUFU.EX2 R211, R0 ;  /* 0x0000000000d37308 */ /* 0x0004e20000000800 */
[----:B-1----:R-:W-:Y:S02]  /*12550*/  FMNMX.FTZ R72, R7, R8, !PT ;  /* 0x0000000807487209 */ /* 0x002fe40007810000 */
[----:B------:R-:W-:Y:S01]  /*12560*/  MOV R7, R59 ;  /* 0x0000003b00077202 */ /* 0x000fe20000000f00 */
[----:B--2---:R-:W-:Y:S01]  /*12570*/  FFMA.FTZ R0, R30, c[0x0][0x2d0], -R6 ;  /* 0x0000b4001e007a23 */ /* 0x004fe20000010806 */
[C---:B------:R-:W-:Y:S01]  /*12580*/  FSETP.NEU.FTZ.AND P0, PT, R72.reuse, -INF , PT ;  /* 0xff8000004800780b */ /* 0x040fe20003f1d000 */
[----:B------:R-:W-:Y:S01]  /*12590*/  FMUL.FTZ R2, R72, c[0x0][0x2d0] ;  /* 0x0000b40048027a20 */ /* 0x000fe20000410000 */
[----:B------:R-:W-:Y:S01]  /*125a0*/  F2FP.BF16.PACK_AB R8, R202, R201 ;  /* 0x000000c9ca08723e */ /* 0x000fe200000010ff */
[----:B------:R1:W-:Y:S01]  /*125b0*/  MUFU.EX2 R4, R0 ;  /* 0x0000000000047308 */ /* 0x0003e20000000800 */
[----:B------:R-:W-:Y:S02]  /*125c0*/  F2FP.BF16.PACK_AB R10, R198, R7 ;  /* 0x00000007c60a723e */ /* 0x000fe400000010ff */
[----:B---3--:R-:W-:-:S05]  /*125d0*/  F2FP.BF16.PACK_AB R12, R211, R221 ;  /* 0x000000ddd30c723e */ /* 0x008fca00000010ff */
        /* <DEDUP_REMOVED lines=13> */
[----:B-1----:R-:W-:-:S07]  /*126b0*/  FFMA.FTZ R2, R33, c[0x0][0x2d0], -R0 ;  /* 0x0000b40021027a23 */ /* 0x002fce0000010800 */
[----:B------:R-:W-:Y:S01]  /*126c0*/  HMMA.16816.F32.BF16 R48, R8, R26, RZ ;  /* 0x0000001a0830723c */ /* 0x000fe200000418ff */
        /* <DEDUP_REMOVED lines=14> */
[----:B------:R1:W3:Y:S02]  /*127b0*/  MUFU.EX2 R204, R2 ;  /* 0x0000000200cc7308 */ /* 0x0002e40000000800 */
[C---:B------:R-:W-:Y:S08]  /*127c0*/  HMMA.16816.F32.BF16 R84, R12.reuse, R16, RZ ;  /* 0x000000100c54723c */ /* 0x040ff000000418ff */
[----:B------:R-:W-:Y:S01]  /*127d0*/  HMMA.16816.F32.BF16 R108, R12, R18, RZ ;  /* 0x000000120c6c723c */ /* 0x000fe200000418ff */
[----:B------:R-:W4:Y:S01]  /*127e0*/  LDSM.16.MT88.4 R16, [R225+0x900] ;  /* 0x00090000e110783b */ /* 0x000f220000004200 */
[----:B-1----:R-:W-:-:S06]  /*127f0*/  FFMA.FTZ R2, R75, c[0x0][0x2d0], -R5 ;  /* 0x0000b4004b027a23 */ /* 0x002fcc0000010805 */
[----:B------:R-:W-:Y:S01]  /*12800*/  HMMA.16816.F32.BF16 R40, R8, R38, RZ ;  /* 0x000000260828723c */ /* 0x000fe200000418ff */
[----:B------:R1:W-:Y:S06]  /*12810*/  MUFU.EX2 R184, R2 ;  /* 0x0000000200b87308 */ /* 0x0003ec0000000800 */
[----:B---3--:R-:W-:Y:S01]  /*12820*/  F2FP.BF16.PACK_AB R8, R204, R194 ;  /* 0x000000c2cc08723e */ /* 0x008fe200000010ff */
[----:B------:R-:W-:Y:S01]  /*12830*/  HMMA.16816.F32.BF16 R120, R12, R26, RZ ;  /* 0x0000001a0c78723c */ /* 0x000fe200000418ff */
[----:B-1----:R-:W-:-:S07]  /*12840*/  FFMA.FTZ R2, R80, c[0x0][0x2d0], -R5 ;  /* 0x0000b40050027a23 */ /* 0x002fce0000010805 */
[C---:B------:R-:W-:Y:S01]  /*12850*/  HMMA.16816.F32.BF16 R80, R12.reuse, R24, RZ ;  /* 0x000000180c50723c */ /* 0x040fe200000418ff */
[----:B------:R1:W3:Y:S07]  /*12860*/  MUFU.EX2 R75, R2 ;  /* 0x00000002004b7308 */ /* 0x0002ee0000000800 */
[----:B------:R-:W-:Y:S07]  /*12870*/  HMMA.16816.F32.BF16 R24, R12, R36, RZ ;  /* 0x000000240c18723c */ /* 0x000fee00000418ff */
[----:B------:R-:W-:Y:S01]  /*12880*/  MOV R37, R208 ;  /* 0x000000d000257202 */ /* 0x000fe20000000f00 */
[----:B-1----:R-:W-:Y:S01]  /*12890*/  FFMA.FTZ R2, R68, c[0x0][0x2d0], -R3 ;  /* 0x0000b40044027a23 */ /* 0x002fe20000010803 */
[----:B---3--:R-:W-:-:S03]  /*128a0*/  F2FP.BF16.PACK_AB R10, R75, R184 ;  /* 0x000000b84b0a723e */ /* 0x008fc600000010ff */
[----:B------:R1:W-:Y:S02]  /*128b0*/  MUFU.EX2 R185, R2 ;  /* 0x0000000200b97308 */ /* 0x0003e40000000800 */
[----:B-1----:R-:W-:-:S06]  /*128c0*/  FFMA.FTZ R2, R69, c[0x0][0x2d0], -R3 ;  /* 0x0000b40045027a23 */ /* 0x002fcc0000010803 */
[----:B------:R1:W3:Y:S02]  /*128d0*/  MUFU.EX2 R69, R2 ;  /* 0x0000000200457308 */ /* 0x0002e40000000800 */
[----:B-1----:R-:W-:Y:S01]  /*128e0*/  FFMA.FTZ R2, R74, c[0x0][0x2d0], -R3 ;  /* 0x0000b4004a027a23 */ /* 0x002fe20000010803 */
[----:B---3--:R-:W-:Y:S01]  /*128f0*/  F2FP.BF16.PACK_AB R9, R69, R185 ;  /* 0x000000b94509723e */ /* 0x008fe200000010ff */
[----:B------:R-:W-:-:S04]  /*12900*/  IMAD.MOV.U32 R74, RZ, RZ, R104 ;  /* 0x000000ffff4a7224 */ /* 0x000fc800078e0068 */
[----:B------:R1:W-:Y:S01]  /*12910*/  MUFU.EX2 R206, R2 ;  /* 0x0000000200ce7308 */ /* 0x0003e20000000800 */
[----:B------:R-:W-:Y:S01]  /*12920*/  HMMA.16816.F32.BF16 R104, R12, R38, RZ ;  /* 0x000000260c68723c */ /* 0x000fe200000418ff */
[----:B------:R-:W3:Y:S01]  /*12930*/  LDSM.16.MT88.4 R12, [R224+0x1100] ;  /* 0x00110000e00c783b */ /* 0x000ee20000004200 */
[----:B-1----:R-:W-:-:S05]  /*12940*/  FFMA.FTZ R2, R92, c[0x0][0x2d0], -R3 ;  /* 0x0000b4005c027a23 */ /* 0x002fca0000010803 */
[----:B------:R1:W1:Y:S02]  /*12950*/  MUFU.EX2 R68, R2 ;  /* 0x0000000200447308 */ /* 0x0002640000000800 */
[----:B-1----:R-:W-:Y:S01]  /*12960*/  FFMA.FTZ R2, R93, c[0x0][0x2d0], -R6 ;  /* 0x0000b4005d027a23 */ /* 0x002fe20000010806 */
[----:B------:R-:W-:-:S05]  /*12970*/  F2FP.BF16.PACK_AB R11, R68, R206 ;  /* 0x000000ce440b723e */ /* 0x000fca00000010ff */
[----:B------:R1:W-:Y:S02]  /*12980*/  MUFU.EX2 R247, R2 ;  /* 0x0000000200f77308 */ /* 0x0003e40000000800 */
[C---:B--2---:R-:W-:Y:S08]  /*12990*/  HMMA.16816.F32.BF16 R124, R8.reuse, R20, R76 ;  /* 0x00000014087c723c */ /* 0x044ff0000004184c */
[----:B------:R-:W-:Y:S01]  /*129a0*/  HMMA.16816.F32.BF16 R76, R8, R22, R64 ;  /* 0x00000016084c723c */ /* 0x000fe20000041840 */
[----:B-1----:R-:W-:-:S04]  /*129b0*/  FFMA.FTZ R2, R94, c[0x0][0x2d0], -R6 ;  /* 0x0000b4005e027a23 */ /* 0x002fc80000010806 */
[----:B------:R1:W2:Y:S03]  /*129c0*/  MUFU.EX2 R246, R2 ;  /* 0x0000000200f67308 */ /* 0x0002a60000000800 */
[C---:B------:R-:W-:Y:S07]  /*129d0*/  HMMA.16816.F32.BF16 R64, R8.reuse, R34, R56 ;  /* 0x000000220840723c */ /* 0x040fee0000041838 */
[----:B------:R-:W-:Y:S01]  /*129e0*/  IMAD.MOV.U32 R59, RZ, RZ, R210 ;  /* 0x000000ffff3b7224 */ /* 0x000fe200078e00d2 */
        /* <DEDUP_REMOVED lines=11> */
[----:B--2---:R-:W-:-:S02]  /*12aa0*/  F2FP.BF16.PACK_AB R8, R246, R247 ;  /* 0x000000f7f608723e */ /* 0x004fc400000010ff */
[----:B----4-:R-:W-:Y:S01]  /*12ab0*/  F2FP.BF16.PACK_AB R10, R245, R223 ;  /* 0x000000dff50a723e */ /* 0x010fe200000010ff */
[----:B-1----:R-:W-:Y:S02]  /*12ac0*/  FFMA.FTZ R2, R116, c[0x0][0x2d0], -R0 ;  /* 0x0000b40074027a23 */ /* 0x002fe40000010800 */
[----:B------:R-:W-:Y:S02]  /*12ad0*/  IMAD.MOV.U32 R116, RZ, RZ, R214 ;  /* 0x000000ffff747224 */ /* 0x000fe400078e00d6 */
[----:B------:R1:W2:Y:S02]  /*12ae0*/  MUFU.EX2 R218, R2 ;  /* 0x0000000200da7308 */ /* 0x0002a40000000800 */
[----:B-1----:R-:W-:Y:S01]  /*12af0*/  FFMA.FTZ R2, R118, c[0x0][0x2d0], -R0 ;  /* 0x0000b40076027a23 */ /* 0x002fe20000010800 */
[----:B--2---:R-:W-:Y:S01]  /*12b00*/  F2FP.BF16.PACK_AB R9, R218, R215 ;  /* 0x000000d7da09723e */ /* 0x004fe200000010ff */
[----:B------:R-:W-:-:S04]  /*12b10*/  IMAD.MOV.U32 R118, RZ, RZ, R212 ;  /* 0x000000ffff767224 */ /* 0x000fc800078e00d4 */
        /* <DEDUP_REMOVED lines=8> */
[----:B-1----:R-:W-:-:S06]  /*12ba0*/  FFMA.FTZ R2, R130, c[0x0][0x2d0], -R5 ;  /* 0x0000b40082027a23 */ /* 0x002fcc0000010805 */
[----:B------:R-:W-:Y:S01]  /*12bb0*/  IMAD.MOV.U32 R104, RZ, RZ, R201 ;  /* 0x000000ffff687224 */ /* 0x000fe200078e00c9 */
[----:B------:R1:W-:Y:S01]  /*12bc0*/  MUFU.EX2 R212, R2 ;  /* 0x0000000200d47308 */ /* 0x0003e20000000800 */
[----:B------:R-:W-:Y:S01]  /*12bd0*/  HMMA.16816.F32.BF16 R40, R8, R22, R100 ;  /* 0x000000160828723c */ /* 0x000fe20000041864 */
[----:B------:R-:W2:Y:S01]  /*12be0*/  LDSM.16.MT88.4 R20, [R227+0x1100] ;  /* 0x00110000e314783b */ /* 0x000ea20000004200 */
[----:B------:R-:W-:Y:S01]  /*12bf0*/  IMAD.MOV.U32 R107, RZ, RZ, R190 ;  /* 0x000000ffff6b7224 */ /* 0x000fe200078e00be */
[----:B------:R-:W-:Y:S01]  /*12c00*/  MOV R105, R188 ;  /* 0x000000bc00697202 */ /* 0x000fe20000000f00 */
[----:B------:R-:W-:-:S04]  /*12c10*/  IMAD.MOV.U32 R106, RZ, RZ, R189 ;  /* 0x000000ffff6a7224 */ /* 0x000fc800078e00bd */
[----:B------:R-:W-:Y:S01]  /*12c20*/  HMMA.16816.F32.BF16 R52, R8, R32, R84 ;  /* 0x000000200834723c */ /* 0x000fe20000041854 */
[----:B-1----:R-:W-:-:S07]  /*12c30*/  FFMA.FTZ R2, R136, c[0x0][0x2d0], -R5 ;  /* 0x0000b40088027a23 */ /* 0x002fce0000010805 */
[----:B------:R-:W-:Y:S01]  /*12c40*/  HMMA.16816.F32.BF16 R80, R8, R16, R80 ;  /* 0x000000100850723c */ /* 0x000fe20000041850 */
[----:B------:R-:W-:Y:S01]  /*12c50*/  IMAD.MOV.U32 R136, RZ, RZ, R206 ;  /* 0x000000ffff887224 */ /* 0x000fe200078e00ce */
[----:B------:R1:W4:Y:S02]  /*12c60*/  MUFU.EX2 R214, R2 ;  /* 0x0000000200d67308 */ /* 0x0003240000000800 */
[----:B-1----:R-:W-:Y:S02]  /*12c70*/  FFMA.FTZ R2, R137, c[0x0][0x2d0], -R5 ;  /* 0x0000b40089027a23 */ /* 0x002fe40000010805 */
[----:B------:R-:W-:-:S04]  /*12c80*/  IMAD.MOV.U32 R137, RZ, RZ, R205 ;  /* 0x000000ffff897224 */ /* 0x000fc800078e00cd */
[----:B------:R1:W-:Y:S02]  /*12c90*/  MUFU.EX2 R210, R2 ;  /* 0x0000000200d27308 */ /* 0x0003e40000000800 */
[----:B-1----:R-:W-:Y:S02]  /*12ca0*/  FFMA.FTZ R2, R138, c[0x0][0x2d0], -R5 ;  /* 0x0000b4008a027a23 */ /* 0x002fe40000010805 */
[----:B------:R-:W-:-:S04]  /*12cb0*/  IMAD.MOV.U32 R138, RZ, RZ, R116 ;  /* 0x000000ffff8a7224 */ /* 0x000fc800078e0074 */
[----:B------:R1:W-:Y:S02]  /*12cc0*/  MUFU.EX2 R208, R2 ;  /* 0x0000000200d07308 */ /* 0x0003e40000000800 */
[--C-:B-1----:R-:W-:Y:S02]  /*12cd0*/  FFMA.FTZ R2, R128, c[0x0][0x2d0], -R3.reuse ;  /* 0x0000b40080027a23 */ /* 0x102fe40000010803 */
[----:B------:R-:W-:Y:S01]  /*12ce0*/  HMMA.16816.F32.BF16 R128, R8, R28, R24 ;  /* 0x0000001c0880723c */ /* 0x000fe20000041818 */
[----:B------:R-:W1:Y:S03]  /*12cf0*/  LDSM.16.MT88.4 R24, [R225+0x1100] ;  /* 0x00110000e118783b */ /* 0x000e660000004200 */
[----:B------:R2:W-:Y:S02]  /*12d00*/  MUFU.EX2 R206, R2 ;  /* 0x0000000200ce7308 */ /* 0x0005e40000000800 */
[----:B--2---:R-:W-:-:S02]  /*12d10*/  FFMA.FTZ R2, R133, c[0x0][0x2d0], -R3 ;  /* 0x0000b40085027a23 */ /* 0x004fc40000010803 */
[----:B------:R-:W-:-:S04]  /*12d20*/  IMAD.MOV.U32 R133, RZ, RZ, R204 ;  /* 0x000000ffff857224 */ /* 0x000fc800078e00cc */
[----:B------:R2:W1:Y:S02]  /*12d30*/  MUFU.EX2 R205, R2 ;  /* 0x0000000200cd7308 */ /* 0x0004640000000800 */
[----:B--2---:R-:W-:Y:S02]  /*12d40*/  FFMA.FTZ R2, R134, c[0x0][0x2d0], -R3 ;  /* 0x0000b40086027a23 */ /* 0x004fe40000010803 */
[----:B------:R-:W-:-:S04]  /*12d50*/  IMAD.MOV.U32 R134, RZ, RZ, R37 ;  /* 0x000000ffff867224 */ /* 0x000fc800078e0025 */
[----:B------:R2:W-:Y:S01]  /*12d60*/  MUFU.EX2 R204, R2 ;  /* 0x0000000200cc7308 */ /* 0x0005e20000000800 */
[C---:B------:R-:W-:Y:S01]  /*12d70*/  HMMA.16816.F32.BF16 R36, R8.reuse, R34, R108 ;  /* 0x000000220824723c */ /* 0x040fe2000004186c */
[----:B------:R-:W3:Y:S06]  /*12d80*/  LDSM.16.MT88.4 R32, [R226+0x1100] ;  /* 0x00110000e220783b */ /* 0x000eec0000004200 */
[----:B------:R-:W-:Y:S01]  /*12d90*/  IMAD.MOV.U32 R109, RZ, RZ, R203 ;  /* 0x000000ffff6d7224 */ /* 0x000fe200078e00cb */
[----:B------:R-:W-:Y:S01]  /*12da0*/  MOV R110, R59 ;  /* 0x0000003b006e7202 */ /* 0x000fe20000000f00 */
[----:B------:R-:W-:Y:S01]  /*12db0*/  IMAD.MOV.U32 R111, RZ, RZ, R197 ;  /* 0x000000ffff6f7224 */ /* 0x000fe200078e00c5 */
[----:B------:R-:W-:Y:S01]  /*12dc0*/  HMMA.16816.F32.BF16 R56, R8, R18, R120 ;  /* 0x000000120838723c */ /* 0x000fe20000041878 */
[----:B------:R-:W-:Y:S01]  /*12dd0*/  IMAD.MOV.U32 R108, RZ, RZ, R4 ;  /* 0x000000ffff6c7224 */ /* 0x000fe200078e0004 */
[----:B------:R-:W-:Y:S01]  /*12de0*/  MOV R4, R192 ;  /* 0x000000c000047202 */ /* 0x000fe20000000f00 */
[----:B------:R-:W-:Y:S01]  /*12df0*/  LDSM.16.MT88.4 R16, [R224+0x1900] ;  /* 0x00190000e010783b */ /* 0x000fe20000004200 */
[----:B--2---:R-:W-:-:S02]  /*12e00*/  FFMA.FTZ R2, R135, c[0x0][0x2d0], -R3 ;  /* 0x0000b40087027a23 */ /* 0x004fc40000010803 */
[----:B------:R-:W-:Y:S01]  /*12e10*/  IMAD.MOV.U32 R135, RZ, RZ, R202 ;  /* 0x000000ffff877224 */ /* 0x000fe200078e00ca */
[----:B------:R-:W-:Y:S01]  /*12e20*/  MOV R122, R136 ;  /* 0x00000088007a7202 */ /* 0x000fe20000000f00 */
[----:B------:R2:W2:Y:S01]  /*12e30*/  MUFU.EX2 R203, R2 ;  /* 0x0000000200cb7308 */ /* 0x0004a20000000800 */
[----:B------:R-:W-:Y:S01]  /*12e40*/  MOV R136, R68 ;  /* 0x0000004400887202 */ /* 0x000fe20000000f00 */
[----:B------:R-:W-:Y:S01]  /*12e50*/  IMAD.MOV.U32 R68, RZ, RZ, R193 ;  /* 0x000000ffff447224 */ /* 0x000fe200078e00c1 */
[----:B----4-:R-:W-:Y:S01]  /*12e60*/  F2FP.BF16.PACK_AB R8, R214, R212 ;  /* 0x000000d4d608723e */ /* 0x010fe200000010ff */
[----:B------:R-:W-:Y:S01]  /*12e70*/  IMAD.MOV.U32 R120, RZ, RZ, R191 ;  /* 0x000000ffff787224 */ /* 0x000fe200078e00bf */
[----:B-1----:R-:W-:Y:S01]  /*12e80*/  F2FP.BF16.PACK_AB R9, R205, R206 ;  /* 0x000000cecd09723e */ /* 0x002fe200000010ff */
[----:B------:R-:W-:Y:S01]  /*12e90*/  IMAD.MOV.U32 R121, RZ, RZ, R184 ;  /* 0x000000ffff797224 */ /* 0x000fe200078e00b8 */
[----:B------:R-:W-:Y:S01]  /*12ea0*/  F2FP.BF16.PACK_AB R10, R208, R210 ;  /* 0x000000d2d00a723e */ /* 0x000fe200000010ff */
[----:B------:R-:W-:-:S02]  /*12eb0*/  IMAD.MOV.U32 R123, RZ, RZ, R118 ;  /* 0x000000ffff7b7224 */ /* 0x000fc400078e0076 */
[----:B--2---:R-:W-:Y:S01]  /*12ec0*/  FFMA.FTZ R2, R139, c[0x0][0x2d0], -R6 ;  /* 0x0000b4008b027a23 */ /* 0x004fe20000010806 */
[----:B------:R-:W-:Y:S01]  /*12ed0*/  F2FP.BF16.PACK_AB R11, R203, R204 ;  /* 0x000000cccb0b723e */ /* 0x000fe200000010ff */
[----:B------:R-:W-:Y:S02]  /*12ee0*/  IMAD.MOV.U32 R139, RZ, RZ, R196 ;  /* 0x000000ffff8b7224 */ /* 0x000fe400078e00c4 */
[----:B------:R1:W2:Y:S04]  /*12ef0*/  MUFU.EX2 R202, R2 ;  /* 0x0000000200ca7308 */ /* 0x0002a80000000800 */
[C---:B---3--:R-:W-:Y:S08]  /*12f00*/  HMMA.16816.F32.BF16 R84, R8.reuse, R14, R76 ;  /* 0x0000000e0854723c */ /* 0x048ff0000004184c */
[----:B------:R-:W-:Y:S01]  /*12f10*/  HMMA.16816.F32.BF16 R76, R8, R22, R64 ;  /* 0x00000016084c723c */ /* 0x000fe20000041840 */
[----:B-1----:R-:W-:-:S04]  /*12f20*/  FFMA.FTZ R2, R140, c[0x0][0x2d0], -R6 ;  /* 0x0000b4008c027a23 */ /* 0x002fc80000010806 */
[----:B------:R1:W-:Y:S03]  /*12f30*/  MUFU.EX2 R201, R2 ;  /* 0x0000000200c97308 */ /* 0x0003e60000000800 */
[C---:B------:R-:W-:Y:S08]  /*12f40*/  HMMA.16816.F32.BF16 R64, R8.reuse, R26, R60 ;  /* 0x0000001a0840723c */ /* 0x040ff0000004183c */
[----:B------:R-:W-:Y:S01]  /*12f50*/  HMMA.16816.F32.BF16 R124, R8, R12, R124 ;  /* 0x0000000c087c723c */ /* 0x000fe2000004187c */
[----:B-1----:R-:W-:-:S07]  /*12f60*/  FFMA.FTZ R2, R146, c[0x0][0x2d0], -R6 ;  /* 0x0000b40092027a23 */ /* 0x002fce0000010806 */
[C---:B------:R-:W-:Y:S01]  /*12f70*/  HMMA.16816.F32.BF16 R112, R8.reuse, R20, R112 ;  /* 0x000000140870723c */ /* 0x040fe20000041870 */
[----:B------:R-:W-:Y:S02]  /*12f80*/  IMAD.MOV.U32 R146, RZ, RZ, R137 ;  /* 0x000000ffff927224 */ /* 0x000fe400078e0089 */
[----:B------:R-:W-:Y:S02]  /*12f90*/  IMAD.MOV.U32 R137, RZ, RZ, R75 ;  /* 0x000000ffff897224 */ /* 0x000fe400078e004b */
[----:B------:R-:W-:Y:S02]  /*12fa0*/  IMAD.MOV.U32 R75, RZ, RZ, R200 ;  /* 0x000000ffff4b7224 */ /* 0x000fe400078e00c8 */
[----:B------:R1:W3:Y:S01]  /*12fb0*/  MUFU.EX2 R200, R2 ;  /* 0x0000000200c87308 */ /* 0x0002e20000000800 */
[C---:B------:R-:W-:Y:S08]  /*12fc0*/  HMMA.16816.F32.BF16 R96, R8.reuse, R24, R96 ;  /* 0x000000180860723c */ /* 0x040ff00000041860 */
[----:B------:R-:W-:Y:S01]  /*12fd0*/  HMMA.16816.F32.BF16 R100, R8, R32, R92 ;  /* 0x000000200864723c */ /* 0x000fe2000004185c */
[----:B-1----:R-:W-:-:S07]  /*12fe0*/  FFMA.FTZ R2, R151, c[0x0][0x2d0], -R6 ;  /* 0x0000b40097027a23 */ /* 0x002fce0000010806 */
[----:B------:R-:W-:Y:S01]  /*12ff0*/  HMMA.16816.F32.BF16 R60, R8, R34, R44 ;  /* 0x00000022083c723c */ /* 0x000fe2000004182c */
[----:B------:R-:W-:Y:S02]  /*13000*/  IMAD.MOV.U32 R151, RZ, RZ, R199 ;  /* 0x000000ffff977224 */ /* 0x000fe400078e00c7 */
[----:B------:R1:W-:Y:S04]  /*13010*/  MUFU.EX2 R199, R2 ;  /* 0x0000000200c77308 */ /* 0x0003e80000000800 */
[----:B--2---:R-:W-:Y:S02]  /*13020*/  F2FP.BF16.PACK_AB R8, R202, R219 ;  /* 0x000000dbca08723e */ /* 0x004fe400000010ff */
[----:B---3--:R-:W-:Y:S01]  /*13030*/  F2FP.BF16.PACK_AB R10, R200, R201 ;  /* 0x000000c9c80a723e */ /* 0x008fe200000010ff */
[----:B-1----:R-:W-:-:S02]  /*13040*/  FFMA.FTZ R2, R150, c[0x0][0x2d0], -R0 ;  /* 0x0000b40096027a23 */ /* 0x002fc40000010800 */
[----:B------:R-:W-:Y:S02]  /*13050*/  IMAD.MOV.U32 R150, RZ, RZ, R198 ;  /* 0x000000ffff967224 */ /* 0x000fe400078e00c6 */
[----:B------:R1:W-:Y:S02]  /*13060*/  MUFU.EX2 R198, R2 ;  /* 0x0000000200c67308 */ /* 0x0003e40000000800 */
[----:B-1----:R-:W-:Y:S01]  /*13070*/  FFMA.FTZ R2, R152, c[0x0][0x2d0], -R0 ;  /* 0x0000b40098027a23 */ /* 0x002fe20000010800 */
[----:B------:R-:W-:-:S05]  /*13080*/  MOV R152, R195 ;  /* 0x000000c300987202 */ /* 0x000fca0000000f00 */
[----:B------:R1:W2:Y:S02]  /*13090*/  MUFU.EX2 R197, R2 ;  /* 0x0000000200c57308 */ /* 0x0002a40000000800 */
[----:B-1----:R-:W-:Y:S01]  /*130a0*/  FFMA.FTZ R2, R117, c[0x0][0x2d0], -R0 ;  /* 0x0000b40075027a23 */ /* 0x002fe20000010800 */
[----:B--2---:R-:W-:-:S05]  /*130b0*/  F2FP.BF16.PACK_AB R9, R197, R198 ;  /* 0x000000c6c509723e */ /* 0x004fca00000010ff */
        /* <DEDUP_REMOVED lines=8> */
[C---:B------:R-:W-:Y:S08]  /*13140*/  HMMA.16816.F32.BF16 R48, R8.reuse, R12, R48 ;  /* 0x0000000c0830723c */ /* 0x040ff00000041830 */
[----:B------:R-:W-:Y:S01]  /*13150*/  HMMA.16816.F32.BF16 R44, R8, R14, R40 ;  /* 0x0000000e082c723c */ /* 0x000fe20000041828 */
[----:B------:R-:W-:Y:S01]  /*13160*/  LDSM.16.MT88.4 R12, [R227+0x1900] ;  /* 0x00190000e30c783b */ /* 0x000fe20000004200 */
[----:B-1----:R-:W-:-:S02]  /*13170*/  FFMA.FTZ R2, R155, c[0x0][0x2d0], -R6 ;  /* 0x0000b4009b027a23 */ /* 0x002fc40000010806 */
[----:B------:R-:W-:Y:S02]  /*13180*/  IMAD.MOV.U32 R155, RZ, RZ, R187 ;  /* 0x000000ffff9b7224 */ /* 0x000fe400078e00bb */
[----:B------:R1:W-:Y:S02]  /*13190*/  MUFU.EX2 R193, R2 ;  /* 0x0000000200c17308 */ /* 0x0003e40000000800 */
[C---:B------:R-:W-:Y:S08]  /*131a0*/  HMMA.16816.F32.BF16 R40, R8.reuse, R20, R52 ;  /* 0x000000140828723c */ /* 0x040ff00000041834 */
[----:B------:R-:W-:Y:S01]  /*131b0*/  HMMA.16816.F32.BF16 R36, R8, R22, R36 ;  /* 0x000000160824723c */ /* 0x000fe20000041824 */
[----:B------:R-:W-:Y:S01]  /*131c0*/  LDSM.16.MT88.4 R20, [R224+0x2100] ;  /* 0x00210000e014783b */ /* 0x000fe20000004200 */
[----:B-1----:R-:W-:-:S06]  /*131d0*/  FFMA.FTZ R2, R154, c[0x0][0x2d0], -R5 ;  /* 0x0000b4009a027a23 */ /* 0x002fcc0000010805 */
[C---:B------:R-:W-:Y:S01]  /*131e0*/  HMMA.16816.F32.BF16 R28, R8.reuse, R24, R80 ;  /* 0x00000018081c723c */ /* 0x040fe20000041850 */
[----:B------:R-:W-:Y:S01]  /*131f0*/  IMAD.MOV.U32 R154, RZ, RZ, R186 ;  /* 0x000000ffff9a7224 */ /* 0x000fe200078e00ba */
[----:B------:R1:W-:Y:S06]  /*13200*/  MUFU.EX2 R192, R2 ;  /* 0x0000000200c07308 */ /* 0x0003ec0000000800 */
[C---:B------:R-:W-:Y:S01]  /*13210*/  HMMA.16816.F32.BF16 R56, R8.reuse, R26, R56 ;  /* 0x0000001a0838723c */ /* 0x040fe20000041838 */
[----:B------:R-:W-:Y:S07]  /*13220*/  LDSM.16.MT88.4 R24, [R225+0x1900] ;  /* 0x00190000e118783b */ /* 0x000fee0000004200 */
[----:B------:R-:W-:Y:S01]  /*13230*/  HMMA.16816.F32.BF16 R92, R8, R32, R128 ;  /* 0x00000020085c723c */ /* 0x000fe20000041880 */
[----:B-1----:R-:W-:-:S04]  /*13240*/  FFMA.FTZ R2, R156, c[0x0][0x2d0], -R5 ;  /* 0x0000b4009c027a23 */ /* 0x002fc80000010805 */
[----:B------:R1:W2:Y:S03]  /*13250*/  MUFU.EX2 R191, R2 ;  /* 0x0000000200bf7308 */ /* 0x0002a60000000800 */
[----:B------:R-:W-:Y:S01]  /*13260*/  HMMA.16816.F32.BF16 R88, R8, R34, R88 ;  /* 0x000000220858723c */ /* 0x000fe20000041858 */
[----:B------:R-:W3:Y:S01]  /*13270*/  LDSM.16.MT88.4 R32, [R226+0x1900] ;  /* 0x00190000e220783b */ /* 0x000ee20000004200 */
[----:B-1----:R-:W-:-:S05]  /*13280*/  FFMA.FTZ R2, R157, c[0x0][0x2d0], -R5 ;  /* 0x0000b4009d027a23 */ /* 0x002fca0000010805 */
[----:B--2---:R-:W-:Y:S01]  /*13290*/  F2FP.BF16.PACK_AB R8, R191, R192 ;  /* 0x000000c0bf08723e */ /* 0x004fe200000010ff */
        /* <DEDUP_REMOVED lines=16> */
[C---:B---3--:R-:W-:Y:S08]  /*133a0*/  HMMA.16816.F32.BF16 R80, R8.reuse, R32, R100 ;  /* 0x000000200850723c */ /* 0x048ff00000041864 */
[----:B------:R-:W-:Y:S01]  /*133b0*/  HMMA.16816.F32.BF16 R156, R8, R24, R96 ;  /* 0x00000018089c723c */ /* 0x000fe20000041860 */
[----:B-1----:R-:W-:-:S02]  /*133c0*/  FFMA.FTZ R2, R165, c[0x0][0x2d0], -R6 ;  /* 0x0000b400a5027a23 */ /* 0x002fc40000010806 */
[----:B------:R-:W-:Y:S02]  /*133d0*/  IMAD.MOV.U32 R165, RZ, RZ, R110 ;  /* 0x000000ffffa57224 */ /* 0x000fe400078e006e */
[----:B------:R1:W-:Y:S03]  /*133e0*/  MUFU.EX2 R118, R2 ;  /* 0x0000000200767308 */ /* 0x0003e60000000800 */
[C---:B------:R-:W-:Y:S08]  /*133f0*/  HMMA.16816.F32.BF16 R128, R8.reuse, R18, R84 ;  /* 0x000000120880723c */ /* 0x040ff00000041854 */
[----:B------:R-:W-:Y:S01]  /*13400*/  HMMA.16816.F32.BF16 R124, R8, R16, R124 ;  /* 0x00000010087c723c */ /* 0x000fe2000004187c */
[----:B-1----:R-:W-:-:S07]  /*13410*/  FFMA.FTZ R2, R169, c[0x0][0x2d0], -R6 ;  /* 0x0000b400a9027a23 */ /* 0x002fce0000010806 */
[----:B------:R-:W-:Y:S01]  /*13420*/  HMMA.16816.F32.BF16 R84, R8, R26, R64 ;  /* 0x0000001a0854723c */ /* 0x000fe20000041840 */
[----:B------:R-:W-:Y:S01]  /*13430*/  IMAD.MOV.U32 R169, RZ, RZ, R120 ;  /* 0x000000ffffa97224 */ /* 0x000fe200078e0078 */
[----:B------:R1:W-:Y:S01]  /*13440*/  MUFU.EX2 R117, R2 ;  /* 0x0000000200757308 */ /* 0x0003e20000000800 */
[----:B------:R-:W-:Y:S02]  /*13450*/  IMAD.MOV.U32 R120, RZ, RZ, R108 ;  /* 0x000000ffff787224 */ /* 0x000fe400078e006c */
[----:B-1----:R-:W-:Y:S02]  /*13460*/  FFMA.FTZ R2, R170, c[0x0][0x2d0], -R6 ;  /* 0x0000b400aa027a23 */ /* 0x002fe40000010806 */
[----:B------:R-:W-:-:S03]  /*13470*/  IMAD.MOV.U32 R170, RZ, RZ, R107 ;  /* 0x000000ffffaa7224 */ /* 0x000fc600078e006b */
[----:B------:R1:W-:Y:S02]  /*13480*/  MUFU.EX2 R116, R2 ;  /* 0x0000000200747308 */ /* 0x0003e40000000800 */
[----:B-1----:R-:W-:Y:S02]  /*13490*/  FFMA.FTZ R2, R141, c[0x0][0x2d0], -R0 ;  /* 0x0000b4008d027a23 */ /* 0x002fe40000010800 */
[----:B------:R-:W-:Y:S04]  /*134a0*/  HMMA.16816.F32.BF16 R140, R8, R12, R112 ;  /* 0x0000000c088c723c */ /* 0x000fe80000041870 */
[----:B------:R1:W-:Y:S03]  /*134b0*/  MUFU.EX2 R110, R2 ;  /* 0x00000002006e7308 */ /* 0x0003e60000000800 */
[----:B------:R-:W-:Y:S01]  /*134c0*/  IMAD.MOV.U32 R112, RZ, RZ, R109 ;  /* 0x000000ffff707224 */ /* 0x000fe200078e006d */
[----:B------:R-:W-:Y:S01]  /*134d0*/  MOV R115, R106 ;  /* 0x0000006a00737202 */ /* 0x000fe20000000f00 */
[----:B------:R-:W-:Y:S01]  /*134e0*/  IMAD.MOV.U32 R114, RZ, RZ, R154 ;  /* 0x000000ffff727224 */ /* 0x000fe200078e009a */
[----:B------:R-:W-:Y:S01]  /*134f0*/  MOV R154, R153 ;  /* 0x00000099009a7202 */ /* 0x000fe20000000f00 */
[----:B------:R-:W-:-:S02]  /*13500*/  IMAD.MOV.U32 R153, RZ, RZ, R152 ;  /* 0x000000ffff997224 */ /* 0x000fc400078e0098 */
[----:B------:R-:W-:Y:S02]  /*13510*/  IMAD.MOV.U32 R152, RZ, RZ, R151 ;  /* 0x000000ffff987224 */ /* 0x000fe400078e0097 */
[----:B------:R-:W-:Y:S02]  /*13520*/  IMAD.MOV.U32 R151, RZ, RZ, R104 ;  /* 0x000000ffff977224 */ /* 0x000fe400078e0068 */
[----:B------:R-:W-:Y:S02]  /*13530*/  IMAD.MOV.U32 R113, RZ, RZ, R155 ;  /* 0x000000ffff717224 */ /* 0x000fe400078e009b */
[----:B-1----:R-:W-:Y:S02]  /*13540*/  FFMA.FTZ R2, R144, c[0x0][0x2d0], -R0 ;  /* 0x0000b40090027a23 */ /* 0x002fe40000010800 */
[----:B------:R-:W-:Y:S02]  /*13550*/  IMAD.MOV.U32 R155, RZ, RZ, R132 ;  /* 0x000000ffff9b7224 */ /* 0x000fe400078e0084 */
[----:B------:R1:W2:Y:S01]  /*13560*/  MUFU.EX2 R109, R2 ;  /* 0x00000002006d7308 */ /* 0x0002a20000000800 */
[----:B------:R-:W-:Y:S01]  /*13570*/  IMAD.MOV.U32 R132, RZ, RZ, R150 ;  /* 0x000000ffff847224 */ /* 0x000fe200078e0096 */
[----:B------:R-:W-:-:S02]  /*13580*/  MOV R150, R146 ;  /* 0x0000009200967202 */ /* 0x000fc40000000f00 */
[C---:B------:R-:W-:Y:S08]  /*13590*/  HMMA.16816.F32.BF16 R144, R8.reuse, R14, R76 ;  /* 0x0000000e0890723c */ /* 0x040ff0000004184c */
[----:B------:R-:W-:Y:S01]  /*135a0*/  HMMA.16816.F32.BF16 R76, R8, R34, R60 ;  /* 0x00000022084c723c */ /* 0x000fe2000004183c */
[----:B-1----:R-:W-:Y:S02]  /*135b0*/  FFMA.FTZ R2, R148, c[0x0][0x2d0], -R0 ;  /* 0x0000b40094027a23 */ /* 0x002fe40000010800 */
[----:B------:R-:W-:-:S04]  /*135c0*/  IMAD.MOV.U32 R148, RZ, RZ, R105 ;  /* 0x000000ffff947224 */ /* 0x000fc800078e0069 */
[----:B------:R-:W-:Y:S01]  /*135d0*/  F2FP.BF16.PACK_AB R8, R195, R199 ;  /* 0x000000c7c308723e */ /* 0x000fe200000010ff */
[----:B------:R1:W-:Y:S01]  /*135e0*/  MUFU.EX2 R108, R2 ;  /* 0x00000002006c7308 */ /* 0x0003e20000000800 */
[----:B--2---:R-:W-:Y:S02]  /*135f0*/  F2FP.BF16.PACK_AB R9, R109, R110 ;  /* 0x0000006e6d09723e */ /* 0x004fe400000010ff */
[----:B------:R-:W-:Y:S01]  /*13600*/  F2FP.BF16.PACK_AB R10, R184, R193 ;  /* 0x000000c1b80a723e */ /* 0x000fe200000010ff */
[----:B-1----:R-:W-:Y:S02]  /*13610*/  FFMA.FTZ R2, R149, c[0x0][0x2d0], -R0 ;  /* 0x0000b40095027a23 */ /* 0x002fe40000010800 */
[----:B------:R-:W-:Y:S01]  /*13620*/  IMAD.MOV.U32 R149, RZ, RZ, R139 ;  /* 0x000000ffff957224 */ /* 0x000fe200078e008b */
[----:B------:R-:W-:Y:S01]  /*13630*/  MOV R139, R111 ;  /* 0x0000006f008b7202 */ /* 0x000fe20000000f00 */
        /* <DEDUP_REMOVED lines=10> */
[----:B------:R-:W-:Y:S01]  /*136e0*/  HMMA.16816.F32.BF16 R64, R8, R16, R48 ;  /* 0x000000100840723c */ /* 0x000fe20000041830 */
[----:B------:R-:W2:Y:S01]  /*136f0*/  LDSM.16.MT88.4 R16, [R227+0x2100] ;  /* 0x00210000e310783b */ /* 0x000ea20000004200 */
[----:B------:R-:W-:Y:S02]  /*13700*/  IMAD.MOV.U32 R149, RZ, RZ, R112 ;  /* 0x000000ffff957224 */ /* 0x000fe400078e0070 */
[----:B------:R-:W-:Y:S02]  /*13710*/  IMAD.MOV.U32 R112, RZ, RZ, R114 ;  /* 0x000000ffff707224 */ /* 0x000fe400078e0072 */
[----:B------:R-:W-:-:S02]  /*13720*/  IMAD.MOV.U32 R114, RZ, RZ, R119 ;  /* 0x000000ffff727224 */ /* 0x000fc400078e0077 */
[----:B------:R-:W-:Y:S01]  /*13730*/  HMMA.16816.F32.BF16 R48, R8, R14, R36 ;  /* 0x0000000e0830723c */ /* 0x000fe20000041824 */
[----:B------:R-:W-:Y:S01]  /*13740*/  FFMA.FTZ R4, R4, c[0x0][0x2d0], -R6 ;  /* 0x0000b40004047a23 */ /* 0x000fe20000010806 */
[----:B------:R-:W-:Y:S01]  /*13750*/  UIMAD.WIDE.U32 UR24, UR17, UR4, URZ ;  /* 0x00000004111872a5 */ /* 0x000fe2000f8e003f */
[----:B------:R3:W5:Y:S01]  /*13760*/  LDL.LU R119, [R1+0x40] ;  /* 0x0000400001777983 */ /* 0x0007620000300800 */
[----:B-1----:R-:W-:-:S04]  /*13770*/  FFMA.FTZ R2, R172, c[0x0][0x2d0], -R5 ;  /* 0x0000b400ac027a23 */ /* 0x002fc80000010805 */
[C---:B------:R-:W-:Y:S01]  /*13780*/  HMMA.16816.F32.BF16 R52, R8.reuse, R12, R40 ;  /* 0x0000000c0834723c */ /* 0x040fe20000041828 */
[----:B------:R-:W1:Y:S01]  /*13790*/  LDSM.16.MT88.4 R12, [R225+0x2100] ;  /* 0x00210000e10c783b */ /* 0x000e620000004200 */
[----:B------:R4:W2:Y:S06]  /*137a0*/  MUFU.EX2 R106, R2 ;  /* 0x00000002006a7308 */ /* 0x0008ac0000000800 */
[C---:B------:R-:W-:Y:S01]  /*137b0*/  HMMA.16816.F32.BF16 R36, R8.reuse, R24, R28 ;  /* 0x000000180824723c */ /* 0x040fe2000004181c */
[----:B------:R-:W1:Y:S07]  /*137c0*/  LDSM.16.MT88.4 R28, [R226+0x2100] ;  /* 0x00210000e21c783b */ /* 0x000e6e0000004200 */
[----:B------:R-:W-:Y:S01]  /*137d0*/  HMMA.16816.F32.BF16 R32, R8, R34, R88 ;  /* 0x000000220820723c */ /* 0x000fe20000041858 */
[----:B----4-:R-:W-:-:S04]  /*137e0*/  FFMA.FTZ R2, R174, c[0x0][0x2d0], -R5 ;  /* 0x0000b400ae027a23 */ /* 0x010fc80000010805 */
[----:B------:R4:W-:Y:S03]  /*137f0*/  MUFU.EX2 R104, R2 ;  /* 0x0000000200687308 */ /* 0x0009e60000000800 */
[----:B------:R-:W-:Y:S01]  /*13800*/  HMMA.16816.F32.BF16 R40, R8, R26, R56 ;  /* 0x0000001a0828723c */ /* 0x000fe20000041838 */
[----:B------:R-:W1:Y:S06]  /*13810*/  LDSM.16.MT88.4 R24, [R224+0x2900] ;  /* 0x00290000e018783b */ /* 0x000e6c0000004200 */
[----:B--2---:R-:W-:Y:S01]  /*13820*/  F2FP.BF16.PACK_AB R8, R106, R105 ;  /* 0x000000696a08723e */ /* 0x004fe200000010ff */
[----:B----4-:R-:W-:-:S04]  /*13830*/  FFMA.FTZ R2, R175, c[0x0][0x2d0], -R5 ;  /* 0x0000b400af027a23 */ /* 0x010fc80000010805 */
[----:B------:R2:W4:Y:S02]  /*13840*/  MUFU.EX2 R103, R2 ;  /* 0x0000000200677308 */ /* 0x0005240000000800 */
[----:B--2---:R-:W-:Y:S01]  /*13850*/  FFMA.FTZ R2, R162, c[0x0][0x2d0], -R3 ;  /* 0x0000b400a2027a23 */ /* 0x004fe20000010803 */
[----:B----4-:R-:W-:-:S05]  /*13860*/  F2FP.BF16.PACK_AB R10, R103, R104 ;  /* 0x00000068670a723e */ /* 0x010fca00000010ff */
[----:B------:R2:W-:Y:S02]  /*13870*/  MUFU.EX2 R102, R2 ;  /* 0x0000000200667308 */ /* 0x0005e40000000800 */
[----:B--2---:R-:W-:-:S06]  /*13880*/  FFMA.FTZ R2, R163, c[0x0][0x2d0], -R3 ;  /* 0x0000b400a3027a23 */ /* 0x004fcc0000010803 */
        /* <DEDUP_REMOVED lines=9> */
[C---:B------:R-:W-:Y:S08]  /*13920*/  HMMA.16816.F32.BF16 R124, R8.reuse, R20, R124 ;  /* 0x00000014087c723c */ /* 0x040ff0000004187c */
[----:B------:R-:W-:Y:S01]  /*13930*/  HMMA.16816.F32.BF16 R128, R8, R22, R128 ;  /* 0x000000160880723c */ /* 0x000fe20000041880 */
[----:B--2---:R-:W-:-:S04]  /*13940*/  FFMA.FTZ R2, R161, c[0x0][0x2d0], -R0 ;  /* 0x0000b400a1027a23 */ /* 0x004fc80000010800 */
[----:B------:R2:W4:Y:S03]  /*13950*/  MUFU.EX2 R97, R2 ;  /* 0x0000000200617308 */ /* 0x0005260000000800 */
[C---:B------:R-:W-:Y:S08]  /*13960*/  HMMA.16816.F32.BF16 R140, R8.reuse, R16, R140 ;  /* 0x00000010088c723c */ /* 0x040ff0000004188c */
[----:B------:R-:W-:Y:S01]  /*13970*/  HMMA.16816.F32.BF16 R144, R8, R18, R144 ;  /* 0x000000120890723c */ /* 0x000fe20000041890 */
[----:B--2---:R-:W-:-:S07]  /*13980*/  FFMA.FTZ R2, R164, c[0x0][0x2d0], -R0 ;  /* 0x0000b400a4027a23 */ /* 0x004fce0000010800 */
[C---:B-1----:R-:W-:Y:S01]  /*13990*/  HMMA.16816.F32.BF16 R156, R8.reuse, R12, R156 ;  /* 0x0000000c089c723c */ /* 0x042fe2000004189c */
[----:B------:R1:W-:Y:S07]  /*139a0*/  MUFU.EX2 R96, R2 ;  /* 0x0000000200607308 */ /* 0x0003ee0000000800 */
[C---:B------:R-:W-:Y:S08]  /*139b0*/  HMMA.16816.F32.BF16 R84, R8.reuse, R14, R84 ;  /* 0x0000000e0854723c */ /* 0x040ff00000041854 */
[----:B------:R-:W-:Y:S01]  /*139c0*/  HMMA.16816.F32.BF16 R80, R8, R28, R80 ;  /* 0x0000001c0850723c */ /* 0x000fe20000041850 */
[----:B-1----:R-:W-:-:S04]  /*139d0*/  FFMA.FTZ R2, R167, c[0x0][0x2d0], -R0 ;  /* 0x0000b400a7027a23 */ /* 0x002fc80000010800 */
        /* <DEDUP_REMOVED lines=12> */
[----:B------:R1:W4:Y:S02]  /*13aa0*/  MUFU.EX2 R93, R2 ;  /* 0x00000002005d7308 */ /* 0x0003240000000800 */
[C---:B------:R-:W-:Y:S08]  /*13ab0*/  HMMA.16816.F32.BF16 R52, R8.reuse, R16, R52 ;  /* 0x000000100834723c */ /* 0x040ff00000041834 */
[----:B------:R-:W-:Y:S01]  /*13ac0*/  HMMA.16816.F32.BF16 R48, R8, R18, R48 ;  /* 0x000000120830723c */ /* 0x000fe20000041830 */
[----:B------:R-:W2:Y:S01]  /*13ad0*/  LDSM.16.MT88.4 R16, [R225+0x2900] ;  /* 0x00290000e110783b */ /* 0x000ea20000004200 */
[----:B-1----:R-:W-:-:S06]  /*13ae0*/  FFMA.FTZ R2, R213, c[0x0][0x2d0], -R5 ;  /* 0x0000b400d5027a23 */ /* 0x002fcc0000010805 */
[C---:B------:R-:W-:Y:S01]  /*13af0*/  HMMA.16816.F32.BF16 R36, R8.reuse, R12, R36 ;  /* 0x0000000c0824723c */ /* 0x040fe20000041824 */
[----:B------:R1:W-:Y:S07]  /*13b00*/  MUFU.EX2 R92, R2 ;  /* 0x00000002005c7308 */ /* 0x0003ee0000000800 */
[C---:B------:R-:W-:Y:S01]  /*13b10*/  HMMA.16816.F32.BF16 R40, R8.reuse, R14, R40 ;  /* 0x0000000e0828723c */ /* 0x040fe20000041828 */
[----:B------:R-:W2:Y:S07]  /*13b20*/  LDSM.16.MT88.4 R12, [R226+0x2900] ;  /* 0x00290000e20c783b */ /* 0x000eae0000004200 */
        /* <DEDUP_REMOVED lines=12> */
[----:B-1----:R-:W-:Y:S02]  /*13bf0*/  FFMA.FTZ R2, R173, c[0x0][0x2d0], -R6 ;  /* 0x0000b400ad027a23 */ /* 0x002fe40000010806 */
[----:B------:R-:W-:Y:S01]  /*13c00*/  IMAD.MOV.U32 R173, RZ, RZ, R148 ;  /* 0x000000ffffad7224 */ /* 0x000fe200078e0094 */
[----:B------:R-:W-:Y:S01]  /*13c10*/  MOV R148, R113 ;  /* 0x0000007100947202 */ /* 0x000fe20000000f00 */
[----:B------:R-:W-:Y:S02]  /*13c20*/  IMAD.MOV.U32 R113, RZ, RZ, R74 ;  /* 0x000000ffff717224 */ /* 0x000fe400078e004a */
[----:B------:R1:W-:Y:S02]  /*13c30*/  MUFU.EX2 R74, R2 ;  /* 0x00000002004a7308 */ /* 0x0003e40000000800 */
[----:B-1----:R-:W-:-:S02]  /*13c40*/  FFMA.FTZ R2, R171, c[0x0][0x2d0], -R6 ;  /* 0x0000b400ab027a23 */ /* 0x002fc40000010806 */
[----:B------:R-:W-:Y:S01]  /*13c50*/  IMAD.MOV.U32 R171, RZ, RZ, R173 ;  /* 0x000000ffffab7224 */ /* 0x000fe200078e00ad */
[----:B------:R-:W-:Y:S01]  /*13c60*/  MOV R173, R149 ;  /* 0x0000009500ad7202 */ /* 0x000fe20000000f00 */
[----:B------:R-:W-:Y:S02]  /*13c70*/  IMAD.MOV.U32 R149, RZ, RZ, R148 ;  /* 0x000000ffff957224 */ /* 0x000fe400078e0094 */
[----:B------:R-:W-:Y:S02]  /*13c80*/  IMAD.MOV.U32 R148, RZ, RZ, R112 ;  /* 0x000000ffff947224 */ /* 0x000fe400078e0070 */
[----:B------:R-:W-:Y:S02]  /*13c90*/  IMAD.MOV.U32 R112, RZ, RZ, R113 ;  /* 0x000000ffff707224 */ /* 0x000fe400078e0071 */
[----:B------:R-:W-:Y:S01]  /*13ca0*/  IMAD.MOV.U32 R113, RZ, RZ, R114 ;  /* 0x000000ffff717224 */ /* 0x000fe200078e0072 */
[----:B------:R-:W-:Y:S01]  /*13cb0*/  MOV R114, R139 ;  /* 0x0000008b00727202 */ /* 0x000fe20000000f00 */
[----:B------:R-:W-:-:S02]  /*13cc0*/  IMAD.MOV.U32 R139, RZ, RZ, R69 ;  /* 0x000000ffff8b7224 */ /* 0x000fc400078e0045 */
[----:B------:R1:W1:Y:S02]  /*13cd0*/  MUFU.EX2 R69, R2 ;  /* 0x0000000200457308 */ /* 0x0002640000000800 */
[----:B-1----:R-:W-:Y:S02]  /*13ce0*/  FFMA.FTZ R2, R171, c[0x0][0x2d0], -R6 ;  /* 0x0000b400ab027a23 */ /* 0x002fe40000010806 */
[----:B------:R-:W-:Y:S02]  /*13cf0*/  IMAD.MOV.U32 R171, RZ, RZ, R173 ;  /* 0x000000ffffab7224 */ /* 0x000fe400078e00ad */
[----:B------:R-:W-:Y:S02]  /*13d00*/  IMAD.MOV.U32 R173, RZ, RZ, R149 ;  /* 0x000000ffffad7224 */ /* 0x000fe400078e0095 */
[----:B------:R-:W-:Y:S01]  /*13d10*/  IMAD.MOV.U32 R149, RZ, RZ, R112 ;  /* 0x000000ffff957224 */ /* 0x000fe200078e0070 */
[----:B------:R-:W-:Y:S01]  /*13d20*/  MOV R112, R113 ;  /* 0x0000007100707202 */ /* 0x000fe20000000f00 */
[----:B------:R-:W-:-:S02]  /*13d30*/  IMAD.MOV.U32 R113, RZ, RZ, R114 ;  /* 0x000000ffff717224 */ /* 0x000fc400078e0072 */
[----:B------:R-:W-:Y:S02]  /*13d40*/  IMAD.MOV.U32 R114, RZ, RZ, R115 ;  /* 0x000000ffff727224 */ /* 0x000fe400078e0073 */
[----:B------:R-:W-:Y:S02]  /*13d50*/  IMAD.MOV.U32 R115, RZ, RZ, R170 ;  /* 0x000000ffff737224 */ /* 0x000fe400078e00aa */
[----:B------:R-:W-:Y:S01]  /*13d60*/  IMAD.MOV.U32 R170, RZ, RZ, R169 ;  /* 0x000000ffffaa7224 */ /* 0x000fe200078e00a9 */
[----:B------:R-:W-:Y:S02]  /*13d70*/  MOV R169, R68 ;  /* 0x0000004400a97202 */ /* 0x000fe40000000f00 */
[----:B------:R1:W-:Y:S02]  /*13d80*/  MUFU.EX2 R68, R2 ;  /* 0x0000000200447308 */ /* 0x0003e40000000800 */
[----:B-1----:R-:W-:-:S06]  /*13d90*/  FFMA.FTZ R2, R171, c[0x0][0x2d0], -R6 ;  /* 0x0000b400ab027a23 */ /* 0x002fcc0000010806 */
[----:B------:R1:W-:Y:S02]  /*13da0*/  MUFU.EX2 R59, R2 ;  /* 0x00000002003b7308 */ /* 0x0003e40000000800 */
[----:B-1----:R-:W-:-:S06]  /*13db0*/  FFMA.FTZ R2, R180, c[0x0][0x2d0], -R0 ;  /* 0x0000b400b4027a23 */ /* 0x002fcc0000010800 */
[----:B------:R1:W-:Y:S02]  /*13dc0*/  MUFU.EX2 R58, R2 ;  /* 0x00000002003a7308 */ /* 0x0003e40000000800 */
[----:B-1----:R-:W-:-:S06]  /*13dd0*/  FFMA.FTZ R2, R181, c[0x0][0x2d0], -R0 ;  /* 0x0000b400b5027a23 */ /* 0x002fcc0000010800 */
[----:B------:R1:W1:Y:S02]  /*13de0*/  MUFU.EX2 R57, R2 ;  /* 0x0000000200397308 */ /* 0x0002640000000800 */
[----:B-1----:R-:W-:-:S06]  /*13df0*/  FFMA.FTZ R2, R182, c[0x0][0x2d0], -R0 ;  /* 0x0000b400b6027a23 */ /* 0x002fcc0000010800 */
[----:B------:R1:W-:Y:S01]  /*13e00*/  MUFU.EX2 R56, R2 ;  /* 0x0000000200387308 */ /* 0x0003e20000000800 */
[----:B----4-:R-:W-:Y:S02]  /*13e10*/  F2FP.BF16.PACK_AB R8, R93, R94 ;  /* 0x0000005e5d08723e */ /* 0x010fe400000010ff */
[----:B------:R-:W-:Y:S01]  /*13e20*/  F2FP.BF16.PACK_AB R9, R89, R90 ;  /* 0x0000005a5909723e */ /* 0x000fe200000010ff */
[----:B-1----:R-:W-:-:S04]  /*13e30*/  FFMA.FTZ R2, R183, c[0x0][0x2d0], -R0 ;  /* 0x0000b400b7027a23 */ /* 0x002fc80000010800 */
[----:B------:R1:W4:Y:S01]  /*13e40*/  MUFU.EX2 R31, R2 ;  /* 0x00000002001f7308 */ /* 0x0003220000000800 */
[----:B------:R-:W-:Y:S02]  /*13e50*/  F2FP.BF16.PACK_AB R10, R91, R92 ;  /* 0x0000005c5b0a723e */ /* 0x000fe400000010ff */
[----:B------:R-:W-:Y:S01]  /*13e60*/  F2FP.BF16.PACK_AB R11, R88, R75 ;  /* 0x0000004b580b723e */ /* 0x000fe200000010ff */
[----:B-1----:R-:W-:-:S04]  /*13e70*/  FFMA.FTZ R2, R173, c[0x0][0x2d0], -R5 ;  /* 0x0000b400ad027a23 */ /* 0x002fc80000010805 */
[----:B------:R1:W-:Y:S02]  /*13e80*/  MUFU.EX2 R29, R2 ;  /* 0x00000002001d7308 */ /* 0x0003e40000000800 */
[C---:B------:R-:W-:Y:S08]  /*13e90*/  HMMA.16816.F32.BF16 R124, R8.reuse, R24, R124 ;  /* 0x00000018087c723c */ /* 0x040ff0000004187c */
[----:B------:R-:W-:Y:S01]  /*13ea0*/  HMMA.16816.F32.BF16 R128, R8, R26, R128 ;  /* 0x0000001a0880723c */ /* 0x000fe20000041880 */
[----:B-1----:R-:W-:-:S07]  /*13eb0*/  FFMA.FTZ R2, R149, c[0x0][0x2d0], -R5 ;  /* 0x0000b40095027a23 */ /* 0x002fce0000010805 */
[C---:B--2---:R-:W-:Y:S01]  /*13ec0*/  HMMA.16816.F32.BF16 R140, R8.reuse, R20, R140 ;  /* 0x00000014088c723c */ /* 0x044fe2000004188c */
[----:B------:R1:W-:Y:S07]  /*13ed0*/  MUFU.EX2 R30, R2 ;  /* 0x00000002001e7308 */ /* 0x0003ee0000000800 */
[C---:B------:R-:W-:Y:S08]  /*13ee0*/  HMMA.16816.F32.BF16 R144, R8.reuse, R22, R144 ;  /* 0x000000160890723c */ /* 0x040ff00000041890 */
[----:B------:R-:W-:Y:S01]  /*13ef0*/  HMMA.16816.F32.BF16 R156, R8, R16, R156 ;  /* 0x00000010089c723c */ /* 0x000fe2000004189c */
[----:B-1----:R-:W-:-:S07]  /*13f00*/  FFMA.FTZ R2, R148, c[0x0][0x2d0], -R5 ;  /* 0x0000b40094027a23 */ /* 0x002fce0000010805 */
[C---:B------:R-:W-:Y:S01]  /*13f10*/  HMMA.16816.F32.BF16 R160, R8.reuse, R18, R84 ;  /* 0x0000001208a0723c */ /* 0x040fe20000041854 */
[----:B------:R1:W-:Y:S07]  /*13f20*/  MUFU.EX2 R28, R2 ;  /* 0x00000002001c7308 */ /* 0x0003ee0000000800 */
[C---:B------:R-:W-:Y:S08]  /*13f30*/  HMMA.16816.F32.BF16 R80, R8.reuse, R12, R80 ;  /* 0x0000000c0850723c */ /* 0x040ff00000041850 */
[----:B------:R-:W-:Y:S01]  /*13f40*/  HMMA.16816.F32.BF16 R76, R8, R14, R76 ;  /* 0x0000000e084c723c */ /* 0x000fe2000004184c */
[----:B-1----:R-:W-:-:S06]  /*13f50*/  FFMA.FTZ R2, R112, c[0x0][0x2d0], -R5 ;  /* 0x0000b40070027a23 */ /* 0x002fcc0000010805 */
[----:B------:R-:W-:Y:S02]  /*13f60*/  F2FP.BF16.PACK_AB R8, R69, R74 ;  /* 0x0000004a4508723e */ /* 0x000fe400000010ff */
[----:B------:R-:W-:Y:S02]  /*13f70*/  F2FP.BF16.PACK_AB R9, R57, R58 ;  /* 0x0000003a3909723e */ /* 0x000fe400000010ff */
[----:B------:R-:W-:Y:S02]  /*13f80*/  F2FP.BF16.PACK_AB R10, R59, R68 ;  /* 0x000000443b0a723e */ /* 0x000fe400000010ff */
[----:B----4-:R-:W-:Y:S01]  /*13f90*/  F2FP.BF16.PACK_AB R11, R31, R56 ;  /* 0x000000381f0b723e */ /* 0x010fe200000010ff */
[----:B------:R-:W-:Y:S01]  /*13fa0*/  IMAD.MOV.U32 R175, RZ, RZ, R113 ;  /* 0x000000ffffaf7224 */ /* 0x000fe200078e0071 */
[----:B------:R-:W-:-:S05]  /*13fb0*/  MOV R113, R169 ;  /* 0x000000a900717202 */ /* 0x000fca0000000f00 */
[----:B------:R-:W-:Y:S01]  /*13fc0*/  HMMA.16816.F32.BF16 R64, R8, R24, R64 ;  /* 0x000000180840723c */ /* 0x000fe20000041840 */
[----:B------:R1:W-:Y:S01]  /*13fd0*/  MUFU.EX2 R25, R2 ;  /* 0x0000000200197308 */ /* 0x0003e20000000800 */
[----:B------:R-:W-:Y:S02]  /*13fe0*/  IMAD.MOV.U32 R148, RZ, RZ, R115 ;  /* 0x000000ffff947224 */ /* 0x000fe400078e0073 */
[----:B------:R-:W-:Y:S02]  /*13ff0*/  IMAD.MOV.U32 R149, RZ, RZ, R114 ;  /* 0x000000ffff957224 */ /* 0x000fe400078e0072 */
[----:B------:R-:W-:Y:S02]  /*14000*/  IMAD.MOV.U32 R112, RZ, RZ, R170 ;  /* 0x000000ffff707224 */ /* 0x000fe400078e00aa */
[----:B------:R-:W-:Y:S02]  /*14010*/  IMAD.MOV.U32 R115, RZ, RZ, R154 ;  /* 0x000000ffff737224 */ /* 0x000fe400078e009a */
[----:B------:R-:W-:-:S02]  /*14020*/  IMAD.MOV.U32 R114, RZ, RZ, R165 ;  /* 0x000000ffff727224 */ /* 0x000fc400078e00a5 */
[----:B------:R-:W-:Y:S02]  /*14030*/  IMAD.MOV.U32 R170, RZ, RZ, R155 ;  /* 0x000000ffffaa7224 */ /* 0x000fe400078e009b */
[----:B-1----:R-:W-:Y:S02]  /*14040*/  FFMA.FTZ R2, R250, c[0x0][0x2d0], -R3 ;  /* 0x0000b400fa027a23 */ /* 0x002fe40000010803 */
[----:B------:R-:W-:Y:S02]  /*14050*/  IMAD.MOV.U32 R154, RZ, RZ, R152 ;  /* 0x000000ffff9a7224 */ /* 0x000fe400078e0098 */
[----:B------:R1:W-:Y:S01]  /*14060*/  MUFU.EX2 R24, R2 ;  /* 0x0000000200187308 */ /* 0x0003e20000000800 */
[----:B------:R-:W-:Y:S01]  /*14070*/  IMAD.MOV.U32 R169, RZ, RZ, R153 ;  /* 0x000000ffffa97224 */ /* 0x000fe200078e0099 */
[----:B------:R-:W-:Y:S01]  /*14080*/  HMMA.16816.F32.BF16 R48, R8, R22, R48 ;  /* 0x000000160830723c */ /* 0x000fe20000041830 */
[----:B------:R-:W-:Y:S01]  /*14090*/  IMAD.MOV.U32 R155, RZ, RZ, R150 ;  /* 0x000000ffff9b7224 */ /* 0x000fe200078e0096 */
[----:B------:R-:W-:Y:S01]  /*140a0*/  MOV R150, R134 ;  /* 0x0000008600967202 */ /* 0x000fe20000000f00 */
[----:B------:R-:W-:-:S02]  /*140b0*/  IMAD.MOV.U32 R152, RZ, RZ, R135 ;  /* 0x000000ffff987224 */ /* 0x000fc400078e0087 */
[----:B------:R-:W-:Y:S02]  /*140c0*/  IMAD.MOV.U32 R153, RZ, RZ, R151 ;  /* 0x000000ffff997224 */ /* 0x000fe400078e0097 */
[----:B------:R-:W-:Y:S01]  /*140d0*/  IMAD.MOV.U32 R171, RZ, RZ, R113 ;  /* 0x000000ffffab7224 */ /* 0x000fe200078e0071 */
[----:B------:R-:W-:Y:S01]  /*140e0*/  MOV R173, R114 ;  /* 0x0000007200ad7202 */ /* 0x000fe20000000f00 */
[----:B------:R-:W-:Y:S02]  /*140f0*/  IMAD.MOV.U32 R113, RZ, RZ, R170 ;  /* 0x000000ffff717224 */ /* 0x000fe400078e00aa */
[----:B-1----:R-:W-:Y:S01]  /*14100*/  FFMA.FTZ R2, R248, c[0x0][0x2d0], -R3 ;  /* 0x0000b400f8027a23 */ /* 0x002fe20000010803 */
[----:B------:R-:W-:Y:S01]  /*14110*/  MOV R170, R154 ;  /* 0x0000009a00aa7202 */ /* 0x000fe20000000f00 */
[----:B------:R-:W-:Y:S02]  /*14120*/  IMAD.MOV.U32 R151, RZ, RZ, R133 ;  /* 0x000000ffff977224 */ /* 0x000fe400078e0085 */
[----:B------:R1:W-:Y:S01]  /*14130*/  MUFU.EX2 R23, R2 ;  /* 0x0000000200177308 */ /* 0x0003e20000000800 */
[----:B------:R-:W-:-:S02]  /*14140*/  IMAD.MOV.U32 R114, RZ, RZ, R169 ;  /* 0x000000ffff727224 */ /* 0x000fc400078e00a9 */
[----:B------:R-:W-:Y:S02]  /*14150*/  IMAD.MOV.U32 R154, RZ, RZ, R152 ;  /* 0x000000ffff9a7224 */ /* 0x000fe400078e0098 */
[----:B------:R-:W-:Y:S02]  /*14160*/  IMAD.MOV.U32 R174, RZ, RZ, R148 ;  /* 0x000000ffffae7224 */ /* 0x000fe400078e0094 */
[----:B------:R-:W-:Y:S01]  /*14170*/  IMAD.MOV.U32 R169, RZ, RZ, R153 ;  /* 0x000000ffffa97224 */ /* 0x000fe200078e0099 */
[----:B------:R-:W-:Y:S01]  /*14180*/  HMMA.16816.F32.BF16 R52, R8, R20, R52 ;  /* 0x000000140834723c */ /* 0x000fe20000041834 */
[----:B------:R-:W-:Y:S02]  /*14190*/  IMAD.MOV.U32 R153, RZ, RZ, R150 ;  /* 0x000000ffff997224 */ /* 0x000fe400078e0096 */
[----:B------:R-:W-:Y:S02]  /*141a0*/  IMAD.MOV.U32 R152, RZ, RZ, R151 ;  /* 0x000000ffff987224 */ /* 0x000fe400078e0097 */
[----:B-1----:R-:W-:-:S02]  /*141b0*/  FFMA.FTZ R2, R149, c[0x0][0x2d0], -R3 ;  /* 0x0000b40095027a23 */ /* 0x002fc40000010803 */
[----:B------:R-:W-:Y:S02]  /*141c0*/  FFMA.FTZ R3, R175, c[0x0][0x2d0], -R3 ;  /* 0x0000b400af037a23 */ /* 0x000fe40000010803 */
[----:B------:R-:W-:Y:S01]  /*141d0*/  IMAD.MOV.U32 R172, RZ, RZ, R112 ;  /* 0x000000ffffac7224 */ /* 0x000fe200078e0070 */
[----:B------:R-:W-:Y:S01]  /*141e0*/  MOV R165, R132 ;  /* 0x0000008400a57202 */ /* 0x000fe20000000f00 */
[----:B------:R1:W-:Y:S01]  /*141f0*/  MUFU.EX2 R21, R3 ;  /* 0x0000000300157308 */ /* 0x0003e20000000800 */
[----:B------:R-:W-:Y:S01]  /*14200*/  IMAD.MOV.U32 R213, RZ, RZ, R170 ;  /* 0x000000ffffd57224 */ /* 0x000fe200078e00aa */
[----:B------:R-:W-:Y:S01]  /*14210*/  MOV R170, R154 ;  /* 0x0000009a00aa7202 */ /* 0x000fe20000000f00 */
[----:B------:R-:W-:Y:S01]  /*14220*/  IMAD.MOV.U32 R154, RZ, RZ, R153 ;  /* 0x000000ffff9a7224 */ /* 0x000fe200078e0099 */
[C---:B------:R-:W-:Y:S01]  /*14230*/  HMMA.16816.F32.BF16 R44, R8.reuse, R12, R44 ;  /* 0x0000000c082c723c */ /* 0x040fe2000004182c */
[----:B------:R-:W-:Y:S01]  /*14240*/  IMAD.MOV.U32 R153, RZ, RZ, R152 ;  /* 0x000000ffff997224 */ /* 0x000fe200078e0098 */
[----:B------:R-:W-:Y:S01]  /*14250*/  @UP2 UMOV UR19, UR25 ;  /* 0x0000001900132c82 */ /* 0x000fe20008000000 */
[----:B------:R-:W-:Y:S01]  /*14260*/  IMAD.MOV.U32 R152, RZ, RZ, R139 ;  /* 0x000000ffff987224 */ /* 0x000fe200078e008b */
[----:B------:R2:W-:Y:S01]  /*14270*/  MUFU.EX2 R22, R2 ;  /* 0x0000000200167308 */ /* 0x0005e20000000800 */
[----:B------:R-:W-:Y:S01]  /*14280*/  IMAD.MOV.U32 R139, RZ, RZ, R120 ;  /* 0x000000ffff8b7224 */ /* 0x000fe200078e0078 */
[----:B------:R-:W-:Y:S01]  /*14290*/  MOV R120, R7 ;  /* 0x0000000700787202 */ /* 0x000fe20000000f00 */
[----:B------:R-:W-:Y:S01]  /*142a0*/  FFMA.FTZ R5, R173, c[0x0][0x2d0], -R0 ;  /* 0x0000b400ad057a23 */ /* 0x000fe20000010800 */
[----:B------:R-:W-:Y:S01]  /*142b0*/  HMMA.16816.F32.BF16 R32, R8, R14, R32 ;  /* 0x0000000e0820723c */ /* 0x000fe20000041820 */
[----:B------:R-:W-:Y:S01]  /*142c0*/  IMAD.MOV.U32 R112, RZ, RZ, R115 ;  /* 0x000000ffff707224 */ /* 0x000fe200078e0073 */
[----:B------:R-:W4:Y:S01]  /*142d0*/  LDSM.16.MT88.4 R132, [R224+0x3100] ;  /* 0x00310000e084783b */ /* 0x000f220000004200 */
[----:B-1----:R-:W-:-:S02]  /*142e0*/  FFMA.FTZ R3, R174, c[0x0][0x2d0], -R6 ;  /* 0x0000b400ae037a23 */ /* 0x002fc40000010806 */
[----:B------:R-:W-:Y:S01]  /*142f0*/  FFMA.FTZ R7, R249, c[0x0][0x2d0], -R0 ;  /* 0x0000b400f9077a23 */ /* 0x000fe20000010800 */
[----:B------:R-:W1:Y:S01]  /*14300*/  LDSM.16.MT88.4 R148, [R227+0x3100] ;  /* 0x00310000e394783b */ /* 0x000e620000004200 */
[----:B------:R3:W1:Y:S01]  /*14310*/  MUFU.EX2 R20, R3 ;  /* 0x0000000300147308 */ /* 0x0006620000000800 */
[----:B------:R-:W-:Y:S02]  /*14320*/  FADD.FTZ R12, R221, R211 ;  /* 0x000000d3dd0c7221 */ /* 0x000fe40000010000 */
[----:B--2---:R-:W-:Y:S01]  /*14330*/  FFMA.FTZ R2, R172, c[0x0][0x2d0], -R6 ;  /* 0x0000b400ac027a23 */ /* 0x004fe20000010806 */
[----:B------:R-:W-:Y:S01]  /*14340*/  HMMA.16816.F32.BF16 R60, R8, R26, R60 ;  /* 0x0000001a083c723c */ /* 0x000fe2000004183c */
[----:B------:R-:W-:-:S03]  /*14350*/  IMAD.MOV.U32 R115, RZ, RZ, R165 ;  /* 0x000000ffff737224 */ /* 0x000fc600078e00a5 */
[----:B------:R2:W-:Y:S04]  /*14360*/  MUFU.EX2 R14, R4 ;  /* 0x00000004000e7308 */ /* 0x0005e80000000800 */
[----:B------:R-:W-:Y:S01]  /*14370*/  HMMA.16816.F32.BF16 R36, R8, R16, R36 ;  /* 0x000000100824723c */ /* 0x000fe20000041824 */
[----:B---3--:R-:W-:-:S03]  /*14380*/  FFMA.FTZ R3, R171, c[0x0][0x2d0], -R6 ;  /* 0x0000b400ab037a23 */ /* 0x008fc60000010806 */
[----:B------:R3:W-:Y:S01]  /*14390*/  MUFU.EX2 R15, R2 ;  /* 0x00000002000f7308 */ /* 0x0007e20000000800 */
[----:B------:R-:W-:-:S03]  /*143a0*/  FFMA.FTZ R6, R251, c[0x0][0x2d0], -R0 ;  /* 0x0000b400fb067a23 */ /* 0x000fc60000010800 */
[----:B------:R-:W-:Y:S01]  /*143b0*/  HMMA.16816.F32.BF16 R40, R8, R18, R40 ;  /* 0x000000120828723c */ /* 0x000fe20000041828 */
[----:B------:R-:W-:Y:S02]  /*143c0*/  FFMA.FTZ R0, R243, c[0x0][0x2d0], -R0 ;  /* 0x0000b400f3007a23 */ /* 0x000fe40000010800 */
[----:B------:R-:W-:Y:S01]  /*143d0*/  IMAD.MOV.U32 R207, RZ, RZ, R114 ;  /* 0x000000ffffcf7224 */ /* 0x000fe200078e0072 */
[----:B------:R1:W-:Y:S01]  /*143e0*/  MUFU.EX2 R13, R3 ;  /* 0x00000003000d7308 */ /* 0x0003e20000000800 */
[----:B--2---:R-:W-:Y:S02]  /*143f0*/  FADD.FTZ R4, R244, R222 ;  /* 0x000000def4047221 */ /* 0x004fe40000010000 */
[----:B------:R-:W-:Y:S01]  /*14400*/  IMAD.MOV.U32 R168, RZ, RZ, R113 ;  /* 0x000000ffffa87224 */ /* 0x000fe200078e0071 */
[----:B------:R-:W-:Y:S01]  /*14410*/  @UP2 USHF.R.U32.HI UR17, URZ, UR5, UR19 ;  /* 0x000000053f112299 */ /* 0x000fe20008011613 */
[----:B------:R-:W-:Y:S01]  /*14420*/  FADD.FTZ R4, R252, R4 ;  /* 0x00000004fc047221 */ /* 0x000fe20000010000 */
[----:B------:R-:W2:Y:S02]  /*14430*/  LDSM.16.MT88.4 R164, [R225+0x3100] ;  /* 0x00310000e1a4783b */ /* 0x000ea40000004200 */
[----:B------:R4:W-:Y:S01]  /*14440*/  MUFU.EX2 R11, R0 ;  /* 0x00000000000b7308 */ /* 0x0009e20000000800 */
[----:B---3--:R-:W-:-:S02]  /*14450*/  FADD.FTZ R2, R155, R154 ;  /* 0x0000009a9b027221 */ /* 0x008fc40000010000 */
[----:B------:R-:W-:Y:S01]  /*14460*/  IMAD.MOV.U32 R209, RZ, RZ, R115 ;  /* 0x000000ffffd17224 */ /* 0x000fe200078e0073 */
[----:B------:R-:W-:Y:S01]  /*14470*/  MOV R171, R112 ;  /* 0x0000007000ab7202 */ /* 0x000fe20000000f00 */
[----:B------:R-:W3:Y:S01]  /*14480*/  LDSM.16.MT88.4 R16, [R226+0x3100] ;  /* 0x00310000e210783b */ /* 0x000ee20000004200 */
[----:B-1----:R-:W-:Y:S02]  /*14490*/  FADD.FTZ R3, R169, R170 ;  /* 0x000000aaa9037221 */ /* 0x002fe40000010000 */
[----:B------:R1:W1:Y:S01]  /*144a0*/  MUFU.EX2 R8, R5 ;  /* 0x0000000500087308 */ /* 0x0002620000000800 */
[----:B------:R-:W-:Y:S02]  /*144b0*/  FADD.FTZ R2, R123, R2 ;  /* 0x000000027b027221 */ /* 0x000fe40000010000 */
[----:B------:R-:W-:Y:S02]  /*144c0*/  FADD.FTZ R3, R120, R3 ;  /* 0x0000000378037221 */ /* 0x000fe40000010000 */
[----:B----4-:R-:W-:-:S02]  /*144d0*/  FADD.FTZ R0, R139, R12 ;  /* 0x0000000c8b007221 */ /* 0x010fc40000010000 */
[----:B------:R-:W-:Y:S02]  /*144e0*/  FADD.FTZ R3, R209, R3 ;  /* 0x00000003d1037221 */ /* 0x000fe40000010000 */
[----:B------:R-:W-:Y:S02]  /*144f0*/  FADD.FTZ R2, R207, R2 ;  /* 0x00000002cf027221 */ /* 0x000fe40000010000 */
[----:B-1----:R-:W-:Y:S02]  /*14500*/  FADD.FTZ R5, R138, R0 ;  /* 0x000000008a057221 */ /* 0x002fe40000010000 */
[----:B------:R-:W-:Y:S02]  /*14510*/  FADD.FTZ R0, R213, R4 ;  /* 0x00000004d5007221 */ /* 0x000fe40000010000 */
[----:B------:R-:W-:Y:S02]  /*14520*/  FADD.FTZ R5, R247, R5 ;  /* 0x00000005f7057221 */ /* 0x000fe40000010000 */
[----:B------:R-:W-:-:S02]  /*14530*/  FADD.FTZ R4, R215, R0 ;  /* 0x00000000d7047221 */ /* 0x000fc40000010000 */
[----:B------:R-:W-:Y:S02]  /*14540*/  IMAD.MOV.U32 R170, RZ, RZ, R153 ;  /* 0x000000ffffaa7224 */ /* 0x000fe400078e0099 */
[----:B------:R-:W-:Y:S01]  /*14550*/  FADD.FTZ R3, R168, R3 ;  /* 0x00000003a8037221 */ /* 0x000fe20000010000 */
[----:B------:R1:W-:Y:S01]  /*14560*/  MUFU.EX2 R10, R7 ;  /* 0x00000007000a7308 */ /* 0x0003e20000000800 */
[----:B------:R-:W-:Y:S02]  /*14570*/  IMAD.MOV.U32 R169, RZ, RZ, R152 ;  /* 0x000000ffffa97224 */ /* 0x000fe400078e0098 */
[----:B------:R-:W-:Y:S02]  /*14580*/  FADD.FTZ R2, R171, R2 ;  /* 0x00000002ab027221 */ /* 0x000fe40000010000 */
[----:B------:R-:W-:Y:S01]  /*14590*/  FADD.FTZ R0, R246, R5 ;  /* 0x00000005f6007221 */ /* 0x000fe20000010000 */
[----:B------:R-:W-:Y:S01]  /*145a0*/  MOV R113, R122 ;  /* 0x0000007a00717202 */ /* 0x000fe20000000f00 */
[----:B------:R-:W-:Y:S01]  /*145b0*/  IMAD.MOV.U32 R112, RZ, RZ, R121 ;  /* 0x000000ffff707224 */ /* 0x000fe200078e0079 */
[----:B------:R4:W2:Y:S01]  /*145c0*/  MUFU.EX2 R9, R6 ;  /* 0x0000000600097308 */ /* 0x0008a20000000800 */
[----:B------:R-:W-:-:S02]  /*145d0*/  FADD.FTZ R5, R169, R2 ;  /* 0x00000002a9057221 */ /* 0x000fc40000010000 */
[----:B------:R-:W-:Y:S02]  /*145e0*/  IMAD.MOV.U32 R114, RZ, RZ, R137 ;  /* 0x000000ffff727224 */ /* 0x000fe400078e0089 */
[----:B-1----:R-:W-:Y:S02]  /*145f0*/  FADD.FTZ R7, R218, R4 ;  /* 0x00000004da077221 */ /* 0x002fe40000010000 */
[----:B------:R-:W-:Y:S02]  /*14600*/  FADD.FTZ R4, R223, R0 ;  /* 0x00000000df047221 */ /* 0x000fe40000010000 */
[----:B----4-:R-:W-:Y:S02]  /*14610*/  FADD.FTZ R6, R170, R3 ;  /* 0x00000003aa067221 */ /* 0x010fe40000010000 */
        /* <DEDUP_REMOVED lines=67> */
[----:B------:R-:W-:Y:S01]  /*14a50*/  UIADD3 UR5, UR17, UR14, -UR20 ;  /* 0x0000000e11057290 */ /* 0x000fe2000fffe814 */
[----:B------:R-:W-:-:S02]  /*14a60*/  FADD.FTZ R5, R75, R5 ;  /* 0x000000054b057221 */ /* 0x000fc40000010000 */
[----:B------:R-:W-:Y:S01]  /*14a70*/  FADD.FTZ R0, R59, R0 ;  /* 0x000000003b007221 */ /* 0x000fe20000010000 */
[----:B------:R-:W-:Y:S01]  /*14a80*/  UMOV UR4, URZ ;  /* 0x0000003f00047c82 */ /* 0x000fe20008000000 */
[----:B------:R-:W-:Y:S02]  /*14a90*/  FADD.FTZ R3, R31, R3 ;  /* 0x000000031f037221 */ /* 0x000fe40000010000 */
[----:B------:R-:W-:Y:S01]  /*14aa0*/  FADD.FTZ R4, R91, R4 ;  /* 0x000000045b047221 */ /* 0x000fe20000010000 */
[----:B------:R-:W-:Y:S01]  /*14ab0*/  UIMAD.WIDE UR4, UR5, -0x6db6db6d, UR4 ;  /* 0x92492493050478a5 */ /* 0x000fe2000f8e0204 */
[----:B------:R-:W-:Y:S02]  /*14ac0*/  FADD.FTZ R5, R88, R5 ;  /* 0x0000000558057221 */ /* 0x000fe40000010000 */
[----:B------:R-:W-:Y:S02]  /*14ad0*/  FADD.FTZ R2, R20, R0 ;  /* 0x0000000014027221 */ /* 0x000fe40000010000 */
[----:B------:R-:W-:-:S02]  /*14ae0*/  FADD.FTZ R0, R8, R3 ;  /* 0x0000000308007221 */ /* 0x000fc40000010000 */
[----:B------:R-:W-:Y:S01]  /*14af0*/  FADD.FTZ R4, R29, R4 ;  /* 0x000000041d047221 */ /* 0x000fe20000010000 */
[----:B------:R-:W-:Y:S01]  /*14b00*/  USHF.R.U32.HI UR6, URZ, 0x1f, UR5 ;  /* 0x0000001f3f067899 */ /* 0x000fe20008011605 */
[----:B------:R-:W-:Y:S02]  /*14b10*/  FADD.FTZ R5, R24, R5 ;  /* 0x0000000518057221 */ /* 0x000fe40000010000 */
[----:B------:R-:W-:Y:S02]  /*14b20*/  FADD.FTZ R3, R15, R2 ;  /* 0x000000020f037221 */ /* 0x000fe40000010000 */
[----:B--2---:R-:W-:Y:S02]  /*14b30*/  FADD.FTZ R2, R9, R0 ;  /* 0x0000000009027221 */ /* 0x004fe40000010000 */
[----:B------:R-:W-:Y:S01]  /*14b40*/  FADD.FTZ R0, R30, R4 ;  /* 0x000000041e007221 */ /* 0x000fe20000010000 */
[----:B------:R-:W-:Y:S01]  /*14b50*/  ULEA.HI.SX32 UR6, UR5, UR6, 0x1a ;  /* 0x0000000605067291 */ /* 0x000fe2000f8fd23f */
[----:B------:R-:W-:-:S02]  /*14b60*/  FADD.FTZ R5, R23, R5 ;  /* 0x0000000517057221 */ /* 0x000fc40000010000 */
[----:B------:R-:W-:Y:S02]  /*14b70*/  FADD.FTZ R4, R14, R3 ;  /* 0x000000030e047221 */ /* 0x000fe40000010000 */
[----:B------:R-:W-:Y:S02]  /*14b80*/  FADD.FTZ R3, R10, R2 ;  /* 0x000000020a037221 */ /* 0x000fe40000010000 */
[----:B------:R-:W-:Y:S01]  /*14b90*/  FADD.FTZ R2, R28, R0 ;  /* 0x000000001c027221 */ /* 0x000fe20000010000 */
[----:B------:R-:W-:Y:S01]  /*14ba0*/  UISETP.LT.AND UP0, UPT, URZ, UR6, UPT ;  /* 0x000000063f00728c */ /* 0x000fe2000bf01270 */
[----:B------:R-:W-:Y:S02]  /*14bb0*/  FADD.FTZ R0, R22, R5 ;  /* 0x0000000516007221 */ /* 0x000fe40000010000 */
[----:B------:R-:W-:Y:S02]  /*14bc0*/  FADD.FTZ R4, R13, R4 ;  /* 0x000000040d047221 */ /* 0x000fe40000010000 */
[----:B------:R-:W-:Y:S01]  /*14bd0*/  FADD.FTZ R3, R11, R3 ;  /* 0x000000030b037221 */ /* 0x000fe20000010000 */
[----:B------:R-:W-:Y:S01]  /*14be0*/  UIADD3 UR12, UR13, -0x2, URZ ;  /* 0xfffffffe0d0c7890 */ /* 0x000fe2000fffe03f */
[----:B------:R-:W-:Y:S01]  /*14bf0*/  FADD.FTZ R0, R21, R0 ;  /* 0x0000000015007221 */ /* 0x000fe20000010000 */
[----:B------:R-:W-:Y:S01]  /*14c00*/  USEL UR6, URZ, UR6, !UP0 ;  /* 0x000000063f067287 */ /* 0x000fe2000c000000 */
[----:B------:R-:W-:Y:S01]  /*14c10*/  FADD.FTZ R2, R25, R2 ;  /* 0x0000000219027221 */ /* 0x000fe20000010000 */
[----:B------:R1:W-:Y:S02]  /*14c20*/  STL [R1+0x2c], R4 ;  /* 0x00002c0401007387 */ /* 0x0003e40000100800 */
[----:B------:R-:W-:-:S02]  /*14c30*/  UISETP.GE.AND UP0, UPT, UR12, UR6, UPT ;  /* 0x000000060c00728c */ /* 0x000fc4000bf06270 */
[----:B------:R1:W-:Y:S04]  /*14c40*/  STL [R1+0x30], R3 ;  /* 0x0000300301007387 */ /* 0x0003e80000100800 */
[----:B------:R1:W-:Y:S04]  /*14c50*/  STL [R1+0x34], R0 ;  /* 0x0000340001007387 */ /* 0x0003e80000100800 */
[----:B------:R1:W-:Y:S01]  /*14c60*/  STL [R1+0x38], R2 ;  /* 0x0000380201007387 */ /* 0x0003e20000100800 */
[----:B------:R-:W-:Y:S02]  /*14c70*/  PLOP3.LUT P0, PT, PT, PT, UP0, 0x80, 0x0 ;  /* 0x000000000000781c */ /* 0x000fe40003f0f008 */
        /* <DEDUP_REMOVED lines=17> */
[----:B---3--:R-:W-:Y:S08]  /*14d90*/  HMMA.16816.F32.BF16 R172, R176, R16, R80 ;  /* 0x00000010b0ac723c */ /* 0x008ff00000041850 */
[C---:B------:R-:W-:Y:S08]  /*14da0*/  HMMA.16816.F32.BF16 R132, R180.reuse, R134, R60 ;  /* 0x00000086b484723c */ /* 0x040ff0000004183c */
[C---:B------:R-:W-:Y:S08]  /*14db0*/  HMMA.16816.F32.BF16 R148, R180.reuse, R150, R48 ;  /* 0x00000096b494723c */ /* 0x040ff00000041830 */
[C---:B------:R-:W-:Y:S08]  /*14dc0*/  HMMA.16816.F32.BF16 R164, R180.reuse, R166, R40 ;  /* 0x000000a6b4a4723c */ /* 0x040ff00000041828 */
[----:B------:R-:W-:Y:S08]  /*14dd0*/  HMMA.16816.F32.BF16 R168, R180, R16, R44 ;  /* 0x00000010b4a8723c */ /* 0x000ff0000004182c */
[-C--:B------:R-:W-:Y:S08]  /*14de0*/  HMMA.16816.F32.BF16 R176, R176, R18.reuse, R76 ;  /* 0x00000012b0b0723c */ /* 0x080ff0000004184c */
[----:B------:R-:W-:Y:S01]  /*14df0*/  HMMA.16816.F32.BF16 R180, R180, R18, R32 ;  /* 0x00000012b4b4723c */ /* 0x000fe20000041820 */
[----:B------:R-:W-:Y:S07]  /*14e00*/  @!P0 BRA `(.L_x_784) ;  /* 0x0000659000008947 */ /* 0x000fee0003800000 */
[----:B-1----:R-:W2:Y:S01]  /*14e10*/  LDL R115, [R1+0x24] ;  /* 0x0000240001737983 */ /* 0x002ea20000100800 */
[----:B------:R-:W-:Y:S01]  /*14e20*/  PLOP3.LUT P1, PT, PT, PT, UP2, 0x80, 0x0 ;  /* 0x000000000000781c */ /* 0x000fe20003f2f028 */
[----:B------:R-:W-:Y:S01]  /*14e30*/  IMAD.MOV.U32 R116, RZ, RZ, R72 ;  /* 0x000000ffff747224 */ /* 0x000fe200078e0048 */
[----:B------:R-:W-:Y:S01]  /*14e40*/  PLOP3.LUT P0, PT, PT, PT, UP2, 0x80, 0x0 ;  /* 0x000000000000781c */ /* 0x000fe20003f0f028 */
[----:B------:R-:W-:Y:S01]  /*14e50*/  IMAD.MOV.U32 R3, RZ, RZ, R73 ;  /* 0x000000ffff037224 */ /* 0x000fe200078e0049 */
[----:B------:R-:W-:Y:S01]  /*14e60*/  MOV R118, R70 ;  /* 0x0000004600767202 */ /* 0x000fe20000000f00 */
[----:B------:R-:W-:Y:S01]  /*14e70*/  IMAD.MOV.U32 R117, RZ, RZ, R71 ;  /* 0x000000ffff757224 */ /* 0x000fe200078e0047 */
[----:B------:R-:W-:-:S02]  /*14e80*/  ULDC UR5, c[0x0][0x210] ;  /* 0x0000840000057ab9 */ /* 0x000fc40000000800 */
[----:B------:R-:W-:Y:S02]  /*14e90*/  ULDC UR4, c[0x0][0x1e8] ;  /* 0x00007a0000047ab9 */ /* 0x000fe40000000800 */
[----:B------:R-:W-:Y:S02]  /*14ea0*/  UIMAD UR5, UR16, UR5, URZ ;  /* 0x00000005100572a4 */ /* 0x000fe4000f8e023f */
[----:B------:R-:W-:Y:S01]  /*14eb0*/  UIMAD UR4, UR16, UR4, URZ ;  /* 0x00000004100472a4 */ /* 0x000fe2000f8e023f */
[----:B--2---:R-:W-:-:S05]  /*14ec0*/  @P1 IMAD.HI.U32 R0, R115, c[0x0][0x2c8], RZ ;  /* 0x0000b20073001a27 */ /* 0x004fca00078e00ff */
[----:B------:R-:W-:-:S05]  /*14ed0*/  @P0 SHF.R.U32.HI R0, RZ, c[0x0][0x2cc], R0 ;  /* 0x0000b300ff000a19 */ /* 0x000fca0000011600 */
[----:B------:R1:W-:Y:S02]  /*14ee0*/  @P0 STL [R1+0x20], R0 ;  /* 0x0000200001000387 */ /* 0x0003e40000100800 */
.L_x_787:
[----:B------:R-:W-:Y:S04]  /*14ef0*/  DEPBAR.LE SB0, 0x0 ;  /* 0x000080000000791a */ /* 0x000fe80000000000 */
[----:B------:R-:W-:Y:S01]  /*14f00*/  BAR.SYNC.DEFER_BLOCKING 0x0 ;  /* 0x0000000000007b1d */ /* 0x000fe20000010000 */
[----:B------:R-:W-:Y:S05]  /*14f10*/  ISETP.LE.AND P0, PT, RZ, UR12, PT ;  /* 0x0000000cff007c0c */ /* 0x000fea000bf03270 */
[----:B--2--5:R2:W3:Y:S04]  /*14f20*/  LDSM.16.M88.4 R112, [R230+0x7100] ;  /* 0x00710000e670783b */ /* 0x0244e80000000200 */
[----:B------:R2:W4:Y:S04]  /*14f30*/  LDSM.16.M88.4 R108, [R230+0x9100] ;  /* 0x00910000e66c783b */ /* 0x0005280000000200 */
[----:B-----5:R2:W1:Y:S04]  /*14f40*/  LDSM.16.M88.4 R16, [R119+0x3900] ;  /* 0x003900007710783b */ /* 0x0204680000000200 */
        /* <DEDUP_REMOVED lines=17> */
[----:B------:R-:W4:Y:S04]  /*15060*/  LDL R6, [R1+0x18] ;  /* 0x0000180001067983 */ /* 0x000f280000100800 */
[----:B------:R-:W5:Y:S01]  /*15070*/  LDL R13, [R1+0x8] ;  /* 0x00000800010d7983 */ /* 0x000f620000100800 */
[----:B-1-3--:R-:W-:Y:S01]  /*15080*/  SHF.R.S32.HI R0, RZ, 0x1f, R2 ;  /* 0x0000001fff007819 */ /* 0x00afe20000011402 */
[----:B------:R-:W-:Y:S04]  /*15090*/  IMAD.WIDE.U32 R4, R2, c[0x0][0x208], RZ ;  /* 0x0000820002047a25 */ /* 0x000fe800078e00ff */
[----:B------:R-:W-:Y:S04]  /*150a0*/  IMAD R0, R0, c[0x0][0x208], RZ ;  /* 0x0000820000007a24 */ /* 0x000fe800078e02ff */
[----:B------:R-:W-:Y:S01]  /*150b0*/  IMAD R0, R2, c[0x0][0x20c], R0 ;  /* 0x0000830002007a24 */ /* 0x000fe200078e0200 */
[----:B----4-:R-:W-:Y:S03]  /*150c0*/  SHF.R.S32.HI R2, RZ, 0x1f, R6 ;  /* 0x0000001fff027819 */ /* 0x010fe60000011406 */
[----:B------:R-:W-:Y:S02]  /*150d0*/  IMAD.IADD R5, R5, 0x1, R0 ;  /* 0x0000000105057824 */ /* 0x000fe400078e0200 */
[----:B------:R-:W-:Y:S02]  /*150e0*/  IMAD R2, R2, c[0x0][0x218], RZ ;  /* 0x0000860002027a24 */ /* 0x000fe400078e02ff */
[----:B------:R-:W-:Y:S05]  /*150f0*/  IMAD.WIDE.U32 R4, R6, c[0x0][0x218], R4 ;  /* 0x0000860006047a25 */ /* 0x000fea00078e0004 */
[----:B------:R-:W-:Y:S01]  /*15100*/  IADD3 R0, P1, R4, UR5, RZ ;  /* 0x0000000504007c10 */ /* 0x000fe2000ff3e0ff */
[----:B------:R-:W-:Y:S03]  /*15110*/  IMAD R4, R6, c[0x0][0x21c], R2 ;  /* 0x0000870006047a24 */ /* 0x000fe600078e0202 */
[C---:B------:R-:W-:Y:S02]  /*15120*/  LEA R2, P0, R0.reuse, c[0x0][0x1f8], 0x1 ;  /* 0x00007e0000027a11 */ /* 0x040fe400078008ff */
[----:B------:R-:W-:Y:S03]  /*15130*/  IADD3.X R4, R5, UR15, R4, P1, !PT ;  /* 0x0000000f05047c10 */ /* 0x000fe60008ffe404 */
[----:B------:R-:W1:Y:S01]  /*15140*/  SHFL.IDX PT, R6, R2, RZ, 0x181f ;  /* 0x00181fff02067589 */ /* 0x000e6200000e0000 */
[----:B------:R-:W-:Y:S03]  /*15150*/  LEA.HI.X R0, R0, c[0x0][0x1fc], R4, 0x1, P0 ;  /* 0x00007f0000007a11 */ /* 0x000fe600000f0c04 */
[----:B------:R-:W3:Y:S04]  /*15160*/  SHFL.IDX PT, R4, R2, 0x1, 0x181f ;  /* 0x00381f0002047f89 */ /* 0x000ee800000e0000 */
[----:B------:R-:W4:Y:S04]  /*15170*/  SHFL.IDX PT, R5, R0, RZ, 0x181f ;  /* 0x00181fff00057589 */ /* 0x000f2800000e0000 */
[----:B------:R-:W2:Y:S04]  /*15180*/  SHFL.IDX PT, R8, R0, 0x1, 0x181f ;  /* 0x00381f0000087f89 */ /* 0x000ea800000e0000 */
[----:B------:R-:W-:Y:S04]  /*15190*/  SHFL.IDX PT, R11, R0, 0x2, 0x181f ;  /* 0x00581f00000b7f89 */ /* 0x000fe800000e0000 */
[----:B------:R-:W-:Y:S04]  /*151a0*/  SHFL.IDX PT, R22, R0, 0x3, 0x181f ;  /* 0x00781f0000167f89 */ /* 0x000fe800000e0000 */
[----:B------:R-:W-:Y:S01]  /*151b0*/  SHFL.IDX PT, R21, R0, 0x4, 0x181f ;  /* 0x00981f0000157f89 */ /* 0x000fe200000e0000 */
[-C--:B-1----:R-:W-:Y:S03]  /*151c0*/  IADD3 R6, P1, R6, R242.reuse, RZ ;  /* 0x000000f206067210 */ /* 0x082fe60007f3e0ff */
[----:B------:R-:W-:Y:S01]  /*151d0*/  SHFL.IDX PT, R20, R0, 0x5, 0x181f ;  /* 0x00b81f0000147f89 */ /* 0x000fe200000e0000 */
[-C--:B---3--:R-:W-:Y:S03]  /*151e0*/  IADD3 R4, P0, R4, R242.reuse, RZ ;  /* 0x000000f204047210 */ /* 0x088fe60007f1e0ff */
[----:B------:R5:W-:Y:S01]  /*151f0*/  SHFL.IDX PT, R15, R0, 0x6, 0x181f ;  /* 0x00d81f00000f7f89 */ /* 0x000be200000e0000 */
[--C-:B----4-:R-:W-:Y:S03]  /*15200*/  IMAD.X R7, R5, 0x1, R241.reuse, P1 ;  /* 0x0000000105077824 */ /* 0x110fe600008e06f1 */
[----:B------:R-:W1:Y:S01]  /*15210*/  SHFL.IDX PT, R12, R2, 0x2, 0x181f ;  /* 0x00581f00020c7f89 */ /* 0x000e6200000e0000 */
[--C-:B--2---:R-:W-:Y:S03]  /*15220*/  IMAD.X R5, R8, 0x1, R241.reuse, P0 ;  /* 0x0000000108057824 */ /* 0x104fe600000e06f1 */
[----:B------:R-:W2:Y:S04]  /*15230*/  SHFL.IDX PT, R10, R2, 0x3, 0x181f ;  /* 0x00781f00020a7f89 */ /* 0x000ea800000e0000 */
[----:B------:R-:W3:Y:S04]  /*15240*/  SHFL.IDX PT, R9, R2, 0x4, 0x181f ;  /* 0x00981f0002097f89 */ /* 0x000ee800000e0000 */
[----:B------:R-:W4:Y:S04]  /*15250*/  SHFL.IDX PT, R14, R2, 0x5, 0x181f ;  /* 0x00b81f00020e7f89 */ /* 0x000f2800000e0000 */
[----:B------:R-:W4:Y:S01]  /*15260*/  SHFL.IDX PT, R2, R2, 0x6, 0x181f ;  /* 0x00d81f0002027f89 */ /* 0x000f2200000e0000 */
[----:B-----5:R-:W-:Y:S05]  /*15270*/  IADD3 R0, R13, 0x100, RZ ;  /* 0x000001000d007810 */ /* 0x020fea0007ffe0ff */
[----:B------:R4:W-:Y:S01]  /*15280*/  LDGSTS.E.BYPASS.LTC128B.128 [R0], [R6.64], !P5 ;  /* 0x0000000006007fae */ /* 0x0009e2000e901d56 */
[-C--:B-1----:R-:W-:Y:S03]  /*15290*/  IADD3 R12, P0, R12, R242.reuse, RZ ;  /* 0x000000f20c0c7210 */ /* 0x082fe60007f1e0ff */
[----:B------:R1:W-:Y:S01]  /*152a0*/  LDGSTS.E.BYPASS.LTC128B.128 [R0+0x800], [R4.64], !P5 ;  /* 0x0080000004007fae */ /* 0x0003e2000e901d56 */
[-C--:B--2---:R-:W-:Y:S01]  /*152b0*/  IADD3 R10, P3, R10, R242.reuse, RZ ;  /* 0x000000f20a0a7210 */ /* 0x084fe20007f7e0ff */
[--C-:B------:R-:W-:Y:S01]  /*152c0*/  IMAD.X R13, R11, 0x1, R241.reuse, P0 ;  /* 0x000000010b0d7824 */ /* 0x100fe200000e06f1 */
[-C--:B---3--:R-:W-:Y:S03]  /*152d0*/  IADD3 R8, P2, R9, R242.reuse, RZ ;  /* 0x000000f209087210 */ /* 0x088fe60007f5e0ff */
[--C-:B------:R-:W-:Y:S01]  /*152e0*/  IMAD.X R11, R22, 0x1, R241.reuse, P3 ;  /* 0x00000001160b7824 */ /* 0x100fe200018e06f1 */
[----:B------:R2:W-:Y:S01]  /*152f0*/  LDGSTS.E.BYPASS.LTC128B.128 [R0+0x1000], [R12.64], !P5 ;  /* 0x010000000c007fae */ /* 0x0005e2000e901d56 */
[--C-:B------:R-:W-:Y:S03]  /*15300*/  IMAD.X R9, R21, 0x1, R241.reuse, P2 ;  /* 0x0000000115097824 */ /* 0x100fe600010e06f1 */
[----:B------:R2:W-:Y:S04]  /*15310*/  LDGSTS.E.BYPASS.LTC128B.128 [R0+0x1800], [R10.64], !P5 ;  /* 0x018000000a007fae */ /* 0x0005e8000e901d56 */
[----:B------:R2:W-:Y:S01]  /*15320*/  LDGSTS.E.BYPASS.LTC128B.128 [R0+0x2000], [R8.64], !P5 ;  /* 0x0200000008007fae */ /* 0x0005e2000e901d56 */
[-C--:B----4-:R-:W-:Y:S02]  /*15330*/  IADD3 R6, P1, R14, R242.reuse, RZ ;  /* 0x000000f20e067210 */ /* 0x090fe40007f3e0ff */
[----:B-1----:R-:W-:Y:S03]  /*15340*/  IADD3 R4, P0, R2, R242, RZ ;  /* 0x000000f202047210 */ /* 0x002fe60007f1e0ff */
[--C-:B------:R-:W-:Y:S02]  /*15350*/  IMAD.X R7, R20, 0x1, R241.reuse, P1 ;  /* 0x0000000114077824 */ /* 0x100fe400008e06f1 */
[----:B------:R-:W-:Y:S03]  /*15360*/  IMAD.X R5, R15, 0x1, R241, P0 ;  /* 0x000000010f057824 */ /* 0x000fe600000e06f1 */
[----:B------:R2:W-:Y:S04]  /*15370*/  LDGSTS.E.BYPASS.LTC128B.128 [R0+0x2800], [R6.64], !P5 ;  /* 0x0280000006007fae */ /* 0x0005e8000e901d56 */
[----:B------:R2:W-:Y:S02]  /*15380*/  LDGSTS.E.BYPASS.LTC128B.128 [R0+0x3000], [R4.64], !P5 ;  /* 0x0300000004007fae */ /* 0x0005e4000e901d56 */
.L_x_785:
        /* <DEDUP_REMOVED lines=65> */
[----:B------:R-:W4:Y:S07]  /*157a0*/  LDSM.16.M88.4 R196, [R229+0x4900] ;  /* 0x00490000e5c4783b */ /* 0x000f2e0000000200 */
[----:B------:R-:W-:Y:S01]  /*157b0*/  HMMA.16816.F32.BF16 R112, R188, R222, R112 ;  /* 0x000000debc70723c */ /* 0x000fe20000041870 */
[----:B------:R-:W5:Y:S08]  /*157c0*/  LDSM.16.M88.4 R188, [R229+0x5100] ;  /* 0x00510000e5bc783b */ /* 0x000f700000000200 */
[----:B------:R-:W-:Y:S01]  /*157d0*/  LDSM.16.M88.4 R220, [R228] ;  /* 0x00000000e4dc783b */ /* 0x000fe20000000200 */
        /* <DEDUP_REMOVED lines=17> */
[----:B------:R-:W2:Y:S07]  /*158f0*/  LDSM.16.M88.4 R188, [R232+0x9100] ;  /* 0x00910000e8bc783b */ /* 0x000eae0000000200 */
        /* <DEDUP_REMOVED lines=41> */
[----:B------:R-:W-:Y:S01]  /*15b90*/  MUFU.TANH R249, R12 ;  /* 0x0000000c00f97308 */ /* 0x000fe20000002400 */
[----:B--2---:R2:W-:Y:S09]  /*15ba0*/  STL [R1+0xc], R2 ;  /* 0x00000c0201007387 */ /* 0x0045f20000100800 */
[----:B------:R-:W-:Y:S01]  /*15bb0*/  MUFU.TANH R250, R13 ;  /* 0x0000000d00fa7308 */ /* 0x000fe20000002400 */
[----:B---3--:R-:W3:Y:S01]  /*15bc0*/  LDSM.16.M88.4 R8, [R228+0x1000] ;  /* 0x00100000e408783b */ /* 0x008ee20000000200 */
[-C--:B-1----:R-:W-:Y:S08]  /*15bd0*/  HMMA.16816.F32.BF16 R20, R216, R4.reuse, R20 ;  /* 0x00000004d814723c */ /* 0x082ff00000041814 */
[----:B------:R-:W-:Y:S01]  /*15be0*/  MUFU.TANH R192, R16 ;  /* 0x0000001000c07308 */ /* 0x000fe20000002400 */
[----:B----4-:R1:W-:Y:S01]  /*15bf0*/  STL [R1+0x10], R0 ;  /* 0x0000100001007387 */ /* 0x0103e20000100800 */
[C---:B------:R-:W-:Y:S08]  /*15c00*/  HMMA.16816.F32.BF16 R24, R188.reuse, R4, R24 ;  /* 0x00000004bc18723c */ /* 0x040ff00000041818 */
[----:B--2---:R-:W2:Y:S01]  /*15c10*/  MUFU.TANH R2, R14 ;  /* 0x0000000e00027308 */ /* 0x004ea20000002400 */
[-C--:B------:R-:W-:Y:S08]  /*15c20*/  HMMA.16816.F32.BF16 R28, R188, R6.reuse, R28 ;  /* 0x00000006bc1c723c */ /* 0x080ff0000004181c */
[C---:B------:R-:W-:Y:S01]  /*15c30*/  HMMA.16816.F32.BF16 R32, R216.reuse, R6, R32 ;  /* 0x00000006d820723c */ /* 0x040fe20000041820 */
[----:B------:R-:W-:Y:S01]  /*15c40*/  MUFU.TANH R187, R17 ;  /* 0x0000001100bb7308 */ /* 0x000fe20000002400 */
[----:B------:R-:W4:Y:S02]  /*15c50*/  LDSM.16.M88.4 R4, [R228+0x1800] ;  /* 0x00180000e404783b */ /* 0x000f240000000200 */
[----:B------:R-:W-:Y:S02]  /*15c60*/  FMUL.FTZ R20, R20, c[0x0][0x320] ;  /* 0x0000c80014147a20 */ /* 0x000fe40000410000 */
[----:B------:R-:W-:Y:S02]  /*15c70*/  FMUL.FTZ R21, R21, c[0x0][0x320] ;  /* 0x0000c80015157a20 */ /* 0x000fe40000410000 */
[----:B------:R-:W-:Y:S03]  /*15c80*/  FMUL.FTZ R24, R24, c[0x0][0x320] ;  /* 0x0000c80018187a20 */ /* 0x000fe60000410000 */
[----:B-1----:R-:W1:Y:S01]  /*15c90*/  MUFU.TANH R0, R15 ;  /* 0x0000000f00007308 */ /* 0x002e620000002400 */
[----:B------:R-:W-:Y:S02]  /*15ca0*/  FMUL.FTZ R25, R25, c[0x0][0x320] ;  /* 0x0000c80019197a20 */ /* 0x000fe40000410000 */
[----:B------:R-:W-:Y:S01]  /*15cb0*/  FMUL.FTZ R27, R27, c[0x0][0x320] ;  /* 0x0000c8001b1b7a20 */ /* 0x000fe20000410000 */
[----:B--2---:R-:W-:Y:S01]  /*15cc0*/  STL [R1], R2 ;  /* 0x0000000201007387 */ /* 0x004fe20000100800 */
[-C--:B---3--:R-:W-:Y:S03]  /*15cd0*/  HMMA.16816.F32.BF16 R36, R216, R8.reuse, R36 ;  /* 0x00000008d824723c */ /* 0x088fe60000041824 */
[----:B------:R-:W-:Y:S02]  /*15ce0*/  FMUL.FTZ R28, R28, c[0x0][0x320] ;  /* 0x0000c8001c1c7a20 */ /* 0x000fe40000410000 */
[----:B------:R2:W3:Y:S01]  /*15cf0*/  MUFU.TANH R212, R18 ;  /* 0x0000001200d47308 */ /* 0x0004e20000002400 */
[----:B------:R-:W-:Y:S02]  /*15d00*/  FMUL.FTZ R30, R30, c[0x0][0x320] ;  /* 0x0000c8001e1e7a20 */ /* 0x000fe40000410000 */
[C---:B------:R-:W-:Y:S04]  /*15d10*/  HMMA.16816.F32.BF16 R40, R188.reuse, R8, R40 ;  /* 0x00000008bc28723c */ /* 0x040fe80000041828 */
[----:B------:R-:W-:Y:S02]  /*15d20*/  FMUL.FTZ R32, R32, c[0x0][0x320] ;  /* 0x0000c80020207a20 */ /* 0x000fe40000410000 */
[----:B------:R-:W-:Y:S01]  /*15d30*/  FMUL.FTZ R33, R33, c[0x0][0x320] ;  /* 0x0000c80021217a20 */ /* 0x000fe20000410000 */
[----:B------:R2:W2:Y:S01]  /*15d40*/  MUFU.TANH R211, R19 ;  /* 0x0000001300d37308 */ /* 0x0004a20000002400 */
[-C--:B------:R-:W-:Y:S01]  /*15d50*/  HMMA.16816.F32.BF16 R44, R188, R10.reuse, R44 ;  /* 0x0000000abc2c723c */ /* 0x080fe2000004182c */
[----:B-1----:R-:W-:Y:S03]  /*15d60*/  STL [R1+0x4], R0 ;  /* 0x0000040001007387 */ /* 0x002fe60000100800 */
[----:B------:R-:W-:Y:S02]  /*15d70*/  FMUL.FTZ R22, R22, c[0x0][0x320] ;  /* 0x0000c80016167a20 */ /* 0x000fe40000410000 */
[----:B------:R-:W-:Y:S02]  /*15d80*/  FMUL.FTZ R23, R23, c[0x0][0x320] ;  /* 0x0000c80017177a20 */ /* 0x000fe40000410000 */
[C---:B------:R-:W-:Y:S01]  /*15d90*/  HMMA.16816.F32.BF16 R48, R216.reuse, R10, R48 ;  /* 0x0000000ad830723c */ /* 0x040fe20000041830 */
[----:B------:R1:W1:Y:S01]  /*15da0*/  MUFU.TANH R184, R20 ;  /* 0x0000001400b87308 */ /* 0x0002620000002400 */
[----:B------:R-:W5:Y:S02]  /*15db0*/  LDSM.16.M88.4 R8, [R228+0x2000] ;  /* 0x00200000e408783b */ /* 0x000f640000000200 */
[----:B------:R-:W-:Y:S02]  /*15dc0*/  FMUL.FTZ R36, R36, c[0x0][0x320] ;  /* 0x0000c80024247a20 */ /* 0x000fe40000410000 */
[----:B------:R-:W-:Y:S02]  /*15dd0*/  FMUL.FTZ R37, R37, c[0x0][0x320] ;  /* 0x0000c80025257a20 */ /* 0x000fe40000410000 */
[-C--:B----4-:R-:W-:Y:S03]  /*15de0*/  HMMA.16816.F32.BF16 R52, R216, R4.reuse, R52 ;  /* 0x00000004d834723c */ /* 0x090fe60000041834 */
[----:B------:R-:W4:Y:S01]  /*15df0*/  MUFU.TANH R21, R21 ;  /* 0x0000001500157308 */ /* 0x000f220000002400 */
        /* <DEDUP_REMOVED lines=11> */
[----:B------:R-:W1:Y:S03]  /*15eb0*/  LDSM.16.M88.4 R4, [R228+0x2800] ;  /* 0x00280000e404783b */ /* 0x000e660000000200 */
[----:B------:R-:W-:Y:S02]  /*15ec0*/  FMUL.FTZ R52, R52, c[0x0][0x320] ;  /* 0x0000c80034347a20 */ /* 0x000fe40000410000 */
[----:B------:R-:W-:Y:S02]  /*15ed0*/  FMUL.FTZ R53, R53, c[0x0][0x320] ;  /* 0x0000c80035357a20 */ /* 0x000fe40000410000 */
[----:B------:R-:W-:Y:S01]  /*15ee0*/  FMUL.FTZ R54, R54, c[0x0][0x320] ;  /* 0x0000c80036367a20 */ /* 0x000fe20000410000 */
[----:B------:R1:W1:Y:S01]  /*15ef0*/  MUFU.TANH R223, R24 ;  /* 0x0000001800df7308 */ /* 0x0002620000002400 */
[-C--:B-----5:R-:W-:Y:S03]  /*15f00*/  HMMA.16816.F32.BF16 R68, R216, R8.reuse, R68 ;  /* 0x00000008d844723c */ /* 0x0a0fe60000041844 */
[----:B------:R-:W-:Y:S02]  /*15f10*/  FMUL.FTZ R55, R55, c[0x0][0x320] ;  /* 0x0000c80037377a20 */ /* 0x000fe40000410000 */
[----:B------:R-:W-:Y:S02]  /*15f20*/  FMUL.FTZ R57, R57, c[0x0][0x320] ;  /* 0x0000c80039397a20 */ /* 0x000fe40000410000 */
[----:B------:R-:W-:Y:S01]  /*15f30*/  FMUL.FTZ R59, R59, c[0x0][0x320] ;  /* 0x0000c8003b3b7a20 */ /* 0x000fe20000410000 */
[C---:B------:R-:W-:Y:S01]  /*15f40*/  HMMA.16816.F32.BF16 R72, R188.reuse, R8, R72 ;  /* 0x00000008bc48723c */ /* 0x040fe20000041848 */
[----:B------:R2:W2:Y:S03]  /*15f50*/  MUFU.TANH R222, R25 ;  /* 0x0000001900de7308 */ /* 0x0004a60000002400 */
[----:B------:R-:W-:Y:S02]  /*15f60*/  FMUL.FTZ R61, R61, c[0x0][0x320] ;  /* 0x0000c8003d3d7a20 */ /* 0x000fe40000410000 */
[----:B------:R-:W-:Y:S02]  /*15f70*/  FMUL.FTZ R64, R64, c[0x0][0x320] ;  /* 0x0000c80040407a20 */ /* 0x000fe40000410000 */
[-C--:B------:R-:W-:Y:S03]  /*15f80*/  HMMA.16816.F32.BF16 R76, R188, R10.reuse, R76 ;  /* 0x0000000abc4c723c */ /* 0x080fe6000004184c */
[----:B------:R2:W2:Y:S01]  /*15f90*/  MUFU.TANH R247, R26 ;  /* 0x0000001a00f77308 */ /* 0x0004a20000002400 */
[----:B------:R-:W-:Y:S02]  /*15fa0*/  FMUL.FTZ R65, R65, c[0x0][0x320] ;  /* 0x0000c80041417a20 */ /* 0x000fe40000410000 */
[----:B------:R-:W-:Y:S02]  /*15fb0*/  FMUL.FTZ R66, R66, c[0x0][0x320] ;  /* 0x0000c80042427a20 */ /* 0x000fe40000410000 */
[C---:B------:R-:W-:Y:S01]  /*15fc0*/  HMMA.16816.F32.BF16 R80, R216.reuse, R10, R80 ;  /* 0x0000000ad850723c */ /* 0x040fe20000041850 */
[----:B------:R-:W5:Y:S01]  /*15fd0*/  LDSM.16.M88.4 R8, [R228+0x3000] ;  /* 0x00300000e408783b */ /* 0x000f620000000200 */
[----:B------:R-:W-:Y:S04]  /*15fe0*/  DEPBAR.LE SB0, 0x0 ;  /* 0x000080000000791a */ /* 0x000fe80000000000 */
[----:B------:R2:W2:Y:S01]  /*15ff0*/  MUFU.TANH R248, R27 ;  /* 0x0000001b00f87308 */ /* 0x0004a20000002400 */
[----:B------:R-:W-:Y:S01]  /*16000*/  FMUL.FTZ R67, R67, c[0x0][0x320] ;  /* 0x0000c80043437a20 */ /* 0x000fe20000410000 */
[-C--:B-1----:R-:W-:Y:S01]  /*16010*/  HMMA.16816.F32.BF16 R84, R216, R4.reuse, R84 ;  /* 0x00000004d854723c */ /* 0x082fe20000041854 */
        /* <DEDUP_REMOVED lines=89> */
[----:B------:R-:W-:Y:S03]  /*165b0*/  FMUL.FTZ R111, R111, c[0x0][0x320] ;  /* 0x0000c8006f6f7a20 */ /* 0x000fe60000410000 */
        /* <DEDUP_REMOVED lines=77> */
[----:B------:R-:W3:Y:S04]  /*16a90*/  LDL R0, [R1+0x8] ;  /* 0x0000080001007983 */ /* 0x000ee80000100800 */
[----:B------:R-:W-:Y:S01]  /*16aa0*/  ISETP.NE.AND P1, PT, R2, 0x1, PT ;  /* 0x000000010200780c */ /* 0x000fe20003f25270 */
[----:B------:R-:W-:Y:S02]  /*16ab0*/  IMAD.U32 R2, RZ, RZ, UR10 ;  /* 0x0000000aff027e24 */ /* 0x000fe4000f8e00ff */
[----:B---3--:R-:W-:Y:S03]  /*16ac0*/  IMAD.MOV.U32 R22, RZ, RZ, R0 ;  /* 0x000000ffff167224 */ /* 0x008fe600078e0000 */
[----:B--2---:R-:W-:Y:S07]  /*16ad0*/  IADD3 R2, R2, -0x70, R12 ;  /* 0xffffff9002027810 */ /* 0x004fee0007ffe00c */
        /* <DEDUP_REMOVED lines=11> */
[----:B------:R2:W3:Y:S02]  /*16b90*/  @!P6 LDG.E R7, [R4.64] ;  /* 0x000000160407e981 */ /* 0x0004e4000c1e1900 */
[----:B------:R-:W-:Y:S04]  /*16ba0*/  IMAD R0, R0, c[0x0][0x1e0], RZ ;  /* 0x0000780000007a24 */ /* 0x000fe800078e02ff */
[C---:B------:R-:W-:Y:S02]  /*16bb0*/  IMAD R0, R8.reuse, c[0x0][0x1e4], R0 ;  /* 0x0000790008007a24 */ /* 0x040fe400078e0200 */
[----:B--2---:R-:W-:Y:S04]  /*16bc0*/  IMAD.WIDE.U32 R4, R8, c[0x0][0x1e0], RZ ;  /* 0x0000780008047a25 */ /* 0x004fe800078e00ff */
[----:B------:R-:W-:Y:S01]  /*16bd0*/  IMAD.IADD R5, R5, 0x1, R0 ;  /* 0x0000000105057824 */ /* 0x000fe200078e0200 */
[----:B---3--:R-:W-:Y:S01]  /*16be0*/  STL [R1+0x18], R7 ;  /* 0x0000180701007387 */ /* 0x008fe20000100800 */
[----:B------:R-:W-:Y:S02]  /*16bf0*/  SHF.R.S32.HI R2, RZ, 0x1f, R7 ;  /* 0x0000001fff027819 */ /* 0x000fe40000011407 */
        /* <DEDUP_REMOVED lines=9> */
[----:B------:R-:W3:Y:S04]  /*16c90*/  SHFL.IDX PT, R7, R0, RZ, 0x181f ;  /* 0x00181fff00077589 */ /* 0x000ee800000e0000 */
[----:B------:R-:W4:Y:S04]  /*16ca0*/  SHFL.IDX PT, R4, R2, 0x1, 0x181f ;  /* 0x00381f0002047f89 */ /* 0x000f2800000e0000 */
[----:B------:R-:W5:Y:S04]  /*16cb0*/  SHFL.IDX PT, R5, R0, 0x1, 0x181f ;  /* 0x00381f0000057f89 */ /* 0x000f6800000e0000 */
[----:B------:R-:W1:Y:S04]  /*16cc0*/  SHFL.IDX PT, R10, R2, 0x3, 0x181f ;  /* 0x00781f00020a7f89 */ /* 0x000e6800000e0000 */
[----:B------:R-:W1:Y:S01]  /*16cd0*/  SHFL.IDX PT, R9, R0, 0x2, 0x181f ;  /* 0x00581f0000097f89 */ /* 0x000e6200000e0000 */
[-C--:B--2---:R-:W-:Y:S03]  /*16ce0*/  IADD3 R6, P1, R6, R242.reuse, RZ ;  /* 0x000000f206067210 */ /* 0x084fe60007f3e0ff */
[----:B------:R-:W2:Y:S04]  /*16cf0*/  SHFL.IDX PT, R8, R2, 0x4, 0x181f ;  /* 0x00981f0002087f89 */ /* 0x000ea800000e0000 */
[----:B------:R-:W2:Y:S01]  /*16d00*/  SHFL.IDX PT, R11, R2, 0x5, 0x181f ;  /* 0x00b81f00020b7f89 */ /* 0x000ea200000e0000 */
[-C--:B---3--:R-:W-:Y:S03]  /*16d10*/  IADD3.X R7, R7, R241.reuse, RZ, P1, !PT ;  /* 0x000000f107077210 */ /* 0x088fe60000ffe4ff */
[----:B------:R-:W3:Y:S01]  /*16d20*/  SHFL.IDX PT, R16, R0, 0x3, 0x181f ;  /* 0x00781f0000107f89 */ /* 0x000ee200000e0000 */
[-C--:B----4-:R-:W-:Y:S03]  /*16d30*/  IADD3 R4, P0, R4, R242.reuse, RZ ;  /* 0x000000f204047210 */ /* 0x090fe60007f1e0ff */
[----:B------:R4:W-:Y:S02]  /*16d40*/  LDGSTS.E.BYPASS.LTC128B.128 [R22+0x3900], [R6.64], !P5 ;  /* 0x0390000006167fae */ /* 0x0009e4000e901d56 */
[--C-:B-----5:R-:W-:Y:S01]  /*16d50*/  IMAD.X R5, R5, 0x1, R241.reuse, P0 ;  /* 0x0000000105057824 */ /* 0x120fe200000e06f1 */
[-C--:B------:R-:W-:Y:S01]  /*16d60*/  IADD3 R12, P0, R12, R242.reuse, RZ ;  /* 0x000000f20c0c7210 */ /* 0x080fe20007f1e0ff */
[----:B------:R-:W5:Y:S01]  /*16d70*/  SHFL.IDX PT, R15, R0, 0x4, 0x181f ;  /* 0x00981f00000f7f89 */ /* 0x000f6200000e0000 */
[-C--:B-1----:R-:W-:Y:S03]  /*16d80*/  IADD3 R10, P3, R10, R242.reuse, RZ ;  /* 0x000000f20a0a7210 */ /* 0x082fe60007f7e0ff */
[----:B------:R1:W-:Y:S01]  /*16d90*/  LDGSTS.E.BYPASS.LTC128B.128 [R22+0x4100], [R4.64], !P5 ;  /* 0x0410000004167fae */ /* 0x0003e2000e901d56 */
[--C-:B------:R-:W-:Y:S03]  /*16da0*/  IMAD.X R13, R9, 0x1, R241.reuse, P0 ;  /* 0x00000001090d7824 */ /* 0x100fe600000e06f1 */
[----:B------:R-:W1:Y:S01]  /*16db0*/  SHFL.IDX PT, R2, R2, 0x6, 0x181f ;  /* 0x00d81f0002027f89 */ /* 0x000e6200000e0000 */
[-C--:B--2---:R-:W-:Y:S03]  /*16dc0*/  IADD3 R8, P2, R8, R242.reuse, RZ ;  /* 0x000000f208087210 */ /* 0x084fe60007f5e0ff */
[----:B------:R-:W2:Y:S04]  /*16dd0*/  SHFL.IDX PT, R14, R0, 0x5, 0x181f ;  /* 0x00b81f00000e7f89 */ /* 0x000ea800000e0000 */
[----:B------:R-:W2:Y:S04]  /*16de0*/  SHFL.IDX PT, R0, R0, 0x6, 0x181f ;  /* 0x00d81f0000007f89 */ /* 0x000ea800000e0000 */
[----:B------:R2:W-:Y:S01]  /*16df0*/  LDGSTS.E.BYPASS.LTC128B.128 [R22+0x4900], [R12.64], !P5 ;  /* 0x049000000c167fae */ /* 0x0005e2000e901d56 */
[-C--:B----4-:R-:W-:Y:S01]  /*16e00*/  IADD3 R6, P1, R11, R242.reuse, RZ ;  /* 0x000000f20b067210 */ /* 0x090fe20007f3e0ff */
[--C-:B---3--:R-:W-:Y:S01]  /*16e10*/  IMAD.X R11, R16, 0x1, R241.reuse, P3 ;  /* 0x00000001100b7824 */ /* 0x108fe200018e06f1 */
[----:B-----5:R-:W-:Y:S04]  /*16e20*/  IADD3.X R9, R15, R241, RZ, P2, !PT ;  /* 0x000000f10f097210 */ /* 0x020fe800017fe4ff */
[----:B------:R3:W-:Y:S01]  /*16e30*/  LDGSTS.E.BYPASS.LTC128B.128 [R22+0x5100], [R10.64], !P5 ;  /* 0x051000000a167fae */ /* 0x0007e2000e901d56 */
[----:B-1----:R-:W-:Y:S03]  /*16e40*/  IADD3 R4, P0, R2, R242, RZ ;  /* 0x000000f202047210 */ /* 0x002fe60007f1e0ff */
[----:B------:R3:W-:Y:S01]  /*16e50*/  LDGSTS.E.BYPASS.LTC128B.128 [R22+0x5900], [R8.64], !P5 ;  /* 0x0590000008167fae */ /* 0x0007e2000e901d56 */
[--C-:B--2---:R-:W-:Y:S02]  /*16e60*/  IMAD.X R7, R14, 0x1, R241.reuse, P1 ;  /* 0x000000010e077824 */ /* 0x104fe400008e06f1 */
[----:B------:R-:W-:Y:S03]  /*16e70*/  IMAD.X R5, R0, 0x1, R241, P0 ;  /* 0x0000000100057824 */ /* 0x000fe600000e06f1 */
[----:B------:R3:W-:Y:S04]  /*16e80*/  LDGSTS.E.BYPASS.LTC128B.128 [R22+0x6100], [R6.64], !P5 ;  /* 0x0610000006167fae */ /* 0x0007e8000e901d56 */
[----:B------:R3:W-:Y:S02]  /*16e90*/  LDGSTS.E.BYPASS.LTC128B.128 [R22+0x6900], [R4.64], !P5 ;  /* 0x0690000004167fae */ /* 0x0007e4000e901d56 */
.L_x_786:
[----:B--234-:R-:W2:Y:S01]  /*16ea0*/  LDL.LU R6, [R1] ;  /* 0x0000000001067983 */ /* 0x01cea20000300800 */
[----:B------:R-:W-:Y:S01]  /*16eb0*/  PLOP3.LUT P0, PT, PT, PT, UP2, 0x80, 0x0 ;  /* 0x000000000000781c */ /* 0x000fe20003f0f028 */
[----:B------:R-:W-:Y:S02]  /*16ec0*/  UIMAD UR10, UR12, -0x70, URZ ;  /* 0xffffff900c0a78a4 */ /* 0x000fe4000f8e023f */
[----:B------:R-:W3:Y:S01]  /*16ed0*/  LDL.LU R5, [R1+0x4] ;  /* 0x0000040001057983 */ /* 0x000ee20000300800 */
[----:B------:R-:W-:Y:S02]  /*16ee0*/  UISETP.GT.AND UP0, UPT, UR12, UR6, UPT ;  /* 0x000000060c00728c */ /* 0x000fe4000bf04270 */
[----:B------:R-:W-:Y:S01]  /*16ef0*/  UIADD3 UR12, UR12, -0x1, URZ ;  /* 0xffffffff0c0c7890 */ /* 0x000fe2000fffe03f */
[----:B------:R-:W4:Y:S04]  /*16f00*/  LDL.LU R4, [R1+0xc] ;  /* 0x00000c0001047983 */ /* 0x000f280000300800 */
[----:B------:R-:W4:Y:S04]  /*16f10*/  LDL.LU R0, [R1+0x10] ;  /* 0x0000100001007983 */ /* 0x000f280000300800 */
        /* <DEDUP_REMOVED lines=13> */
[----:B---3--:R-:W-:Y:S02]  /*16ff0*/  IMAD.MOV.U32 R8, RZ, RZ, R5 ;  /* 0x000000ffff087224 */ /* 0x008fe400078e0005 */
[----:B------:R-:W-:Y:S02]  /*17000*/  IMAD.U32 R5, RZ, RZ, UR20 ;  /* 0x00000014ff057e24 */ /* 0x000fe4000f8e00ff */
[----:B----4-:R-:W-:Y:S02]  /*17010*/  IMAD.MOV.U32 R11, RZ, RZ, R4 ;  /* 0x000000ffff0b7224 */ /* 0x010fe400078e0004 */
[----:B------:R-:W-:Y:S02]  /*17020*/  IMAD.MOV.U32 R10, RZ, RZ, R0 ;  /* 0x000000ffff0a7224 */ /* 0x000fe400078e0000 */
[----:B------:R2:W3:Y:S02]  /*17030*/  LDL R0, [R1+0x24] ;  /* 0x0000240001007983 */ /* 0x0004e40000100800 */
[----:B---3--:R-:W-:Y:S05]  /*17040*/  @P0 IMAD.MOV.U32 R0, RZ, RZ, R2 ;  /* 0x000000ffff000224 */ /* 0x008fea00078e0002 */
[----:B------:R-:W-:Y:S08]  /*17050*/  SHFL.IDX PT, R7, R0, 0x2, 0x1c1f ;  /* 0x005c1f0000077f89 */ /* 0x000ff000000e0000 */
[----:B------:R-:W3:Y:S08]  /*17060*/  SHFL.IDX PT, R4, R0, RZ, 0x1c1f ;  /* 0x001c1fff00047589 */ /* 0x000ef000000e0000 */
[----:B------:R-:W4:Y:S08]  /*17070*/  SHFL.IDX PT, R2, R0, 0x1, 0x1c1f ;  /* 0x003c1f0000027f89 */ /* 0x000f3000000e0000 */
[----:B------:R1:W2:Y:S02]  /*17080*/  SHFL.IDX PT, R6, R0, 0x3, 0x1c1f ;  /* 0x007c1f0000067f89 */ /* 0x0002a400000e0000 */
[----:B-1----:R-:W-:Y:S05]  /*17090*/  IMAD.U32 R0, RZ, RZ, UR10 ;  /* 0x0000000aff007e24 */ /* 0x002fea000f8e00ff */
[----:B------:R-:W-:Y:S01]  /*170a0*/  IADD3 R0, -R12, 0x1, R0 ;  /* 0x000000010c007810 */ /* 0x000fe20007ffe100 */
[----:B------:R-:W-:Y:S03]  /*170b0*/  IMAD.MOV.U32 R12, RZ, RZ, R10 ;  /* 0x000000ffff0c7224 */ /* 0x000fe600078e000a */
[----:B------:R-:W-:Y:S01]  /*170c0*/  IADD3 R5, -R5, UR14, R0 ;  /* 0x0000000e05057c10 */ /* 0x000fe2000fffe100 */
[----:B------:R-:W-:Y:S04]  /*170d0*/  IMAD.MOV.U32 R48, RZ, RZ, R12 ;  /* 0x000000ffff307224 */ /* 0x000fe800078e000c */
[C---:B---3--:R-:W-:Y:S02]  /*170e0*/  IMAD.IADD R4, R5.reuse, 0x1, R4 ;  /* 0x0000000105047824 */ /* 0x048fe400078e0204 */
[C---:B----4-:R-:W-:Y:S02]  /*170f0*/  IMAD.IADD R2, R5.reuse, 0x1, R2 ;  /* 0x0000000105027824 */ /* 0x050fe400078e0202 */
[C---:B------:R-:W-:Y:S01]  /*17100*/  IMAD.IADD R0, R5.reuse, 0x1, R7 ;  /* 0x0000000105007824 */ /* 0x040fe200078e0207 */
[C---:B------:R-:W-:Y:S01]  /*17110*/  ISETP.GT.AND P0, PT, R4.reuse, RZ, PT ;  /* 0x000000ff0400720c */ /* 0x040fe20003f04270 */
[----:B--2---:R-:W-:Y:S01]  /*17120*/  IMAD.IADD R5, R5, 0x1, R6 ;  /* 0x0000000105057824 */ /* 0x004fe200078e0206 */
[----:B------:R-:W-:Y:S02]  /*17130*/  ISETP.GT.AND P1, PT, R4, 0x1, PT ;  /* 0x000000010400780c */ /* 0x000fe40003f24270 */
        /* <DEDUP_REMOVED lines=8> */
[C---:B------:R-:W-:Y:S02]  /*171c0*/  ISETP.GT.AND P0, PT, R4.reuse, 0x10, PT ;  /* 0x000000100400780c */ /* 0x040fe40003f04270 */
[C---:B------:R-:W-:Y:S02]  /*171d0*/  ISETP.GT.AND P1, PT, R4.reuse, 0x11, PT ;  /* 0x000000110400780c */ /* 0x040fe40003f24270 */
[----:B------:R-:W-:Y:S02]  /*171e0*/  FSEL R29, R187, -INF , P3 ;  /* 0xff800000bb1d7808 */ /* 0x000fe40001800000 */
[C---:B------:R-:W-:Y:S02]  /*171f0*/  ISETP.GT.AND P2, PT, R4.reuse, 0x18, PT ;  /* 0x000000180400780c */ /* 0x040fe40003f44270 */
[----:B------:R-:W-:Y:S02]  /*17200*/  ISETP.GT.AND P3, PT, R4, 0x19, PT ;  /* 0x000000190400780c */ /* 0x000fe40003f64270 */
[----:B------:R-:W-:Y:S02]  /*17210*/  FSEL R38, R184, -INF , P0 ;  /* 0xff800000b8267808 */ /* 0x000fe40000000000 */
[----:B------:R-:W-:Y:S02]  /*17220*/  FSEL R40, R21, -INF , P1 ;  /* 0xff80000015287808 */ /* 0x000fe40000800000 */
[----:B------:R-:W-:Y:S02]  /*17230*/  FMNMX.FTZ R6, R29, R6, !PT ;  /* 0x000000061d067209 */ /* 0x000fe40007810000 */
        /* <DEDUP_REMOVED lines=9> */
[----:B------:R-:W-:Y:S02]  /*172d0*/  FSEL R46, R46, -INF , P2 ;  /* 0xff8000002e2e7808 */ /* 0x000fe40001000000 */
[C---:B------:R-:W-:Y:S02]  /*172e0*/  ISETP.GT.AND P2, PT, R4.reuse, 0x38, PT ;  /* 0x000000380400780c */ /* 0x040fe40003f44270 */
[----:B------:R-:W-:Y:S02]  /*172f0*/  FSEL R51, R49, -INF , P3 ;  /* 0xff80000031337808 */ /* 0x000fe40001800000 */
[C---:B------:R-:W-:Y:S02]  /*17300*/  ISETP.GT.AND P3, PT, R4.reuse, 0x39, PT ;  /* 0x000000390400780c */ /* 0x040fe40003f64270 */
[C---:B------:R-:W-:Y:S02]  /*17310*/  ISETP.GT.AND P0, PT, R4.reuse, 0x30, PT ;  /* 0x000000300400780c */ /* 0x040fe40003f04270 */
[----:B------:R-:W-:Y:S02]  /*17320*/  ISETP.GT.AND P1, PT, R4, 0x31, PT ;  /* 0x000000310400780c */ /* 0x000fe40003f24270 */
[----:B------:R-:W-:Y:S02]  /*17330*/  FSEL R93, R64, -INF , P2 ;  /* 0xff800000405d7808 */ /* 0x000fe40001000000 */
[----:B------:R-:W-:Y:S02]  /*17340*/  FSEL R94, R65, -INF , P3 ;  /* 0xff800000415e7808 */ /* 0x000fe40001800000 */
[----:B------:R-:W-:Y:S02]  /*17350*/  FSEL R63, R17, -INF , P1 ;  /* 0xff800000113f7808 */ /* 0x000fe40000800000 */
[C---:B------:R-:W-:Y:S02]  /*17360*/  ISETP.GT.AND P1, PT, R4.reuse, 0x41, PT ;  /* 0x000000410400780c */ /* 0x040fe40003f24270 */
[C---:B------:R-:W-:Y:S02]  /*17370*/  ISETP.GT.AND P2, PT, R4.reuse, 0x48, PT ;  /* 0x000000480400780c */ /* 0x040fe40003f44270 */
[----:B------:R-:W-:Y:S02]  /*17380*/  ISETP.GT.AND P3, PT, R4, 0x49, PT ;  /* 0x000000490400780c */ /* 0x000fe40003f64270 */
        /* <DEDUP_REMOVED lines=11> */
[----:B------:R-:W-:Y:S02]  /*17440*/  FMNMX.FTZ R6, R42, R6, !PT ;  /* 0x000000062a067209 */ /* 0x000fe40007810000 */
[----:B------:R-:W-:Y:S02]  /*17450*/  FSEL R84, R84, -INF , P0 ;  /* 0xff80000054547808 */ /* 0x000fe40000000000 */
[----:B------:R-:W-:Y:S02]  /*17460*/  FSEL R85, R85, -INF , P1 ;  /* 0xff80000055557808 */ /* 0x000fe40000800000 */
[----:B------:R-:W-:Y:S02]  /*17470*/  ISETP.GT.AND P1, PT, R4, 0x61, PT ;  /* 0x000000610400780c */ /* 0x000fe40003f24270 */
[----:B------:R-:W-:Y:S02]  /*17480*/  FSEL R218, R96, -INF , P2 ;  /* 0xff80000060da7808 */ /* 0x000fe40001000000 */
[C---:B------:R-:W-:Y:S02]  /*17490*/  ISETP.GT.AND P2, PT, R4.reuse, 0x68, PT ;  /* 0x000000680400780c */ /* 0x040fe40003f44270 */
[----:B------:R-:W-:Y:S02]  /*174a0*/  FSEL R65, R97, -INF , P3 ;  /* 0xff80000061417808 */ /* 0x000fe40001800000 */
[C---:B------:R-:W-:Y:S02]  /*174b0*/  ISETP.GT.AND P3, PT, R4.reuse, 0x69, PT ;  /* 0x000000690400780c */ /* 0x040fe40003f64270 */
        /* <DEDUP_REMOVED lines=16> */
[----:B------:R-:W-:Y:S02]  /*175c0*/  FSEL R15, R100, -INF , P0 ;  /* 0xff800000640f7808 */ /* 0x000fe40000000000 */
[----:B------:R-:W-:Y:S02]  /*175d0*/  FMNMX.FTZ R4, R94, R4, !PT ;  /* 0x000000045e047209 */ /* 0x000fe40007810000 */
[C---:B------:R-:W-:Y:S02]  /*175e0*/  ISETP.GT.AND P0, PT, R2.reuse, RZ, PT ;  /* 0x000000ff0200720c */ /* 0x040fe40003f04270 */
        /* <DEDUP_REMOVED lines=11> */
[----:B------:R-:W-:Y:S02]  /*176a0*/  ISETP.GT.AND P0, PT, R2, 0x10, PT ;  /* 0x000000100200780c */ /* 0x000fe40003f04270 */
[----:B------:R-:W-:Y:S02]  /*176b0*/  FMNMX.FTZ R4, R218, R4, !PT ;  /* 0x00000004da047209 */ /* 0x000fe40007810000 */
[C---:B------:R-:W-:Y:S02]  /*176c0*/  ISETP.GT.AND P1, PT, R2.reuse, 0x21, PT ;  /* 0x000000210200780c */ /* 0x040fe40003f24270 */
[----:B------:R-:W-:Y:S02]  /*176d0*/  ISETP.GT.AND P4, PT, R2, 0x29, PT ;  /* 0x000000290200780c */ /* 0x000fe40003f84270 */
[----:B------:R-:W-:Y:S01]  /*176e0*/  FSEL R92, R66, -INF , P3 ;  /* 0xff800000425c7808 */ /* 0x000fe20001800000 */
[----:B------:R-:W-:Y:S01]  /*176f0*/  IMAD.MOV.U32 R66, RZ, RZ, R15 ;  /* 0x000000ffff427224 */ /* 0x000fe200078e000f */
[----:B------:R-:W-:Y:S02]  /*17700*/  ISETP.GT.AND P3, PT, R2, 0x48, PT ;  /* 0x000000480200780c */ /* 0x000fe40003f64270 */
[----:B------:R-:W-:Y:S02]  /*17710*/  FMNMX.FTZ R4, R65, R4, !PT ;  /* 0x0000000441047209 */ /* 0x000fe40007810000 */
[----:B------:R-:W-:Y:S02]  /*17720*/  FSEL R35, R208, -INF , P0 ;  /* 0xff800000d0237808 */ /* 0x000fe40000000000 */
[C---:B------:R-:W-:Y:S02]  /*17730*/  ISETP.GT.AND P0, PT, R2.reuse, 0x20, PT ;  /* 0x000000200200780c */ /* 0x040fe40003f04270 */
[----:B------:R-:W-:Y:S02]  /*17740*/  FSEL R41, R25, -INF , P1 ;  /* 0xff80000019297808 */ /* 0x000fe40000800000 */
[----:B------:R-:W-:Y:S02]  /*17750*/  ISETP.GT.AND P1, PT, R2, 0x31, PT ;  /* 0x000000310200780c */ /* 0x000fe40003f24270 */
[----:B------:R-:W-:Y:S02]  /*17760*/  FSEL R49, R24, -INF , P4 ;  /* 0xff80000018317808 */ /* 0x000fe40002000000 */
[----:B------:R-:W-:Y:S02]  /*17770*/  ISETP.GT.AND P4, PT, R2, 0x39, PT ;  /* 0x000000390200780c */ /* 0x000fe40003f84270 */
[----:B------:R-:W-:Y:S01]  /*17780*/  FSEL R189, R82, -INF , P3 ;  /* 0xff80000052bd7808 */ /* 0x000fe20001800000 */
[----:B------:R-:W-:Y:S01]  /*17790*/  IMAD.MOV.U32 R82, RZ, RZ, R31 ;  /* 0x000000ffff527224 */ /* 0x000fe200078e001f */
[----:B------:R-:W-:Y:S02]  /*177a0*/  FMNMX.FTZ R4, R66, R4, !PT ;  /* 0x0000000442047209 */ /* 0x000fe40007810000 */
[----:B------:R-:W-:Y:S02]  /*177b0*/  FSEL R39, R27, -INF , P0 ;  /* 0xff8000001b277808 */ /* 0x000fe40000000000 */
[----:B------:R-:W-:Y:S02]  /*177c0*/  FSEL R89, R19, -INF , P1 ;  /* 0xff80000013597808 */ /* 0x000fe40000800000 */
[----:B------:R-:W-:Y:S02]  /*177d0*/  ISETP.GT.AND P0, PT, R2, 0x30, PT ;  /* 0x000000300200780c */ /* 0x000fe40003f04270 */
[----:B------:R-:W-:Y:S02]  /*177e0*/  FSEL R107, R67, -INF , P4 ;  /* 0xff800000436b7808 */ /* 0x000fe40002000000 */
[----:B------:R-:W-:Y:S02]  /*177f0*/  ISETP.GT.AND P1, PT, R0, 0x1, PT ;  /* 0x000000010000780c */ /* 0x000fe40003f24270 */
[----:B------:R-:W-:Y:S02]  /*17800*/  ISETP.GT.AND P4, PT, R2, 0x41, PT ;  /* 0x000000410200780c */ /* 0x000fe40003f84270 */
[----:B------:R-:W-:Y:S02]  /*17810*/  FSEL R81, R112, -INF , P2 ;  /* 0xff80000070517808 */ /* 0x000fe40001000000 */
[----:B------:R-:W-:Y:S02]  /*17820*/  FMNMX.FTZ R4, R82, R4, !PT ;  /* 0x0000000452047209 */ /* 0x000fe40007810000 */
[----:B------:R-:W-:Y:S02]  /*17830*/  FSEL R88, R20, -INF , P0 ;  /* 0xff80000014587808 */ /* 0x000fe40000000000 */
[C---:B------:R-:W-:Y:S02]  /*17840*/  ISETP.GT.AND P2, PT, R2.reuse, 0x8, PT ;  /* 0x000000080200780c */ /* 0x040fe40003f44270 */
[----:B------:R-:W-:Y:S02]  /*17850*/  FSEL R16, R251, -INF , P1 ;  /* 0xff800000fb107808 */ /* 0x000fe40000800000 */
[----:B------:R-:W-:Y:S02]  /*17860*/  FSEL R184, R71, -INF , P4 ;  /* 0xff80000047b87808 */ /* 0x000fe40002000000 */
[----:B------:R-:W-:Y:S02]  /*17870*/  FMNMX.FTZ R6, R13, R116, !PT ;  /* 0x000000740d067209 */ /* 0x000fe40007810000 */
[C---:B------:R-:W-:Y:S02]  /*17880*/  ISETP.GT.AND P4, PT, R2.reuse, 0x49, PT ;  /* 0x000000490200780c */ /* 0x040fe40003f84270 */
[----:B------:R-:W-:Y:S02]  /*17890*/  ISETP.GT.AND P3, PT, R2, 0x50, PT ;  /* 0x000000500200780c */ /* 0x000fe40003f64270 */
[C---:B------:R-:W-:Y:S02]  /*178a0*/  ISETP.GT.AND P0, PT, R0.reuse, RZ, PT ;  /* 0x000000ff0000720c */ /* 0x040fe40003f04270 */
[----:B------:R-:W-:Y:S02]  /*178b0*/  ISETP.GT.AND P1, PT, R0, 0x10, PT ;  /* 0x000000100000780c */ /* 0x000fe40003f24270 */
[----:B------:R-:W-:Y:S02]  /*178c0*/  FMNMX.FTZ R4, R81, R4, !PT ;  /* 0x0000000451047209 */ /* 0x000fe40007810000 */
[----:B------:R-:W-:Y:S02]  /*178d0*/  FSEL R22, R212, -INF , P2 ;  /* 0xff800000d4167808 */ /* 0x000fe40001000000 */
[----:B------:R-:W-:Y:S02]  /*178e0*/  FMNMX.FTZ R6, R21, R6, !PT ;  /* 0x0000000615067209 */ /* 0x000fe40007810000 */
[----:B------:R-:W-:Y:S02]  /*178f0*/  ISETP.GT.AND P2, PT, R2, 0x18, PT ;  /* 0x000000180200780c */ /* 0x000fe40003f44270 */
[----:B------:R-:W-:Y:S01]  /*17900*/  FSEL R190, R83, -INF , P4 ;  /* 0xff80000053be7808 */ /* 0x000fe20002000000 */
[----:B------:R-:W-:Y:S01]  /*17910*/  IMAD.MOV.U32 R83, RZ, RZ, R66 ;  /* 0x000000ffff537224 */ /* 0x000fe200078e0042 */
[----:B------:R-:W-:Y:S02]  /*17920*/  FSEL R217, R86, -INF , P3 ;  /* 0xff80000056d97808 */ /* 0x000fe40001800000 */
[----:B------:R-:W-:Y:S02]  /*17930*/  ISETP.GT.AND P4, PT, R2, 0x51, PT ;  /* 0x000000510200780c */ /* 0x000fe40003f84270 */
[----:B------:R-:W-:Y:S02]  /*17940*/  FSEL R32, R223, -INF , P1 ;  /* 0xff800000df207808 */ /* 0x000fe40000800000 */
[----:B------:R-:W-:Y:S02]  /*17950*/  ISETP.GT.AND P1, PT, R5, 0x1, PT ;  /* 0x000000010500780c */ /* 0x000fe40003f24270 */
[----:B------:R-:W-:Y:S02]  /*17960*/  FSEL R12, R252, -INF , P0 ;  /* 0xff800000fc0c7808 */ /* 0x000fe40000000000 */
[C---:B------:R-:W-:Y:S02]  /*17970*/  ISETP.GT.AND P0, PT, R0.reuse, 0x8, PT ;  /* 0x000000080000780c */ /* 0x040fe40003f04270 */
[----:B------:R-:W-:Y:S02]  /*17980*/  ISETP.GT.AND P3, PT, R0, 0x18, PT ;  /* 0x000000180000780c */ /* 0x000fe40003f64270 */
[----:B------:R-:W-:Y:S02]  /*17990*/  FMNMX.FTZ R4, R80, R4, !PT ;  /* 0x0000000450047209 */ /* 0x000fe40007810000 */
[----:B------:R-:W-:Y:S02]  /*179a0*/  FSEL R37, R30, -INF , P2 ;  /* 0xff8000001e257808 */ /* 0x000fe40001000000 */
[----:B------:R-:W-:Y:S01]  /*179b0*/  FMNMX.FTZ R6, R22, R6, !PT ;  /* 0x0000000616067209 */ /* 0x000fe20007810000 */
[----:B------:R-:W1:Y:S01]  /*179c0*/  SHFL.BFLY PT, R7, R4, 0x2, 0x1f ;  /* 0x0c401f0004077f89 */ /* 0x000e6200000e0000 */
[----:B------:R-:W-:Y:S02]  /*179d0*/  FSEL R243, R87, -INF , P4 ;  /* 0xff80000057f37808 */ /* 0x000fe40002000000 */
[C---:B------:R-:W-:Y:S02]  /*179e0*/  ISETP.GT.AND P2, PT, R2.reuse, 0x28, PT ;  /* 0x000000280200780c */ /* 0x040fe40003f44270 */
[----:B------:R-:W-:Y:S02]  /*179f0*/  ISETP.GT.AND P4, PT, R2, 0x59, PT ;  /* 0x000000590200780c */ /* 0x000fe40003f84270 */
[----:B------:R-:W-:Y:S02]  /*17a00*/  FSEL R18, R48, -INF , P1 ;  /* 0xff80000030127808 */ /* 0x000fe40000800000 */
[----:B------:R-:W-:Y:S01]  /*17a10*/  FSEL R15, R249, -INF , P0 ;  /* 0xff800000f90f7808 */ /* 0x000fe20000000000 */
[----:B------:R-:W-:Y:S01]  /*17a20*/  IMAD.MOV.U32 R249, RZ, RZ, R65 ;  /* 0x000000fffff97224 */ /* 0x000fe200078e0041 */
[----:B------:R-:W-:Y:S02]  /*17a30*/  ISETP.GT.AND P0, PT, R0, 0x11, PT ;  /* 0x000000110000780c */ /* 0x000fe40003f04270 */
[----:B------:R-:W-:Y:S02]  /*17a40*/  FSEL R31, R220, -INF , P3 ;  /* 0xff800000dc1f7808 */ /* 0x000fe40001800000 */
[----:B------:R-:W-:Y:S02]  /*17a50*/  ISETP.GT.AND P3, PT, R2, 0x60, PT ;  /* 0x000000600200780c */ /* 0x000fe40003f64270 */
[----:B------:R-:W-:Y:S02]  /*17a60*/  ISETP.GT.AND P1, PT, R0, 0x20, PT ;  /* 0x000000200000780c */ /* 0x000fe40003f24270 */
[----:B------:R-:W-:Y:S02]  /*17a70*/  FSEL R47, R47, -INF , P2 ;  /* 0xff8000002f2f7808 */ /* 0x000fe40001000000 */
[----:B------:R-:W-:Y:S02]  /*17a80*/  ISETP.GT.AND P2, PT, R2, 0x40, PT ;  /* 0x000000400200780c */ /* 0x000fe40003f44270 */
        /* <DEDUP_REMOVED lines=9> */
[----:B-1----:R-:W-:Y:S02]  /*17b20*/  FMNMX.FTZ R73, R7, R4, !PT ;  /* 0x0000000407497209 */ /* 0x002fe40007810000 */
        /* <DEDUP_REMOVED lines=8> */
[----:B------:R-:W-:Y:S02]  /*17bb0*/  FMNMX.FTZ R2, R39, R2, !PT ;  /* 0x0000000227027209 */ /* 0x000fe40007810000 */
[----:B------:R-:W-:Y:S02]  /*17bc0*/  FSEL R19, R250, -INF , P2 ;  /* 0xff800000fa137808 */ /* 0x000fe40001000000 */
[----:B------:R-:W-:Y:S02]  /*17bd0*/  FMNMX.FTZ R2, R41, R2, !PT ;  /* 0x0000000229027209 */ /* 0x000fe40007810000 */
[----:B------:R-:W-:Y:S02]  /*17be0*/  FMNMX.FTZ R4, R15, R4, !PT ;  /* 0x000000040f047209 */ /* 0x000fe40007810000 */
[----:B------:R-:W-:Y:S02]  /*17bf0*/  FMNMX.FTZ R2, R47, R2, !PT ;  /* 0x000000022f027209 */ /* 0x000fe40007810000 */
[----:B------:R-:W-:Y:S02]  /*17c00*/  ISETP.GT.AND P2, PT, R5, RZ, PT ;  /* 0x000000ff0500720c */ /* 0x000fe40003f44270 */
[----:B------:R-:W-:Y:S02]  /*17c10*/  FMNMX.FTZ R2, R49, R2, !PT ;  /* 0x0000000231027209 */ /* 0x000fe40007810000 */
[----:B------:R-:W-:Y:S02]  /*17c20*/  FMNMX.FTZ R4, R19, R4, !PT ;  /* 0x0000000413047209 */ /* 0x000fe40007810000 */
[----:B------:R-:W-:Y:S02]  /*17c30*/  FMNMX.FTZ R2, R88, R2, !PT ;  /* 0x0000000258027209 */ /* 0x000fe40007810000 */
[----:B------:R-:W-:Y:S02]  /*17c40*/  FSEL R11, R11, -INF , P2 ;  /* 0xff8000000b0b7808 */ /* 0x000fe40001000000 */
[----:B------:R-:W-:Y:S02]  /*17c50*/  FMNMX.FTZ R4, R32, R4, !PT ;  /* 0x0000000420047209 */ /* 0x000fe40007810000 */
[----:B------:R-:W-:Y:S02]  /*17c60*/  FMNMX.FTZ R2, R89, R2, !PT ;  /* 0x0000000259027209 */ /* 0x000fe40007810000 */
[----:B------:R-:W-:Y:S02]  /*17c70*/  FSEL R223, R98, -INF , P0 ;  /* 0xff80000062df7808 */ /* 0x000fe40000000000 */
[----:B------:R-:W-:Y:S02]  /*17c80*/  ISETP.GT.AND P0, PT, R5, 0x8, PT ;  /* 0x000000080500780c */ /* 0x000fe40003f04270 */
[----:B------:R-:W-:Y:S02]  /*17c90*/  FMNMX.FTZ R6, R11, R118, !PT ;  /* 0x000000760b067209 */ /* 0x000fe40007810000 */
[----:B------:R-:W-:Y:S02]  /*17ca0*/  ISETP.GT.AND P2, PT, R0, 0x19, PT ;  /* 0x000000190000780c */ /* 0x000fe40003f44270 */
[----:B------:R-:W-:Y:S02]  /*17cb0*/  FMNMX.FTZ R4, R30, R4, !PT ;  /* 0x000000041e047209 */ /* 0x000fe40007810000 */
[----:B------:R-:W-:Y:S02]  /*17cc0*/  FMNMX.FTZ R2, R92, R2, !PT ;  /* 0x000000025c027209 */ /* 0x000fe40007810000 */
[----:B------:R-:W-:Y:S02]  /*17cd0*/  FSEL R20, R9, -INF , P0 ;  /* 0xff80000009147808 */ /* 0x000fe40000000000 */
[----:B------:R-:W-:Y:S01]  /*17ce0*/  FMNMX.FTZ R6, R18, R6, !PT ;  /* 0x0000000612067209 */ /* 0x000fe20007810000 */
[----:B------:R-:W-:Y:S01]  /*17cf0*/  SHFL.BFLY PT, R9, R73, 0x1, 0x1f ;  /* 0x0c201f0049097f89 */ /* 0x000fe200000e0000 */
        /* <DEDUP_REMOVED lines=8> */
[----:B------:R-:W-:Y:S02]  /*17d80*/  ISETP.GT.AND P0, PT, R5, 0x10, PT ;  /* 0x000000100500780c */ /* 0x000fe40003f04270 */
[----:B------:R-:W-:Y:S02]  /*17d90*/  FMNMX.FTZ R4, R33, R4, !PT ;  /* 0x0000000421047209 */ /* 0x000fe40007810000 */
[----:B------:R-:W-:Y:S02]  /*17da0*/  FMNMX.FTZ R2, R113, R2, !PT ;  /* 0x0000000271027209 */ /* 0x000fe40007810000 */
[----:B------:R-:W-:Y:S02]  /*17db0*/  FSEL R212, R103, -INF , P1 ;  /* 0xff80000067d47808 */ /* 0x000fe40000800000 */
[----:B------:R-:W-:Y:S02]  /*17dc0*/  FSEL R28, R247, -INF , P0 ;  /* 0xff800000f71c7808 */ /* 0x000fe40000000000 */
[----:B------:R-:W-:Y:S02]  /*17dd0*/  ISETP.GT.AND P2, PT, R5, 0x11, PT ;  /* 0x000000110500780c */ /* 0x000fe40003f44270 */
[----:B------:R-:W-:Y:S02]  /*17de0*/  FMNMX.FTZ R4, R48, R4, !PT ;  /* 0x0000000430047209 */ /* 0x000fe40007810000 */
[----:B------:R-:W-:Y:S02]  /*17df0*/  ISETP.GT.AND P1, PT, R0, 0x28, PT ;  /* 0x000000280000780c */ /* 0x000fe40003f24270 */
[----:B------:R-:W-:Y:S02]  /*17e00*/  FMNMX.FTZ R6, R17, R6, !PT ;  /* 0x0000000611067209 */ /* 0x000fe40007810000 */
[----:B------:R-:W-:Y:S02]  /*17e10*/  FMNMX.FTZ R2, R184, R2, !PT ;  /* 0x00000002b8027209 */ /* 0x000fe40007810000 */
[----:B------:R-:W-:Y:S02]  /*17e20*/  FSEL R58, R203, -INF , P1 ;  /* 0xff800000cb3a7808 */ /* 0x000fe40000800000 */
[----:B------:R-:W-:Y:S02]  /*17e30*/  ISETP.GT.AND P1, PT, R5, 0x18, PT ;  /* 0x000000180500780c */ /* 0x000fe40003f24270 */
[----:B------:R-:W-:Y:S02]  /*17e40*/  FSEL R27, R248, -INF , P2 ;  /* 0xff800000f81b7808 */ /* 0x000fe40001000000 */
[----:B------:R-:W-:Y:S02]  /*17e50*/  ISETP.GT.AND P0, PT, R0, 0x29, PT ;  /* 0x000000290000780c */ /* 0x000fe40003f04270 */
[----:B------:R-:W-:Y:S02]  /*17e60*/  FMNMX.FTZ R4, R56, R4, !PT ;  /* 0x0000000438047209 */ /* 0x000fe40007810000 */
        /* <DEDUP_REMOVED lines=11> */
[----:B------:R-:W-:Y:S02]  /*17f20*/  ISETP.GT.AND P1, PT, R5, 0x20, PT ;  /* 0x000000200500780c */ /* 0x000fe40003f24270 */
[----:B------:R-:W-:Y:S02]  /*17f30*/  FSEL R97, R197, -INF , P2 ;  /* 0xff800000c5617808 */ /* 0x000fe40001000000 */
[----:B------:R-:W-:Y:S02]  /*17f40*/  FSEL R24, R246, -INF , P0 ;  /* 0xff800000f6187808 */ /* 0x000fe40000000000 */
[----:B------:R-:W-:Y:S02]  /*17f50*/  FMNMX.FTZ R4, R60, R4, !PT ;  /* 0x000000043c047209 */ /* 0x000fe40007810000 */
[----:B------:R-:W-:Y:S02]  /*17f60*/  FMNMX.FTZ R6, R25, R6, !PT ;  /* 0x0000000619067209 */ /* 0x000fe40007810000 */
[----:B------:R-:W-:Y:S02]  /*17f70*/  FMNMX.FTZ R2, R217, R2, !PT ;  /* 0x00000002d9027209 */ /* 0x000fe40007810000 */
[----:B------:R-:W-:Y:S02]  /*17f80*/  FSEL R98, R50, -INF , P3 ;  /* 0xff80000032627808 */ /* 0x000fe40001800000 */
[----:B------:R-:W-:Y:S02]  /*17f90*/  FMNMX.FTZ R4, R97, R4, !PT ;  /* 0x0000000461047209 */ /* 0x000fe40007810000 */
[----:B------:R-:W-:Y:S02]  /*17fa0*/  ISETP.GT.AND P0, PT, R5, 0x21, PT ;  /* 0x000000210500780c */ /* 0x000fe40003f04270 */
[----:B------:R-:W-:Y:S02]  /*17fb0*/  FSEL R50, R213, -INF , P1 ;  /* 0xff800000d5327808 */ /* 0x000fe40000800000 */
[----:B------:R-:W-:Y:S02]  /*17fc0*/  ISETP.GT.AND P2, PT, R0, 0x38, PT ;  /* 0x000000380000780c */ /* 0x000fe40003f44270 */
[----:B------:R-:W-:Y:S02]  /*17fd0*/  FMNMX.FTZ R6, R24, R6, !PT ;  /* 0x0000000618067209 */ /* 0x000fe40007810000 */
[----:B------:R-:W-:Y:S02]  /*17fe0*/  FMNMX.FTZ R2, R243, R2, !PT ;  /* 0x00000002f3027209 */ /* 0x000fe40007810000 */
[----:B------:R-:W-:Y:S02]  /*17ff0*/  FMNMX.FTZ R4, R98, R4, !PT ;  /* 0x0000000462047209 */ /* 0x000fe40007810000 */
[----:B------:R-:W-:Y:S02]  /*18000*/  ISETP.GT.AND P3, PT, R0, 0x39, PT ;  /* 0x000000390000780c */ /* 0x000fe40003f64270 */
[----:B------:R-:W-:Y:S02]  /*18010*/  ISETP.GT.AND P1, PT, R5, 0x28, PT ;  /* 0x000000280500780c */ /* 0x000fe40003f24270 */
[----:B------:R-:W-:Y:S02]  /*18020*/  FMNMX.FTZ R6, R50, R6, !PT ;  /* 0x0000000632067209 */ /* 0x000fe40007810000 */
[----:B------:R-:W-:Y:S02]  /*18030*/  FSEL R105, R57, -INF , P2 ;  /* 0xff80000039697808 */ /* 0x000fe40001000000 */
[----:B------:R-:W-:Y:S02]  /*18040*/  FSEL R57, R215, -INF , P0 ;  /* 0xff800000d7397808 */ /* 0x000fe40000000000 */
[----:B------:R-:W-:Y:S02]  /*18050*/  FMNMX.FTZ R2, R223, R2, !PT ;  /* 0x00000002df027209 */ /* 0x000fe40007810000 */
[----:B------:R-:W-:Y:S02]  /*18060*/  FSEL R106, R59, -INF , P3 ;  /* 0xff8000003b6a7808 */ /* 0x000fe40001800000 */
[----:B------:R-:W-:Y:S02]  /*18070*/  ISETP.GT.AND P2, PT, R0, 0x40, PT ;  /* 0x000000400000780c */ /* 0x000fe40003f44270 */
[----:B------:R-:W-:Y:S02]  /*18080*/  ISETP.GT.AND P0, PT, R5, 0x29, PT ;  /* 0x000000290500780c */ /* 0x000fe40003f04270 */
[----:B------:R-:W-:Y:S02]  /*18090*/  FSEL R59, R209, -INF , P1 ;  /* 0xff800000d13b7808 */ /* 0x000fe40000800000 */
[----:B------:R-:W-:Y:S02]  /*180a0*/  FMNMX.FTZ R4, R105, R4, !PT ;  /* 0x0000000469047209 */ /* 0x000fe40007810000 */
[----:B------:R-:W-:Y:S02]  /*180b0*/  FMNMX.FTZ R6, R57, R6, !PT ;  /* 0x0000000639067209 */ /* 0x000fe40007810000 */
[----:B------:R-:W-:Y:S02]  /*180c0*/  FMNMX.FTZ R2, R244, R2, !PT ;  /* 0x00000002f4027209 */ /* 0x000fe40007810000 */
[----:B------:R-:W-:Y:S02]  /*180d0*/  FSEL R211, R115, -INF , P4 ;  /* 0xff80000073d37808 */ /* 0x000fe40002000000 */
[----:B------:R-:W-:Y:S02]  /*180e0*/  ISETP.GT.AND P1, PT, R5, 0x30, PT ;  /* 0x000000300500780c */ /* 0x000fe40003f24270 */
[----:B------:R-:W-:Y:S02]  /*180f0*/  FSEL R115, R61, -INF , P2 ;  /* 0xff8000003d737808 */ /* 0x000fe40001000000 */
[----:B------:R-:W-:Y:S02]  /*18100*/  FMNMX.FTZ R4, R106, R4, !PT ;  /* 0x000000046a047209 */ /* 0x000fe40007810000 */
[----:B------:R-:W-:Y:S02]  /*18110*/  FSEL R61, R210, -INF , P0 ;  /* 0xff800000d23d7808 */ /* 0x000fe40000000000 */
[----:B------:R-:W-:Y:S02]  /*18120*/  FMNMX.FTZ R6, R59, R6, !PT ;  /* 0x000000063b067209 */ /* 0x000fe40007810000 */
[----:B------:R-:W-:Y:S02]  /*18130*/  ISETP.GT.AND P4, PT, R0, 0x41, PT ;  /* 0x000000410000780c */ /* 0x000fe40003f84270 */
[----:B------:R-:W-:Y:S02]  /*18140*/  FMNMX.FTZ R2, R222, R2, !PT ;  /* 0x00000002de027209 */ /* 0x000fe40007810000 */
[----:B------:R-:W-:Y:S02]  /*18150*/  FSEL R99, R200, -INF , P1 ;  /* 0xff800000c8637808 */ /* 0x000fe40000800000 */
[----:B------:R-:W-:Y:S02]  /*18160*/  FMNMX.FTZ R4, R115, R4, !PT ;  /* 0x0000000473047209 */ /* 0x000fe40007810000 */
[----:B------:R-:W-:Y:S02]  /*18170*/  FMNMX.FTZ R6, R61, R6, !PT ;  /* 0x000000063d067209 */ /* 0x000fe40007810000 */
[----:B------:R-:W-:Y:S02]  /*18180*/  ISETP.GT.AND P0, PT, R5, 0x31, PT ;  /* 0x000000310500780c */ /* 0x000fe40003f04270 */
[----:B------:R-:W-:Y:S02]  /*18190*/  FSEL R186, R186, -INF , P4 ;  /* 0xff800000baba7808 */ /* 0x000fe40002000000 */
[C---:B------:R-:W-:Y:S02]  /*181a0*/  ISETP.GT.AND P3, PT, R0.reuse, 0x48, PT ;  /* 0x000000480000780c */ /* 0x040fe40003f64270 */
[----:B------:R-:W-:Y:S02]  /*181b0*/  ISETP.GT.AND P4, PT, R0, 0x49, PT ;  /* 0x000000490000780c */ /* 0x000fe40003f84270 */
[----:B------:R-:W-:Y:S02]  /*181c0*/  FMNMX.FTZ R2, R212, R2, !PT ;  /* 0x00000002d4027209 */ /* 0x000fe40007810000 */
[----:B------:R-:W-:Y:S02]  /*181d0*/  FMNMX.FTZ R7, R99, R6, !PT ;  /* 0x0000000663077209 */ /* 0x000fe40007810000 */
[----:B------:R-:W-:Y:S02]  /*181e0*/  FSEL R102, R201, -INF , P0 ;  /* 0xff800000c9667808 */ /* 0x000fe40000000000 */
[----:B------:R-:W-:Y:S02]  /*181f0*/  ISETP.GT.AND P2, PT, R5, 0x38, PT ;  /* 0x000000380500780c */ /* 0x000fe40003f44270 */
[----:B------:R-:W-:Y:S02]  /*18200*/  FSEL R191, R185, -INF , P3 ;  /* 0xff800000b9bf7808 */ /* 0x000fe40001800000 */
[----:B------:R-:W-:Y:S02]  /*18210*/  FMNMX.FTZ R4, R186, R4, !PT ;  /* 0x00000004ba047209 */ /* 0x000fe40007810000 */
[C---:B------:R-:W-:Y:S02]  /*18220*/  ISETP.GT.AND P3, PT, R0.reuse, 0x50, PT ;  /* 0x000000500000780c */ /* 0x040fe40003f64270 */
[----:B------:R-:W-:Y:S02]  /*18230*/  FSEL R193, R193, -INF , P4 ;  /* 0xff800000c1c17808 */ /* 0x000fe40002000000 */
[----:B------:R-:W-:Y:S02]  /*18240*/  ISETP.GT.AND P4, PT, R0, 0x51, PT ;  /* 0x000000510000780c */ /* 0x000fe40003f84270 */
[----:B------:R-:W-:Y:S02]  /*18250*/  FMNMX.FTZ R2, R216, R2, !PT ;  /* 0x00000002d8027209 */ /* 0x000fe40007810000 */
[----:B------:R-:W-:Y:S02]  /*18260*/  ISETP.GT.AND P1, PT, R5, 0x39, PT ;  /* 0x000000390500780c */ /* 0x000fe40003f24270 */
[----:B------:R-:W-:Y:S02]  /*18270*/  FSEL R252, R72, -INF , P3 ;  /* 0xff80000048fc7808 */ /* 0x000fe40001800000 */
[----:B------:R-:W-:Y:S02]  /*18280*/  FSEL R247, R76, -INF , P4 ;  /* 0xff8000004cf77808 */ /* 0x000fe40002000000 */
[----:B------:R-:W-:Y:S02]  /*18290*/  FMNMX.FTZ R6, R191, R4, !PT ;  /* 0x00000004bf067209 */ /* 0x000fe40007810000 */
[----:B------:R-:W-:Y:S02]  /*182a0*/  FMNMX.FTZ R4, R102, R7, !PT ;  /* 0x0000000766047209 */ /* 0x000fe40007810000 */
[----:B------:R-:W-:Y:S02]  /*182b0*/  FSEL R103, R199, -INF , P2 ;  /* 0xff800000c7677808 */ /* 0x000fe40001000000 */
[----:B------:R-:W-:Y:S02]  /*182c0*/  ISETP.GT.AND P2, PT, R5, 0x41, PT ;  /* 0x000000410500780c */ /* 0x000fe40003f44270 */
[C---:B------:R-:W-:Y:S02]  /*182d0*/  ISETP.GT.AND P3, PT, R0.reuse, 0x58, PT ;  /* 0x000000580000780c */ /* 0x040fe40003f64270 */
[----:B------:R-:W-:Y:S02]  /*182e0*/  ISETP.GT.AND P4, PT, R0, 0x59, PT ;  /* 0x000000590000780c */ /* 0x000fe40003f84270 */
[----:B------:R-:W-:Y:S02]  /*182f0*/  FMNMX.FTZ R2, R211, R2, !PT ;  /* 0x00000002d3027209 */ /* 0x000fe40007810000 */
[----:B------:R-:W-:Y:S02]  /*18300*/  ISETP.GT.AND P0, PT, R5, 0x40, PT ;  /* 0x000000400500780c */ /* 0x000fe40003f04270 */
[----:B------:R-:W-:Y:S01]  /*18310*/  FSEL R104, R202, -INF , P1 ;  /* 0xff800000ca687808 */ /* 0x000fe20000800000 */
[----:B------:R-:W1:Y:S01]  /*18320*/  SHFL.BFLY PT, R8, R2, 0x2, 0x1f ;  /* 0x0c401f0002087f89 */ /* 0x000e6200000e0000 */
[----:B------:R-:W-:Y:S02]  /*18330*/  ISETP.GT.AND P1, PT, R0, 0x60, PT ;  /* 0x000000600000780c */ /* 0x000fe40003f24270 */
[----:B------:R-:W-:Y:S02]  /*18340*/  FSEL R202, R77, -INF , P3 ;  /* 0xff8000004dca7808 */ /* 0x000fe40001800000 */
[----:B------:R-:W-:Y:S02]  /*18350*/  FSEL R112, R198, -INF , P2 ;  /* 0xff800000c6707808 */ /* 0x000fe40001000000 */
[C---:B------:R-:W-:Y:S02]  /*18360*/  ISETP.GT.AND P2, PT, R0.reuse, 0x61, PT ;  /* 0x000000610000780c */ /* 0x040fe40003f44270 */
[----:B------:R-:W-:Y:S02]  /*18370*/  FSEL R199, R75, -INF , P4 ;  /* 0xff8000004bc77808 */ /* 0x000fe40002000000 */
[C---:B------:R-:W-:Y:S02]  /*18380*/  ISETP.GT.AND P3, PT, R0.reuse, 0x68, PT ;  /* 0x000000680000780c */ /* 0x040fe40003f64270 */
[----:B------:R-:W-:Y:S02]  /*18390*/  ISETP.GT.AND P4, PT, R0, 0x69, PT ;  /* 0x000000690000780c */ /* 0x000fe40003f84270 */
[----:B------:R-:W-:Y:S02]  /*183a0*/  FMNMX.FTZ R0, R193, R6, !PT ;  /* 0x00000006c1007209 */ /* 0x000fe40007810000 */
[----:B------:R-:W-:Y:S02]  /*183b0*/  FMNMX.FTZ R4, R103, R4, !PT ;  /* 0x0000000467047209 */ /* 0x000fe40007810000 */
[----:B------:R-:W-:Y:S02]  /*183c0*/  FSEL R111, R196, -INF , P0 ;  /* 0xff800000c46f7808 */ /* 0x000fe40000000000 */
[----:B------:R-:W-:Y:S02]  /*183d0*/  FMNMX.FTZ R0, R252, R0, !PT ;  /* 0x00000000fc007209 */ /* 0x000fe40007810000 */
[----:B------:R-:W-:Y:S02]  /*183e0*/  FMNMX.FTZ R6, R104, R4, !PT ;  /* 0x0000000468067209 */ /* 0x000fe40007810000 */
[----:B------:R-:W-:Y:S02]  /*183f0*/  FMNMX.FTZ R4, R247, R0, !PT ;  /* 0x00000000f7047209 */ /* 0x000fe40007810000 */
[----:B------:R-:W-:Y:S02]  /*18400*/  FMNMX.FTZ R0, R111, R6, !PT ;  /* 0x000000066f007209 */ /* 0x000fe40007810000 */
[----:B------:R-:W-:Y:S02]  /*18410*/  ISETP.GT.AND P0, PT, R5, 0x48, PT ;  /* 0x000000480500780c */ /* 0x000fe40003f04270 */
[----:B------:R-:W-:Y:S02]  /*18420*/  FMNMX.FTZ R0, R112, R0, !PT ;  /* 0x0000000070007209 */ /* 0x000fe40007810000 */
[----:B------:R-:W-:Y:S02]  /*18430*/  FSEL R185, R195, -INF , P0 ;  /* 0xff800000c3b97808 */ /* 0x000fe40000000000 */
[----:B------:R-:W-:Y:S02]  /*18440*/  ISETP.GT.AND P0, PT, R5, 0x49, PT ;  /* 0x000000490500780c */ /* 0x000fe40003f04270 */
[----:B------:R-:W-:Y:S02]  /*18450*/  FMNMX.FTZ R0, R185, R0, !PT ;  /* 0x00000000b9007209 */ /* 0x000fe40007810000 */
[----:B------:R-:W-:Y:S02]  /*18460*/  FSEL R114, R79, -INF , P0 ;  /* 0xff8000004f727808 */ /* 0x000fe40000000000 */
[C---:B------:R-:W-:Y:S02]  /*18470*/  ISETP.GT.AND P0, PT, R5.reuse, 0x50, PT ;  /* 0x000000500500780c */ /* 0x040fe40003f04270 */
[----:B------:R-:W-:Y:S02]  /*18480*/  FSEL R251, R52, -INF , P1 ;  /* 0xff80000034fb7808 */ /* 0x000fe40000800000 */
[----:B------:R-:W-:Y:S02]  /*18490*/  FMNMX.FTZ R0, R114, R0, !PT ;  /* 0x0000000072007209 */ /* 0x000fe40007810000 */
[----:B------:R-:W-:Y:S02]  /*184a0*/  FSEL R206, R90, -INF , P0 ;  /* 0xff8000005ace7808 */ /* 0x000fe40000000000 */
[----:B------:R-:W-:Y:S02]  /*184b0*/  ISETP.GT.AND P1, PT, R5, 0x51, PT ;  /* 0x000000510500780c */ /* 0x000fe40003f24270 */
[----:B------:R-:W-:Y:S02]  /*184c0*/  FSEL R215, R108, -INF , P3 ;  /* 0xff8000006cd77808 */ /* 0x000fe40001800000 */
[----:B------:R-:W-:Y:S02]  /*184d0*/  FSEL R108, R91, -INF , P1 ;  /* 0xff8000005b6c7808 */ /* 0x000fe40000800000 */
[C---:B------:R-:W-:Y:S02]  /*184e0*/  ISETP.GT.AND P0, PT, R5.reuse, 0x58, PT ;  /* 0x000000580500780c */ /* 0x040fe40003f04270 */
[----:B------:R-:W-:Y:S02]  /*184f0*/  FMNMX.FTZ R0, R206, R0, !PT ;  /* 0x00000000ce007209 */ /* 0x000fe40007810000 */
[----:B-1----:R-:W-:Y:S02]  /*18500*/  FMNMX.FTZ R2, R2, R8, !PT ;  /* 0x0000000802027209 */ /* 0x002fe40007810000 */
[----:B------:R-:W-:Y:S02]  /*18510*/  FSEL R246, R78, -INF , P0 ;  /* 0xff8000004ef67808 */ /* 0x000fe40000000000 */
[C---:B------:R-:W-:Y:S01]  /*18520*/  ISETP.GT.AND P3, PT, R5.reuse, 0x59, PT ;  /* 0x000000590500780c */ /* 0x040fe20003f64270 */
[----:B------:R-:W1:Y:S01]  /*18530*/  SHFL.BFLY PT, R72, R2, 0x1, 0x1f ;  /* 0x0c201f0002487f89 */ /* 0x000e6200000e0000 */
[----:B------:R-:W-:Y:S02]  /*18540*/  FMNMX.FTZ R0, R108, R0, !PT ;  /* 0x000000006c007209 */ /* 0x000fe40007810000 */
[----:B------:R-:W-:Y:S02]  /*18550*/  ISETP.GT.AND P0, PT, R5, 0x60, PT ;  /* 0x000000600500780c */ /* 0x000fe40003f04270 */
[----:B------:R-:W-:Y:S02]  /*18560*/  FSEL R221, R95, -INF , P3 ;  /* 0xff8000005fdd7808 */ /* 0x000fe40001800000 */
[----:B------:R-:W-:Y:S02]  /*18570*/  FMNMX.FTZ R0, R246, R0, !PT ;  /* 0x00000000f6007209 */ /* 0x000fe40007810000 */
[----:B------:R-:W-:Y:S02]  /*18580*/  FSEL R219, R55, -INF , P0 ;  /* 0xff80000037db7808 */ /* 0x000fe40000000000 */
[----:B------:R-:W-:Y:S02]  /*18590*/  ISETP.GT.AND P3, PT, R5, 0x61, PT ;  /* 0x000000610500780c */ /* 0x000fe40003f64270 */
[----:B------:R-:W-:Y:S02]  /*185a0*/  FMNMX.FTZ R0, R221, R0, !PT ;  /* 0x00000000dd007209 */ /* 0x000fe40007810000 */
[----:B------:R-:W-:Y:S02]  /*185b0*/  FSEL R214, R54, -INF , P3 ;  /* 0xff80000036d67808 */ /* 0x000fe40001800000 */
[----:B------:R-:W-:Y:S02]  /*185c0*/  ISETP.GT.AND P1, PT, R5, 0x68, PT ;  /* 0x000000680500780c */ /* 0x000fe40003f24270 */
[----:B------:R-:W-:Y:S02]  /*185d0*/  FMNMX.FTZ R4, R202, R4, !PT ;  /* 0x00000004ca047209 */ /* 0x000fe40007810000 */
[----:B------:R-:W-:Y:S02]  /*185e0*/  FMNMX.FTZ R0, R219, R0, !PT ;  /* 0x00000000db007209 */ /* 0x000fe40007810000 */
[----:B------:R-:W-:Y:S02]  /*185f0*/  FMNMX.FTZ R4, R199, R4, !PT ;  /* 0x00000004c7047209 */ /* 0x000fe40007810000 */
[----:B------:R-:W-:Y:S02]  /*18600*/  ISETP.GT.AND P0, PT, R5, 0x69, PT ;  /* 0x000000690500780c */ /* 0x000fe40003f04270 */
[----:B------:R-:W-:Y:S02]  /*18610*/  FSEL R209, R110, -INF , P1 ;  /* 0xff8000006ed17808 */ /* 0x000fe40000800000 */
[----:B------:R-:W-:Y:S02]  /*18620*/  FMNMX.FTZ R0, R214, R0, !PT ;  /* 0x00000000d6007209 */ /* 0x000fe40007810000 */
[----:B------:R-:W-:Y:S02]  /*18630*/  FSEL R245, R53, -INF , P2 ;  /* 0xff80000035f57808 */ /* 0x000fe40001000000 */
[----:B------:R-:W-:Y:S01]  /*18640*/  FSEL R74, R74, -INF , P0 ;  /* 0xff8000004a4a7808 */ /* 0x000fe20000000000 */
[----:B------:R-:W-:Y:S01]  /*18650*/  LDSM.16.MT88.4 R52, [R225+0x100] ;  /* 0x00010000e134783b */ /* 0x000fe20000004200 */
        /* <DEDUP_REMOVED lines=9> */
[----:B------:R-:W-:Y:S02]  /*186f0*/  FSETP.NEU.FTZ.AND P1, PT, R72, -INF , PT ;  /* 0xff8000004800780b */ /* 0x000fe40003f3d000 */
[----:B------:R-:W-:Y:S02]  /*18700*/  FMNMX.FTZ R4, R208, R4, !PT ;  /* 0x00000004d0047209 */ /* 0x000fe40007810000 */
[----:B------:R-:W-:Y:S02]  /*18710*/  FSEL R96, R96, RZ, P1 ;  /* 0x000000ff60607208 */ /* 0x000fe40000800000 */
[----:B------:R-:W-:Y:S01]  /*18720*/  FMNMX.FTZ R73, R73, R9, !PT ;  /* 0x0000000949497209 */ /* 0x000fe20007810000 */
[----:B------:R-:W2:Y:S03]  /*18730*/  SHFL.BFLY PT, R7, R4, 0x2, 0x1f ;  /* 0x0c401f0004077f89 */ /* 0x000ea600000e0000 */
[C---:B------:R-:W-:Y:S01]  /*18740*/  FSETP.NEU.FTZ.AND P2, PT, R73.reuse, -INF , PT ;  /* 0xff8000004900780b */ /* 0x040fe20003f5d000 */
[----:B------:R-:W-:Y:S05]  /*18750*/  FMUL.FTZ R75, R73, c[0x0][0x2d0] ;  /* 0x0000b400494b7a20 */ /* 0x000fea0000410000 */
[----:B------:R-:W-:Y:S02]  /*18760*/  FSEL R75, R75, RZ, P2 ;  /* 0x000000ff4b4b7208 */ /* 0x000fe40001000000 */
[----:B-1----:R-:W-:Y:S01]  /*18770*/  FMNMX.FTZ R0, R0, R2, !PT ;  /* 0x0000000200007209 */ /* 0x002fe20007810000 */
[--C-:B------:R-:W-:Y:S02]  /*18780*/  FFMA.FTZ R2, R22, c[0x0][0x2d0], -R96.reuse ;  /* 0x0000b40016027a23 */ /* 0x100fe40000010860 */
[--C-:B------:R-:W-:Y:S02]  /*18790*/  FFMA.FTZ R5, R14, c[0x0][0x2d0], -R75.reuse ;  /* 0x0000b4000e057a23 */ /* 0x100fe4000001084b */
[----:B------:R1:W-:Y:S01]  /*187a0*/  MUFU.EX2 R200, R2 ;  /* 0x0000000200c87308 */ /* 0x0003e20000000800 */
[--C-:B------:R-:W-:Y:S01]  /*187b0*/  FFMA.FTZ R6, R10, c[0x0][0x2d0], -R75.reuse ;  /* 0x0000b4000a067a23 */ /* 0x100fe2000001084b */
[----:B--2---:R-:W-:Y:S01]  /*187c0*/  FMNMX.FTZ R4, R4, R7, !PT ;  /* 0x0000000704047209 */ /* 0x004fe20007810000 */
[--C-:B------:R-:W-:Y:S07]  /*187d0*/  FFMA.FTZ R7, R38, c[0x0][0x2d0], -R75.reuse ;  /* 0x0000b40026077a23 */ /* 0x100fee000001084b */
[----:B------:R2:W-:Y:S01]  /*187e0*/  MUFU.EX2 R220, R6 ;  /* 0x0000000600dc7308 */ /* 0x0005e20000000800 */
[----:B------:R-:W3:Y:S09]  /*187f0*/  SHFL.BFLY PT, R71, R4, 0x1, 0x1f ;  /* 0x0c201f0004477f89 */ /* 0x000ef200000e0000 */
[----:B------:R4:W4:Y:S01]  /*18800*/  MUFU.EX2 R250, R5 ;  /* 0x0000000500fa7308 */ /* 0x0009220000000800 */
[----:B-1----:R-:W1:Y:S09]  /*18810*/  SHFL.BFLY PT, R2, R0, 0x1, 0x1f ;  /* 0x0c201f0000027f89 */ /* 0x002e7200000e0000 */
[----:B------:R-:W-:Y:S01]  /*18820*/  MUFU.EX2 R232, R7 ;  /* 0x0000000700e87308 */ /* 0x000fe20000000800 */
[--C-:B--2---:R-:W-:Y:S01]  /*18830*/  FFMA.FTZ R6, R40, c[0x0][0x2d0], -R75.reuse ;  /* 0x0000b40028067a23 */ /* 0x104fe2000001084b */
[----:B---3--:R-:W-:Y:S01]  /*18840*/  FMNMX.FTZ R71, R4, R71, !PT ;  /* 0x0000004704477209 */ /* 0x008fe20007810000 */
[--C-:B------:R-:W-:Y:S03]  /*18850*/  FFMA.FTZ R4, R26, c[0x0][0x2d0], -R96.reuse ;  /* 0x0000b4001a047a23 */ /* 0x100fe60000010860 */
[C---:B------:R-:W-:Y:S04]  /*18860*/  FSETP.NEU.FTZ.AND P0, PT, R71.reuse, -INF , PT ;  /* 0xff8000004700780b */ /* 0x040fe80003f1d000 */
[----:B------:R-:W2:Y:S01]  /*18870*/  MUFU.EX2 R235, R4 ;  /* 0x0000000400eb7308 */ /* 0x000ea20000000800 */
[----:B------:R-:W-:Y:S02]  /*18880*/  FMUL.FTZ R100, R71, c[0x0][0x2d0] ;  /* 0x0000b40047647a20 */ /* 0x000fe40000410000 */
[--C-:B----4-:R-:W-:Y:S01]  /*18890*/  FFMA.FTZ R5, R23, c[0x0][0x2d0], -R75.reuse ;  /* 0x0000b40017057a23 */ /* 0x110fe2000001084b */
[----:B------:R-:W-:Y:S02]  /*188a0*/  F2FP.BF16.PACK_AB R76, R250, R220 ;  /* 0x000000dcfa4c723e */ /* 0x000fe400000010ff */
[----:B------:R-:W-:Y:S02]  /*188b0*/  FSEL R100, R100, RZ, P0 ;  /* 0x000000ff64647208 */ /* 0x000fe40000000000 */
[----:B-1----:R-:W-:Y:S02]  /*188c0*/  FMNMX.FTZ R70, R2, R0, !PT ;  /* 0x0000000002467209 */ /* 0x002fe40007810000 */
[----:B------:R1:W-:Y:S01]  /*188d0*/  MUFU.EX2 R228, R6 ;  /* 0x0000000600e47308 */ /* 0x0003e20000000800 */
[----:B------:R-:W-:Y:S02]  /*188e0*/  FFMA.FTZ R2, R35, c[0x0][0x2d0], -R96 ;  /* 0x0000b40023027a23 */ /* 0x000fe40000010860 */
[--C-:B------:R-:W-:Y:S01]  /*188f0*/  FFMA.FTZ R0, R15, c[0x0][0x2d0], -R100.reuse ;  /* 0x0000b4000f007a23 */ /* 0x100fe20000010864 */
[C---:B------:R-:W-:Y:S01]  /*18900*/  FSETP.NEU.FTZ.AND P3, PT, R70.reuse, -INF , PT ;  /* 0xff8000004600780b */ /* 0x040fe20003f7d000 */
[----:B------:R-:W-:Y:S05]  /*18910*/  FMUL.FTZ R101, R70, c[0x0][0x2d0] ;  /* 0x0000b40046657a20 */ /* 0x000fea0000410000 */
[----:B------:R3:W-:Y:S01]  /*18920*/  MUFU.EX2 R201, R0 ;  /* 0x0000000000c97308 */ /* 0x0007e20000000800 */
[----:B------:R-:W-:Y:S02]  /*18930*/  FSEL R101, R101, RZ, P3 ;  /* 0x000000ff65657208 */ /* 0x000fe40001800000 */
[----:B--2---:R-:W-:Y:S01]  /*18940*/  F2FP.BF16.PACK_AB R79, R235, R200 ;  /* 0x000000c8eb4f723e */ /* 0x004fe200000010ff */
[--C-:B------:R-:W-:Y:S06]  /*18950*/  FFMA.FTZ R4, R12, c[0x0][0x2d0], -R100.reuse ;  /* 0x0000b4000c047a23 */ /* 0x100fec0000010864 */
[----:B------:R2:W-:Y:S01]  /*18960*/  MUFU.EX2 R231, R2 ;  /* 0x0000000200e77308 */ /* 0x0005e20000000800 */
[----:B-1----:R-:W-:Y:S09]  /*18970*/  FFMA.FTZ R6, R44, c[0x0][0x2d0], -R75 ;  /* 0x0000b4002c067a23 */ /* 0x002ff2000001084b */
[----:B------:R1:W-:Y:S01]  /*18980*/  MUFU.EX2 R205, R4 ;  /* 0x0000000400cd7308 */ /* 0x0003e20000000800 */
[----:B---3--:R-:W-:Y:S09]  /*18990*/  FFMA.FTZ R0, R19, c[0x0][0x2d0], -R100 ;  /* 0x0000b40013007a23 */ /* 0x008ff20000010864 */
[----:B------:R3:W4:Y:S01]  /*189a0*/  MUFU.EX2 R234, R0 ;  /* 0x0000000000ea7308 */ /* 0x0007220000000800 */
[----:B--2---:R-:W-:Y:S09]  /*189b0*/  FFMA.FTZ R2, R41, c[0x0][0x2d0], -R96 ;  /* 0x0000b40029027a23 */ /* 0x004ff20000010860 */
[----:B------:R2:W-:Y:S01]  /*189c0*/  MUFU.EX2 R35, R2 ;  /* 0x0000000200237308 */ /* 0x0005e20000000800 */
[----:B-1----:R-:W-:Y:S09]  /*189d0*/  FFMA.FTZ R4, R16, c[0x0][0x2d0], -R100 ;  /* 0x0000b40010047a23 */ /* 0x002ff20000010864 */
[----:B------:R1:W-:Y:S01]  /*189e0*/  MUFU.EX2 R68, R4 ;  /* 0x0000000400447308 */ /* 0x0003e20000000800 */
[----:B---3--:R-:W-:Y:S01]  /*189f0*/  FFMA.FTZ R0, R11, c[0x0][0x2d0], -R101 ;  /* 0x0000b4000b007a23 */ /* 0x008fe20000010865 */
[----:B----4-:R-:W-:Y:S08]  /*18a00*/  F2FP.BF16.PACK_AB R66, R234, R201 ;  /* 0x000000c9ea42723e */ /* 0x010ff000000010ff */
[----:B------:R3:W-:Y:S01]  /*18a10*/  MUFU.EX2 R204, R0 ;  /* 0x0000000000cc7308 */ /* 0x0007e20000000800 */
[----:B--2---:R-:W-:Y:S09]  /*18a20*/  FSEL R2, R72, RZ, P1 ;  /* 0x000000ff48027208 */ /* 0x004ff20000800000 */
[----:B------:R-:W-:Y:S01]  /*18a30*/  MUFU.EX2 R40, R6 ;  /* 0x0000000600287308 */ /* 0x000fe20000000800 */
[----:B-1----:R-:W-:Y:S09]  /*18a40*/  FFMA.FTZ R4, R43, c[0x0][0x2d0], -R75 ;  /* 0x0000b4002b047a23 */ /* 0x002ff2000001084b */
[----:B------:R1:W-:Y:S01]  /*18a50*/  MUFU.EX2 R213, R5 ;  /* 0x0000000500d57308 */ /* 0x0003e20000000800 */
[----:B---3--:R-:W-:Y:S09]  /*18a60*/  FFMA.FTZ R0, R18, c[0x0][0x2d0], -R101 ;  /* 0x0000b40012007a23 */ /* 0x008ff20000010865 */
[----:B------:R2:W3:Y:S10]  /*18a70*/  MUFU.EX2 R197, R0 ;  /* 0x0000000000c57308 */ /* 0x0004f40000000800 */
[----:B------:R4:W-:Y:S01]  /*18a80*/  MUFU.EX2 R196, R4 ;  /* 0x0000000400c47308 */ /* 0x0009e20000000800 */
[----:B-1----:R-:W-:Y:S09]  /*18a90*/  FFMA.FTZ R5, R29, c[0x0][0x2d0], -R75 ;  /* 0x0000b4001d057a23 */ /* 0x002ff2000001084b */
[----:B------:R1:W-:Y:S01]  /*18aa0*/  MUFU.EX2 R64, R5 ;  /* 0x0000000500407308 */ /* 0x0003e20000000800 */
[--C-:B--2---:R-:W-:Y:S01]  /*18ab0*/  FFMA.FTZ R0, R20, c[0x0][0x2d0], -R101.reuse ;  /* 0x0000b40014007a23 */ /* 0x104fe20000010865 */
[----:B---3--:R-:W-:Y:S08]  /*18ac0*/  F2FP.BF16.PACK_AB R65, R197, R204 ;  /* 0x000000ccc541723e */ /* 0x008ff000000010ff */
[----:B------:R2:W-:Y:S01]  /*18ad0*/  MUFU.EX2 R67, R0 ;  /* 0x0000000000437308 */ /* 0x0005e20000000800 */
[--C-:B----4-:R-:W-:Y:S09]  /*18ae0*/  FFMA.FTZ R4, R39, c[0x0][0x2d0], -R96.reuse ;  /* 0x0000b40027047a23 */ /* 0x110ff20000010860 */
[----:B------:R-:W-:Y:S01]  /*18af0*/  MUFU.EX2 R86, R4 ;  /* 0x0000000400567308 */ /* 0x000fe20000000800 */
[--C-:B-1----:R-:W-:Y:S09]  /*18b00*/  FFMA.FTZ R5, R13, c[0x0][0x2d0], -R96.reuse ;  /* 0x0000b4000d057a23 */ /* 0x102ff20000010860 */
[----:B------:R1:W-:Y:S01]  /*18b10*/  MUFU.EX2 R207, R5 ;  /* 0x0000000500cf7308 */ /* 0x0003e20000000800 */
[----:B--2---:R-:W-:Y:S09]  /*18b20*/  FFMA.FTZ R0, R17, c[0x0][0x2d0], -R101 ;  /* 0x0000b40011007a23 */ /* 0x004ff20000010865 */
[----:B------:R2:W-:Y:S01]  /*18b30*/  MUFU.EX2 R233, R0 ;  /* 0x0000000000e97308 */ /* 0x0005e20000000800 */
[--C-:B-1----:R-:W-:Y:S02]  /*18b40*/  FFMA.FTZ R5, R21, c[0x0][0x2d0], -R96.reuse ;  /* 0x0000b40015057a23 */ /* 0x102fe40000010860 */
[----:B------:R-:W1:Y:S07]  /*18b50*/  LDSM.16.MT88.4 R20, [R224+0x100] ;  /* 0x00010000e014783b */ /* 0x000e6e0000004200 */
[----:B------:R3:W4:Y:S01]  /*18b60*/  MUFU.EX2 R210, R5 ;  /* 0x0000000500d27308 */ /* 0x0007220000000800 */
[--C-:B--2---:R-:W-:Y:S09]  /*18b70*/  FFMA.FTZ R0, R34, c[0x0][0x2d0], -R96.reuse ;  /* 0x0000b40022007a23 */ /* 0x104ff20000010860 */
[----:B------:R2:W-:Y:S01]  /*18b80*/  MUFU.EX2 R119, R0 ;  /* 0x0000000000777308 */ /* 0x0005e20000000800 */
[--C-:B---3--:R-:W-:Y:S01]  /*18b90*/  FFMA.FTZ R5, R42, c[0x0][0x2d0], -R75.reuse ;  /* 0x0000b4002a057a23 */ /* 0x108fe2000001084b */
[----:B----4-:R-:W-:Y:S08]  /*18ba0*/  F2FP.BF16.PACK_AB R77, R210, R207 ;  /* 0x000000cfd24d723e */ /* 0x010ff000000010ff */
[----:B------:R3:W-:Y:S01]  /*18bb0*/  MUFU.EX2 R90, R5 ;  /* 0x00000005005a7308 */ /* 0x0007e20000000800 */
[--C-:B--2---:R-:W-:Y:S09]  /*18bc0*/  FFMA.FTZ R0, R37, c[0x0][0x2d0], -R96.reuse ;  /* 0x0000b40025007a23 */ /* 0x104ff20000010860 */
[----:B------:R2:W-:Y:S01]  /*18bd0*/  MUFU.EX2 R91, R0 ;  /* 0x00000000005b7308 */ /* 0x0005e20000000800 */
[----:B---3--:R-:W-:Y:S09]  /*18be0*/  FFMA.FTZ R5, R45, c[0x0][0x2d0], -R75 ;  /* 0x0000b4002d057a23 */ /* 0x008ff2000001084b */
[----:B------:R-:W-:Y:S01]  /*18bf0*/  MUFU.EX2 R87, R5 ;  /* 0x0000000500577308 */ /* 0x000fe20000000800 */
[----:B--2---:R-:W-:Y:S02]  /*18c00*/  FFMA.FTZ R0, R36, c[0x0][0x2d0], -R96 ;  /* 0x0000b40024007a23 */ /* 0x004fe40000010860 */
[----:B------:R-:W2:Y:S07]  /*18c10*/  LDSM.16.MT88.4 R36, [R227+0x100] ;  /* 0x00010000e324783b */ /* 0x000eae0000004200 */
[----:B------:R3:W-:Y:S02]  /*18c20*/  MUFU.EX2 R109, R0 ;  /* 0x00000000006d7308 */ /* 0x0007e40000000800 */
[--C-:B---3--:R-:W-:Y:S08]  /*18c30*/  FFMA.FTZ R0, R32, c[0x0][0x2d0], -R100.reuse ;  /* 0x0000b40020007a23 */ /* 0x108ff00000010864 */
[----:B------:R3:W-:Y:S02]  /*18c40*/  MUFU.EX2 R230, R0 ;  /* 0x0000000000e67308 */ /* 0x0007e40000000800 */
[--C-:B---3--:R-:W-:Y:S08]  /*18c50*/  FFMA.FTZ R0, R30, c[0x0][0x2d0], -R100.reuse ;  /* 0x0000b4001e007a23 */ /* 0x108ff00000010864 */
[----:B------:R3:W-:Y:S02]  /*18c60*/  MUFU.EX2 R203, R0 ;  /* 0x0000000000cb7308 */ /* 0x0007e40000000800 */
[--C-:B---3--:R-:W-:Y:S08]  /*18c70*/  FFMA.FTZ R0, R31, c[0x0][0x2d0], -R100.reuse ;  /* 0x0000b4001f007a23 */ /* 0x108ff00000010864 */
[----:B------:R3:W-:Y:S02]  /*18c80*/  MUFU.EX2 R195, R0 ;  /* 0x0000000000c37308 */ /* 0x0007e40000000800 */
[----:B---3--:R-:W-:Y:S08]  /*18c90*/  FFMA.FTZ R0, R33, c[0x0][0x2d0], -R100 ;  /* 0x0000b40021007a23 */ /* 0x008ff00000010864 */
        /* <DEDUP_REMOVED lines=9> */
[----:B---3--:R-:W-:Y:S05]  /*18d30*/  FSEL R0, R73, RZ, P2 ;  /* 0x000000ff49007208 */ /* 0x008fea0001000000 */
[----:B------:R-:W-:Y:S04]  /*18d40*/  FADD.FTZ R0, -R0, R3 ;  /* 0x0000000300007221 */ /* 0x000fe80000010100 */
[----:B------:R-:W-:Y:S04]  /*18d50*/  FMUL.FTZ R0, R0, c[0x0][0x2d0] ;  /* 0x0000b40000007a20 */ /* 0x000fe80000410000 */
[----:B------:R3:W4:Y:S02]  /*18d60*/  MUFU.EX2 R69, R0 ;  /* 0x0000000000457308 */ /* 0x0007240000000800 */
[----:B---3--:R-:W-:Y:S01]  /*18d70*/  FADD.FTZ R0, -R2, R116 ;  /* 0x0000007402007221 */ /* 0x008fe20000010100 */
[----:B------:R-:W-:Y:S01]  /*18d80*/  FSEL R2, R71, RZ, P0 ;  /* 0x000000ff47027208 */ /* 0x000fe20000000000 */
[----:B------:R-:W-:Y:S01]  /*18d90*/  IMAD.MOV.U32 R116, RZ, RZ, R68 ;  /* 0x000000ffff747224 */ /* 0x000fe200078e0044 */
[----:B------:R-:W-:Y:S01]  /*18da0*/  PLOP3.LUT P0, PT, PT, PT, UP0, 0x80, 0x0 ;  /* 0x000000000000781c */ /* 0x000fe20003f0f008 */
[----:B------:R-:W-:Y:S02]  /*18db0*/  FMUL.FTZ R0, R0, c[0x0][0x2d0] ;  /* 0x0000b40000007a20 */ /* 0x000fe40000410000 */
[C---:B----4-:R-:W-:Y:S02]  /*18dc0*/  FMUL.FTZ R4, R69.reuse, R120 ;  /* 0x0000007845047220 */ /* 0x050fe40000410000 */
[----:B------:R3:W4:Y:S01]  /*18dd0*/  MUFU.EX2 R68, R0 ;  /* 0x0000000000447308 */ /* 0x0007220000000800 */
[C---:B------:R-:W-:Y:S02]  /*18de0*/  FMUL.FTZ R5, R69.reuse, R121 ;  /* 0x0000007945057220 */ /* 0x040fe40000410000 */
[----:B------:R-:W-:Y:S02]  /*18df0*/  IMAD.MOV.U32 R120, RZ, RZ, R67 ;  /* 0x000000ffff787224 */ /* 0x000fe400078e0043 */
[C---:B------:R-:W-:Y:S02]  /*18e00*/  FMUL.FTZ R16, R69.reuse, R132 ;  /* 0x0000008445107220 */ /* 0x040fe40000410000 */
[----:B------:R-:W-:Y:S01]  /*18e10*/  FMUL.FTZ R17, R69, R133 ;  /* 0x0000008545117220 */ /* 0x000fe20000410000 */
[----:B------:R-:W-:Y:S01]  /*18e20*/  F2FP.BF16.PACK_AB R67, R233, R120 ;  /* 0x00000078e943723e */ /* 0x000fe200000010ff */
[----:B------:R-:W-:Y:S02]  /*18e30*/  FMUL.FTZ R33, R69, R149 ;  /* 0x0000009545217220 */ /* 0x000fe40000410000 */
[----:B------:R-:W-:Y:S02]  /*18e40*/  IMAD.MOV.U32 R132, RZ, RZ, R201 ;  /* 0x000000ffff847224 */ /* 0x000fe400078e00c9 */
[----:B------:R-:W-:Y:S02]  /*18e50*/  IMAD.MOV.U32 R133, RZ, RZ, R200 ;  /* 0x000000ffff857224 */ /* 0x000fe400078e00c8 */
[----:B---3--:R-:W-:Y:S01]  /*18e60*/  FADD.FTZ R0, -R2, R117 ;  /* 0x0000007502007221 */ /* 0x008fe20000010100 */
[----:B------:R-:W-:Y:S01]  /*18e70*/  FSEL R2, R70, RZ, P3 ;  /* 0x000000ff46027208 */ /* 0x000fe20001800000 */
[----:B----4-:R-:W-:Y:S02]  /*18e80*/  FMUL.FTZ R6, R68, R122 ;  /* 0x0000007a44067220 */ /* 0x010fe40000410000 */
[----:B------:R-:W-:Y:S02]  /*18e90*/  FMUL.FTZ R0, R0, c[0x0][0x2d0] ;  /* 0x0000b40000007a20 */ /* 0x000fe40000410000 */
[C---:B------:R-:W-:Y:S02]  /*18ea0*/  FMUL.FTZ R7, R68.reuse, R123 ;  /* 0x0000007b44077220 */ /* 0x040fe40000410000 */
[----:B------:R3:W4:Y:S01]  /*18eb0*/  MUFU.EX2 R3, R0 ;  /* 0x0000000000037308 */ /* 0x0007220000000800 */
[C---:B------:R-:W-:Y:S02]  /*18ec0*/  FMUL.FTZ R18, R68.reuse, R134 ;  /* 0x0000008644127220 */ /* 0x040fe40000410000 */
[C---:B------:R-:W-:Y:S02]  /*18ed0*/  FMUL.FTZ R19, R68.reuse, R135 ;  /* 0x0000008744137220 */ /* 0x040fe40000410000 */
[----:B------:R-:W-:Y:S02]  /*18ee0*/  FMUL.FTZ R34, R68, R150 ;  /* 0x0000009644227220 */ /* 0x000fe40000410000 */
[----:B------:R-:W-:Y:S02]  /*18ef0*/  IMAD.MOV.U32 R134, RZ, RZ, R213 ;  /* 0x000000ffff867224 */ /* 0x000fe400078e00d5 */
[----:B------:R-:W-:Y:S02]  /*18f00*/  IMAD.MOV.U32 R117, RZ, RZ, R199 ;  /* 0x000000ffff757224 */ /* 0x000fe400078e00c7 */
[----:B------:R-:W-:Y:S02]  /*18f10*/  IMAD.MOV.U32 R135, RZ, RZ, R197 ;  /* 0x000000ffff877224 */ /* 0x000fe400078e00c5 */
[----:B---3--:R-:W-:Y:S02]  /*18f20*/  FADD.FTZ R0, -R2, R118 ;  /* 0x0000007602007221 */ /* 0x008fe40000010100 */
[----:B------:R-:W-:Y:S02]  /*18f30*/  FFMA.FTZ R2, R46, c[0x0][0x2d0], -R75 ;  /* 0x0000b4002e027a23 */ /* 0x000fe4000001084b */
[C---:B----4-:R-:W-:Y:S02]  /*18f40*/  FMUL.FTZ R9, R3.reuse, R125 ;  /* 0x0000007d03097220 */ /* 0x050fe40000410000 */
[----:B------:R3:W4:Y:S01]  /*18f50*/  MUFU.EX2 R32, R2 ;  /* 0x0000000200207308 */ /* 0x0007220000000800 */
[----:B------:R-:W-:Y:S02]  /*18f60*/  FMUL.FTZ R0, R0, c[0x0][0x2d0] ;  /* 0x0000b40000007a20 */ /* 0x000fe40000410000 */
[C---:B------:R-:W-:Y:S02]  /*18f70*/  FMUL.FTZ R12, R3.reuse, R128 ;  /* 0x00000080030c7220 */ /* 0x040fe40000410000 */
[C---:B------:R-:W-:Y:S02]  /*18f80*/  FMUL.FTZ R29, R3.reuse, R145 ;  /* 0x00000091031d7220 */ /* 0x040fe40000410000 */
[C---:B------:R-:W-:Y:S02]  /*18f90*/  FMUL.FTZ R28, R3.reuse, R144 ;  /* 0x00000090031c7220 */ /* 0x040fe40000410000 */
[C---:B------:R-:W-:Y:S01]  /*18fa0*/  FMUL.FTZ R8, R3.reuse, R124 ;  /* 0x0000007c03087220 */ /* 0x040fe20000410000 */
[----:B------:R-:W2:Y:S01]  /*18fb0*/  MUFU.EX2 R0, R0 ;  /* 0x0000000000007308 */ /* 0x000ea20000000800 */
[----:B------:R-:W-:Y:S01]  /*18fc0*/  IMAD.MOV.U32 R118, RZ, RZ, R64 ;  /* 0x000000ffff767224 */ /* 0x000fe200078e0040 */
[----:B------:R-:W-:Y:S01]  /*18fd0*/  F2FP.BF16.PACK_AB R64, R116, R205 ;  /* 0x000000cd7440723e */ /* 0x000fe200000010ff */
[C---:B------:R-:W-:Y:S02]  /*18fe0*/  FMUL.FTZ R13, R3.reuse, R129 ;  /* 0x00000081030d7220 */ /* 0x040fe40000410000 */
[C---:B------:R-:W-:Y:S01]  /*18ff0*/  FMUL.FTZ R24, R3.reuse, R140 ;  /* 0x0000008c03187220 */ /* 0x040fe20000410000 */
[----:B------:R-:W-:Y:S01]  /*19000*/  F2FP.BF16.PACK_AB R78, R118, R213 ;  /* 0x000000d5764e723e */ /* 0x000fe200000010ff */
[----:B------:R-:W-:Y:S02]  /*19010*/  IMAD.MOV.U32 R129, RZ, RZ, R86 ;  /* 0x000000ffff817224 */ /* 0x000fe400078e0056 */
[----:B------:R-:W-:Y:S02]  /*19020*/  IMAD.MOV.U32 R86, RZ, RZ, R83 ;  /* 0x000000ffff567224 */ /* 0x000fe400078e0053 */
[----:B------:R-:W-:Y:S02]  /*19030*/  FMUL.FTZ R25, R3, R141 ;  /* 0x0000008d03197220 */ /* 0x000fe40000410000 */
[-C--:B-1----:R-:W-:Y:S01]  /*19040*/  HMMA.16816.F32.BF16 R4, R76, R20.reuse, R4 ;  /* 0x000000144c04723c */ /* 0x082fe20000041804 */
[----:B---3--:R-:W-:Y:S02]  /*19050*/  FFMA.FTZ R2, R51, c[0x0][0x2d0], -R75 ;  /* 0x0000b40033027a23 */ /* 0x008fe4000001084b */
[----:B----4-:R-:W-:Y:S02]  /*19060*/  IMAD.MOV.U32 R121, RZ, RZ, R32 ;  /* 0x000000ffff797224 */ /* 0x010fe400078e0020 */
[----:B------:R1:W-:Y:S01]  /*19070*/  MUFU.EX2 R125, R2 ;  /* 0x00000002007d7308 */ /* 0x0003e20000000800 */
[----:B------:R-:W-:Y:S02]  /*19080*/  FMUL.FTZ R32, R69, R148 ;  /* 0x0000009445207220 */ /* 0x000fe40000410000 */
[----:B------:R-:W-:Y:S04]  /*19090*/  IMAD.MOV.U32 R140, RZ, RZ, R40 ;  /* 0x000000ffff8c7224 */ /* 0x000fe800078e0028 */
[C---:B--2---:R-:W-:Y:S02]  /*190a0*/  FMUL.FTZ R11, R0.reuse, R127 ;  /* 0x0000007f000b7220 */ /* 0x044fe40000410000 */
[C---:B------:R-:W-:Y:S02]  /*190b0*/  FMUL.FTZ R14, R0.reuse, R130 ;  /* 0x00000082000e7220 */ /* 0x040fe40000410000 */
[C---:B------:R-:W-:Y:S02]  /*190c0*/  FMUL.FTZ R15, R0.reuse, R131 ;  /* 0x00000083000f7220 */ /* 0x040fe40000410000 */
[C---:B------:R-:W-:Y:S02]  /*190d0*/  FMUL.FTZ R10, R0.reuse, R126 ;  /* 0x0000007e000a7220 */ /* 0x040fe40000410000 */
[C---:B------:R-:W-:Y:S02]  /*190e0*/  FMUL.FTZ R26, R0.reuse, R142 ;  /* 0x0000008e001a7220 */ /* 0x040fe40000410000 */
[----:B------:R-:W-:Y:S02]  /*190f0*/  IMAD.MOV.U32 R142, RZ, RZ, R95 ;  /* 0x000000ffff8e7224 */ /* 0x000fe400078e005f */
[----:B------:R-:W-:Y:S01]  /*19100*/  IMAD.MOV.U32 R141, RZ, RZ, R110 ;  /* 0x000000ffff8d7224 */ /* 0x000fe200078e006e */
[C---:B------:R-:W-:Y:S01]  /*19110*/  HMMA.16816.F32.BF16 R8, R64.reuse, R20, R8 ;  /* 0x000000144008723c */ /* 0x040fe20000041808 */
[----:B------:R-:W-:Y:S02]  /*19120*/  IMAD.MOV.U32 R126, RZ, RZ, R87 ;  /* 0x000000ffff7e7224 */ /* 0x000fe400078e0057 */
[----:B------:R-:W-:Y:S02]  /*19130*/  IMAD.MOV.U32 R87, RZ, RZ, R82 ;  /* 0x000000ffff577224 */ /* 0x000fe400078e0052 */
[----:B-1----:R-:W-:Y:S02]  /*19140*/  FFMA.FTZ R2, R47, c[0x0][0x2d0], -R96 ;  /* 0x0000b4002f027a23 */ /* 0x002fe40000010860 */
[C---:B------:R-:W-:Y:S01]  /*19150*/  FMUL.FTZ R20, R69.reuse, R136 ;  /* 0x0000008845147220 */ /* 0x040fe20000410000 */
[-C--:B------:R-:W-:Y:S01]  /*19160*/  HMMA.16816.F32.BF16 R12, R64, R22.reuse, R12 ;  /* 0x00000016400c723c */ /* 0x080fe2000004180c */
[----:B------:R1:W-:Y:S03]  /*19170*/  MUFU.EX2 R122, R2 ;  /* 0x00000002007a7308 */ /* 0x0003e60000000800 */
[----:B------:R-:W-:Y:S02]  /*19180*/  IMAD.MOV.U32 R136, RZ, RZ, R91 ;  /* 0x000000ffff887224 */ /* 0x000fe400078e005b */
[----:B------:R-:W-:Y:S02]  /*19190*/  FMUL.FTZ R21, R69, R137 ;  /* 0x0000008945157220 */ /* 0x000fe40000410000 */
[C---:B------:R-:W-:Y:S01]  /*191a0*/  HMMA.16816.F32.BF16 R16, R76.reuse, R22, R16 ;  /* 0x000000164c10723c */ /* 0x040fe20000041810 */
[C---:B------:R-:W-:Y:S03]  /*191b0*/  FMUL.FTZ R27, R0.reuse, R143 ;  /* 0x0000008f001b7220 */ /* 0x040fe60000410000 */
[----:B------:R-:W-:Y:S02]  /*191c0*/  FMUL.FTZ R30, R0, R146 ;  /* 0x00000092001e7220 */ /* 0x000fe40000410000 */
[----:B------:R-:W-:Y:S02]  /*191d0*/  FMUL.FTZ R40, R3, R156 ;  /* 0x0000009c03287220 */ /* 0x000fe40000410000 */
[C---:B------:R-:W-:Y:S04]  /*191e0*/  FMUL.FTZ R22, R68.reuse, R138 ;  /* 0x0000008a44167220 */ /* 0x040fe80000410000 */
[----:B------:R-:W-:Y:S02]  /*191f0*/  FMUL.FTZ R23, R68, R139 ;  /* 0x0000008b44177220 */ /* 0x000fe40000410000 */
[----:B------:R-:W-:Y:S02]  /*19200*/  IMAD.MOV.U32 R137, RZ, RZ, R90 ;  /* 0x000000ffff897224 */ /* 0x000fe400078e005a */
[----:B------:R-:W-:Y:S02]  /*19210*/  IMAD.MOV.U32 R138, RZ, RZ, R248 ;  /* 0x000000ffff8a7224 */ /* 0x000fe400078e00f8 */
[----:B-1----:R-:W-:Y:S01]  /*19220*/  FFMA.FTZ R2, R49, c[0x0][0x2d0], -R96 ;  /* 0x0000b40031027a23 */ /* 0x002fe20000010860 */
[-C--:B------:R-:W-:Y:S01]  /*19230*/  HMMA.16816.F32.BF16 R20, R76, R36.reuse, R20 ;  /* 0x000000244c14723c */ /* 0x080fe20000041814 */
[----:B------:R-:W-:Y:S02]  /*19240*/  IMAD.MOV.U32 R248, RZ, RZ, R80 ;  /* 0x000000fffff87224 */ /* 0x000fe400078e0050 */
[----:B------:R1:W-:Y:S01]  /*19250*/  MUFU.EX2 R127, R2 ;  /* 0x00000002007f7308 */ /* 0x0003e20000000800 */
[----:B------:R-:W-:Y:S02]  /*19260*/  IMAD.MOV.U32 R139, RZ, RZ, R203 ;  /* 0x000000ffff8b7224 */ /* 0x000fe400078e00cb */
[----:B------:R-:W-:Y:S02]  /*19270*/  IMAD.MOV.U32 R203, RZ, RZ, R81 ;  /* 0x000000ffffcb7224 */ /* 0x000fe400078e0051 */
[C---:B------:R-:W-:Y:S01]  /*19280*/  HMMA.16816.F32.BF16 R24, R64.reuse, R36, R24 ;  /* 0x000000244018723c */ /* 0x040fe20000041818 */
[----:B------:R-:W-:Y:S01]  /*19290*/  FMUL.FTZ R41, R3, R157 ;  /* 0x0000009d03297220 */ /* 0x000fe20000410000 */
[----:B------:R-:W2:Y:S02]  /*192a0*/  LDSM.16.MT88.4 R80, [R226+0x100] ;  /* 0x00010000e250783b */ /* 0x000ea40000004200 */
[C---:B------:R-:W-:Y:S02]  /*192b0*/  FMUL.FTZ R42, R0.reuse, R158 ;  /* 0x0000009e002a7220 */ /* 0x040fe40000410000 */
[----:B------:R-:W-:Y:S02]  /*192c0*/  FMUL.FTZ R43, R0, R159 ;  /* 0x0000009f002b7220 */ /* 0x000fe40000410000 */
[C---:B------:R-:W-:Y:S04]  /*192d0*/  FMUL.FTZ R36, R69.reuse, R152 ;  /* 0x0000009845247220 */ /* 0x040fe80000410000 */
[----:B------:R-:W-:Y:S02]  /*192e0*/  FMUL.FTZ R37, R69, R153 ;  /* 0x0000009945257220 */ /* 0x000fe40000410000 */
[----:B------:R-:W-:Y:S02]  /*192f0*/  IMAD.MOV.U32 R150, RZ, RZ, R248 ;  /* 0x000000ffff967224 */ /* 0x000fe400078e00f8 */
[----:B------:R-:W-:Y:S02]  /*19300*/  IMAD.MOV.U32 R110, RZ, RZ, R203 ;  /* 0x000000ffff6e7224 */ /* 0x000fe400078e00cb */
[----:B------:R-:W-:Y:S02]  /*19310*/  IMAD.MOV.U32 R143, RZ, RZ, R109 ;  /* 0x000000ffff8f7224 */ /* 0x000fe400078e006d */
[----:B-1----:R-:W-:Y:S02]  /*19320*/  FFMA.FTZ R2, R48, c[0x0][0x2d0], -R100 ;  /* 0x0000b40030027a23 */ /* 0x002fe40000010864 */
[----:B------:R-:W-:Y:S02]  /*19330*/  IMAD.MOV.U32 R109, RZ, RZ, R202 ;  /* 0x000000ffff6d7224 */ /* 0x000fe400078e00ca */
[----:B------:R1:W-:Y:S01]  /*19340*/  MUFU.EX2 R128, R2 ;  /* 0x0000000200807308 */ /* 0x0003e20000000800 */
[C---:B------:R-:W-:Y:S02]  /*19350*/  FMUL.FTZ R47, R0.reuse, R163 ;  /* 0x000000a3002f7220 */ /* 0x040fe40000410000 */
[----:B------:R-:W-:Y:S02]  /*19360*/  FMUL.FTZ R46, R0, R162 ;  /* 0x000000a2002e7220 */ /* 0x000fe40000410000 */
[C---:B------:R-:W-:Y:S02]  /*19370*/  FMUL.FTZ R44, R3.reuse, R160 ;  /* 0x000000a0032c7220 */ /* 0x040fe40000410000 */
[----:B------:R-:W-:Y:S02]  /*19380*/  FMUL.FTZ R45, R3, R161 ;  /* 0x000000a1032d7220 */ /* 0x000fe40000410000 */
[C---:B------:R-:W-:Y:S02]  /*19390*/  FMUL.FTZ R48, R69.reuse, R164 ;  /* 0x000000a445307220 */ /* 0x040fe40000410000 */
[----:B------:R-:W-:Y:S02]  /*193a0*/  FMUL.FTZ R49, R69, R165 ;  /* 0x000000a545317220 */ /* 0x000fe40000410000 */
[----:B------:R-:W-:Y:S02]  /*193b0*/  FMUL.FTZ R51, R68, R167 ;  /* 0x000000a744337220 */ /* 0x000fe40000410000 */
[----:B------:R-:W-:Y:S02]  /*193c0*/  IMAD.MOV.U32 R165, RZ, RZ, R198 ;  /* 0x000000ffffa57224 */ /* 0x000fe400078e00c6 */
[----:B------:R-:W-:Y:S02]  /*193d0*/  IMAD.MOV.U32 R167, RZ, RZ, R86 ;  /* 0x000000ffffa77224 */ /* 0x000fe400078e0056 */
[----:B------:R-:W-:Y:S02]  /*193e0*/  IMAD.MOV.U32 R164, RZ, RZ, R195 ;  /* 0x000000ffffa47224 */ /* 0x000fe400078e00c3 */
[----:B------:R-:W-:Y:S02]  /*193f0*/  FFMA.FTZ R110, R110, c[0x0][0x2d0], -R75 ;  /* 0x0000b4006e6e7a23 */ /* 0x000fe4000001084b */
[----:B-1----:R-:W-:Y:S02]  /*19400*/  FFMA.FTZ R2, R56, c[0x0][0x2d0], -R100 ;  /* 0x0000b40038027a23 */ /* 0x002fe40000010864 */
[----:B------:R-:W-:Y:S02]  /*19410*/  FMUL.FTZ R56, R3, R172 ;  /* 0x000000ac03387220 */ /* 0x000fe40000410000 */
[----:B------:R-:W-:Y:S01]  /*19420*/  MUFU.EX2 R110, R110 ;  /* 0x0000006e006e7308 */ /* 0x000fe20000000800 */
[----:B------:R-:W-:Y:S09]  /*19430*/  IMAD.MOV.U32 R172, RZ, RZ, R218 ;  /* 0x000000ffffac7224 */ /* 0x000ff200078e00da */
[----:B------:R1:W3:Y:S02]  /*19440*/  MUFU.EX2 R31, R2 ;  /* 0x00000002001f7308 */ /* 0x0002e40000000800 */
[----:B-1----:R-:W-:Y:S02]  /*19450*/  FFMA.FTZ R2, R50, c[0x0][0x2d0], -R101 ;  /* 0x0000b40032027a23 */ /* 0x002fe40000010865 */
[----:B---3--:R-:W-:Y:S06]  /*19460*/  IMAD.MOV.U32 R146, RZ, RZ, R31 ;  /* 0x000000ffff927224 */ /* 0x008fec00078e001f */
[----:B------:R1:W-:Y:S01]  /*19470*/  MUFU.EX2 R145, R2 ;  /* 0x0000000200917308 */ /* 0x0003e20000000800 */
[----:B------:R-:W-:Y:S02]  /*19480*/  FMUL.FTZ R31, R0, R147 ;  /* 0x00000093001f7220 */ /* 0x000fe40000410000 */
[----:B------:R-:W-:Y:S02]  /*19490*/  IMAD.MOV.U32 R147, RZ, RZ, R35 ;  /* 0x000000ffff937224 */ /* 0x000fe400078e0023 */
[C---:B------:R-:W-:Y:S02]  /*194a0*/  FMUL.FTZ R35, R68.reuse, R151 ;  /* 0x0000009744237220 */ /* 0x040fe40000410000 */
[----:B------:R-:W-:Y:S01]  /*194b0*/  IMAD.MOV.U32 R151, RZ, RZ, R87 ;  /* 0x000000ffff977224 */ /* 0x000fe200078e0057 */
[-C--:B------:R-:W-:Y:S01]  /*194c0*/  HMMA.16816.F32.BF16 R28, R64, R38.reuse, R28 ;  /* 0x00000026401c723c */ /* 0x080fe2000004181c */
[C---:B------:R-:W-:Y:S02]  /*194d0*/  FMUL.FTZ R50, R68.reuse, R166 ;  /* 0x000000a644327220 */ /* 0x040fe40000410000 */
[----:B------:R-:W-:Y:S05]  /*194e0*/  IMAD.MOV.U32 R166, RZ, RZ, R196 ;  /* 0x000000ffffa67224 */ /* 0x000fea00078e00c4 */
[C---:B------:R-:W-:Y:S07]  /*194f0*/  HMMA.16816.F32.BF16 R32, R76.reuse, R38, R32 ;  /* 0x000000264c20723c */ /* 0x040fee0000041820 */
[C---:B------:R-:W-:Y:S02]  /*19500*/  FMUL.FTZ R39, R68.reuse, R155 ;  /* 0x0000009b44277220 */ /* 0x040fe40000410000 */
[----:B-1----:R-:W-:Y:S03]  /*19510*/  FFMA.FTZ R2, R57, c[0x0][0x2d0], -R101 ;  /* 0x0000b40039027a23 */ /* 0x002fe60000010865 */
[----:B------:R-:W-:Y:S01]  /*19520*/  FMUL.FTZ R38, R68, R154 ;  /* 0x0000009a44267220 */ /* 0x000fe20000410000 */
[----:B------:R1:W-:Y:S01]  /*19530*/  MUFU.EX2 R144, R2 ;  /* 0x0000000200907308 */ /* 0x0003e20000000800 */
[----:B------:R-:W-:Y:S02]  /*19540*/  FMUL.FTZ R57, R3, R173 ;  /* 0x000000ad03397220 */ /* 0x000fe40000410000 */
[----:B------:R-:W-:Y:S03]  /*19550*/  IMAD.MOV.U32 R173, RZ, RZ, R85 ;  /* 0x000000ffffad7224 */ /* 0x000fe600078e0055 */
[-C--:B------:R-:W-:Y:S08]  /*19560*/  HMMA.16816.F32.BF16 R36, R76, R52.reuse, R36 ;  /* 0x000000344c24723c */ /* 0x080ff00000041824 */
[C---:B------:R-:W-:Y:S07]  /*19570*/  HMMA.16816.F32.BF16 R40, R64.reuse, R52, R40 ;  /* 0x000000344028723c */ /* 0x040fee0000041828 */
[C---:B------:R-:W-:Y:S01]  /*19580*/  FMUL.FTZ R52, R69.reuse, R168 ;  /* 0x000000a845347220 */ /* 0x040fe20000410000 */
[-C--:B------:R-:W-:Y:S01]  /*19590*/  HMMA.16816.F32.BF16 R44, R64, R54.reuse, R44 ;  /* 0x00000036402c723c */ /* 0x080fe2000004182c */
[----:B------:R-:W-:Y:S03]  /*195a0*/  IMAD.MOV.U32 R168, RZ, RZ, R249 ;  /* 0x000000ffffa87224 */ /* 0x000fe600078e00f9 */
[----:B-1----:R-:W-:Y:S02]  /*195b0*/  FFMA.FTZ R2, R58, c[0x0][0x2d0], -R100 ;  /* 0x0000b4003a027a23 */ /* 0x002fe40000010864 */
[----:B------:R-:W-:Y:S02]  /*195c0*/  FMUL.FTZ R53, R69, R169 ;  /* 0x000000a945357220 */ /* 0x000fe40000410000 */
[C---:B------:R-:W-:Y:S01]  /*195d0*/  HMMA.16816.F32.BF16 R48, R76.reuse, R54, R48 ;  /* 0x000000364c30723c */ /* 0x040fe20000041830 */
[----:B------:R1:W-:Y:S03]  /*195e0*/  MUFU.EX2 R123, R2 ;  /* 0x00000002007b7308 */ /* 0x0003e60000000800 */
[----:B------:R-:W-:Y:S02]  /*195f0*/  FMUL.FTZ R58, R0, R174 ;  /* 0x000000ae003a7220 */ /* 0x000fe40000410000 */
[----:B------:R-:W-:Y:S02]  /*19600*/  IMAD.MOV.U32 R169, RZ, RZ, R84 ;  /* 0x000000ffffa97224 */ /* 0x000fe400078e0054 */
[C---:B------:R-:W-:Y:S01]  /*19610*/  FMUL.FTZ R54, R68.reuse, R170 ;  /* 0x000000aa44367220 */ /* 0x040fe20000410000 */
[----:B------:R-:W3:Y:S03]  /*19620*/  LDSM.16.MT88.4 R84, [R224+0x900] ;  /* 0x00090000e054783b */ /* 0x000ee60000004200 */
[----:B------:R-:W-:Y:S07]  /*19630*/  FMUL.FTZ R55, R68, R171 ;  /* 0x000000ab44377220 */ /* 0x000fee0000410000 */
[-C--:B--2---:R-:W-:Y:S01]  /*19640*/  HMMA.16816.F32.BF16 R52, R76, R80.reuse, R52 ;  /* 0x000000504c34723c */ /* 0x084fe20000041834 */
[----:B-1----:R-:W-:Y:S02]  /*19650*/  FFMA.FTZ R2, R60, c[0x0][0x2d0], -R100 ;  /* 0x0000b4003c027a23 */ /* 0x002fe40000010864 */
[----:B------:R-:W-:Y:S02]  /*19660*/  FMUL.FTZ R60, R3, R176 ;  /* 0x000000b0033c7220 */ /* 0x000fe40000410000 */
[----:B------:R1:W-:Y:S02]  /*19670*/  MUFU.EX2 R130, R2 ;  /* 0x0000000200827308 */ /* 0x0003e40000000800 */
[--C-:B-1----:R-:W-:Y:S02]  /*19680*/  FFMA.FTZ R2, R59, c[0x0][0x2d0], -R101.reuse ;  /* 0x0000b4003b027a23 */ /* 0x102fe40000010865 */
[----:B------:R-:W-:Y:S06]  /*19690*/  FMUL.FTZ R59, R0, R175 ;  /* 0x000000af003b7220 */ /* 0x000fec0000410000 */
[----:B------:R1:W2:Y:S01]  /*196a0*/  MUFU.EX2 R124, R2 ;  /* 0x00000002007c7308 */ /* 0x0002a20000000800 */
[C---:B------:R-:W-:Y:S07]  /*196b0*/  HMMA.16816.F32.BF16 R56, R64.reuse, R80, R56 ;  /* 0x000000504038723c */ /* 0x040fee0000041838 */
[----:B------:R-:W-:Y:S02]  /*196c0*/  F2FP.BF16.PACK_AB R80, R139, R230 ;  /* 0x000000e68b50723e */ /* 0x000fe400000010ff */
[----:B------:R-:W-:Y:S03]  /*196d0*/  F2FP.BF16.PACK_AB R81, R138, R229 ;  /* 0x000000e58a51723e */ /* 0x000fe600000010ff */
[----:B-1----:R-:W-:Y:S02]  /*196e0*/  FFMA.FTZ R2, R61, c[0x0][0x2d0], -R101 ;  /* 0x0000b4003d027a23 */ /* 0x002fe40000010865 */
[----:B------:R-:W-:Y:S02]  /*196f0*/  FMUL.FTZ R61, R3, R177 ;  /* 0x000000b1033d7220 */ /* 0x000fe40000410000 */
[----:B------:R1:W4:Y:S02]  /*19700*/  MUFU.EX2 R131, R2 ;  /* 0x0000000200837308 */ /* 0x0003240000000800 */
[--C-:B-1----:R-:W-:Y:S02]  /*19710*/  FFMA.FTZ R2, R62, c[0x0][0x2d0], -R75.reuse ;  /* 0x0000b4003e027a23 */ /* 0x102fe4000001084b */
[C---:B------:R-:W-:Y:S06]  /*19720*/  FMUL.FTZ R62, R0.reuse, R178 ;  /* 0x000000b2003e7220 */ /* 0x040fec0000410000 */
[----:B------:R1:W1:Y:S02]  /*19730*/  MUFU.EX2 R148, R2 ;  /* 0x0000000200947308 */ /* 0x0002640000000800 */
[--C-:B-1----:R-:W-:Y:S02]  /*19740*/  FFMA.FTZ R2, R63, c[0x0][0x2d0], -R75.reuse ;  /* 0x0000b4003f027a23 */ /* 0x102fe4000001084b */
[----:B------:R-:W-:Y:S06]  /*19750*/  FMUL.FTZ R63, R0, R179 ;  /* 0x000000b3003f7220 */ /* 0x000fec0000410000 */
[----:B------:R1:W-:Y:S01]  /*19760*/  MUFU.EX2 R149, R2 ;  /* 0x0000000200957308 */ /* 0x0003e20000000800 */
[-C--:B------:R-:W-:Y:S07]  /*19770*/  HMMA.16816.F32.BF16 R60, R64, R82.reuse, R60 ;  /* 0x00000052403c723c */ /* 0x080fee000004183c */
[C---:B------:R-:W-:Y:S02]  /*19780*/  FMUL.FTZ R64, R69.reuse, R180 ;  /* 0x000000b445407220 */ /* 0x040fe40000410000 */
[----:B------:R-:W-:Y:S03]  /*19790*/  FMUL.FTZ R65, R69, R181 ;  /* 0x000000b545417220 */ /* 0x000fe60000410000 */
[C---:B------:R-:W-:Y:S02]  /*197a0*/  FMUL.FTZ R66, R68.reuse, R182 ;  /* 0x000000b644427220 */ /* 0x040fe40000410000 */
[----:B------:R-:W-:Y:S02]  /*197b0*/  FMUL.FTZ R67, R68, R183 ;  /* 0x000000b744437220 */ /* 0x000fe40000410000 */
[--C-:B-1----:R-:W-:Y:S05]  /*197c0*/  FFMA.FTZ R2, R88, c[0x0][0x2d0], -R96.reuse ;  /* 0x0000b40058027a23 */ /* 0x102fea0000010860 */
        /* <DEDUP_REMOVED lines=8> */
[-C--:B---3--:R-:W-:Y:S01]  /*19850*/  HMMA.16816.F32.BF16 R4, R76, R84.reuse, R4 ;  /* 0x000000544c04723c */ /* 0x088fe20000041804 */
[--C-:B-1----:R-:W-:Y:S02]  /*19860*/  FFMA.FTZ R2, R89, c[0x0][0x2d0], -R96.reuse ;  /* 0x0000b40059027a23 */ /* 0x102fe40000010860 */
[----:B------:R-:W1:Y:S05]  /*19870*/  LDSM.16.MT88.4 R88, [R227+0x900] ;  /* 0x00090000e358783b */ /* 0x000e6a0000004200 */
[C---:B------:R-:W-:Y:S01]  /*19880*/  HMMA.16816.F32.BF16 R8, R80.reuse, R84, R8 ;  /* 0x000000545008723c */ /* 0x040fe20000041808 */
[----:B------:R3:W-:Y:S07]  /*19890*/  MUFU.EX2 R154, R2 ;  /* 0x00000002009a7308 */ /* 0x0007ee0000000800 */
[-C--:B------:R-:W-:Y:S08]  /*198a0*/  HMMA.16816.F32.BF16 R12, R80, R86.reuse, R12 ;  /* 0x00000056500c723c */ /* 0x080ff0000004180c */
[C---:B------:R-:W-:Y:S01]  /*198b0*/  HMMA.16816.F32.BF16 R16, R76.reuse, R86, R16 ;  /* 0x000000564c10723c */ /* 0x040fe20000041810 */
[----:B------:R-:W-:Y:S03]  /*198c0*/  LDSM.16.MT88.4 R84, [R226+0x900] ;  /* 0x00090000e254783b */ /* 0x000fe60000004200 */
[--C-:B---3--:R-:W-:Y:S04]  /*198d0*/  FFMA.FTZ R2, R93, c[0x0][0x2d0], -R75.reuse ;  /* 0x0000b4005d027a23 */ /* 0x108fe8000001084b */
[----:B------:R3:W-:Y:S01]  /*198e0*/  MUFU.EX2 R249, R2 ;  /* 0x0000000200f97308 */ /* 0x0007e20000000800 */
[-C--:B-1----:R-:W-:Y:S08]  /*198f0*/  HMMA.16816.F32.BF16 R20, R76, R88.reuse, R20 ;  /* 0x000000584c14723c */ /* 0x082ff00000041814 */
[C---:B------:R-:W-:Y:S01]  /*19900*/  HMMA.16816.F32.BF16 R24, R80.reuse, R88, R24 ;  /* 0x000000585018723c */ /* 0x040fe20000041818 */
[----:B---3--:R-:W-:Y:S07]  /*19910*/  FFMA.FTZ R2, R94, c[0x0][0x2d0], -R75 ;  /* 0x0000b4005e027a23 */ /* 0x008fee000001084b */
[-C--:B------:R-:W-:Y:S01]  /*19920*/  HMMA.16816.F32.BF16 R28, R80, R90.reuse, R28 ;  /* 0x0000005a501c723c */ /* 0x080fe2000004181c */
[----:B------:R-:W-:Y:S01]  /*19930*/  FFMA.FTZ R88, R99, c[0x0][0x2d0], -R101 ;  /* 0x0000b40063587a23 */ /* 0x000fe20000010865 */
[----:B------:R1:W-:Y:S06]  /*19940*/  MUFU.EX2 R248, R2 ;  /* 0x0000000200f87308 */ /* 0x0003ec0000000800 */
[C---:B------:R-:W-:Y:S04]  /*19950*/  HMMA.16816.F32.BF16 R32, R76.reuse, R90, R32 ;  /* 0x0000005a4c20723c */ /* 0x040fe80000041820 */
[----:B------:R3:W-:Y:S01]  /*19960*/  MUFU.EX2 R152, R88 ;  /* 0x0000005800987308 */ /* 0x0007e20000000800 */
[--C-:B-1----:R-:W-:Y:S02]  /*19970*/  FFMA.FTZ R2, R92, c[0x0][0x2d0], -R96.reuse ;  /* 0x0000b4005c027a23 */ /* 0x102fe40000010860 */
[----:B------:R-:W1:Y:S07]  /*19980*/  LDSM.16.MT88.4 R92, [R225+0x900] ;  /* 0x00090000e15c783b */ /* 0x000e6e0000004200 */
[----:B------:R2:W-:Y:S01]  /*19990*/  MUFU.EX2 R213, R2 ;  /* 0x0000000200d57308 */ /* 0x0005e20000000800 */
[----:B---3--:R-:W3:Y:S01]  /*199a0*/  LDSM.16.MT88.4 R88, [R224+0x1100] ;  /* 0x00110000e058783b */ /* 0x008ee20000004200 */
[----:B--2---:R-:W-:Y:S02]  /*199b0*/  FFMA.FTZ R2, R107, c[0x0][0x2d0], -R96 ;  /* 0x0000b4006b027a23 */ /* 0x004fe40000010860 */
[--C-:B------:R-:W-:Y:S06]  /*199c0*/  FFMA.FTZ R107, R151, c[0x0][0x2d0], -R75.reuse ;  /* 0x0000b400976b7a23 */ /* 0x100fec000001084b */
[----:B------:R2:W-:Y:S01]  /*199d0*/  MUFU.EX2 R218, R2 ;  /* 0x0000000200da7308 */ /* 0x0005e20000000800 */
[-C--:B-1----:R-:W-:Y:S08]  /*199e0*/  HMMA.16816.F32.BF16 R36, R76, R92.reuse, R36 ;  /* 0x0000005c4c24723c */ /* 0x082ff00000041824 */
[C---:B------:R-:W-:Y:S01]  /*199f0*/  HMMA.16816.F32.BF16 R40, R80.reuse, R92, R40 ;  /* 0x0000005c5028723c */ /* 0x040fe20000041828 */
[--C-:B--2---:R-:W-:Y:S07]  /*19a00*/  FFMA.FTZ R2, R97, c[0x0][0x2d0], -R100.reuse ;  /* 0x0000b40061027a23 */ /* 0x104fee0000010864 */
[-C--:B------:R-:W-:Y:S01]  /*19a10*/  HMMA.16816.F32.BF16 R44, R80, R94.reuse, R44 ;  /* 0x0000005e502c723c */ /* 0x080fe2000004182c */
[----:B------:R-:W-:Y:S01]  /*19a20*/  FFMA.FTZ R97, R115, c[0x0][0x2d0], -R100 ;  /* 0x0000b40073617a23 */ /* 0x000fe20000010864 */
[----:B------:R1:W-:Y:S02]  /*19a30*/  MUFU.EX2 R153, R2 ;  /* 0x0000000200997308 */ /* 0x0003e40000000800 */
[----:B------:R-:W-:Y:S02]  /*19a40*/  FFMA.FTZ R115, R216, c[0x0][0x2d0], -R96 ;  /* 0x0000b400d8737a23 */ /* 0x000fe40000010860 */
[----:B------:R-:W-:Y:S02]  /*19a50*/  IMAD.MOV.U32 R216, RZ, RZ, R124 ;  /* 0x000000ffffd87224 */ /* 0x000fe400078e007c */
[C---:B------:R-:W-:Y:S01]  /*19a60*/  HMMA.16816.F32.BF16 R48, R76.reuse, R94, R48 ;  /* 0x0000005e4c30723c */ /* 0x040fe20000041830 */
[----:B------:R-:W2:Y:S03]  /*19a70*/  LDSM.16.MT88.4 R92, [R227+0x1100] ;  /* 0x00110000e35c783b */ /* 0x000ea60000004200 */
[----:B------:R3:W-:Y:S04]  /*19a80*/  MUFU.EX2 R161, R97 ;  /* 0x0000006100a17308 */ /* 0x0007e80000000800 */
[-C--:B------:R-:W-:Y:S08]  /*19a90*/  HMMA.16816.F32.BF16 R52, R76, R84.reuse, R52 ;  /* 0x000000544c34723c */ /* 0x080ff00000041834 */
[C---:B------:R-:W-:Y:S01]  /*19aa0*/  HMMA.16816.F32.BF16 R56, R80.reuse, R84, R56 ;  /* 0x000000545038723c */ /* 0x040fe20000041838 */
[----:B-1----:R-:W-:Y:S07]  /*19ab0*/  FFMA.FTZ R2, R98, c[0x0][0x2d0], -R100 ;  /* 0x0000b40062027a23 */ /* 0x002fee0000010864 */
[-C--:B------:R-:W-:Y:S01]  /*19ac0*/  HMMA.16816.F32.BF16 R60, R80, R86.reuse, R60 ;  /* 0x00000056503c723c */ /* 0x080fe2000004183c */
[----:B------:R1:W-:Y:S03]  /*19ad0*/  MUFU.EX2 R159, R2 ;  /* 0x00000002009f7308 */ /* 0x0003e60000000800 */
[----:B---3--:R-:W-:Y:S03]  /*19ae0*/  FFMA.FTZ R97, R172, c[0x0][0x2d0], -R75 ;  /* 0x0000b400ac617a23 */ /* 0x008fe6000001084b */
[----:B------:R-:W-:Y:S01]  /*19af0*/  F2FP.BF16.PACK_AB R80, R146, R128 ;  /* 0x000000809250723e */ /* 0x000fe200000010ff */
[----:B------:R-:W-:Y:S01]  /*19b00*/  HMMA.16816.F32.BF16 R64, R76, R86, R64 ;  /* 0x000000564c40723c */ /* 0x000fe20000041840 */
[----:B------:R-:W-:Y:S01]  /*19b10*/  F2FP.BF16.PACK_AB R81, R144, R145 ;  /* 0x000000919051723e */ /* 0x000fe200000010ff */
[----:B------:R-:W3:Y:S02]  /*19b20*/  LDSM.16.MT88.4 R84, [R225+0x1100] ;  /* 0x00110000e154783b */ /* 0x000ee40000004200 */
[----:B------:R-:W-:Y:S02]  /*19b30*/  F2FP.BF16.PACK_AB R82, R130, R123 ;  /* 0x0000007b8252723e */ /* 0x000fe400000010ff */
[----:B----4-:R-:W-:Y:S02]  /*19b40*/  F2FP.BF16.PACK_AB R83, R131, R124 ;  /* 0x0000007c8353723e */ /* 0x010fe400000010ff */
[----:B------:R-:W-:Y:S04]  /*19b50*/  F2FP.BF16.PACK_AB R76, R126, R140 ;  /* 0x0000008c7e4c723e */ /* 0x000fe800000010ff */
[----:B------:R-:W-:Y:S02]  /*19b60*/  F2FP.BF16.PACK_AB R77, R147, R129 ;  /* 0x00000081934d723e */ /* 0x000fe400000010ff */
[----:B------:R-:W-:Y:S02]  /*19b70*/  F2FP.BF16.PACK_AB R78, R125, R121 ;  /* 0x000000797d4e723e */ /* 0x000fe400000010ff */
[----:B------:R-:W-:Y:S01]  /*19b80*/  F2FP.BF16.PACK_AB R79, R127, R122 ;  /* 0x0000007a7f4f723e */ /* 0x000fe200000010ff */
[----:B-1----:R-:W-:Y:S02]  /*19b90*/  FFMA.FTZ R2, R102, c[0x0][0x2d0], -R101 ;  /* 0x0000b40066027a23 */ /* 0x002fe40000010865 */
[----:B------:R-:W-:Y:S02]  /*19ba0*/  FFMA.FTZ R102, R223, c[0x0][0x2d0], -R96 ;  /* 0x0000b400df667a23 */ /* 0x000fe40000010860 */
[----:B------:R1:W4:Y:S01]  /*19bb0*/  MUFU.EX2 R158, R2 ;  /* 0x00000002009e7308 */ /* 0x0003220000000800 */
[----:B------:R-:W-:Y:S01]  /*19bc0*/  IMAD.MOV.U32 R223, RZ, RZ, R131 ;  /* 0x000000ffffdf7224 */ /* 0x000fe200078e0083 */
[-C--:B------:R-:W-:Y:S08]  /*19bd0*/  HMMA.16816.F32.BF16 R4, R76, R88.reuse, R4 ;  /* 0x000000584c04723c */ /* 0x080ff00000041804 */
[C---:B------:R-:W-:Y:S08]  /*19be0*/  HMMA.16816.F32.BF16 R8, R80.reuse, R88, R8 ;  /* 0x000000585008723c */ /* 0x040ff00000041808 */
[-C--:B------:R-:W-:Y:S01]  /*19bf0*/  HMMA.16816.F32.BF16 R12, R80, R90.reuse, R12 ;  /* 0x0000005a500c723c */ /* 0x080fe2000004180c */
[--C-:B-1----:R-:W-:Y:S07]  /*19c00*/  FFMA.FTZ R2, R105, c[0x0][0x2d0], -R100.reuse ;  /* 0x0000b40069027a23 */ /* 0x102fee0000010864 */
[C---:B------:R-:W-:Y:S01]  /*19c10*/  HMMA.16816.F32.BF16 R16, R76.reuse, R90, R16 ;  /* 0x0000005a4c10723c */ /* 0x040fe20000041810 */
[----:B------:R-:W1:Y:S01]  /*19c20*/  LDSM.16.MT88.4 R88, [R226+0x1100] ;  /* 0x00110000e258783b */ /* 0x000e620000004200 */
[----:B------:R3:W-:Y:S02]  /*19c30*/  MUFU.EX2 R157, R2 ;  /* 0x00000002009d7308 */ /* 0x0007e40000000800 */
[----:B------:R-:W-:Y:S04]  /*19c40*/  FFMA.FTZ R105, R219, c[0x0][0x2d0], -R101 ;  /* 0x0000b400db697a23 */ /* 0x000fe80000010865 */
[-C--:B--2---:R-:W-:Y:S08]  /*19c50*/  HMMA.16816.F32.BF16 R20, R76, R92.reuse, R20 ;  /* 0x0000005c4c14723c */ /* 0x084ff00000041814 */
[C---:B------:R-:W-:Y:S08]  /*19c60*/  HMMA.16816.F32.BF16 R24, R80.reuse, R92, R24 ;  /* 0x0000005c5018723c */ /* 0x040ff00000041818 */
[-C--:B------:R-:W-:Y:S01]  /*19c70*/  HMMA.16816.F32.BF16 R28, R80, R94.reuse, R28 ;  /* 0x0000005e501c723c */ /* 0x080fe2000004181c */
[----:B---3--:R-:W-:Y:S03]  /*19c80*/  FFMA.FTZ R2, R106, c[0x0][0x2d0], -R100 ;  /* 0x0000b4006a027a23 */ /* 0x008fe60000010864 */
[--C-:B------:R-:W-:Y:S04]  /*19c90*/  FFMA.FTZ R106, R222, c[0x0][0x2d0], -R96.reuse ;  /* 0x0000b400de6a7a23 */ /* 0x100fe80000010860 */
[C---:B------:R-:W-:Y:S01]  /*19ca0*/  HMMA.16816.F32.BF16 R32, R76.reuse, R94, R32 ;  /* 0x0000005e4c20723c */ /* 0x040fe20000041820 */
[----:B------:R2:W3:Y:S01]  /*19cb0*/  MUFU.EX2 R203, R2 ;  /* 0x0000000200cb7308 */ /* 0x0004e20000000800 */
[----:B------:R-:W-:Y:S02]  /*19cc0*/  LDSM.16.MT88.4 R92, [R227+0x1900] ;  /* 0x00190000e35c783b */ /* 0x000fe40000004200 */
[----:B------:R-:W-:Y:S04]  /*19cd0*/  IMAD.MOV.U32 R222, RZ, RZ, R127 ;  /* 0x000000ffffde7224 */ /* 0x000fe800078e007f */
[-C--:B------:R-:W-:Y:S08]  /*19ce0*/  HMMA.16816.F32.BF16 R36, R76, R84.reuse, R36 ;  /* 0x000000544c24723c */ /* 0x080ff00000041824 */
[C---:B------:R-:W-:Y:S08]  /*19cf0*/  HMMA.16816.F32.BF16 R40, R80.reuse, R84, R40 ;  /* 0x000000545028723c */ /* 0x040ff00000041828 */
[-C--:B------:R-:W-:Y:S01]  /*19d00*/  HMMA.16816.F32.BF16 R44, R80, R86.reuse, R44 ;  /* 0x00000056502c723c */ /* 0x080fe2000004182c */
[----:B--2---:R-:W-:Y:S03]  /*19d10*/  FFMA.FTZ R2, R103, c[0x0][0x2d0], -R101 ;  /* 0x0000b40067027a23 */ /* 0x004fe60000010865 */
[----:B------:R-:W-:Y:S01]  /*19d20*/  FFMA.FTZ R103, R168, c[0x0][0x2d0], -R75 ;  /* 0x0000b400a8677a23 */ /* 0x000fe2000001084b */
[----:B------:R2:W-:Y:S03]  /*19d30*/  MUFU.EX2 R156, R2 ;  /* 0x00000002009c7308 */ /* 0x0005e60000000800 */
[C---:B------:R-:W-:Y:S01]  /*19d40*/  HMMA.16816.F32.BF16 R48, R76.reuse, R86, R48 ;  /* 0x000000564c30723c */ /* 0x040fe20000041830 */
[----:B------:R-:W3:Y:S07]  /*19d50*/  LDSM.16.MT88.4 R84, [R224+0x1900] ;  /* 0x00190000e054783b */ /* 0x000eee0000004200 */
[-C--:B-1----:R-:W-:Y:S08]  /*19d60*/  HMMA.16816.F32.BF16 R52, R76, R88.reuse, R52 ;  /* 0x000000584c34723c */ /* 0x082ff00000041834 */
[C---:B------:R-:W-:Y:S01]  /*19d70*/  HMMA.16816.F32.BF16 R56, R80.reuse, R88, R56 ;  /* 0x000000585038723c */ /* 0x040fe20000041838 */
[----:B--2---:R-:W-:Y:S03]  /*19d80*/  FFMA.FTZ R2, R104, c[0x0][0x2d0], -R101 ;  /* 0x0000b40068027a23 */ /* 0x004fe60000010865 */
[--C-:B------:R-:W-:Y:S04]  /*19d90*/  FFMA.FTZ R104, R167, c[0x0][0x2d0], -R75.reuse ;  /* 0x0000b400a7687a23 */ /* 0x100fe8000001084b */
[-C--:B------:R-:W-:Y:S01]  /*19da0*/  HMMA.16816.F32.BF16 R60, R80, R90.reuse, R60 ;  /* 0x0000005a503c723c */ /* 0x080fe2000004183c */
[----:B------:R1:W2:Y:S06]  /*19db0*/  MUFU.EX2 R202, R2 ;  /* 0x0000000200ca7308 */ /* 0x0002ac0000000800 */
[----:B------:R-:W-:Y:S01]  /*19dc0*/  FFMA.FTZ R80, R243, c[0x0][0x2d0], -R96 ;  /* 0x0000b400f3507a23 */ /* 0x000fe20000010860 */
[----:B------:R-:W-:Y:S01]  /*19dd0*/  HMMA.16816.F32.BF16 R64, R76, R90, R64 ;  /* 0x0000005a4c40723c */ /* 0x000fe20000041840 */
[----:B------:R-:W-:Y:S01]  /*19de0*/  IMAD.MOV.U32 R243, RZ, RZ, R148 ;  /* 0x000000fffff37224 */ /* 0x000fe200078e0094 */
[----:B------:R-:W2:Y:S02]  /*19df0*/  LDSM.16.MT88.4 R88, [R225+0x1900] ;  /* 0x00190000e158783b */ /* 0x000ea40000004200 */
[----:B------:R-:W-:Y:S01]  /*19e00*/  IMAD.MOV.U32 R148, RZ, RZ, R134 ;  /* 0x000000ffff947224 */ /* 0x000fe200078e0086 */
[----:B----4-:R-:W-:Y:S01]  /*19e10*/  F2FP.BF16.PACK_AB R81, R158, R152 ;  /* 0x000000989e51723e */ /* 0x010fe200000010ff */
[----:B------:R-:W-:Y:S01]  /*19e20*/  IMAD.MOV.U32 R134, RZ, RZ, R132 ;  /* 0x000000ffff867224 */ /* 0x000fe200078e0084 */
[----:B------:R-:W-:Y:S01]  /*19e30*/  F2FP.BF16.PACK_AB R77, R154, R155 ;  /* 0x0000009b9a4d723e */ /* 0x000fe200000010ff */
[----:B------:R-:W-:Y:S01]  /*19e40*/  IMAD.MOV.U32 R132, RZ, RZ, R118 ;  /* 0x000000ffff847224 */ /* 0x000fe200078e0076 */
[----:B------:R-:W-:Y:S01]  /*19e50*/  F2FP.BF16.PACK_AB R78, R248, R249 ;  /* 0x000000f9f84e723e */ /* 0x000fe200000010ff */
[----:B------:R-:W4:Y:S02]  /*19e60*/  LDL.LU R118, [R1+0x2c] ;  /* 0x00002c0001767983 */ /* 0x000f240000300800 */
[----:B------:R-:W-:Y:S02]  /*19e70*/  F2FP.BF16.PACK_AB R79, R218, R213 ;  /* 0x000000d5da4f723e */ /* 0x000fe400000010ff */
[----:B---3--:R-:W-:Y:S01]  /*19e80*/  F2FP.BF16.PACK_AB R82, R203, R157 ;  /* 0x0000009dcb52723e */ /* 0x008fe200000010ff */
[----:B-1----:R-:W-:Y:S01]  /*19e90*/  FFMA.FTZ R2, R187, c[0x0][0x2d0], -R75 ;  /* 0x0000b400bb027a23 */ /* 0x002fe2000001084b */
[----:B--2---:R-:W-:Y:S01]  /*19ea0*/  F2FP.BF16.PACK_AB R83, R202, R156 ;  /* 0x0000009cca53723e */ /* 0x004fe200000010ff */
[----:B------:R1:W-:Y:S10]  /*19eb0*/  MUFU.EX2 R187, R102 ;  /* 0x0000006600bb7308 */ /* 0x0003f40000000800 */
[----:B------:R2:W-:Y:S01]  /*19ec0*/  MUFU.EX2 R163, R2 ;  /* 0x0000000200a37308 */ /* 0x0005e20000000800 */
[----:B-1----:R-:W-:Y:S02]  /*19ed0*/  FFMA.FTZ R102, R245, c[0x0][0x2d0], -R100 ;  /* 0x0000b400f5667a23 */ /* 0x002fe40000010864 */
[----:B------:R-:W-:Y:S07]  /*19ee0*/  IMAD.MOV.U32 R245, RZ, RZ, R129 ;  /* 0x000000fffff57224 */ /* 0x000fee00078e0081 */
[----:B------:R-:W-:Y:S01]  /*19ef0*/  MUFU.EX2 R102, R102 ;  /* 0x0000006600667308 */ /* 0x000fe20000000800 */
[--C-:B--2---:R-:W-:Y:S09]  /*19f00*/  FFMA.FTZ R2, R188, c[0x0][0x2d0], -R75.reuse ;  /* 0x0000b400bc027a23 */ /* 0x104ff2000001084b */
[----:B------:R1:W-:Y:S10]  /*19f10*/  MUFU.EX2 R201, R2 ;  /* 0x0000000200c97308 */ /* 0x0003f40000000800 */
[----:B------:R2:W-:Y:S01]  /*19f20*/  MUFU.EX2 R188, R103 ;  /* 0x0000006700bc7308 */ /* 0x0005e20000000800 */
[----:B-1----:R-:W-:Y:S09]  /*19f30*/  FFMA.FTZ R2, R113, c[0x0][0x2d0], -R96 ;  /* 0x0000b40071027a23 */ /* 0x002ff20000010860 */
[----:B------:R1:W-:Y:S01]  /*19f40*/  MUFU.EX2 R162, R2 ;  /* 0x0000000200a27308 */ /* 0x0003e20000000800 */
[----:B--2---:R-:W-:Y:S02]  /*19f50*/  FFMA.FTZ R103, R251, c[0x0][0x2d0], -R100 ;  /* 0x0000b400fb677a23 */ /* 0x004fe40000010864 */
[----:B------:R-:W-:Y:S07]  /*19f60*/  IMAD.MOV.U32 R251, RZ, RZ, R128 ;  /* 0x000000fffffb7224 */ /* 0x000fee00078e0080 */
[----:B------:R-:W2:Y:S01]  /*19f70*/  MUFU.EX2 R103, R103 ;  /* 0x0000006700677308 */ /* 0x000ea20000000800 */
[--C-:B-1----:R-:W-:Y:S09]  /*19f80*/  FFMA.FTZ R2, R184, c[0x0][0x2d0], -R96.reuse ;  /* 0x0000b400b8027a23 */ /* 0x102ff20000010860 */
[----:B------:R1:W-:Y:S01]  /*19f90*/  MUFU.EX2 R200, R2 ;  /* 0x0000000200c87308 */ /* 0x0003e20000000800 */
[----:B--2---:R-:W-:Y:S01]  /*19fa0*/  F2FP.BF16.PACK_AB R176, R102, R103 ;  /* 0x0000006766b0723e */ /* 0x004fe200000010ff */
[--C-:B-1----:R-:W-:Y:S08]  /*19fb0*/  FFMA.FTZ R2, R192, c[0x0][0x2d0], -R75.reuse ;  /* 0x0000b400c0027a23 */ /* 0x102ff0000001084b */
[----:B------:R1:W-:Y:S02]  /*19fc0*/  MUFU.EX2 R198, R2 ;  /* 0x0000000200c67308 */ /* 0x0003e40000000800 */
[----:B-1----:R-:W-:Y:S08]  /*19fd0*/  FFMA.FTZ R2, R194, c[0x0][0x2d0], -R75 ;  /* 0x0000b400c2027a23 */ /* 0x002ff0000001084b */
[----:B------:R1:W-:Y:S02]  /*19fe0*/  MUFU.EX2 R199, R2 ;  /* 0x0000000200c77308 */ /* 0x0003e40000000800 */
[--C-:B-1----:R-:W-:Y:S08]  /*19ff0*/  FFMA.FTZ R2, R189, c[0x0][0x2d0], -R96.reuse ;  /* 0x0000b400bd027a23 */ /* 0x102ff00000010860 */
[----:B------:R-:W-:Y:S10]  /*1a000*/  MUFU.EX2 R189, R97 ;  /* 0x0000006100bd7308 */ /* 0x000ff40000000800 */
[----:B------:R1:W-:Y:S02]  /*1a010*/  MUFU.EX2 R197, R2 ;  /* 0x0000000200c57308 */ /* 0x0003e40000000800 */
[----:B-1----:R-:W-:Y:S08]  /*1a020*/  FFMA.FTZ R2, R190, c[0x0][0x2d0], -R96 ;  /* 0x0000b400be027a23 */ /* 0x002ff00000010860 */
[----:B------:R1:W-:Y:S10]  /*1a030*/  MUFU.EX2 R190, R80 ;  /* 0x0000005000be7308 */ /* 0x0003f40000000800 */
[----:B------:R2:W-:Y:S01]  /*1a040*/  MUFU.EX2 R196, R2 ;  /* 0x0000000200c47308 */ /* 0x0005e20000000800 */
[----:B-1----:R-:W-:Y:S01]  /*1a050*/  F2FP.BF16.PACK_AB R80, R159, R153 ;  /* 0x000000999f50723e */ /* 0x002fe200000010ff */
[----:B--2---:R-:W-:Y:S08]  /*1a060*/  FFMA.FTZ R2, R186, c[0x0][0x2d0], -R100 ;  /* 0x0000b400ba027a23 */ /* 0x004ff00000010864 */
[----:B------:R1:W-:Y:S02]  /*1a070*/  MUFU.EX2 R195, R2 ;  /* 0x0000000200c37308 */ /* 0x0003e40000000800 */
[----:B-1----:R-:W-:Y:S08]  /*1a080*/  FFMA.FTZ R2, R111, c[0x0][0x2d0], -R101 ;  /* 0x0000b4006f027a23 */ /* 0x002ff00000010865 */
[----:B------:R1:W-:Y:S01]  /*1a090*/  MUFU.EX2 R160, R2 ;  /* 0x0000000200a07308 */ /* 0x0003e20000000800 */
[----:B----4-:R-:W-:Y:S04]  /*1a0a0*/  FFMA.FTZ R69, R69, R118, R220 ;  /* 0x0000007645457223 */ /* 0x010fe800000100dc */
[----:B------:R-:W-:Y:S02]  /*1a0b0*/  FADD.FTZ R69, R250, R69 ;  /* 0x00000045fa457221 */ /* 0x000fe40000010000 */
[--C-:B-1----:R-:W-:Y:S02]  /*1a0c0*/  FFMA.FTZ R2, R112, c[0x0][0x2d0], -R101.reuse ;  /* 0x0000b40070027a23 */ /* 0x102fe40000010865 */
[----:B------:R-:W-:Y:S02]  /*1a0d0*/  FFMA.FTZ R112, R215, c[0x0][0x2d0], -R100 ;  /* 0x0000b400d7707a23 */ /* 0x000fe40000010864 */
[----:B------:R1:W2:Y:S01]  /*1a0e0*/  MUFU.EX2 R194, R2 ;  /* 0x0000000200c27308 */ /* 0x0002a20000000800 */
[----:B------:R-:W-:Y:S02]  /*1a0f0*/  IMAD.MOV.U32 R215, RZ, RZ, R166 ;  /* 0x000000ffffd77224 */ /* 0x000fe400078e00a6 */
[--C-:B-1----:R-:W-:Y:S07]  /*1a100*/  FFMA.FTZ R2, R191, c[0x0][0x2d0], -R100.reuse ;  /* 0x0000b400bf027a23 */ /* 0x102fee0000010864 */
[----:B------:R1:W-:Y:S02]  /*1a110*/  MUFU.EX2 R192, R2 ;  /* 0x0000000200c07308 */ /* 0x0003e40000000800 */
[----:B-1----:R-:W-:Y:S08]  /*1a120*/  FFMA.FTZ R2, R193, c[0x0][0x2d0], -R100 ;  /* 0x0000b400c1027a23 */ /* 0x002ff00000010864 */
[----:B------:R1:W3:Y:S02]  /*1a130*/  MUFU.EX2 R193, R2 ;  /* 0x0000000200c17308 */ /* 0x0002e40000000800 */
[--C-:B-1----:R-:W-:Y:S08]  /*1a140*/  FFMA.FTZ R2, R185, c[0x0][0x2d0], -R101.reuse ;  /* 0x0000b400b9027a23 */ /* 0x102ff00000010865 */
[----:B------:R1:W-:Y:S02]  /*1a150*/  MUFU.EX2 R171, R2 ;  /* 0x0000000200ab7308 */ /* 0x0003e40000000800 */
[----:B-1----:R-:W-:Y:S02]  /*1a160*/  FFMA.FTZ R2, R114, c[0x0][0x2d0], -R101 ;  /* 0x0000b40072027a23 */ /* 0x002fe40000010865 */
[----:B------:R-:W4:Y:S06]  /*1a170*/  LDL.LU R114, [R1+0x30] ;  /* 0x0000300001727983 */ /* 0x000f2c0000300800 */
[----:B------:R1:W1:Y:S01]  /*1a180*/  MUFU.EX2 R170, R2 ;  /* 0x0000000200aa7308 */ /* 0x0002620000000800 */
[----:B------:R-:W4:Y:S04]  /*1a190*/  LDL.LU R113, [R1+0x38] ;  /* 0x0000380001717983 */ /* 0x000f280000300800 */
[----:B------:R-:W4:Y:S01]  /*1a1a0*/  LDL.LU R111, [R1+0x34] ;  /* 0x00003400016f7983 */ /* 0x000f220000300800 */
[--C-:B-1----:R-:W-:Y:S04]  /*1a1b0*/  FFMA.FTZ R2, R169, c[0x0][0x2d0], -R75.reuse ;  /* 0x0000b400a9027a23 */ /* 0x102fe8000001084b */
[----:B------:R1:W-:Y:S02]  /*1a1c0*/  MUFU.EX2 R169, R2 ;  /* 0x0000000200a97308 */ /* 0x0003e40000000800 */
[--C-:B-1----:R-:W-:Y:S02]  /*1a1d0*/  FFMA.FTZ R2, R173, c[0x0][0x2d0], -R75.reuse ;  /* 0x0000b400ad027a23 */ /* 0x102fe4000001084b */
[----:B------:R-:W-:Y:S06]  /*1a1e0*/  FFMA.FTZ R75, R150, c[0x0][0x2d0], -R75 ;  /* 0x0000b400964b7a23 */ /* 0x000fec000001084b */
[----:B------:R1:W-:Y:S01]  /*1a1f0*/  MUFU.EX2 R191, R2 ;  /* 0x0000000200bf7308 */ /* 0x0003e20000000800 */
[----:B------:R-:W-:Y:S02]  /*1a200*/  IMAD.MOV.U32 R150, RZ, RZ, R109 ;  /* 0x000000ffff967224 */ /* 0x000fe400078e006d */
[--C-:B------:R-:W-:Y:S02]  /*1a210*/  FFMA.FTZ R109, R212, c[0x0][0x2d0], -R96.reuse ;  /* 0x0000b400d46d7a23 */ /* 0x100fe40000010860 */
[----:B------:R-:W-:Y:S05]  /*1a220*/  IMAD.MOV.U32 R212, RZ, RZ, R125 ;  /* 0x000000ffffd47224 */ /* 0x000fea00078e007d */
[----:B------:R-:W-:Y:S01]  /*1a230*/  MUFU.EX2 R109, R109 ;  /* 0x0000006d006d7308 */ /* 0x000fe20000000800 */
[----:B-1----:R-:W-:Y:S02]  /*1a240*/  FFMA.FTZ R2, R217, c[0x0][0x2d0], -R96 ;  /* 0x0000b400d9027a23 */ /* 0x002fe40000010860 */
[----:B------:R-:W-:Y:S07]  /*1a250*/  IMAD.MOV.U32 R217, RZ, RZ, R149 ;  /* 0x000000ffffd97224 */ /* 0x000fee00078e0095 */
[----:B------:R1:W-:Y:S01]  /*1a260*/  MUFU.EX2 R168, R2 ;  /* 0x0000000200a87308 */ /* 0x0003e20000000800 */
[----:B------:R-:W-:Y:S01]  /*1a270*/  IMAD.MOV.U32 R149, RZ, RZ, R135 ;  /* 0x000000ffff957224 */ /* 0x000fe200078e0087 */
[----:B------:R-:W-:Y:S01]  /*1a280*/  F2FP.BF16.PACK_AB R76, R217, R243 ;  /* 0x000000f3d94c723e */ /* 0x000fe200000010ff */
[----:B------:R-:W-:Y:S02]  /*1a290*/  IMAD.MOV.U32 R135, RZ, RZ, R133 ;  /* 0x000000ffff877224 */ /* 0x000fe400078e0085 */
[----:B------:R-:W-:Y:S02]  /*1a2a0*/  IMAD.MOV.U32 R133, RZ, RZ, R120 ;  /* 0x000000ffff857224 */ /* 0x000fe400078e0078 */
[--C-:B------:R-:W-:Y:S02]  /*1a2b0*/  FFMA.FTZ R120, R211, c[0x0][0x2d0], -R96.reuse ;  /* 0x0000b400d3787a23 */ /* 0x100fe40000010860 */
[-C--:B------:R-:W-:Y:S01]  /*1a2c0*/  HMMA.16816.F32.BF16 R4, R76, R84.reuse, R4 ;  /* 0x000000544c04723c */ /* 0x080fe20000041804 */
[----:B------:R-:W-:Y:S07]  /*1a2d0*/  IMAD.MOV.U32 R211, RZ, RZ, R123 ;  /* 0x000000ffffd37224 */ /* 0x000fee00078e007b */
[C---:B------:R-:W-:Y:S01]  /*1a2e0*/  HMMA.16816.F32.BF16 R8, R80.reuse, R84, R8 ;  /* 0x000000545008723c */ /* 0x040fe20000041808 */
[----:B-1----:R-:W-:Y:S07]  /*1a2f0*/  FFMA.FTZ R2, R244, c[0x0][0x2d0], -R96 ;  /* 0x0000b400f4027a23 */ /* 0x002fee0000010860 */
[-C--:B------:R-:W-:Y:S01]  /*1a300*/  HMMA.16816.F32.BF16 R12, R80, R86.reuse, R12 ;  /* 0x00000056500c723c */ /* 0x080fe2000004180c */
[----:B------:R-:W1:Y:S01]  /*1a310*/  LDSM.16.MT88.4 R96, [R226+0x1900] ;  /* 0x00190000e260783b */ /* 0x000e620000004200 */
[----:B------:R2:W-:Y:S02]  /*1a320*/  MUFU.EX2 R186, R2 ;  /* 0x0000000200ba7308 */ /* 0x0005e40000000800 */
[----:B------:R-:W-:Y:S04]  /*1a330*/  IMAD.MOV.U32 R244, RZ, RZ, R130 ;  /* 0x000000fffff47224 */ /* 0x000fe800078e0082 */
[C---:B------:R-:W-:Y:S01]  /*1a340*/  HMMA.16816.F32.BF16 R16, R76.reuse, R86, R16 ;  /* 0x000000564c10723c */ /* 0x040fe20000041810 */
[----:B------:R-:W1:Y:S07]  /*1a350*/  LDSM.16.MT88.4 R84, [R224+0x2100] ;  /* 0x00210000e054783b */ /* 0x000e6e0000004200 */
[-C--:B------:R-:W-:Y:S08]  /*1a360*/  HMMA.16816.F32.BF16 R20, R76, R92.reuse, R20 ;  /* 0x0000005c4c14723c */ /* 0x080ff00000041814 */
[C---:B------:R-:W-:Y:S01]  /*1a370*/  HMMA.16816.F32.BF16 R24, R80.reuse, R92, R24 ;  /* 0x0000005c5018723c */ /* 0x040fe20000041818 */
[----:B--2---:R-:W-:Y:S03]  /*1a380*/  FFMA.FTZ R2, R252, c[0x0][0x2d0], -R100 ;  /* 0x0000b400fc027a23 */ /* 0x004fe60000010864 */
[----:B------:R-:W-:Y:S04]  /*1a390*/  IMAD.MOV.U32 R252, RZ, RZ, R122 ;  /* 0x000000fffffc7224 */ /* 0x000fe800078e007a */
[-C--:B------:R-:W-:Y:S01]  /*1a3a0*/  HMMA.16816.F32.BF16 R28, R80, R94.reuse, R28 ;  /* 0x0000005e501c723c */ /* 0x080fe2000004181c */
[----:B------:R2:W-:Y:S07]  /*1a3b0*/  MUFU.EX2 R175, R2 ;  /* 0x0000000200af7308 */ /* 0x0005ee0000000800 */
[C---:B------:R-:W-:Y:S01]  /*1a3c0*/  HMMA.16816.F32.BF16 R32, R76.reuse, R94, R32 ;  /* 0x0000005e4c20723c */ /* 0x040fe20000041820 */
[----:B------:R-:W-:Y:S07]  /*1a3d0*/  LDSM.16.MT88.4 R92, [R225+0x2100] ;  /* 0x00210000e15c783b */ /* 0x000fee0000004200 */
[-C--:B------:R-:W-:Y:S08]  /*1a3e0*/  HMMA.16816.F32.BF16 R36, R76, R88.reuse, R36 ;  /* 0x000000584c24723c */ /* 0x080ff00000041824 */
[C---:B------:R-:W-:Y:S01]  /*1a3f0*/  HMMA.16816.F32.BF16 R40, R80.reuse, R88, R40 ;  /* 0x000000585028723c */ /* 0x040fe20000041828 */
[----:B--2---:R-:W-:Y:S03]  /*1a400*/  FFMA.FTZ R2, R247, c[0x0][0x2d0], -R100 ;  /* 0x0000b400f7027a23 */ /* 0x004fe60000010864 */
[----:B------:R-:W-:Y:S01]  /*1a410*/  IMAD.MOV.U32 R247, RZ, RZ, R121 ;  /* 0x000000fffff77224 */ /* 0x000fe200078e0079 */
[----:B------:R2:W-:Y:S03]  /*1a420*/  MUFU.EX2 R174, R2 ;  /* 0x0000000200ae7308 */ /* 0x0005e60000000800 */
[-C--:B------:R-:W-:Y:S08]  /*1a430*/  HMMA.16816.F32.BF16 R44, R80, R90.reuse, R44 ;  /* 0x0000005a502c723c */ /* 0x080ff0000004182c */
[C---:B------:R-:W-:Y:S01]  /*1a440*/  HMMA.16816.F32.BF16 R48, R76.reuse, R90, R48 ;  /* 0x0000005a4c30723c */ /* 0x040fe20000041830 */
[----:B------:R-:W4:Y:S07]  /*1a450*/  LDSM.16.MT88.4 R88, [R227+0x2100] ;  /* 0x00210000e358783b */ /* 0x000f2e0000004200 */
[-C--:B-1----:R-:W-:Y:S01]  /*1a460*/  HMMA.16816.F32.BF16 R52, R76, R96.reuse, R52 ;  /* 0x000000604c34723c */ /* 0x082fe20000041834 */
[--C-:B--2---:R-:W-:Y:S03]  /*1a470*/  FFMA.FTZ R2, R206, c[0x0][0x2d0], -R101.reuse ;  /* 0x0000b400ce027a23 */ /* 0x104fe60000010865 */
[----:B------:R-:W-:Y:S04]  /*1a480*/  IMAD.MOV.U32 R206, RZ, RZ, R126 ;  /* 0x000000ffffce7224 */ /* 0x000fe800078e007e */
[C---:B------:R-:W-:Y:S01]  /*1a490*/  HMMA.16816.F32.BF16 R56, R80.reuse, R96, R56 ;  /* 0x000000605038723c */ /* 0x040fe20000041838 */
[----:B------:R1:W-:Y:S07]  /*1a4a0*/  MUFU.EX2 R173, R2 ;  /* 0x0000000200ad7308 */ /* 0x0003ee0000000800 */
[-C--:B------:R-:W-:Y:S07]  /*1a4b0*/  HMMA.16816.F32.BF16 R60, R80, R98.reuse, R60 ;  /* 0x00000062503c723c */ /* 0x080fee000004183c */
[--C-:B------:R-:W-:Y:S01]  /*1a4c0*/  FFMA.FTZ R80, R221, c[0x0][0x2d0], -R101.reuse ;  /* 0x0000b400dd507a23 */ /* 0x100fe20000010865 */
[----:B------:R-:W-:Y:S01]  /*1a4d0*/  HMMA.16816.F32.BF16 R64, R76, R98, R64 ;  /* 0x000000624c40723c */ /* 0x000fe20000041840 */
[----:B------:R-:W-:Y:S01]  /*1a4e0*/  F2FP.BF16.PACK_AB R81, R194, R160 ;  /* 0x000000a0c251723e */ /* 0x000fe200000010ff */
[----:B------:R-:W2:Y:S02]  /*1a4f0*/  LDSM.16.MT88.4 R96, [R226+0x2100] ;  /* 0x00210000e260783b */ /* 0x000ea40000004200 */
[----:B---3--:R-:W-:Y:S02]  /*1a500*/  F2FP.BF16.PACK_AB R82, R193, R192 ;  /* 0x000000c0c152723e */ /* 0x008fe400000010ff */
[----:B------:R-:W-:Y:S02]  /*1a510*/  F2FP.BF16.PACK_AB R83, R170, R171 ;  /* 0x000000abaa53723e */ /* 0x000fe400000010ff */
[----:B------:R-:W-:Y:S01]  /*1a520*/  F2FP.BF16.PACK_AB R76, R201, R163 ;  /* 0x000000a3c94c723e */ /* 0x000fe200000010ff */
[--C-:B-1----:R-:W-:Y:S03]  /*1a530*/  FFMA.FTZ R2, R108, c[0x0][0x2d0], -R101.reuse ;  /* 0x0000b4006c027a23 */ /* 0x102fe60000010865 */
[----:B------:R-:W-:Y:S01]  /*1a540*/  F2FP.BF16.PACK_AB R77, R200, R162 ;  /* 0x000000a2c84d723e */ /* 0x000fe200000010ff */
[----:B------:R1:W-:Y:S01]  /*1a550*/  MUFU.EX2 R172, R2 ;  /* 0x0000000200ac7308 */ /* 0x0003e20000000800 */
[----:B------:R-:W-:Y:S01]  /*1a560*/  F2FP.BF16.PACK_AB R78, R199, R198 ;  /* 0x000000c6c74e723e */ /* 0x000fe200000010ff */
[----:B------:R-:W-:Y:S01]  /*1a570*/  FFMA.FTZ R108, R214, c[0x0][0x2d0], -R101 ;  /* 0x0000b400d66c7a23 */ /* 0x000fe20000010865 */
[----:B------:R-:W-:Y:S07]  /*1a580*/  F2FP.BF16.PACK_AB R79, R196, R197 ;  /* 0x000000c5c44f723e */ /* 0x000fee00000010ff */
[-C--:B------:R-:W-:Y:S01]  /*1a590*/  HMMA.16816.F32.BF16 R4, R76, R84.reuse, R4 ;  /* 0x000000544c04723c */ /* 0x080fe20000041804 */
[----:B-1----:R-:W-:Y:S02]  /*1a5a0*/  FFMA.FTZ R2, R150, c[0x0][0x2d0], -R100 ;  /* 0x0000b40096027a23 */ /* 0x002fe40000010864 */
[----:B------:R-:W-:Y:S02]  /*1a5b0*/  IMAD.MOV.U32 R150, RZ, RZ, R116 ;  /* 0x000000ffff967224 */ /* 0x000fe400078e0074 */
[----:B------:R1:W-:Y:S10]  /*1a5c0*/  MUFU.EX2 R116, R80 ;  /* 0x0000005000747308 */ /* 0x0003f40000000800 */
[----:B------:R3:W-:Y:S01]  /*1a5d0*/  MUFU.EX2 R185, R2 ;  /* 0x0000000200b97308 */ /* 0x0007e20000000800 */
[----:B-1----:R-:W-:Y:S07]  /*1a5e0*/  F2FP.BF16.PACK_AB R80, R195, R161 ;  /* 0x000000a1c350723e */ /* 0x002fee00000010ff */
[C---:B------:R-:W-:Y:S01]  /*1a5f0*/  HMMA.16816.F32.BF16 R8, R80.reuse, R84, R8 ;  /* 0x000000545008723c */ /* 0x040fe20000041808 */
[--C-:B---3--:R-:W-:Y:S02]  /*1a600*/  FFMA.FTZ R2, R117, c[0x0][0x2d0], -R100.reuse ;  /* 0x0000b40075027a23 */ /* 0x108fe40000010864 */
[----:B------:R-:W-:Y:S02]  /*1a610*/  FFMA.FTZ R100, R208, c[0x0][0x2d0], -R100 ;  /* 0x0000b400d0647a23 */ /* 0x000fe40000010864 */
[----:B------:R-:W-:Y:S03]  /*1a620*/  IMAD.MOV.U32 R208, RZ, RZ, R165 ;  /* 0x000000ffffd07224 */ /* 0x000fe600078e00a5 */
[-C--:B------:R-:W-:Y:S01]  /*1a630*/  HMMA.16816.F32.BF16 R12, R80, R86.reuse, R12 ;  /* 0x00000056500c723c */ /* 0x080fe2000004180c */
[----:B------:R1:W-:Y:S03]  /*1a640*/  MUFU.EX2 R184, R2 ;  /* 0x0000000200b87308 */ /* 0x0003e60000000800 */
[----:B----4-:R-:W-:Y:S02]  /*1a650*/  FFMA.FTZ R68, R68, R114, R207 ;  /* 0x0000007244447223 */ /* 0x010fe400000100cf */
[--C-:B------:R-:W-:Y:S02]  /*1a660*/  FFMA.FTZ R117, R209, c[0x0][0x2d0], -R101.reuse ;  /* 0x0000b400d1757a23 */ /* 0x100fe40000010865 */
[C---:B------:R-:W-:Y:S01]  /*1a670*/  HMMA.16816.F32.BF16 R16, R76.reuse, R86, R16 ;  /* 0x000000564c10723c */ /* 0x040fe20000041810 */
[----:B------:R-:W3:Y:S02]  /*1a680*/  LDSM.16.MT88.4 R84, [R224+0x2900] ;  /* 0x00290000e054783b */ /* 0x000ee40000004200 */
[----:B------:R-:W-:Y:S01]  /*1a690*/  MUFU.EX2 R100, R100 ;  /* 0x0000006400647308 */ /* 0x000fe20000000800 */
[----:B------:R-:W-:Y:S04]  /*1a6a0*/  FFMA.FTZ R0, R0, R111, R204 ;  /* 0x0000006f00007223 */ /* 0x000fe800000100cc */
[-C--:B------:R-:W-:Y:S01]  /*1a6b0*/  HMMA.16816.F32.BF16 R20, R76, R88.reuse, R20 ;  /* 0x000000584c14723c */ /* 0x080fe20000041814 */
[----:B------:R-:W-:Y:S04]  /*1a6c0*/  FADD.FTZ R0, R149, R0 ;  /* 0x0000000095007221 */ /* 0x000fe80000010000 */
[----:B------:R-:W-:Y:S03]  /*1a6d0*/  MUFU.EX2 R114, R104 ;  /* 0x0000006800727308 */ /* 0x000fe60000000800 */
[C---:B------:R-:W-:Y:S01]  /*1a6e0*/  HMMA.16816.F32.BF16 R24, R80.reuse, R88, R24 ;  /* 0x000000585018723c */ /* 0x040fe20000041818 */
[--C-:B-1----:R-:W-:Y:S03]  /*1a6f0*/  FFMA.FTZ R2, R246, c[0x0][0x2d0], -R101.reuse ;  /* 0x0000b400f6027a23 */ /* 0x102fe60000010865 */
[----:B------:R-:W-:Y:S02]  /*1a700*/  IMAD.MOV.U32 R246, RZ, RZ, R164 ;  /* 0x000000fffff67224 */ /* 0x000fe400078e00a4 */
[----:B------:R-:W-:Y:S01]  /*1a710*/  LDSM.16.MT88.4 R164, [R225+0x3100] ;  /* 0x00310000e1a4783b */ /* 0x000fe20000004200 */
[----:B------:R1:W-:Y:S01]  /*1a720*/  MUFU.EX2 R118, R2 ;  /* 0x0000000200767308 */ /* 0x0003e20000000800 */
[-C--:B------:R-:W-:Y:S01]  /*1a730*/  HMMA.16816.F32.BF16 R28, R80, R90.reuse, R28 ;  /* 0x0000005a501c723c */ /* 0x080fe2000004181c */
[----:B------:R-:W-:Y:S03]  /*1a740*/  FFMA.FTZ R101, R74, c[0x0][0x2d0], -R101 ;  /* 0x0000b4004a657a23 */ /* 0x000fe60000010865 */
[----:B------:R-:W-:Y:S02]  /*1a750*/  FFMA.FTZ R74, R3, R113, R205 ;  /* 0x00000071034a7223 */ /* 0x000fe400000100cd */
[----:B------:R-:W-:Y:S02]  /*1a760*/  FADD.FTZ R3, R210, R68 ;  /* 0x00000044d2037221 */ /* 0x000fe40000010000 */
[C---:B------:R-:W-:Y:S01]  /*1a770*/  HMMA.16816.F32.BF16 R32, R76.reuse, R90, R32 ;  /* 0x0000005a4c20723c */ /* 0x040fe20000041820 */
[----:B------:R-:W4:Y:S01]  /*1a780*/  LDSM.16.MT88.4 R88, [R227+0x2900] ;  /* 0x00290000e358783b */ /* 0x000f220000004200 */
[----:B------:R-:W-:Y:S02]  /*1a790*/  MUFU.EX2 R104, R120 ;  /* 0x0000007800687308 */ /* 0x000fe40000000800 */
[----:B------:R-:W-:Y:S02]  /*1a7a0*/  FADD.FTZ R3, R135, R3 ;  /* 0x0000000387037221 */ /* 0x000fe40000010000 */
[----:B------:R-:W-:Y:S02]  /*1a7b0*/  FADD.FTZ R68, R148, R69 ;  /* 0x0000004594447221 */ /* 0x000fe40000010000 */
[-C--:B------:R-:W-:Y:S04]  /*1a7c0*/  HMMA.16816.F32.BF16 R36, R76, R92.reuse, R36 ;  /* 0x0000005c4c24723c */ /* 0x080fe80000041824 */
[----:B------:R-:W2:Y:S01]  /*1a7d0*/  MUFU.EX2 R113, R107 ;  /* 0x0000006b00717308 */ /* 0x000ea20000000800 */
[----:B------:R-:W-:Y:S02]  /*1a7e0*/  FADD.FTZ R69, R132, R68 ;  /* 0x0000004484457221 */ /* 0x000fe40000010000 */
[----:B-1----:R-:W-:Y:S01]  /*1a7f0*/  FADD.FTZ R2, R150, R74 ;  /* 0x0000004a96027221 */ /* 0x002fe20000010000 */
[C---:B------:R-:W-:Y:S01]  /*1a800*/  HMMA.16816.F32.BF16 R40, R80.reuse, R92, R40 ;  /* 0x0000005c5028723c */ /* 0x040fe20000041828 */
[----:B------:R-:W-:Y:S03]  /*1a810*/  LDSM.16.MT88.4 R148, [R227+0x3100] ;  /* 0x00310000e394783b */ /* 0x000fe60000004200 */
[----:B------:R-:W-:Y:S02]  /*1a820*/  FADD.FTZ R74, R133, R0 ;  /* 0x00000000854a7221 */ /* 0x000fe40000010000 */
[----:B------:R1:W1:Y:S02]  /*1a830*/  MUFU.EX2 R107, R75 ;  /* 0x0000004b006b7308 */ /* 0x0002640000000800 */
[-C--:B------:R-:W-:Y:S01]  /*1a840*/  HMMA.16816.F32.BF16 R44, R80, R94.reuse, R44 ;  /* 0x0000005e502c723c */ /* 0x080fe2000004182c */
[----:B------:R-:W-:Y:S07]  /*1a850*/  FADD.FTZ R68, R233, R74 ;  /* 0x0000004ae9447221 */ /* 0x000fee0000010000 */
[C---:B------:R-:W-:Y:S01]  /*1a860*/  HMMA.16816.F32.BF16 R48, R76.reuse, R94, R48 ;  /* 0x0000005e4c30723c */ /* 0x040fe20000041830 */
[----:B------:R-:W3:Y:S01]  /*1a870*/  LDSM.16.MT88.4 R92, [R225+0x2900] ;  /* 0x00290000e15c783b */ /* 0x000ee20000004200 */
[----:B------:R-:W-:Y:S02]  /*1a880*/  MUFU.EX2 R101, R101 ;  /* 0x0000006500657308 */ /* 0x000fe40000000800 */
[----:B--2---:R-:W-:Y:S04]  /*1a890*/  F2FP.BF16.PACK_AB R180, R113, R114 ;  /* 0x0000007271b4723e */ /* 0x004fe800000010ff */
[-C--:B------:R-:W-:Y:S04]  /*1a8a0*/  HMMA.16816.F32.BF16 R52, R76, R96.reuse, R52 ;  /* 0x000000604c34723c */ /* 0x080fe80000041834 */
[----:B------:R-:W2:Y:S01]  /*1a8b0*/  MUFU.EX2 R111, R106 ;  /* 0x0000006a006f7308 */ /* 0x000ea20000000800 */
[----:B-1----:R-:W-:Y:S01]  /*1a8c0*/  FADD.FTZ R75, R134, R2 ;  /* 0x00000002864b7221 */ /* 0x002fe20000010000 */
[----:B------:R-:W-:Y:S02]  /*1a8d0*/  F2FP.BF16.PACK_AB R182, R107, R110 ;  /* 0x0000006e6bb6723e */ /* 0x000fe400000010ff */
[C---:B------:R-:W-:Y:S01]  /*1a8e0*/  HMMA.16816.F32.BF16 R56, R80.reuse, R96, R56 ;  /* 0x000000605038723c */ /* 0x040fe20000041838 */
[----:B------:R-:W-:Y:S01]  /*1a8f0*/  FADD.FTZ R2, R235, R3 ;  /* 0x00000003eb027221 */ /* 0x000fe20000010000 */
[----:B------:R-:W-:Y:S02]  /*1a900*/  LDSM.16.MT88.4 R132, [R224+0x3100] ;  /* 0x00310000e084783b */ /* 0x000fe40000004200 */
[----:B------:R-:W-:Y:S02]  /*1a910*/  FADD.FTZ R0, R234, R75 ;  /* 0x0000004bea007221 */ /* 0x000fe40000010000 */
[----:B------:R-:W-:Y:S01]  /*1a920*/  FADD.FTZ R3, R232, R69 ;  /* 0x00000045e8037221 */ /* 0x000fe20000010000 */
[----:B------:R-:W1:Y:S01]  /*1a930*/  MUFU.EX2 R106, R115 ;  /* 0x00000073006a7308 */ /* 0x000e620000000800 */
[-C--:B------:R-:W-:Y:S01]  /*1a940*/  HMMA.16816.F32.BF16 R60, R80, R98.reuse, R60 ;  /* 0x00000062503c723c */ /* 0x080fe2000004183c */
[----:B------:R-:W-:Y:S01]  /*1a950*/  FADD.FTZ R2, R231, R2 ;  /* 0x00000002e7027221 */ /* 0x000fe20000010000 */
[----:B------:R1:W5:Y:S02]  /*1a960*/  LDL.LU R235, [R1+0x60] ;  /* 0x0000600001eb7983 */ /* 0x0003640000300800 */
[----:B------:R-:W-:Y:S02]  /*1a970*/  FADD.FTZ R74, R230, R0 ;  /* 0x00000000e64a7221 */ /* 0x000fe40000010000 */
[----:B------:R1:W5:Y:S01]  /*1a980*/  LDL.LU R234, [R1+0x5c] ;  /* 0x00005c0001ea7983 */ /* 0x0003620000300800 */
[----:B------:R-:W-:Y:S01]  /*1a990*/  FADD.FTZ R69, R229, R68 ;  /* 0x00000044e5457221 */ /* 0x000fe20000010000 */
[----:B------:R-:W-:Y:S01]  /*1a9a0*/  HMMA.16816.F32.BF16 R64, R76, R98, R64 ;  /* 0x000000624c40723c */ /* 0x000fe20000041840 */
[----:B------:R-:W-:Y:S01]  /*1a9b0*/  FADD.FTZ R0, R228, R3 ;  /* 0x00000003e4007221 */ /* 0x000fe20000010000 */
[----:B------:R1:W5:Y:S02]  /*1a9c0*/  LDL.LU R233, [R1+0x58] ;  /* 0x0000580001e97983 */ /* 0x0003640000300800 */
[----:B------:R-:W-:Y:S01]  /*1a9d0*/  FADD.FTZ R68, R119, R2 ;  /* 0x0000000277447221 */ /* 0x000fe20000010000 */
[----:B------:R-:W-:Y:S01]  /*1a9e0*/  F2FP.BF16.PACK_AB R80, R174, R175 ;  /* 0x000000afae50723e */ /* 0x000fe200000010ff */
[----:B------:R4:W5:Y:S01]  /*1a9f0*/  LDL.LU R232, [R1+0x54] ;  /* 0x0000540001e87983 */ /* 0x0009620000300800 */
[----:B------:R-:W-:Y:S01]  /*1aa00*/  F2FP.BF16.PACK_AB R76, R191, R169 ;  /* 0x000000a9bf4c723e */ /* 0x000fe200000010ff */
[----:B------:R-:W-:Y:S01]  /*1aa10*/  FADD.FTZ R3, R139, R74 ;  /* 0x0000004a8b037221 */ /* 0x000fe20000010000 */
[----:B------:R-:W-:Y:S01]  /*1aa20*/  F2FP.BF16.PACK_AB R77, R190, R168 ;  /* 0x000000a8be4d723e */ /* 0x000fe200000010ff */
[----:B------:R4:W5:Y:S02]  /*1aa30*/  LDL.LU R231, [R1+0x50] ;  /* 0x0000500001e77983 */ /* 0x0009640000300800 */
[----:B------:R-:W-:Y:S01]  /*1aa40*/  F2FP.BF16.PACK_AB R78, R188, R189 ;  /* 0x000000bdbc4e723e */ /* 0x000fe200000010ff */
[----:B------:R-:W-:Y:S01]  /*1aa50*/  FADD.FTZ R3, R246, R3 ;  /* 0x00000003f6037221 */ /* 0x000fe20000010000 */
[----:B------:R4:W5:Y:S01]  /*1aa60*/  LDL.LU R230, [R1+0x4c] ;  /* 0x00004c0001e67983 */ /* 0x0009620000300800 */
[----:B------:R-:W-:Y:S01]  /*1aa70*/  F2FP.BF16.PACK_AB R79, R186, R187 ;  /* 0x000000bbba4f723e */ /* 0x000fe200000010ff */
[----:B------:R-:W-:Y:S01]  /*1aa80*/  FADD.FTZ R2, R138, R69 ;  /* 0x000000458a027221 */ /* 0x000fe20000010000 */
[----:B------:R-:W-:Y:S01]  /*1aa90*/  F2FP.BF16.PACK_AB R81, R172, R173 ;  /* 0x000000adac51723e */ /* 0x000fe200000010ff */
[----:B------:R4:W5:Y:S01]  /*1aaa0*/  LDL.LU R229, [R1+0x48] ;  /* 0x0000480001e57983 */ /* 0x0009620000300800 */
[----:B------:R-:W-:Y:S01]  /*1aab0*/  F2FP.BF16.PACK_AB R82, R184, R185 ;  /* 0x000000b9b852723e */ /* 0x000fe200000010ff */
[----:B------:R-:W-:Y:S01]  /*1aac0*/  FADD.FTZ R2, R208, R2 ;  /* 0x00000002d0027221 */ /* 0x000fe20000010000 */
[----:B------:R-:W-:Y:S01]  /*1aad0*/  F2FP.BF16.PACK_AB R83, R116, R118 ;  /* 0x000000767453723e */ /* 0x000fe200000010ff */
[-C--:B---3--:R-:W-:Y:S01]  /*1aae0*/  HMMA.16816.F32.BF16 R4, R76, R84.reuse, R4 ;  /* 0x000000544c04723c */ /* 0x088fe20000041804 */
[----:B------:R3:W5:Y:S01]  /*1aaf0*/  LDL.LU R228, [R1+0x44] ;  /* 0x0000440001e47983 */ /* 0x0007620000300800 */
[----:B--2---:R-:W-:Y:S01]  /*1ab00*/  F2FP.BF16.PACK_AB R181, R109, R111 ;  /* 0x0000006f6db5723e */ /* 0x004fe200000010ff */
[----:B------:R-:W-:Y:S01]  /*1ab10*/  FADD.FTZ R0, R137, R0 ;  /* 0x0000000089007221 */ /* 0x000fe20000010000 */
[----:B-1----:R-:W-:Y:S01]  /*1ab20*/  F2FP.BF16.PACK_AB R183, R104, R106 ;  /* 0x0000006a68b7723e */ /* 0x002fe200000010ff */
[----:B------:R3:W5:Y:S02]  /*1ab30*/  LDL.LU R119, [R1+0x40] ;  /* 0x0000400001777983 */ /* 0x0007640000300800 */
[----:B------:R-:W-:Y:S01]  /*1ab40*/  FADD.FTZ R0, R215, R0 ;  /* 0x00000000d7007221 */ /* 0x000fe20000010000 */
[C---:B------:R-:W-:Y:S01]  /*1ab50*/  HMMA.16816.F32.BF16 R8, R80.reuse, R84, R8 ;  /* 0x000000545008723c */ /* 0x040fe20000041808 */
[----:B------:R-:W1:Y:S01]  /*1ab60*/  LDSM.16.MT88.4 R96, [R226+0x2900] ;  /* 0x00290000e260783b */ /* 0x000e620000004200 */
[----:B------:R-:W2:Y:S06]  /*1ab70*/  MUFU.EX2 R85, R112 ;  /* 0x0000007000557308 */ /* 0x000eac0000000800 */
[-C--:B------:R-:W-:Y:S04]  /*1ab80*/  HMMA.16816.F32.BF16 R12, R80, R86.reuse, R12 ;  /* 0x00000056500c723c */ /* 0x080fe8000004180c */
[----:B------:R-:W3:Y:S04]  /*1ab90*/  MUFU.EX2 R84, R117 ;  /* 0x0000007500547308 */ /* 0x000ee80000000800 */
[C---:B------:R-:W-:Y:S06]  /*1aba0*/  HMMA.16816.F32.BF16 R16, R76.reuse, R86, R16 ;  /* 0x000000564c10723c */ /* 0x040fec0000041810 */
[----:B------:R-:W-:Y:S02]  /*1abb0*/  MUFU.EX2 R87, R105 ;  /* 0x0000006900577308 */ /* 0x000fe40000000800 */
[-C--:B----4-:R-:W-:Y:S01]  /*1abc0*/  HMMA.16816.F32.BF16 R20, R76, R88.reuse, R20 ;  /* 0x000000584c14723c */ /* 0x090fe20000041814 */
[----:B--2---:R-:W-:Y:S07]  /*1abd0*/  F2FP.BF16.PACK_AB R178, R100, R85 ;  /* 0x0000005564b2723e */ /* 0x004fee00000010ff */
[C---:B------:R-:W-:Y:S01]  /*1abe0*/  HMMA.16816.F32.BF16 R24, R80.reuse, R88, R24 ;  /* 0x000000585018723c */ /* 0x040fe20000041818 */
[----:B------:R-:W2:Y:S03]  /*1abf0*/  MUFU.EX2 R86, R108 ;  /* 0x0000006c00567308 */ /* 0x000ea60000000800 */
[----:B---3--:R-:W-:Y:S01]  /*1ac00*/  F2FP.BF16.PACK_AB R179, R101, R84 ;  /* 0x0000005465b3723e */ /* 0x008fe200000010ff */
[----:B------:R-:W-:Y:S03]  /*1ac10*/  IMAD.MOV.U32 R117, RZ, RZ, R71 ;  /* 0x000000ffff757224 */ /* 0x000fe600078e0047 */
[-C--:B------:R-:W-:Y:S08]  /*1ac20*/  HMMA.16816.F32.BF16 R28, R80, R90.reuse, R28 ;  /* 0x0000005a501c723c */ /* 0x080ff0000004181c */
[C---:B------:R-:W-:Y:S08]  /*1ac30*/  HMMA.16816.F32.BF16 R32, R76.reuse, R90, R32 ;  /* 0x0000005a4c20723c */ /* 0x040ff00000041820 */
[-C--:B------:R-:W-:Y:S01]  /*1ac40*/  HMMA.16816.F32.BF16 R36, R76, R92.reuse, R36 ;  /* 0x0000005c4c24723c */ /* 0x080fe20000041824 */
[----:B--2---:R-:W-:Y:S07]  /*1ac50*/  F2FP.BF16.PACK_AB R177, R86, R87 ;  /* 0x0000005756b1723e */ /* 0x004fee00000010ff */
[C---:B------:R-:W-:Y:S08]  /*1ac60*/  HMMA.16816.F32.BF16 R40, R80.reuse, R92, R40 ;  /* 0x0000005c5028723c */ /* 0x040ff00000041828 */
[-C--:B------:R-:W-:Y:S08]  /*1ac70*/  HMMA.16816.F32.BF16 R44, R80, R94.reuse, R44 ;  /* 0x0000005e502c723c */ /* 0x080ff0000004182c */
[C---:B------:R-:W-:Y:S08]  /*1ac80*/  HMMA.16816.F32.BF16 R48, R76.reuse, R94, R48 ;  /* 0x0000005e4c30723c */ /* 0x040ff00000041830 */
[-C--:B-1----:R-:W-:Y:S08]  /*1ac90*/  HMMA.16816.F32.BF16 R52, R76, R96.reuse, R52 ;  /* 0x000000604c34723c */ /* 0x082ff00000041834 */
        /* <DEDUP_REMOVED lines=24> */
[----:B------:R-:W-:Y:S02]  /*1ae20*/  FADD.FTZ R11, R216, R4 ;  /* 0x00000004d80b7221 */ /* 0x000fe40000010000 */
[----:B------:R-:W1:Y:S01]  /*1ae30*/  LDSM.16.MT88.4 R4, [R226+0x3100] ;  /* 0x00310000e204783b */ /* 0x000e620000004200 */
        /* <DEDUP_REMOVED lines=86> */
.L_x_784:
[----:B-1----:R-:W-:-:S13]  /*1b3a0*/  ISETP.LE.AND P0, PT, RZ, UR12, PT ;  /* 0x0000000cff007c0c */ /* 0x002fda000bf03270 */
[----:B------:R-:W-:Y:S05]  /*1b3b0*/  @!P0 BRA `(.L_x_788) ;  /* 0x000058e000008947 */ /* 0x000fea0003800000 */
[----:B--2---:R-:W2:Y:S01]  /*1b3c0*/  LDL R0, [R1+0x8] ;  /* 0x0000080001007983 */ /* 0x004ea20000100800 */
[----:B------:R-:W-:Y:S01]  /*1b3d0*/  IMAD.MOV.U32 R3, RZ, RZ, R72 ;  /* 0x000000ffff037224 */ /* 0x000fe200078e0048 */
[----:B------:R-:W-:Y:S01]  /*1b3e0*/  MOV R117, R70 ;  /* 0x0000004600757202 */ /* 0x000fe20000000f00 */
[----:B------:R-:W-:Y:S01]  /*1b3f0*/  IMAD.MOV.U32 R2, RZ, RZ, R73 ;  /* 0x000000ffff027224 */ /* 0x000fe200078e0049 */
[----:B------:R-:W-:Y:S01]  /*1b400*/  MOV R116, R71 ;  /* 0x0000004700747202 */ /* 0x000fe20000000f00 */
[----:B------:R-:W-:Y:S02]  /*1b410*/  ULDC UR5, c[0x0][0x210] ;  /* 0x0000840000057ab9 */ /* 0x000fe40000000800 */
[----:B------:R-:W-:Y:S02]  /*1b420*/  ULDC UR4, c[0x0][0x1e8] ;  /* 0x00007a0000047ab9 */ /* 0x000fe40000000800 */
[----:B------:R-:W-:Y:S02]  /*1b430*/  UIMAD UR5, UR16, UR5, URZ ;  /* 0x00000005100572a4 */ /* 0x000fe4000f8e023f */
[----:B------:R-:W-:Y:S01]  /*1b440*/  UIMAD UR4, UR16, UR4, URZ ;  /* 0x00000004100472a4 */ /* 0x000fe2000f8e023f */
[----:B--2---:R-:W-:Y:S01]  /*1b450*/  IADD3 R252, R0, 0x100, RZ ;  /* 0x0000010000fc7810 */ /* 0x004fe20007ffe0ff */
[----:B------:R-:W-:Y:S05]  /*1b460*/  BRA `(.L_x_789) ;  /* 0x0000045000007947 */ /* 0x000fea0003800000 */
.L_x_791:
[----:B------:R-:W2:Y:S01]  /*1b470*/  LDL R5, [R1+0x3c] ;  /* 0x00003c0001057983 */ /* 0x000ea20000100800 */
[----:B------:R-:W-:Y:S01]  /*1b480*/  IMAD.MOV.U32 R4, RZ, RZ, c[0x0][0x2b8] ;  /* 0x0000ae00ff047624 */ /* 0x000fe200078e00ff */
[----:B------:R-:W-:Y:S01]  /*1b490*/  UIMAD UR6, UR12, 0x70, UR18 ;  /* 0x000000700c0678a4 */ /* 0x000fe2000f8e0212 */
[----:B------:R-:W-:Y:S01]  /*1b4a0*/  IMAD.MOV.U32 R8, RZ, RZ, RZ ;  /* 0x000000ffff087224 */ /* 0x000fe200078e00ff */
[----:B------:R-:W3:Y:S02]  /*1b4b0*/  LDL R67, [R1+0x8] ;  /* 0x0000080001437983 */ /* 0x000ee40000100800 */
        /* <DEDUP_REMOVED lines=12> */
[C---:B------:R-:W-:Y:S01]  /*1b580*/  IMAD.WIDE.U32 R4, R9.reuse, c[0x0][0x1e0], RZ ;  /* 0x0000780009047a25 */ /* 0x040fe200078e00ff */
[----:B------:R-:W-:Y:S01]  /*1b590*/  STL [R1+0x1c], R9 ;  /* 0x00001c0901007387 */ /* 0x000fe20000100800 */
[----:B------:R-:W-:Y:S03]  /*1b5a0*/  SHF.R.S32.HI R0, RZ, 0x1f, R9 ;  /* 0x0000001fff007819 */ /* 0x000fe60000011409 */
[----:B------:R-:W2:Y:S02]  /*1b5b0*/  @!P6 LDG.E R8, [R6.64] ;  /* 0x000000160608e981 */ /* 0x000ea4000c1e1900 */
[----:B------:R-:W-:Y:S04]  /*1b5c0*/  IMAD R0, R0, c[0x0][0x1e0], RZ ;  /* 0x0000780000007a24 */ /* 0x000fe800078e02ff */
[----:B------:R-:W-:Y:S04]  /*1b5d0*/  IMAD R0, R9, c[0x0][0x1e4], R0 ;  /* 0x0000790009007a24 */ /* 0x000fe800078e0200 */
[----:B------:R-:W-:Y:S01]  /*1b5e0*/  IMAD.IADD R5, R5, 0x1, R0 ;  /* 0x0000000105057824 */ /* 0x000fe200078e0200 */
[----:B--2---:R-:W-:Y:S01]  /*1b5f0*/  STL [R1+0x18], R8 ;  /* 0x0000180801007387 */ /* 0x004fe20000100800 */
[----:B------:R-:W-:Y:S02]  /*1b600*/  SHF.R.S32.HI R6, RZ, 0x1f, R8 ;  /* 0x0000001fff067819 */ /* 0x000fe40000011408 */
[----:B------:R-:W-:Y:S04]  /*1b610*/  IMAD.WIDE.U32 R4, R8, c[0x0][0x1f0], R4 ;  /* 0x00007c0008047a25 */ /* 0x000fe800078e0004 */
        /* <DEDUP_REMOVED lines=17> */
[-C--:B--2---:R-:W-:Y:S03]  /*1b730*/  IADD3.X R7, R7, R241.reuse, RZ, P1, !PT ;  /* 0x000000f107077210 */ /* 0x084fe60000ffe4ff */
        /* <DEDUP_REMOVED lines=16> */
[----:B----4-:R-:W-:Y:S01]  /*1b840*/  IADD3.X R9, R17, R241, RZ, P2, !PT ;  /* 0x000000f111097210 */ /* 0x010fe200017fe4ff */
[--C-:B-----5:R-:W-:Y:S04]  /*1b850*/  IMAD.X R7, R16, 0x1, R241.reuse, P1 ;  /* 0x0000000110077824 */ /* 0x120fe800008e06f1 */
[----:B------:R2:W-:Y:S04]  /*1b860*/  LDGSTS.E.BYPASS.LTC128B.128 [R67+0x5900], [R8.64], !P5 ;  /* 0x0590000008437fae */ /* 0x0005e8000e901d56 */
[----:B------:R2:W-:Y:S01]  /*1b870*/  LDGSTS.E.BYPASS.LTC128B.128 [R67+0x6100], [R6.64], !P5 ;  /* 0x0610000006437fae */ /* 0x0005e2000e901d56 */
[----:B-1----:R-:W-:Y:S05]  /*1b880*/  IADD3 R4, P0, R15, R242, RZ ;  /* 0x000000f20f047210 */ /* 0x002fea0007f1e0ff */
[----:B------:R-:W-:Y:S05]  /*1b890*/  IMAD.X R5, R0, 0x1, R241, P0 ;  /* 0x0000000100057824 */ /* 0x000fea00000e06f1 */
[----:B------:R2:W-:Y:S01]  /*1b8a0*/  LDGSTS.E.BYPASS.LTC128B.128 [R67+0x6900], [R4.64], !P5 ;  /* 0x0690000004437fae */ /* 0x0005e2000e901d56 */
[----:B------:R-:W-:-:S05]  /*1b8b0*/  BRA `(.L_x_790) ;  /* 0x00001b0000007947 */ /* 0x000fca0003800000 */
.L_x_789:
        /* <DEDUP_REMOVED lines=43> */
[----:B---3--:R-:W-:Y:S03]  /*1bb70*/  SHF.R.S32.HI R0, RZ, 0x1f, R70 ;  /* 0x0000001fff007819 */ /* 0x008fe60000011446 */
[----:B------:R-:W-:Y:S02]  /*1bb80*/  MOV R64, R68 ;  /* 0x0000004400407202 */ /* 0x000fe40000000f00 */
[----:B------:R-:W-:Y:S03]  /*1bb90*/  IMAD R0, R0, c[0x0][0x218], RZ ;  /* 0x0000860000007a24 */ /* 0x000fe600078e02ff */
[C---:B------:R-:W-:Y:S02]  /*1bba0*/  IMAD.WIDE.U32 R72, R70.reuse, c[0x0][0x218], R64 ;  /* 0x0000860046487a25 */ /* 0x040fe400078e0040 */
[C---:B------:R-:W-:Y:S02]  /*1bbb0*/  HMMA.16816.F32.BF16 R64, R112.reuse, R66, RZ ;  /* 0x000000427040723c */ /* 0x040fe400000418ff */
[----:B------:R-:W-:Y:S01]  /*1bbc0*/  IMAD R74, R70, c[0x0][0x21c], R0 ;  /* 0x00008700464a7a24 */ /* 0x000fe200078e0200 */
[----:B------:R-:W-:Y:S04]  /*1bbd0*/  IADD3 R0, P0, R72, UR5, RZ ;  /* 0x0000000548007c10 */ /* 0x000fe8000ff1e0ff */
[----:B------:R-:W-:Y:S01]  /*1bbe0*/  IADD3.X R72, R73, UR15, R74, P0, !PT ;  /* 0x0000000f49487c10 */ /* 0x000fe200087fe44a */
[-C--:B------:R-:W-:Y:S01]  /*1bbf0*/  HMMA.16816.F32.BF16 R68, R112, R80.reuse, RZ ;  /* 0x000000507044723c */ /* 0x080fe200000418ff */
[C---:B------:R-:W-:Y:S04]  /*1bc00*/  LEA R100, P0, R0.reuse, c[0x0][0x1f8], 0x1 ;  /* 0x00007e0000647a11 */ /* 0x040fe800078008ff */
[----:B------:R-:W-:Y:S01]  /*1bc10*/  LEA.HI.X R0, R0, c[0x0][0x1fc], R72, 0x1, P0 ;  /* 0x00007f0000007a11 */ /* 0x000fe200000f0c48 */
[----:B------:R-:W1:Y:S02]  /*1bc20*/  SHFL.IDX PT, R94, R100, RZ, 0x181f ;  /* 0x00181fff645e7589 */ /* 0x000e6400000e0000 */
[C---:B------:R-:W-:Y:S06]  /*1bc30*/  HMMA.16816.F32.BF16 R72, R108.reuse, R80, RZ ;  /* 0x000000506c48723c */ /* 0x040fec00000418ff */
[----:B------:R-:W2:Y:S02]  /*1bc40*/  SHFL.IDX PT, R88, R0, RZ, 0x181f ;  /* 0x00181fff00587589 */ /* 0x000ea400000e0000 */
[-C--:B------:R-:W-:Y:S06]  /*1bc50*/  HMMA.16816.F32.BF16 R76, R108, R82.reuse, RZ ;  /* 0x000000526c4c723c */ /* 0x080fec00000418ff */
[----:B------:R-:W3:Y:S02]  /*1bc60*/  SHFL.IDX PT, R92, R100, 0x1, 0x181f ;  /* 0x00381f00645c7f89 */ /* 0x000ee400000e0000 */
[C---:B------:R-:W-:Y:S04]  /*1bc70*/  HMMA.16816.F32.BF16 R80, R112.reuse, R82, RZ ;  /* 0x000000527050723c */ /* 0x040fe800000418ff */
[-C--:B-1----:R-:W-:Y:S02]  /*1bc80*/  IADD3 R94, P0, R94, R242.reuse, RZ ;  /* 0x000000f25e5e7210 */ /* 0x082fe40007f1e0ff */
[----:B------:R-:W1:Y:S02]  /*1bc90*/  SHFL.IDX PT, R93, R0, 0x1, 0x181f ;  /* 0x00381f00005d7f89 */ /* 0x000e6400000e0000 */
[-C--:B------:R-:W-:Y:S01]  /*1bca0*/  HMMA.16816.F32.BF16 R84, R112, R96.reuse, RZ ;  /* 0x000000607054723c */ /* 0x080fe200000418ff */
[-C--:B--2---:R-:W-:Y:S05]  /*1bcb0*/  IADD3.X R95, R88, R241.reuse, RZ, P0, !PT ;  /* 0x000000f1585f7210 */ /* 0x084fea00007fe4ff */
[----:B------:R-:W2:Y:S02]  /*1bcc0*/  SHFL.IDX PT, R102, R100, 0x2, 0x181f ;  /* 0x00581f0064667f89 */ /* 0x000ea400000e0000 */
[C---:B------:R-:W-:Y:S04]  /*1bcd0*/  HMMA.16816.F32.BF16 R88, R108.reuse, R96, RZ ;  /* 0x000000606c58723c */ /* 0x040fe800000418ff */
[-C--:B---3--:R-:W-:Y:S02]  /*1bce0*/  IADD3 R92, P1, R92, R242.reuse, RZ ;  /* 0x000000f25c5c7210 */ /* 0x088fe40007f3e0ff */
[----:B------:R3:W-:Y:S02]  /*1bcf0*/  LDGSTS.E.BYPASS.LTC128B.128 [R252], [R94.64], !P5 ;  /* 0x000000005efc7fae */ /* 0x0007e4000e901d56 */
[-C--:B-1----:R-:W-:Y:S06]  /*1bd00*/  IADD3.X R93, R93, R241.reuse, RZ, P1, !PT ;  /* 0x000000f15d5d7210 */ /* 0x082fec0000ffe4ff */
        /* <DEDUP_REMOVED lines=363> */
.L_x_790:
        /* <DEDUP_REMOVED lines=910> */
.L_x_788:
[----:B--2---:R-:W2:Y:S04]  /*20ca0*/  LDL.LU R0, [R1+0x2c] ;  /* 0x00002c0001007983 */ /* 0x004ea80000300800 */
        /* <DEDUP_REMOVED lines=119> */
.L_x_732:
        /* <DEDUP_REMOVED lines=76> */
[----:B------:R1:W-:Y:S01]  /*218e0*/  STS [R3+0x2480], R130 ;  /* 0x0024808203007388 */ /* 0x0003e20000000800 */
[----:B------:R-:W-:-:S02]  /*218f0*/  PLOP3.LUT P0, PT, PT, PT, UP1, 0x80, 0x0 ;  /* 0x000000000000781c */ /* 0x000fc40003f0f018 */
[----:B------:R-:W-:-:S05]  /*21900*/  SEL R6, R6, 0xffffffe0, !P1 ;  /* 0xffffffe006067807 */ /* 0x000fca0004800000 */
[----:B------:R-:W-:-:S05]  /*21910*/  IMAD.IADD R4, R0, 0x1, R6 ;  /* 0x0000000100047824 */ /* 0x000fca00078e0206 */
[----:B------:R-:W-:Y:S01]  /*21920*/  STS [R4+0x80], R30 ;  /* 0x0000801e04007388 */ /* 0x000fe20000000800 */
[----:B--2---:R-:W-:-:S03]  /*21930*/  IMAD.IADD R0, R6, 0x1, R3 ;  /* 0x0000000106007824 */ /* 0x004fc600078e0203 */
        /* <DEDUP_REMOVED lines=53> */
.L_x_793:
        /* <DEDUP_REMOVED lines=17> */
[----:B------:R-:W-:Y:S01]  /*21da0*/  UIMAD UR11, UR16, UR11, UR4 ;  /* 0x0000000b100b72a4 */ /* 0x000fe2000f8e0204 */
[----:B------:R-:W-:Y:S01]  /*21db0*/  SHF.R.S32.HI R2, RZ, 0x1f, R5 ;  /* 0x0000001fff027819 */ /* 0x000fe20000011405 */
[----:B------:R-:W-:Y:S01]  /*21dc0*/  USHF.R.S32.HI UR9, URZ, 0x1f, UR21 ;  /* 0x0000001f3f097899 */ /* 0x000fe20008011415 */
[----:B------:R-:W-:Y:S01]  /*21dd0*/  LEA.HI R0, R0, R34, RZ, 0x2 ;  /* 0x0000002200007211 */ /* 0x000fe200078f10ff */
[----:B------:R-:W-:Y:S01]  /*21de0*/  ULDC.64 UR4, c[0x0][0x3a0] ;  /* 0x0000e80000047ab9 */ /* 0x000fe20000000a00 */
[----:B------:R-:W-:Y:S01]  /*21df0*/  LEA.HI R2, R2, R5, RZ, 0x2 ;  /* 0x0000000502027211 */ /* 0x000fe200078f10ff */
[----:B------:R-:W-:Y:S01]  /*21e00*/  UIMAD UR13, UR7, UR4, URZ ;  /* 0x00000004070d72a4 */ /* 0x000fe2000f8e023f */
[----:B------:R-:W-:Y:S01]  /*21e10*/  LOP3.LUT R0, R0, 0xffffffc, RZ, 0xc0, !PT ;  /* 0x0ffffffc00007812 */ /* 0x000fe200078ec0ff */
[----:B------:R-:W-:Y:S01]  /*21e20*/  UMOV UR14, UR6 ;  /* 0x00000006000e7c82 */ /* 0x000fe20008000000 */
[----:B------:R-:W-:Y:S01]  /*21e30*/  SHF.R.S32.HI R2, RZ, 0x2, R2 ;  /* 0x00000002ff027819 */ /* 0x000fe20000011402 */
[----:B------:R-:W-:Y:S01]  /*21e40*/  UMOV UR15, UR7 ;  /* 0x00000007000f7c82 */ /* 0x000fe20008000000 */
[----:B------:R-:W-:Y:S01]  /*21e50*/  LEA.HI R21, R41, R40, RZ, 0x6 ;  /* 0x0000002829157211 */ /* 0x000fe200078f30ff */
[----:B------:R-:W-:Y:S01]  /*21e60*/  IMAD.IADD R0, R34, 0x1, -R0 ;  /* 0x0000000122007824 */ /* 0x000fe200078e0a00 */
[----:B------:R-:W-:-:S02]  /*21e70*/  USEL UR9, UR9, URZ, !UP1 ;  /* 0x0000003f09097287 */ /* 0x000fc4000c800000 */
[----:B------:R-:W-:Y:S01]  /*21e80*/  UIMAD.WIDE.U32 UR14, UR16, UR10, UR14 ;  /* 0x0000000a100e72a5 */ /* 0x000fe2000f8e000e */
        /* <DEDUP_REMOVED lines=50> */
[----:B------:R-:W-:-:S03]  /*221b0*/  SHF.R.S32.HI R53, RZ, 0x1f, R0 ;  /* 0x0000001fff357819 */ /* 0x000fc60000011400 */
        /* <DEDUP_REMOVED lines=9> */
[C---:B------:R-:W-:Y:S01]  /*22250*/  IMAD R5, R7.reuse, c[0x0][0x3e4], R6 ;  /* 0x0000f90007057a24 */ /* 0x040fe200078e0206 */
[----:B------:R-:W-:Y:S01]  /*22260*/  SHFL.IDX PT, R14, R9, 0x1, 0x1c1f ;  /* 0x003c1f00090e7f89 */ /* 0x000fe200000e0000 */
[----:B------:R-:W-:Y:S01]  /*22270*/  IMAD.WIDE.U32 R6, R7, c[0x0][0x3e0], R2 ;  /* 0x0000f80007067a25 */ /* 0x000fe200078e0002 */
[----:B------:R-:W-:Y:S02]  /*22280*/  LEA.HI.X R3, R4, c[0x0][0x454], R8, 0x2, P0 ;  /* 0x0001150004037a11 */ /* 0x000fe400000f1408 */
[----:B------:R-:W-:Y:S01]  /*22290*/  SHF.R.S32.HI R10, RZ, 0x1f, R18 ;  /* 0x0000001fff0a7819 */ /* 0x000fe20000011412 */
[----:B-----5:R-:W-:Y:S02]  /*222a0*/  IMAD R2, R12, c[0x0][0x4e8], RZ ;  /* 0x00013a000c027a24 */ /* 0x020fe400078e02ff */
[----:B------:R-:W1:Y:S01]  /*222b0*/  SHFL.IDX PT, R17, R3, RZ, 0x1c1f ;  /* 0x001c1fff03117589 */ /* 0x000e6200000e0000 */
[----:B------:R-:W-:Y:S02]  /*222c0*/  IMAD.MOV.U32 R4, RZ, RZ, R6 ;  /* 0x000000ffff047224 */ /* 0x000fe400078e0006 */
[----:B------:R-:W-:Y:S01]  /*222d0*/  IMAD R8, R22, 0x80, R11 ;  /* 0x0000008016087824 */ /* 0x000fe200078e020b */
[----:B------:R-:W2:Y:S01]  /*222e0*/  SHFL.IDX PT, R15, R3, 0x1, 0x1c1f ;  /* 0x003c1f00030f7f89 */ /* 0x000ea200000e0000 */
[----:B------:R-:W-:-:S02]  /*222f0*/  IMAD R6, R10, c[0x0][0x3d8], RZ ;  /* 0x0000f6000a067a24 */ /* 0x000fc400078e02ff */
[----:B------:R-:W-:Y:S01]  /*22300*/  IMAD.IADD R5, R7, 0x1, R5 ;  /* 0x0000000107057824 */ /* 0x000fe200078e0205 */
[----:B------:R-:W-:Y:S01]  /*22310*/  SHFL.IDX PT, R12, R9, 0x2, 0x1c1f ;  /* 0x005c1f00090c7f89 */ /* 0x000fe200000e0000 */
[----:B------:R-:W-:Y:S01]  /*22320*/  IADD3 R7, R8, 0x8, RZ ;  /* 0x0000000808077810 */ /* 0x000fe20007ffe0ff */
[----:B------:R-:W-:Y:S01]  /*22330*/  IMAD R6, R18, c[0x0][0x3dc], R6 ;  /* 0x0000f70012067a24 */ /* 0x000fe200078e0206 */
[-C--:B------:R-:W-:Y:S01]  /*22340*/  ISETP.GE.OR P5, PT, R8, R2.reuse, P1 ;  /* 0x000000020800720c */ /* 0x080fe20000fa6670 */
[----:B------:R-:W3:Y:S01]  /*22350*/  SHFL.IDX PT, R13, R3, 0x2, 0x1c1f ;  /* 0x005c1f00030d7f89 */ /* 0x000ee200000e0000 */
[----:B------:R-:W-:Y:S01]  /*22360*/  IMAD.WIDE.U32 R4, R18, c[0x0][0x3d8], R4 ;  /* 0x0000f60012047a25 */ /* 0x000fe200078e0004 */
[----:B------:R-:W-:Y:S02]  /*22370*/  ISETP.GE.OR P4, PT, R7, R2, P1 ;  /* 0x000000020700720c */ /* 0x000fe40000f86670 */
[----:B------:R-:W-:Y:S01]  /*22380*/  SHFL.IDX PT, R10, R9, 0x3, 0x1c1f ;  /* 0x007c1f00090a7f89 */ /* 0x000fe200000e0000 */
[----:B------:R-:W-:Y:S01]  /*22390*/  IMAD.IADD R6, R5, 0x1, R6 ;  /* 0x0000000105067824 */ /* 0x000fe200078e0206 */
[C---:B------:R-:W-:Y:S01]  /*223a0*/  LEA R5, P2, R4.reuse, c[0x0][0x380], 0x1 ;  /* 0x0000e00004057a11 */ /* 0x040fe200078408ff */
[----:B------:R-:W-:Y:S01]  /*223b0*/  IMAD.SHL.U32 R7, R21, 0x8, RZ ;  /* 0x0000000815077824 */ /* 0x000fe200078e00ff */
[----:B------:R4:W3:Y:S02]  /*223c0*/  SHFL.IDX PT, R11, R3, 0x3, 0x1c1f ;  /* 0x007c1f00030b7f89 */ /* 0x0008e400000e0000 */
[----:B------:R-:W-:-:S02]  /*223d0*/  LEA.HI.X R4, R4, c[0x0][0x384], R6, 0x1, P2 ;  /* 0x0000e10004047a11 */ /* 0x000fc400010f0c06 */
[----:B------:R-:W-:Y:S01]  /*223e0*/  LOP3.LUT R7, R20, 0x7ffffe00, R7, 0xf8, !PT ;  /* 0x7ffffe0014077812 */ /* 0x000fe200078ef807 */
[----:B-1----:R-:W-:Y:S04]  /*223f0*/  @!P5 ST.E [R16.64], R36 ;  /* 0x000000241000d985 */ /* 0x002fe8000c101916 */
[----:B--2---:R-:W-:Y:S01]  /*22400*/  @!P4 ST.E [R14.64], R37 ;  /* 0x000000250e00c985 */ /* 0x004fe2000c101916 */
[----:B------:R-:W-:-:S03]  /*22410*/  IMAD.SHL.U32 R6, R7, 0x2, RZ ;  /* 0x0000000207067824 */ /* 0x000fc600078e00ff */
[----:B------:R-:W-:Y:S04]  /*22420*/  SHFL.IDX PT, R9, R4, RZ, 0x181f ;  /* 0x00181fff04097589 */ /* 0x000fe800000e0000 */
[----:B------:R-:W-:Y:S04]  /*22430*/  SHFL.IDX PT, R14, R5, 0x2, 0x181f ;  /* 0x00581f00050e7f89 */ /* 0x000fe800000e0000 */
[----:B------:R-:W-:Y:S01]  /*22440*/  SHFL.IDX PT, R44, R4, 0x2, 0x181f ;  /* 0x00581f00042c7f89 */ /* 0x000fe200000e0000 */
[C---:B----4-:R-:W-:Y:S02]  /*22450*/  IADD3 R3, R8.reuse, 0x40, RZ ;  /* 0x0000004008037810 */ /* 0x050fe40007ffe0ff */
[----:B------:R-:W-:Y:S01]  /*22460*/  IADD3 R8, R8, 0x48, RZ ;  /* 0x0000004808087810 */ /* 0x000fe20007ffe0ff */
[----:B------:R-:W-:Y:S01]  /*22470*/  SHFL.IDX PT, R15, R5, 0x3, 0x181f ;  /* 0x00781f00050f7f89 */ /* 0x000fe200000e0000 */
        /* <DEDUP_REMOVED lines=69> */
.L_x_792:
        /* <DEDUP_REMOVED lines=31> */
.L_x_794:
        /* <DEDUP_REMOVED lines=43> */
.L_x_796:
[----:B------:R-:W-:Y:S05]  /*22d70*/  BSYNC B0 ;  /* 0x0000000000007941 */ /* 0x000fea0003800000 */
.L_x_795:
        /* <DEDUP_REMOVED lines=109> */
.L_x_797:
        /* <DEDUP_REMOVED lines=11> */
.L_x_808:


//--------------------- .nv.shared._ZN7cutlass13device_kernelIN5flash19enable_sm80_to_sm89INS1_16FlashAttnFwdSm80INS1_25CollectiveMainloopFwdSm80ILi4ELi1ELb0EN4cute5tupleIJNS5_1CILi128EEENS7_ILi112EEENS7_ILi64EEEEEELi64ENS_10bfloat16_tEfNS_4arch4Sm80ELb0ELb0ELb1ELb0ELb1ELb0ELb1ELb0EEENS1_21CollectiveEpilogueFwdINS6_IJS8_SA_S9_EEENS6_IJNS7_ILi1EEESI_SI_EEESC_SE_Li128ELb0ELb1ELb0ELb0EEENS1_19SingleTileSchedulerILb0ELb0ELb1ELi128EEEEEEEEEvNT_6ParamsE --------------------------
	.section	.nv.shared._ZN7cutlass13device_kernelIN5flash19enable_sm80_to_sm89INS1_16FlashAttnFwdSm80INS1_25CollectiveMainloopFwdSm80ILi4ELi1ELb0EN4cute5tupleIJNS5_1CILi128EEENS7_ILi112EEENS7_ILi64EEEEEELi64ENS_10bfloat16_tEfNS_4arch4Sm80ELb0ELb0ELb1ELb0ELb1ELb0ELb1ELb0EEENS1_21CollectiveEpilogueFwdINS6_IJS8_SA_S9_EEENS6_IJNS7_ILi1EEESI_SI_EEESC_SE_Li128ELb0ELb1ELb0ELb0EEENS1_19SingleTileSchedulerILb0ELb0ELb1ELi128EEEEEEEEEvNT_6ParamsE,"aw",@nobits
	.sectionflags	@""
	.align	16


//--------------------- .nv.global                --------------------------
	.section	.nv.global,"aw",@nobits
.nv.global:
	.type		_ZN79_INTERNAL_eedeaa7d_43_flash_fwd_hdim64_bf16_paged_softcap_sm80_cu_cf07d2ef_40384cute1_E,@object
	.size		_ZN79_INTERNAL_eedeaa7d_43_flash_fwd_hdim64_bf16_paged_softcap_sm80_cu_cf07d2ef_40384cute1_E,(_ZN79_INTERNAL_eedeaa7d_43_flash_fwd_hdim64_bf16_paged_softcap_sm80_cu_cf07d2ef_40384cuda3std3__45__cpo6cbeginE - _ZN79_INTERNAL_eedeaa7d_43_flash_fwd_hdim64_bf16_paged_softcap_sm80_cu_cf07d2ef_40384cute1_E)
_ZN79_INTERNAL_eedeaa7d_43_flash_fwd_hdim64_bf16_paged_softcap_sm80_cu_cf07d2ef_40384cute1_E:
	.zero		1
	.type		_ZN79_INTERNAL_eedeaa7d_43_flash_fwd_hdim64_bf16_paged_softcap_sm80_cu_cf07d2ef_40384cuda3std3__45__cpo6cbeginE,@object
	.size		_ZN79_INTERNAL_eedeaa7d_43_flash_fwd_hdim64_bf16_paged_softcap_sm80_cu_cf07d2ef_40384cuda3std3__45__cpo6cbeginE,(_ZN79_INTERNAL_eedeaa7d_43_flash_fwd_hdim64_bf16_paged_softcap_sm80_cu_cf07d2ef_40384cuda3std3__48in_placeE - _ZN79_INTERNAL_eedeaa7d_43_flash_fwd_hdim64_bf16_paged_softcap_sm80_cu_cf07d2ef_40384cuda3std3__45__cpo6cbeginE)
_ZN79_INTERNAL_eedeaa7d_43_flash_fwd_hdim64_bf16_paged_softcap_sm80_cu_cf07d2ef_40384cuda3std3__45__cpo6cbeginE:
	.zero		1
	.type		_ZN79_INTERNAL_eedeaa7d_43_flash_fwd_hdim64_bf16_paged_softcap_sm80_cu_cf07d2ef_40384cuda3std3__48in_placeE,@object
	.size		_ZN79_INTERNAL_eedeaa7d_43_flash_fwd_hdim64_bf16_paged_softcap_sm80_cu_cf07d2ef_40384cuda3std3__48in_placeE,(_ZN79_INTERNAL_eedeaa7d_43_flash_fwd_hdim64_bf16_paged_softcap_sm80_cu_cf07d2ef_40384cuda3std6ranges3__45__cpo9iter_moveE - _ZN79_INTERNAL_eedeaa7d_43_flash_fwd_hdim64_bf16_paged_softcap_sm80_cu_cf07d2ef_40384cuda3std3__48in_placeE)
_ZN79_INTERNAL_eedeaa7d_43_flash_fwd_hdim64_bf16_paged_softcap_sm80_cu_cf07d2ef_40384cuda3std3__48in_placeE:
	.zero		1
	.type		_ZN79_INTERNAL_eedeaa7d_43_flash_fwd_hdim64_bf16_paged_softcap_sm80_cu_cf07d2ef_40384cuda3std6ranges3__45__cpo9iter_moveE,@object
	.size		_ZN79_INTERNAL_eedeaa7d_43_flash_fwd_hdim64_bf16_paged_softcap_sm80_cu_cf07d2ef_40384cuda3std6ranges3__45__cpo9iter_moveE,(_ZN79_INTERNAL_eedeaa7d_43_flash_fwd_hdim64_bf16_paged_softcap_sm80_cu_cf07d2ef_40384cuda3std3__45__cpo5beginE - _ZN79_INTERNAL_eedeaa7d_43_flash_fwd_hdim64_bf16_paged_softcap_sm80_cu_cf07d2ef_40384cuda3std6ranges3__45__cpo9iter_moveE)
_ZN79_INTERNAL_eedeaa7d_43_flash_fwd_hdim64_bf16_paged_softcap_sm80_cu_cf07d2ef_40384cuda3std6ranges3__45__cpo9iter_moveE:
	.zero		1
	.type		_ZN79_INTERNAL_eedeaa7d_43_flash_fwd_hdim64_bf16_paged_softcap_sm80_cu_cf07d2ef_40384cuda3std3__45__cpo5beginE,@object
	.size		_ZN79_INTERNAL_eedeaa7d_43_flash_fwd_hdim64_bf16_paged_softcap_sm80_cu_cf07d2ef_40384cuda3std3__45__cpo5beginE,(_ZN79_INTERNAL_eedeaa7d_43_flash_fwd_hdim64_bf16_paged_softcap_sm80_cu_cf07d2ef_40384cuda3std3__481_GLOBAL__N__eedeaa7d_43_flash_fwd_hdim64_bf16_paged_softcap_sm80_cu_cf07d2ef_40386ignoreE - _ZN79_INTERNAL_eedeaa7d_43_flash_fwd_hdim64_bf16_paged_softcap_sm80_cu_cf07d2ef_40384cuda3std3__45__cpo5beginE)
_ZN79_INTERNAL_eedeaa7d_43_flash_fwd_hdim64_bf16_paged_softcap_sm80_cu_cf07d2ef_40384cuda3std3__45__cpo5beginE:
	.zero		1
	.type		_ZN79_INTERNAL_eedeaa7d_43_flash_fwd_hdim64_bf16_paged_softcap_sm80_cu_cf07d2ef_40384cuda3std3__481_GLOBAL__N__eedeaa7d_43_flash_fwd_hdim64_bf16_paged_softcap_sm80_cu_cf07d2ef_40386ignoreE,@object
	.size		_ZN79_INTERNAL_eedeaa7d_43_flash_fwd_hdim64_bf16_paged_softcap_sm80_cu_cf07d2ef_40384cuda3std3__481_GLOBAL__N__eedeaa7d_43_flash_fwd_hdim64_bf16_paged_softcap_sm80_cu_cf07d2ef_40386ignoreE,(_ZN79_INTERNAL_eedeaa7d_43_flash_fwd_hdim64_bf16_paged_softcap_sm80_cu_cf07d2ef_40384cute7productE - _ZN79_INTERNAL_eedeaa7d_43_flash_fwd_hdim64_bf16_paged_softcap_sm80_cu_cf07d2ef_40384cuda3std3__481_GLOBAL__N__eedeaa7d_43_flash_fwd_hdim64_bf16_paged_softcap_sm80_cu_cf07d2ef_40386ignoreE)
_ZN79_INTERNAL_eedeaa7d_43_flash_fwd_hdim64_bf16_paged_softcap_sm80_cu_cf07d2ef_40384cuda3std3__481_GLOBAL__N__eedeaa7d_43_flash_fwd_hdim64_bf16_paged_softcap_sm80_cu_cf07d2ef_40386ignoreE:
	.zero		1
	.type		_ZN79_INTERNAL_eedeaa7d_43_flash_fwd_hdim64_bf16_paged_softcap_sm80_cu_cf07d2ef_40384cute7productE,@object
	.size		_ZN79_INTERNAL_eedeaa7d_43_flash_fwd_hdim64_bf16_paged_softcap_sm80_cu_cf07d2ef_40384cute7productE,(_ZN79_INTERNAL_eedeaa7d_43_flash_fwd_hdim64_bf16_paged_softcap_sm80_cu_cf07d2ef_40384cuda3std3__45__cpo3endE - _ZN79_INTERNAL_eedeaa7d_43_flash_fwd_hdim64_bf16_paged_softcap_sm80_cu_cf07d2ef_40384cute7productE)
_ZN79_INTERNAL_eedeaa7d_43_flash_fwd_hdim64_bf16_paged_softcap_sm80_cu_cf07d2ef_40384cute7productE:
	.zero		1
	.type		_ZN79_INTERNAL_eedeaa7d_43_flash_fwd_hdim64_bf16_paged_softcap_sm80_cu_cf07d2ef_40384cuda3std3__45__cpo3endE,@object
	.size		_ZN79_INTERNAL_eedeaa7d_43_flash_fwd_hdim64_bf16_paged_softcap_sm80_cu_cf07d2ef_40384cuda3std3__45__cpo3endE,(_ZN79_INTERNAL_eedeaa7d_43_flash_fwd_hdim64_bf16_paged_softcap_sm80_cu_cf07d2ef_40384cuda3std3__419piecewise_constructE - _ZN79_INTERNAL_eedeaa7d_43_flash_fwd_hdim64_bf16_paged_softcap_sm80_cu_cf07d2ef_40384cuda3std3__45__cpo3endE)
_ZN79_INTERNAL_eedeaa7d_43_flash_fwd_hdim64_bf16_paged_softcap_sm80_cu_cf07d2ef_40384cuda3std3__45__cpo3endE:
	.zero		1
	.type		_ZN79_INTERNAL_eedeaa7d_43_flash_fwd_hdim64_bf16_paged_softcap_sm80_cu_cf07d2ef_40384cuda3std3__419piecewise_constructE,@object
	.size		_ZN79_INTERNAL_eedeaa7d_43_flash_fwd_hdim64_bf16_paged_softcap_sm80_cu_cf07d2ef_40384cuda3std3__419piecewise_constructE,(_ZN79_INTERNAL_eedeaa7d_43_flash_fwd_hdim64_bf16_paged_softcap_sm80_cu_cf07d2ef_40384cuda3std3__45__cpo4cendE - _ZN79_INTERNAL_eedeaa7d_43_flash_fwd_hdim64_bf16_paged_softcap_sm80_cu_cf07d2ef_40384cuda3std3__419piecewise_constructE)
_ZN79_INTERNAL_eedeaa7d_43_flash_fwd_hdim64_bf16_paged_softcap_sm80_cu_cf07d2ef_40384cuda3std3__419piecewise_constructE:
	.zero		1
	.type		_ZN79_INTERNAL_eedeaa7d_43_flash_fwd_hdim64_bf16_paged_softcap_sm80_cu_cf07d2ef_40384cuda3std3__45__cpo4cendE,@object
	.size		_ZN79_INTERNAL_eedeaa7d_43_flash_fwd_hdim64_bf16_paged_softcap_sm80_cu_cf07d2ef_40384cuda3std3__45__cpo4cendE,(_ZN79_INTERNAL_eedeaa7d_43_flash_fwd_hdim64_bf16_paged_softcap_sm80_cu_cf07d2ef_40384cuda3std6ranges3__45__cpo4swapE - _ZN79_INTERNAL_eedeaa7d_43_flash_fwd_hdim64_bf16_paged_softcap_sm80_cu_cf07d2ef_40384cuda3std3__45__cpo4cendE)
_ZN79_INTERNAL_eedeaa7d_43_flash_fwd_hdim64_bf16_paged_softcap_sm80_cu_cf07d2ef_40384cuda3std3__45__cpo4cendE:
	.zero		1
	.type		_ZN79_INTERNAL_eedeaa7d_43_flash_fwd_hdim64_bf16_paged_softcap_sm80_cu_cf07d2ef_40384cuda3std6ranges3__45__cpo4swapE,@object
	.size		_ZN79_INTERNAL_eedeaa7d_43_flash_fwd_hdim64_bf16_paged_softcap_sm80_cu_cf07d2ef_40384cuda3std6ranges3__45__cpo4swapE,(.L_7 - _ZN79_INTERNAL_eedeaa7d_43_flash_fwd_hdim64_bf16_paged_softcap_sm80_cu_cf07d2ef_40384cuda3std6ranges3__45__cpo4swapE)
_ZN79_INTERNAL_eedeaa7d_43_flash_fwd_hdim64_bf16_paged_softcap_sm80_cu_cf07d2ef_40384cuda3std6ranges3__45__cpo4swapE:
	.zero		1
.L_7:


//--------------------- .nv.shared._ZN7cutlass13device_kernelIN5flash19enable_sm80_to_sm89INS1_16FlashAttnFwdSm80INS1_25CollectiveMainloopFwdSm80ILi4ELi1ELb0EN4cute5tupleIJNS5_1CILi128EEENS7_ILi112EEENS7_ILi64EEEEEELi64ENS_10bfloat16_tEfNS_4arch4Sm80ELb0ELb0ELb1ELb1ELb1ELb0ELb1ELb0EEENS1_21CollectiveEpilogueFwdINS6_IJS8_SA_S9_EEENS6_IJNS7_ILi1EEESI_SI_EEESC_SE_Li128ELb1ELb1ELb0ELb0EEENS1_19SingleTileSchedulerILb1ELb0ELb1ELi128EEEEEEEEEvNT_6ParamsE --------------------------
	.section	.nv.shared._ZN7cutlass13device_kernelIN5flash19enable_sm80_to_sm89INS1_16FlashAttnFwdSm80INS1_25CollectiveMainloopFwdSm80ILi4ELi1ELb0EN4cute5tupleIJNS5_1CILi128EEENS7_ILi112EEENS7_ILi64EEEEEELi64ENS_10bfloat16_tEfNS_4arch4Sm80ELb0ELb0ELb1ELb1ELb1ELb0ELb1ELb0EEENS1_21CollectiveEpilogueFwdINS6_IJS8_SA_S9_EEENS6_IJNS7_ILi1EEESI_SI_EEESC_SE_Li128ELb1ELb1ELb0ELb0EEENS1_19SingleTileSchedulerILb1ELb0ELb1ELi128EEEEEEEEEvNT_6ParamsE,"aw",@nobits
	.sectionflags	@""
	.align	16


//--------------------- .nv.shared._ZN7cutlass13device_kernelIN5flash19enable_sm80_to_sm89INS1_16FlashAttnFwdSm80INS1_25CollectiveMainloopFwdSm80ILi4ELi1ELb0EN4cute5tupleIJNS5_1CILi128EEENS7_ILi112EEENS7_ILi64EEEEEELi64ENS_10bfloat16_tEfNS_4arch4Sm80ELb0ELb0ELb1ELb1ELb1ELb1ELb1ELb0EEENS1_21CollectiveEpilogueFwdINS6_IJS8_SA_S9_EEENS6_IJNS7_ILi1EEESI_SI_EEESC_SE_Li128ELb1ELb1ELb0ELb0EEENS1_19SingleTileSchedulerILb1ELb0ELb1ELi128EEEEEEEEEvNT_6ParamsE --------------------------
	.section	.nv.shared._ZN7cutlass13device_kernelIN5flash19enable_sm80_to_sm89INS1_16FlashAttnFwdSm80INS1_25CollectiveMainloopFwdSm80ILi4ELi1ELb0EN4cute5tupleIJNS5_1CILi128EEENS7_ILi112EEENS7_ILi64EEEEEELi64ENS_10bfloat16_tEfNS_4arch4Sm80ELb0ELb0ELb1ELb1ELb1ELb1ELb1ELb0EEENS1_21CollectiveEpilogueFwdINS6_IJS8_SA_S9_EEENS6_IJNS7_ILi1EEESI_SI_EEESC_SE_Li128ELb1ELb1ELb0ELb0EEENS1_19SingleTileSchedulerILb1ELb0ELb1ELi128EEEEEEEEEvNT_6ParamsE,"aw",@nobits
	.sectionflags	@""
	.align	16


//--------------------- .nv.shared._ZN7cutlass13device_kernelIN5flash19enable_sm80_to_sm89INS1_16FlashAttnFwdSm80INS1_25CollectiveMainloopFwdSm80ILi4ELi1ELb0EN4cute5tupleIJNS5_1CILi128EEENS7_ILi96EEENS7_ILi64EEEEEELi64ENS_10bfloat16_tEfNS_4arch4Sm80ELb0ELb1ELb1ELb0ELb1ELb0ELb1ELb0EEENS1_21CollectiveEpilogueFwdINS6_IJS8_SA_S9_EEENS6_IJNS7_ILi1EEESI_SI_EEESC_SE_Li128ELb0ELb1ELb0ELb0EEENS1_19SingleTileSchedulerILb0ELb0ELb1ELi128EEEEEEEEEvNT_6ParamsE --------------------------
	.section	.nv.shared._ZN7cutlass13device_kernelIN5flash19enable_sm80_to_sm89INS1_16FlashAttnFwdSm80INS1_25CollectiveMainloopFwdSm80ILi4ELi1ELb0EN4cute5tupleIJNS5_1CILi128EEENS7_ILi96EEENS7_ILi64EEEEEELi64ENS_10bfloat16_tEfNS_4arch4Sm80ELb0ELb1ELb1ELb0ELb1ELb0ELb1ELb0EEENS1_21CollectiveEpilogueFwdINS6_IJS8_SA_S9_EEENS6_IJNS7_ILi1EEESI_SI_EEESC_SE_Li128ELb0ELb1ELb0ELb0EEENS1_19SingleTileSchedulerILb0ELb0ELb1ELi128EEEEEEEEEvNT_6ParamsE,"aw",@nobits
	.sectionflags	@""
	.align	16


//--------------------- .nv.shared._ZN7cutlass13device_kernelIN5flash19enable_sm80_to_sm89INS1_16FlashAttnFwdSm80INS1_25CollectiveMainloopFwdSm80ILi4ELi1ELb0EN4cute5tupleIJNS5_1CILi128EEENS7_ILi96EEENS7_ILi64EEEEEELi64ENS_10bfloat16_tEfNS_4arch4Sm80ELb0ELb1ELb1ELb1ELb1ELb0ELb1ELb0EEENS1_21CollectiveEpilogueFwdINS6_IJS8_SA_S9_EEENS6_IJNS7_ILi1EEESI_SI_EEESC_SE_Li128ELb1ELb1ELb0ELb0EEENS1_19SingleTileSchedulerILb1ELb0ELb1ELi128EEEEEEEEEvNT_6ParamsE --------------------------
	.section	.nv.shared._ZN7cutlass13device_kernelIN5flash19enable_sm80_to_sm89INS1_16FlashAttnFwdSm80INS1_25CollectiveMainloopFwdSm80ILi4ELi1ELb0EN4cute5tupleIJNS5_1CILi128EEENS7_ILi96EEENS7_ILi64EEEEEELi64ENS_10bfloat16_tEfNS_4arch4Sm80ELb0ELb1ELb1ELb1ELb1ELb0ELb1ELb0EEENS1_21CollectiveEpilogueFwdINS6_IJS8_SA_S9_EEENS6_IJNS7_ILi1EEESI_SI_EEESC_SE_Li128ELb1ELb1ELb0ELb0EEENS1_19SingleTileSchedulerILb1ELb0ELb1ELi128EEEEEEEEEvNT_6ParamsE,"aw",@nobits
	.sectionflags	@""
	.align	16


//--------------------- .nv.shared._ZN7cutlass13device_kernelIN5flash19enable_sm80_to_sm89INS1_16FlashAttnFwdSm80INS1_25CollectiveMainloopFwdSm80ILi4ELi1ELb0EN4cute5tupleIJNS5_1CILi128EEENS7_ILi96EEENS7_ILi64EEEEEELi64ENS_10bfloat16_tEfNS_4arch4Sm80ELb0ELb1ELb1ELb1ELb1ELb1ELb1ELb0EEENS1_21CollectiveEpilogueFwdINS6_IJS8_SA_S9_EEENS6_IJNS7_ILi1EEESI_SI_EEESC_SE_Li128ELb1ELb1ELb0ELb0EEENS1_19SingleTileSchedulerILb1ELb0ELb1ELi128EEEEEEEEEvNT_6ParamsE --------------------------
	.section	.nv.shared._ZN7cutlass13device_kernelIN5flash19enable_sm80_to_sm89INS1_16FlashAttnFwdSm80INS1_25CollectiveMainloopFwdSm80ILi4ELi1ELb0EN4cute5tupleIJNS5_1CILi128EEENS7_ILi96EEENS7_ILi64EEEEEELi64ENS_10bfloat16_tEfNS_4arch4Sm80ELb0ELb1ELb1ELb1ELb1ELb1ELb1ELb0EEENS1_21CollectiveEpilogueFwdINS6_IJS8_SA_S9_EEENS6_IJNS7_ILi1EEESI_SI_EEESC_SE_Li128ELb1ELb1ELb0ELb0EEENS1_19SingleTileSchedulerILb1ELb0ELb1ELi128EEEEEEEEEvNT_6ParamsE,"aw",@nobits
	.sectionflags	@""
	.align	16


//--------------------- .nv.shared._ZN7cutlass13device_kernelIN5flash19enable_sm80_to_sm89INS1_16FlashAttnFwdSm80INS1_25CollectiveMainloopFwdSm80ILi4ELi1ELb0EN4cute5tupleIJNS5_1CILi128EEENS7_ILi112EEENS7_ILi64EEEEEELi64ENS_10bfloat16_tEfNS_4arch4Sm80ELb1ELb0ELb1ELb0ELb1ELb0ELb1ELb0EEENS1_21CollectiveEpilogueFwdINS6_IJS8_SA_S9_EEENS6_IJNS7_ILi1EEESI_SI_EEESC_SE_Li128ELb0ELb1ELb0ELb0EEENS1_30DynamicPersistentTileSchedulerILi128ELi128ELb0ELb1ELb0EEEEEEEEEvNT_6ParamsE --------------------------
	.section	.nv.shared._ZN7cutlass13device_kernelIN5flash19enable_sm80_to_sm89INS1_16FlashAttnFwdSm80INS1_25CollectiveMainloopFwdSm80ILi4ELi1ELb0EN4cute5tupleIJNS5_1CILi128EEENS7_ILi112EEENS7_ILi64EEEEEELi64ENS_10bfloat16_tEfNS_4arch4Sm80ELb1ELb0ELb1ELb0ELb1ELb0ELb1ELb0EEENS1_21CollectiveEpilogueFwdINS6_IJS8_SA_S9_EEENS6_IJNS7_ILi1EEESI_SI_EEESC_SE_Li128ELb0ELb1ELb0ELb0EEENS1_30DynamicPersistentTileSchedulerILi128ELi128ELb0ELb1ELb0EEEEEEEEEvNT_6ParamsE,"aw",@nobits
	.sectionflags	@""
	.align	16


//--------------------- .nv.shared._ZN7cutlass13device_kernelIN5flash19enable_sm80_to_sm89INS1_16FlashAttnFwdSm80INS1_25CollectiveMainloopFwdSm80ILi4ELi1ELb0EN4cute5tupleIJNS5_1CILi128EEENS7_ILi112EEENS7_ILi64EEEEEELi64ENS_10bfloat16_tEfNS_4arch4Sm80ELb1ELb0ELb1ELb1ELb1ELb0ELb1ELb0EEENS1_21CollectiveEpilogueFwdINS6_IJS8_SA_S9_EEENS6_IJNS7_ILi1EEESI_SI_EEESC_SE_Li128ELb1ELb1ELb0ELb0EEENS1_19SingleTileSchedulerILb1ELb0ELb1ELi128EEEEEEEEEvNT_6ParamsE --------------------------
	.section	.nv.shared._ZN7cutlass13device_kernelIN5flash19enable_sm80_to_sm89INS1_16FlashAttnFwdSm80INS1_25CollectiveMainloopFwdSm80ILi4ELi1ELb0EN4cute5tupleIJNS5_1CILi128EEENS7_ILi112EEENS7_ILi64EEEEEELi64ENS_10bfloat16_tEfNS_4arch4Sm80ELb1ELb0ELb1ELb1ELb1ELb0ELb1ELb0EEENS1_21CollectiveEpilogueFwdINS6_IJS8_SA_S9_EEENS6_IJNS7_ILi1EEESI_SI_EEESC_SE_Li128ELb1ELb1ELb0ELb0EEENS1_19SingleTileSchedulerILb1ELb0ELb1ELi128EEEEEEEEEvNT_6ParamsE,"aw",@nobits
	.sectionflags	@""
	.align	16


//--------------------- .nv.shared._ZN7cutlass13device_kernelIN5flash19enable_sm80_to_sm89INS1_16FlashAttnFwdSm80INS1_25CollectiveMainloopFwdSm80ILi4ELi1ELb0EN4cute5tupleIJNS5_1CILi128EEENS7_ILi112EEENS7_ILi64EEEEEELi64ENS_10bfloat16_tEfNS_4arch4Sm80ELb1ELb0ELb1ELb1ELb1ELb1ELb1ELb0EEENS1_21CollectiveEpilogueFwdINS6_IJS8_SA_S9_EEENS6_IJNS7_ILi1EEESI_SI_EEESC_SE_Li128ELb1ELb1ELb0ELb0EEENS1_19SingleTileSchedulerILb1ELb0ELb1ELi128EEEEEEEEEvNT_6ParamsE --------------------------
	.section	.nv.shared._ZN7cutlass13device_kernelIN5flash19enable_sm80_to_sm89INS1_16FlashAttnFwdSm80INS1_25CollectiveMainloopFwdSm80ILi4ELi1ELb0EN4cute5tupleIJNS5_1CILi128EEENS7_ILi112EEENS7_ILi64EEEEEELi64ENS_10bfloat16_tEfNS_4arch4Sm80ELb1ELb0ELb1ELb1ELb1ELb1ELb1ELb0EEENS1_21CollectiveEpilogueFwdINS6_IJS8_SA_S9_EEENS6_IJNS7_ILi1EEESI_SI_EEESC_SE_Li128ELb1ELb1ELb0ELb0EEENS1_19SingleTileSchedulerILb1ELb0ELb1ELi128EEEEEEEEEvNT_6ParamsE,"aw",@nobits
	.sectionflags	@""
	.align	16
